	.target	sm_80

	.elftype	@"ET_EXEC"


//--------------------- .note.nv.tkinfo           --------------------------
	.section	.note.nv.tkinfo,"",@"SHT_NOTE"
	.sectionflags	@"SHF_NOTE_NV_TKINFO"
	.tkinfo
        /*0018*/ 	.word	0x00000002
        /*0030*/ 	.string	""
        /*0030*/ 	.string	"ptxas"
        /*0030*/ 	.string	"Cuda compilation tools, release 13.0, V13.0.88"
        /*0030*/ 	.string	"Build cuda_13.0.r13.0/compiler.36424714_0"
        /*0030*/ 	.string	"-arch sm_80 -m 64 "



//--------------------- .note.nv.cuinfo           --------------------------
	.section	.note.nv.cuinfo,"",@"SHT_NOTE"
	.sectionflags	@"SHF_NOTE_NV_CUINFO"
        /*0018*/ 	.short	0x0002
        /*001a*/ 	.short	0x0050
        /*001c*/ 	.short	0x0082
	.zero		2


//--------------------- .nv.info                  --------------------------
	.section	.nv.info,"",@"SHT_CUDA_INFO"
	.align	4


	//----- nvinfo : EIATTR_REGCOUNT
	.align		4
        /*0000*/ 	.byte	0x04, 0x2f
        /*0002*/ 	.short	(.L_12 - .L_11)
	.align		4
.L_11:
        /*0004*/ 	.word	index@(_ZN7cutlass13device_kernelIN5flash19enable_sm80_to_sm89INS1_16FlashAttnFwdSm80INS1_25CollectiveMainloopFwdSm80ILi8ELi1ELb1EN4cute5tupleIJNS5_1CILi128EEENS7_ILi112EEES8_EEELi128ENS_10bfloat16_tEfNS_4arch4Sm80ELb1ELb0ELb0ELb1ELb1ELb1ELb1ELb1EEENS1_21CollectiveEpilogueFwdINS6_IJS8_S8_S9_EEENS6_IJNS7_ILi1EEESH_SH_EEESB_SD_Li256ELb1ELb1ELb1ELb0EEENS1_36VarlenDynamicPersistentTileSchedulerILi128ELi112ELi256ELi256ELb1ELb1ELb0ELb1ELb1ELb1EEEEEEEEEvNT_6ParamsE)
        /*0008*/ 	.word	0x000000ff


	//----- nvinfo : EIATTR_FRAME_SIZE
	.align		4
.L_12:
        /*000c*/ 	.byte	0x04, 0x11
        /*000e*/ 	.short	(.L_14 - .L_13)
	.align		4
.L_13:
        /*0010*/ 	.word	index@($__internal_27_$__cuda_sm70_votesync_ballot)
        /*0014*/ 	.word	0x00000000


	//----- nvinfo : EIATTR_FRAME_SIZE
	.align		4
.L_14:
        /*0018*/ 	.byte	0x04, 0x11
        /*001a*/ 	.short	(.L_16 - .L_15)
	.align		4
.L_15:
        /*001c*/ 	.word	index@($__internal_26_$__cuda_sm70_shflsync_up_p)
        /*0020*/ 	.word	0x00000000


	//----- nvinfo : EIATTR_FRAME_SIZE
	.align		4
.L_16:
        /*0024*/ 	.byte	0x04, 0x11
        /*0026*/ 	.short	(.L_18 - .L_17)
	.align		4
.L_17:
        /*0028*/ 	.word	index@($__internal_25_$__cuda_sm70_shflsync_idx_p)
        /*002c*/ 	.word	0x00000000


	//----- nvinfo : EIATTR_FRAME_SIZE
	.align		4
.L_18:
        /*0030*/ 	.byte	0x04, 0x11
        /*0032*/ 	.short	(.L_20 - .L_19)
	.align		4
.L_19:
        /*0034*/ 	.word	index@($__internal_24_$__cuda_sm70_shflsync_bfly_p)
        /*0038*/ 	.word	0x00000000


	//----- nvinfo : EIATTR_FRAME_SIZE
	.align		4
.L_20:
        /*003c*/ 	.byte	0x04, 0x11
        /*003e*/ 	.short	(.L_22 - .L_21)
	.align		4
.L_21:
        /*0040*/ 	.word	index@(_ZN7cutlass13device_kernelIN5flash19enable_sm80_to_sm89INS1_16FlashAttnFwdSm80INS1_25CollectiveMainloopFwdSm80ILi8ELi1ELb1EN4cute5tupleIJNS5_1CILi128EEENS7_ILi112EEES8_EEELi128ENS_10bfloat16_tEfNS_4arch4Sm80ELb1ELb0ELb0ELb1ELb1ELb1ELb1ELb1EEENS1_21CollectiveEpilogueFwdINS6_IJS8_S8_S9_EEENS6_IJNS7_ILi1EEESH_SH_EEESB_SD_Li256ELb1ELb1ELb1ELb0EEENS1_36VarlenDynamicPersistentTileSchedulerILi128ELi112ELi256ELi256ELb1ELb1ELb0ELb1ELb1ELb1EEEEEEEEEvNT_6ParamsE)
        /*0044*/ 	.word	0x00000130


	//----- nvinfo : EIATTR_REGCOUNT
	.align		4
.L_22:
        /*0048*/ 	.byte	0x04, 0x2f
        /*004a*/ 	.short	(.L_24 - .L_23)
	.align		4
.L_23:
        /*004c*/ 	.word	index@(_ZN7cutlass13device_kernelIN5flash19enable_sm80_to_sm89INS1_16FlashAttnFwdSm80INS1_25CollectiveMainloopFwdSm80ILi8ELi1ELb1EN4cute5tupleIJNS5_1CILi128EEENS7_ILi112EEES8_EEELi128ENS_10bfloat16_tEfNS_4arch4Sm80ELb1ELb0ELb0ELb1ELb1ELb0ELb1ELb1EEENS1_21CollectiveEpilogueFwdINS6_IJS8_S8_S9_EEENS6_IJNS7_ILi1EEESH_SH_EEESB_SD_Li256ELb1ELb1ELb1ELb0EEENS1_36VarlenDynamicPersistentTileSchedulerILi128ELi112ELi256ELi256ELb1ELb1ELb0ELb1ELb1ELb1EEEEEEEEEvNT_6ParamsE)
        /*0050*/ 	.word	0x000000ff


	//----- nvinfo : EIATTR_FRAME_SIZE
	.align		4
.L_24:
        /*0054*/ 	.byte	0x04, 0x11
        /*0056*/ 	.short	(.L_26 - .L_25)
	.align		4
.L_25:
        /*0058*/ 	.word	index@($__internal_23_$__cuda_sm70_votesync_ballot)
        /*005c*/ 	.word	0x00000000


	//----- nvinfo : EIATTR_FRAME_SIZE
	.align		4
.L_26:
        /*0060*/ 	.byte	0x04, 0x11
        /*0062*/ 	.short	(.L_28 - .L_27)
	.align		4
.L_27:
        /*0064*/ 	.word	index@($__internal_22_$__cuda_sm70_shflsync_up_p)
        /*0068*/ 	.word	0x00000000


	//----- nvinfo : EIATTR_FRAME_SIZE
	.align		4
.L_28:
        /*006c*/ 	.byte	0x04, 0x11
        /*006e*/ 	.short	(.L_30 - .L_29)
	.align		4
.L_29:
        /*0070*/ 	.word	index@($__internal_21_$__cuda_sm70_shflsync_idx_p)
        /*0074*/ 	.word	0x00000000


	//----- nvinfo : EIATTR_FRAME_SIZE
	.align		4
.L_30:
        /*0078*/ 	.byte	0x04, 0x11
        /*007a*/ 	.short	(.L_32 - .L_31)
	.align		4
.L_31:
        /*007c*/ 	.word	index@($__internal_20_$__cuda_sm70_shflsync_bfly_p)
        /*0080*/ 	.word	0x00000000


	//----- nvinfo : EIATTR_FRAME_SIZE
	.align		4
.L_32:
        /*0084*/ 	.byte	0x04, 0x11
        /*0086*/ 	.short	(.L_34 - .L_33)
	.align		4
.L_33:
        /*0088*/ 	.word	index@(_ZN7cutlass13device_kernelIN5flash19enable_sm80_to_sm89INS1_16FlashAttnFwdSm80INS1_25CollectiveMainloopFwdSm80ILi8ELi1ELb1EN4cute5tupleIJNS5_1CILi128EEENS7_ILi112EEES8_EEELi128ENS_10bfloat16_tEfNS_4arch4Sm80ELb1ELb0ELb0ELb1ELb1ELb0ELb1ELb1EEENS1_21CollectiveEpilogueFwdINS6_IJS8_S8_S9_EEENS6_IJNS7_ILi1EEESH_SH_EEESB_SD_Li256ELb1ELb1ELb1ELb0EEENS1_36VarlenDynamicPersistentTileSchedulerILi128ELi112ELi256ELi256ELb1ELb1ELb0ELb1ELb1ELb1EEEEEEEEEvNT_6ParamsE)
        /*008c*/ 	.word	0x00000118


	//----- nvinfo : EIATTR_REGCOUNT
	.align		4
.L_34:
        /*0090*/ 	.byte	0x04, 0x2f
        /*0092*/ 	.short	(.L_36 - .L_35)
	.align		4
.L_35:
        /*0094*/ 	.word	index@(_ZN7cutlass13device_kernelIN5flash19enable_sm80_to_sm89INS1_16FlashAttnFwdSm80INS1_25CollectiveMainloopFwdSm80ILi4ELi1ELb0EN4cute5tupleIJNS5_1CILi128EEENS7_ILi64EEES8_EEELi128ENS_10bfloat16_tEfNS_4arch4Sm80ELb1ELb0ELb0ELb0ELb1ELb0ELb1ELb1EEENS1_21CollectiveEpilogueFwdINS6_IJS8_S8_S9_EEENS6_IJNS7_ILi1EEESH_SH_EEESB_SD_Li128ELb0ELb1ELb1ELb0EEENS1_30DynamicPersistentTileSchedulerILi128ELi128ELb1ELb1ELb0EEEEEEEEEvNT_6ParamsE)
        /*0098*/ 	.word	0x000000ff


	//----- nvinfo : EIATTR_FRAME_SIZE
	.align		4
.L_36:
        /*009c*/ 	.byte	0x04, 0x11
        /*009e*/ 	.short	(.L_38 - .L_37)
	.align		4
.L_37:
        /*00a0*/ 	.word	index@($__internal_19_$__cuda_sm70_shflsync_idx_p)
        /*00a4*/ 	.word	0x00000000


	//----- nvinfo : EIATTR_FRAME_SIZE
	.align		4
.L_38:
        /*00a8*/ 	.byte	0x04, 0x11
        /*00aa*/ 	.short	(.L_40 - .L_39)
	.align		4
.L_39:
        /*00ac*/ 	.word	index@($__internal_18_$__cuda_sm70_shflsync_bfly_p)
        /*00b0*/ 	.word	0x00000000


	//----- nvinfo : EIATTR_FRAME_SIZE
	.align		4
.L_40:
        /*00b4*/ 	.byte	0x04, 0x11
        /*00b6*/ 	.short	(.L_42 - .L_41)
	.align		4
.L_41:
        /*00b8*/ 	.word	index@(_ZN7cutlass13device_kernelIN5flash19enable_sm80_to_sm89INS1_16FlashAttnFwdSm80INS1_25CollectiveMainloopFwdSm80ILi4ELi1ELb0EN4cute5tupleIJNS5_1CILi128EEENS7_ILi64EEES8_EEELi128ENS_10bfloat16_tEfNS_4arch4Sm80ELb1ELb0ELb0ELb0ELb1ELb0ELb1ELb1EEENS1_21CollectiveEpilogueFwdINS6_IJS8_S8_S9_EEENS6_IJNS7_ILi1EEESH_SH_EEESB_SD_Li128ELb0ELb1ELb1ELb0EEENS1_30DynamicPersistentTileSchedulerILi128ELi128ELb1ELb1ELb0EEEEEEEEEvNT_6ParamsE)
        /*00bc*/ 	.word	0x00000110


	//----- nvinfo : EIATTR_REGCOUNT
	.align		4
.L_42:
        /*00c0*/ 	.byte	0x04, 0x2f
        /*00c2*/ 	.short	(.L_44 - .L_43)
	.align		4
.L_43:
        /*00c4*/ 	.word	index@(_ZN7cutlass13device_kernelIN5flash19enable_sm80_to_sm89INS1_16FlashAttnFwdSm80INS1_25CollectiveMainloopFwdSm80ILi8ELi1ELb1EN4cute5tupleIJNS5_1CILi128EEENS7_ILi96EEES8_EEELi128ENS_10bfloat16_tEfNS_4arch4Sm80ELb0ELb1ELb0ELb1ELb1ELb1ELb1ELb1EEENS1_21CollectiveEpilogueFwdINS6_IJS8_S8_S9_EEENS6_IJNS7_ILi1EEESH_SH_EEESB_SD_Li256ELb1ELb1ELb1ELb0EEENS1_36VarlenDynamicPersistentTileSchedulerILi128ELi96ELi256ELi256ELb1ELb1ELb0ELb1ELb0ELb1EEEEEEEEEvNT_6ParamsE)
        /*00c8*/ 	.word	0x000000ff


	//----- nvinfo : EIATTR_FRAME_SIZE
	.align		4
.L_44:
        /*00cc*/ 	.byte	0x04, 0x11
        /*00ce*/ 	.short	(.L_46 - .L_45)
	.align		4
.L_45:
        /*00d0*/ 	.word	index@($__internal_17_$__cuda_sm70_votesync_ballot)
        /*00d4*/ 	.word	0x00000000


	//----- nvinfo : EIATTR_FRAME_SIZE
	.align		4
.L_46:
        /*00d8*/ 	.byte	0x04, 0x11
        /*00da*/ 	.short	(.L_48 - .L_47)
	.align		4
.L_47:
        /*00dc*/ 	.word	index@($__internal_16_$__cuda_sm70_shflsync_up_p)
        /*00e0*/ 	.word	0x00000000


	//----- nvinfo : EIATTR_FRAME_SIZE
	.align		4
.L_48:
        /*00e4*/ 	.byte	0x04, 0x11
        /*00e6*/ 	.short	(.L_50 - .L_49)
	.align		4
.L_49:
        /*00e8*/ 	.word	index@($__internal_15_$__cuda_sm70_shflsync_idx_p)
        /*00ec*/ 	.word	0x00000000


	//----- nvinfo : EIATTR_FRAME_SIZE
	.align		4
.L_50:
        /*00f0*/ 	.byte	0x04, 0x11
        /*00f2*/ 	.short	(.L_52 - .L_51)
	.align		4
.L_51:
        /*00f4*/ 	.word	index@($__internal_14_$__cuda_sm70_shflsync_bfly_p)
        /*00f8*/ 	.word	0x00000000


	//----- nvinfo : EIATTR_FRAME_SIZE
	.align		4
.L_52:
        /*00fc*/ 	.byte	0x04, 0x11
        /*00fe*/ 	.short	(.L_54 - .L_53)
	.align		4
.L_53:
        /*0100*/ 	.word	index@(_ZN7cutlass13device_kernelIN5flash19enable_sm80_to_sm89INS1_16FlashAttnFwdSm80INS1_25CollectiveMainloopFwdSm80ILi8ELi1ELb1EN4cute5tupleIJNS5_1CILi128EEENS7_ILi96EEES8_EEELi128ENS_10bfloat16_tEfNS_4arch4Sm80ELb0ELb1ELb0ELb1ELb1ELb1ELb1ELb1EEENS1_21CollectiveEpilogueFwdINS6_IJS8_S8_S9_EEENS6_IJNS7_ILi1EEESH_SH_EEESB_SD_Li256ELb1ELb1ELb1ELb0EEENS1_36VarlenDynamicPersistentTileSchedulerILi128ELi96ELi256ELi256ELb1ELb1ELb0ELb1ELb0ELb1EEEEEEEEEvNT_6ParamsE)
        /*0104*/ 	.word	0x00000070


	//----- nvinfo : EIATTR_REGCOUNT
	.align		4
.L_54:
        /*0108*/ 	.byte	0x04, 0x2f
        /*010a*/ 	.short	(.L_56 - .L_55)
	.align		4
.L_55:
        /*010c*/ 	.word	index@(_ZN7cutlass13device_kernelIN5flash19enable_sm80_to_sm89INS1_16FlashAttnFwdSm80INS1_25CollectiveMainloopFwdSm80ILi8ELi1ELb1EN4cute5tupleIJNS5_1CILi128EEENS7_ILi96EEES8_EEELi128ENS_10bfloat16_tEfNS_4arch4Sm80ELb0ELb1ELb0ELb1ELb1ELb0ELb1ELb1EEENS1_21CollectiveEpilogueFwdINS6_IJS8_S8_S9_EEENS6_IJNS7_ILi1EEESH_SH_EEESB_SD_Li256ELb1ELb1ELb1ELb0EEENS1_36VarlenDynamicPersistentTileSchedulerILi128ELi96ELi256ELi256ELb1ELb1ELb0ELb1ELb0ELb1EEEEEEEEEvNT_6ParamsE)
        /*0110*/ 	.word	0x000000ff


	//----- nvinfo : EIATTR_FRAME_SIZE
	.align		4
.L_56:
        /*0114*/ 	.byte	0x04, 0x11
        /*0116*/ 	.short	(.L_58 - .L_57)
	.align		4
.L_57:
        /*0118*/ 	.word	index@($__internal_13_$__cuda_sm70_votesync_ballot)
        /*011c*/ 	.word	0x00000000


	//----- nvinfo : EIATTR_FRAME_SIZE
	.align		4
.L_58:
        /*0120*/ 	.byte	0x04, 0x11
        /*0122*/ 	.short	(.L_60 - .L_59)
	.align		4
.L_59:
        /*0124*/ 	.word	index@($__internal_12_$__cuda_sm70_shflsync_up_p)
        /*0128*/ 	.word	0x00000000


	//----- nvinfo : EIATTR_FRAME_SIZE
	.align		4
.L_60:
        /*012c*/ 	.byte	0x04, 0x11
        /*012e*/ 	.short	(.L_62 - .L_61)
	.align		4
.L_61:
        /*0130*/ 	.word	index@($__internal_11_$__cuda_sm70_shflsync_idx_p)
        /*0134*/ 	.word	0x00000000


	//----- nvinfo : EIATTR_FRAME_SIZE
	.align		4
.L_62:
        /*0138*/ 	.byte	0x04, 0x11
        /*013a*/ 	.short	(.L_64 - .L_63)
	.align		4
.L_63:
        /*013c*/ 	.word	index@($__internal_10_$__cuda_sm70_shflsync_bfly_p)
        /*0140*/ 	.word	0x00000000


	//----- nvinfo : EIATTR_FRAME_SIZE
	.align		4
.L_64:
        /*0144*/ 	.byte	0x04, 0x11
        /*0146*/ 	.short	(.L_66 - .L_65)
	.align		4
.L_65:
        /*0148*/ 	.word	index@(_ZN7cutlass13device_kernelIN5flash19enable_sm80_to_sm89INS1_16FlashAttnFwdSm80INS1_25CollectiveMainloopFwdSm80ILi8ELi1ELb1EN4cute5tupleIJNS5_1CILi128EEENS7_ILi96EEES8_EEELi128ENS_10bfloat16_tEfNS_4arch4Sm80ELb0ELb1ELb0ELb1ELb1ELb0ELb1ELb1EEENS1_21CollectiveEpilogueFwdINS6_IJS8_S8_S9_EEENS6_IJNS7_ILi1EEESH_SH_EEESB_SD_Li256ELb1ELb1ELb1ELb0EEENS1_36VarlenDynamicPersistentTileSchedulerILi128ELi96ELi256ELi256ELb1ELb1ELb0ELb1ELb0ELb1EEEEEEEEEvNT_6ParamsE)
        /*014c*/ 	.word	0x00000028


	//----- nvinfo : EIATTR_REGCOUNT
	.align		4
.L_66:
        /*0150*/ 	.byte	0x04, 0x2f
        /*0152*/ 	.short	(.L_68 - .L_67)
	.align		4
.L_67:
        /*0154*/ 	.word	index@(_ZN7cutlass13device_kernelIN5flash19enable_sm80_to_sm89INS1_16FlashAttnFwdSm80INS1_25CollectiveMainloopFwdSm80ILi4ELi1ELb0EN4cute5tupleIJNS5_1CILi128EEENS7_ILi48EEES8_EEELi128ENS_10bfloat16_tEfNS_4arch4Sm80ELb0ELb1ELb0ELb0ELb1ELb0ELb1ELb1EEENS1_21CollectiveEpilogueFwdINS6_IJS8_S8_S9_EEENS6_IJNS7_ILi1EEESH_SH_EEESB_SD_Li128ELb0ELb1ELb1ELb0EEENS1_19SingleTileSchedulerILb0ELb1ELb1ELi128EEEEEEEEEvNT_6ParamsE)
        /*0158*/ 	.word	0x000000ff


	//----- nvinfo : EIATTR_FRAME_SIZE
	.align		4
.L_68:
        /*015c*/ 	.byte	0x04, 0x11
        /*015e*/ 	.short	(.L_70 - .L_69)
	.align		4
.L_69:
        /*0160*/ 	.word	index@(_ZN7cutlass13device_kernelIN5flash19enable_sm80_to_sm89INS1_16FlashAttnFwdSm80INS1_25CollectiveMainloopFwdSm80ILi4ELi1ELb0EN4cute5tupleIJNS5_1CILi128EEENS7_ILi48EEES8_EEELi128ENS_10bfloat16_tEfNS_4arch4Sm80ELb0ELb1ELb0ELb0ELb1ELb0ELb1ELb1EEENS1_21CollectiveEpilogueFwdINS6_IJS8_S8_S9_EEENS6_IJNS7_ILi1EEESH_SH_EEESB_SD_Li128ELb0ELb1ELb1ELb0EEENS1_19SingleTileSchedulerILb0ELb1ELb1ELi128EEEEEEEEEvNT_6ParamsE)
        /*0164*/ 	.word	0x00000070


	//----- nvinfo : EIATTR_REGCOUNT
	.align		4
.L_70:
        /*0168*/ 	.byte	0x04, 0x2f
        /*016a*/ 	.short	(.L_72 - .L_71)
	.align		4
.L_71:
        /*016c*/ 	.word	index@(_ZN7cutlass13device_kernelIN5flash19enable_sm80_to_sm89INS1_16FlashAttnFwdSm80INS1_25CollectiveMainloopFwdSm80ILi8ELi1ELb1EN4cute5tupleIJNS5_1CILi128EEENS7_ILi112EEES8_EEELi128ENS_10bfloat16_tEfNS_4arch4Sm80ELb0ELb0ELb0ELb1ELb1ELb1ELb1ELb1EEENS1_21CollectiveEpilogueFwdINS6_IJS8_S8_S9_EEENS6_IJNS7_ILi1EEESH_SH_EEESB_SD_Li256ELb1ELb1ELb1ELb0EEENS1_36VarlenDynamicPersistentTileSchedulerILi128ELi112ELi256ELi256ELb1ELb1ELb0ELb0ELb1ELb1EEEEEEEEEvNT_6ParamsE)
        /*0170*/ 	.word	0x000000ff


	//----- nvinfo : EIATTR_FRAME_SIZE
	.align		4
.L_72:
        /*0174*/ 	.byte	0x04, 0x11
        /*0176*/ 	.short	(.L_74 - .L_73)
	.align		4
.L_73:
        /*0178*/ 	.word	index@($__internal_9_$__cuda_sm70_votesync_ballot)
        /*017c*/ 	.word	0x00000000


	//----- nvinfo : EIATTR_FRAME_SIZE
	.align		4
.L_74:
        /*0180*/ 	.byte	0x04, 0x11
        /*0182*/ 	.short	(.L_76 - .L_75)
	.align		4
.L_75:
        /*0184*/ 	.word	index@($__internal_8_$__cuda_sm70_shflsync_up_p)
        /*0188*/ 	.word	0x00000000


	//----- nvinfo : EIATTR_FRAME_SIZE
	.align		4
.L_76:
        /*018c*/ 	.byte	0x04, 0x11
        /*018e*/ 	.short	(.L_78 - .L_77)
	.align		4
.L_77:
        /*0190*/ 	.word	index@($__internal_7_$__cuda_sm70_shflsync_idx_p)
        /*0194*/ 	.word	0x00000000


	//----- nvinfo : EIATTR_FRAME_SIZE
	.align		4
.L_78:
        /*0198*/ 	.byte	0x04, 0x11
        /*019a*/ 	.short	(.L_80 - .L_79)
	.align		4
.L_79:
        /*019c*/ 	.word	index@($__internal_6_$__cuda_sm70_shflsync_bfly_p)
        /*01a0*/ 	.word	0x00000000


	//----- nvinfo : EIATTR_FRAME_SIZE
	.align		4
.L_80:
        /*01a4*/ 	.byte	0x04, 0x11
        /*01a6*/ 	.short	(.L_82 - .L_81)
	.align		4
.L_81:
        /*01a8*/ 	.word	index@(_ZN7cutlass13device_kernelIN5flash19enable_sm80_to_sm89INS1_16FlashAttnFwdSm80INS1_25CollectiveMainloopFwdSm80ILi8ELi1ELb1EN4cute5tupleIJNS5_1CILi128EEENS7_ILi112EEES8_EEELi128ENS_10bfloat16_tEfNS_4arch4Sm80ELb0ELb0ELb0ELb1ELb1ELb1ELb1ELb1EEENS1_21CollectiveEpilogueFwdINS6_IJS8_S8_S9_EEENS6_IJNS7_ILi1EEESH_SH_EEESB_SD_Li256ELb1ELb1ELb1ELb0EEENS1_36VarlenDynamicPersistentTileSchedulerILi128ELi112ELi256ELi256ELb1ELb1ELb0ELb0ELb1ELb1EEEEEEEEEvNT_6ParamsE)
        /*01ac*/ 	.word	0x00000110


	//----- nvinfo : EIATTR_REGCOUNT
	.align		4
.L_82:
        /*01b0*/ 	.byte	0x04, 0x2f
        /*01b2*/ 	.short	(.L_84 - .L_83)
	.align		4
.L_83:
        /*01b4*/ 	.word	index@(_ZN7cutlass13device_kernelIN5flash19enable_sm80_to_sm89INS1_16FlashAttnFwdSm80INS1_25CollectiveMainloopFwdSm80ILi8ELi1ELb1EN4cute5tupleIJNS5_1CILi128EEENS7_ILi112EEES8_EEELi128ENS_10bfloat16_tEfNS_4arch4Sm80ELb0ELb0ELb0ELb1ELb1ELb0ELb1ELb1EEENS1_21CollectiveEpilogueFwdINS6_IJS8_S8_S9_EEENS6_IJNS7_ILi1EEESH_SH_EEESB_SD_Li256ELb1ELb1ELb1ELb0EEENS1_36VarlenDynamicPersistentTileSchedulerILi128ELi112ELi256ELi256ELb1ELb1ELb0ELb0ELb1ELb1EEEEEEEEEvNT_6ParamsE)
        /*01b8*/ 	.word	0x000000ff


	//----- nvinfo : EIATTR_FRAME_SIZE
	.align		4
.L_84:
        /*01bc*/ 	.byte	0x04, 0x11
        /*01be*/ 	.short	(.L_86 - .L_85)
	.align		4
.L_85:
        /*01c0*/ 	.word	index@($__internal_5_$__cuda_sm70_votesync_ballot)
        /*01c4*/ 	.word	0x00000000


	//----- nvinfo : EIATTR_FRAME_SIZE
	.align		4
.L_86:
        /*01c8*/ 	.byte	0x04, 0x11
        /*01ca*/ 	.short	(.L_88 - .L_87)
	.align		4
.L_87:
        /*01cc*/ 	.word	index@($__internal_4_$__cuda_sm70_shflsync_up_p)
        /*01d0*/ 	.word	0x00000000


	//----- nvinfo : EIATTR_FRAME_SIZE
	.align		4
.L_88:
        /*01d4*/ 	.byte	0x04, 0x11
        /*01d6*/ 	.short	(.L_90 - .L_89)
	.align		4
.L_89:
        /*01d8*/ 	.word	index@($__internal_3_$__cuda_sm70_shflsync_idx_p)
        /*01dc*/ 	.word	0x00000000


	//----- nvinfo : EIATTR_FRAME_SIZE
	.align		4
.L_90:
        /*01e0*/ 	.byte	0x04, 0x11
        /*01e2*/ 	.short	(.L_92 - .L_91)
	.align		4
.L_91:
        /*01e4*/ 	.word	index@($__internal_2_$__cuda_sm70_shflsync_bfly_p)
        /*01e8*/ 	.word	0x00000000


	//----- nvinfo : EIATTR_FRAME_SIZE
	.align		4
.L_92:
        /*01ec*/ 	.byte	0x04, 0x11
        /*01ee*/ 	.short	(.L_94 - .L_93)
	.align		4
.L_93:
        /*01f0*/ 	.word	index@(_ZN7cutlass13device_kernelIN5flash19enable_sm80_to_sm89INS1_16FlashAttnFwdSm80INS1_25CollectiveMainloopFwdSm80ILi8ELi1ELb1EN4cute5tupleIJNS5_1CILi128EEENS7_ILi112EEES8_EEELi128ENS_10bfloat16_tEfNS_4arch4Sm80ELb0ELb0ELb0ELb1ELb1ELb0ELb1ELb1EEENS1_21CollectiveEpilogueFwdINS6_IJS8_S8_S9_EEENS6_IJNS7_ILi1EEESH_SH_EEESB_SD_Li256ELb1ELb1ELb1ELb0EEENS1_36VarlenDynamicPersistentTileSchedulerILi128ELi112ELi256ELi256ELb1ELb1ELb0ELb0ELb1ELb1EEEEEEEEEvNT_6ParamsE)
        /*01f4*/ 	.word	0x000000c0


	//----- nvinfo : EIATTR_REGCOUNT
	.align		4
.L_94:
        /*01f8*/ 	.byte	0x04, 0x2f
        /*01fa*/ 	.short	(.L_96 - .L_95)
	.align		4
.L_95:
        /*01fc*/ 	.word	index@(_ZN7cutlass13device_kernelIN5flash19enable_sm80_to_sm89INS1_16FlashAttnFwdSm80INS1_25CollectiveMainloopFwdSm80ILi4ELi1ELb0EN4cute5tupleIJNS5_1CILi128EEENS7_ILi64EEES8_EEELi128ENS_10bfloat16_tEfNS_4arch4Sm80ELb0ELb0ELb0ELb0ELb1ELb0ELb1ELb1EEENS1_21CollectiveEpilogueFwdINS6_IJS8_S8_S9_EEENS6_IJNS7_ILi1EEESH_SH_EEESB_SD_Li128ELb0ELb1ELb1ELb0EEENS1_19SingleTileSchedulerILb0ELb1ELb1ELi128EEEEEEEEEvNT_6ParamsE)
        /*0200*/ 	.word	0x000000ff


	//----- nvinfo : EIATTR_FRAME_SIZE
	.align		4
.L_96:
        /*0204*/ 	.byte	0x04, 0x11
        /*0206*/ 	.short	(.L_98 - .L_97)
	.align		4
.L_97:
        /*0208*/ 	.word	index@(_ZN7cutlass13device_kernelIN5flash19enable_sm80_to_sm89INS1_16FlashAttnFwdSm80INS1_25CollectiveMainloopFwdSm80ILi4ELi1ELb0EN4cute5tupleIJNS5_1CILi128EEENS7_ILi64EEES8_EEELi128ENS_10bfloat16_tEfNS_4arch4Sm80ELb0ELb0ELb0ELb0ELb1ELb0ELb1ELb1EEENS1_21CollectiveEpilogueFwdINS6_IJS8_S8_S9_EEENS6_IJNS7_ILi1EEESH_SH_EEESB_SD_Li128ELb0ELb1ELb1ELb0EEENS1_19SingleTileSchedulerILb0ELb1ELb1ELi128EEEEEEEEEvNT_6ParamsE)
        /*020c*/ 	.word	0x00000028


	//----- nvinfo : EIATTR_REGCOUNT
	.align		4
.L_98:
        /*0210*/ 	.byte	0x04, 0x2f
        /*0212*/ 	.short	(.L_100 - .L_99)
	.align		4
.L_99:
        /*0214*/ 	.word	index@(_ZN7cutlass13device_kernelIN5flash19enable_sm80_to_sm89INS1_16FlashAttnFwdSm80INS1_25CollectiveMainloopFwdSm80ILi8ELi1ELb1EN4cute5tupleIJNS5_1CILi128EEES8_S8_EEELi128ENS_10bfloat16_tEfNS_4arch4Sm80ELb1ELb0ELb0ELb0ELb1ELb0ELb1ELb1EEENS1_21CollectiveEpilogueFwdIS9_NS6_IJNS7_ILi1EEESF_SF_EEESA_SC_Li256ELb0ELb1ELb1ELb0EEENS1_30DynamicPersistentTileSchedulerILi256ELi256ELb1ELb1ELb0EEEEEEEEEvNT_6ParamsE)
        /*0218*/ 	.word	0x000000ff


	//----- nvinfo : EIATTR_FRAME_SIZE
	.align		4
.L_100:
        /*021c*/ 	.byte	0x04, 0x11
        /*021e*/ 	.short	(.L_102 - .L_101)
	.align		4
.L_101:
        /*0220*/ 	.word	index@($__internal_1_$__cuda_sm70_shflsync_idx_p)
        /*0224*/ 	.word	0x00000000


	//----- nvinfo : EIATTR_FRAME_SIZE
	.align		4
.L_102:
        /*0228*/ 	.byte	0x04, 0x11
        /*022a*/ 	.short	(.L_104 - .L_103)
	.align		4
.L_103:
        /*022c*/ 	.word	index@($__internal_0_$__cuda_sm70_shflsync_bfly_p)
        /*0230*/ 	.word	0x00000000


	//----- nvinfo : EIATTR_FRAME_SIZE
	.align		4
.L_104:
        /*0234*/ 	.byte	0x04, 0x11
        /*0236*/ 	.short	(.L_106 - .L_105)
	.align		4
.L_105:
        /*0238*/ 	.word	index@(_ZN7cutlass13device_kernelIN5flash19enable_sm80_to_sm89INS1_16FlashAttnFwdSm80INS1_25CollectiveMainloopFwdSm80ILi8ELi1ELb1EN4cute5tupleIJNS5_1CILi128EEES8_S8_EEELi128ENS_10bfloat16_tEfNS_4arch4Sm80ELb1ELb0ELb0ELb0ELb1ELb0ELb1ELb1EEENS1_21CollectiveEpilogueFwdIS9_NS6_IJNS7_ILi1EEESF_SF_EEESA_SC_Li256ELb0ELb1ELb1ELb0EEENS1_30DynamicPersistentTileSchedulerILi256ELi256ELb1ELb1ELb0EEEEEEEEEvNT_6ParamsE)
        /*023c*/ 	.word	0x000000d8


	//----- nvinfo : EIATTR_REGCOUNT
	.align		4
.L_106:
        /*0240*/ 	.byte	0x04, 0x2f
        /*0242*/ 	.short	(.L_108 - .L_107)
	.align		4
.L_107:
        /*0244*/ 	.word	index@(_ZN7cutlass13device_kernelIN5flash19enable_sm80_to_sm89INS1_16FlashAttnFwdSm80INS1_25CollectiveMainloopFwdSm80ILi8ELi1ELb1EN4cute5tupleIJNS5_1CILi128EEENS7_ILi96EEES8_EEELi128ENS_10bfloat16_tEfNS_4arch4Sm80ELb0ELb1ELb0ELb0ELb1ELb0ELb1ELb1EEENS1_21CollectiveEpilogueFwdINS6_IJS8_S8_S9_EEENS6_IJNS7_ILi1EEESH_SH_EEESB_SD_Li256ELb0ELb1ELb1ELb0EEENS1_19SingleTileSchedulerILb0ELb1ELb1ELi128EEEEEEEEEvNT_6ParamsE)
        /*0248*/ 	.word	0x000000fe


	//----- nvinfo : EIATTR_FRAME_SIZE
	.align		4
.L_108:
        /*024c*/ 	.byte	0x04, 0x11
        /*024e*/ 	.short	(.L_110 - .L_109)
	.align		4
.L_109:
        /*0250*/ 	.word	index@(_ZN7cutlass13device_kernelIN5flash19enable_sm80_to_sm89INS1_16FlashAttnFwdSm80INS1_25CollectiveMainloopFwdSm80ILi8ELi1ELb1EN4cute5tupleIJNS5_1CILi128EEENS7_ILi96EEES8_EEELi128ENS_10bfloat16_tEfNS_4arch4Sm80ELb0ELb1ELb0ELb0ELb1ELb0ELb1ELb1EEENS1_21CollectiveEpilogueFwdINS6_IJS8_S8_S9_EEENS6_IJNS7_ILi1EEESH_SH_EEESB_SD_Li256ELb0ELb1ELb1ELb0EEENS1_19SingleTileSchedulerILb0ELb1ELb1ELi128EEEEEEEEEvNT_6ParamsE)
        /*0254*/ 	.word	0x00000000


	//----- nvinfo : EIATTR_REGCOUNT
	.align		4
.L_110:
        /*0258*/ 	.byte	0x04, 0x2f
        /*025a*/ 	.short	(.L_112 - .L_111)
	.align		4
.L_111:
        /*025c*/ 	.word	index@(_ZN7cutlass13device_kernelIN5flash19enable_sm80_to_sm89INS1_16FlashAttnFwdSm80INS1_25CollectiveMainloopFwdSm80ILi8ELi1ELb1EN4cute5tupleIJNS5_1CILi128EEES8_S8_EEELi128ENS_10bfloat16_tEfNS_4arch4Sm80ELb0ELb0ELb0ELb0ELb1ELb0ELb1ELb1EEENS1_21CollectiveEpilogueFwdIS9_NS6_IJNS7_ILi1EEESF_SF_EEESA_SC_Li256ELb0ELb1ELb1ELb0EEENS1_19SingleTileSchedulerILb0ELb1ELb1ELi128EEEEEEEEEvNT_6ParamsE)
        /*0260*/ 	.word	0x000000fc


	//----- nvinfo : EIATTR_FRAME_SIZE
	.align		4
.L_112:
        /*0264*/ 	.byte	0x04, 0x11
        /*0266*/ 	.short	(.L_114 - .L_113)
	.align		4
.L_113:
        /*0268*/ 	.word	index@(_ZN7cutlass13device_kernelIN5flash19enable_sm80_to_sm89INS1_16FlashAttnFwdSm80INS1_25CollectiveMainloopFwdSm80ILi8ELi1ELb1EN4cute5tupleIJNS5_1CILi128EEES8_S8_EEELi128ENS_10bfloat16_tEfNS_4arch4Sm80ELb0ELb0ELb0ELb0ELb1ELb0ELb1ELb1EEENS1_21CollectiveEpilogueFwdIS9_NS6_IJNS7_ILi1EEESF_SF_EEESA_SC_Li256ELb0ELb1ELb1ELb0EEENS1_19SingleTileSchedulerILb0ELb1ELb1ELi128EEEEEEEEEvNT_6ParamsE)
        /*026c*/ 	.word	0x00000000


	//----- nvinfo : EIATTR_MIN_STACK_SIZE
	.align		4
.L_114:
        /*0270*/ 	.byte	0x04, 0x12
        /*0272*/ 	.short	(.L_116 - .L_115)
	.align		4
.L_115:
        /*0274*/ 	.word	index@(_ZN7cutlass13device_kernelIN5flash19enable_sm80_to_sm89INS1_16FlashAttnFwdSm80INS1_25CollectiveMainloopFwdSm80ILi8ELi1ELb1EN4cute5tupleIJNS5_1CILi128EEES8_S8_EEELi128ENS_10bfloat16_tEfNS_4arch4Sm80ELb0ELb0ELb0ELb0ELb1ELb0ELb1ELb1EEENS1_21CollectiveEpilogueFwdIS9_NS6_IJNS7_ILi1EEESF_SF_EEESA_SC_Li256ELb0ELb1ELb1ELb0EEENS1_19SingleTileSchedulerILb0ELb1ELb1ELi128EEEEEEEEEvNT_6ParamsE)
        /*0278*/ 	.word	0x00000000


	//----- nvinfo : EIATTR_MIN_STACK_SIZE
	.align		4
.L_116:
        /*027c*/ 	.byte	0x04, 0x12
        /*027e*/ 	.short	(.L_118 - .L_117)
	.align		4
.L_117:
        /*0280*/ 	.word	index@(_ZN7cutlass13device_kernelIN5flash19enable_sm80_to_sm89INS1_16FlashAttnFwdSm80INS1_25CollectiveMainloopFwdSm80ILi8ELi1ELb1EN4cute5tupleIJNS5_1CILi128EEENS7_ILi96EEES8_EEELi128ENS_10bfloat16_tEfNS_4arch4Sm80ELb0ELb1ELb0ELb0ELb1ELb0ELb1ELb1EEENS1_21CollectiveEpilogueFwdINS6_IJS8_S8_S9_EEENS6_IJNS7_ILi1EEESH_SH_EEESB_SD_Li256ELb0ELb1ELb1ELb0EEENS1_19SingleTileSchedulerILb0ELb1ELb1ELi128EEEEEEEEEvNT_6ParamsE)
        /*0284*/ 	.word	0x00000000


	//----- nvinfo : EIATTR_MIN_STACK_SIZE
	.align		4
.L_118:
        /*0288*/ 	.byte	0x04, 0x12
        /*028a*/ 	.short	(.L_120 - .L_119)
	.align		4
.L_119:
        /*028c*/ 	.word	index@(_ZN7cutlass13device_kernelIN5flash19enable_sm80_to_sm89INS1_16FlashAttnFwdSm80INS1_25CollectiveMainloopFwdSm80ILi8ELi1ELb1EN4cute5tupleIJNS5_1CILi128EEES8_S8_EEELi128ENS_10bfloat16_tEfNS_4arch4Sm80ELb1ELb0ELb0ELb0ELb1ELb0ELb1ELb1EEENS1_21CollectiveEpilogueFwdIS9_NS6_IJNS7_ILi1EEESF_SF_EEESA_SC_Li256ELb0ELb1ELb1ELb0EEENS1_30DynamicPersistentTileSchedulerILi256ELi256ELb1ELb1ELb0EEEEEEEEEvNT_6ParamsE)
        /*0290*/ 	.word	0x000000d8


	//----- nvinfo : EIATTR_MIN_STACK_SIZE
	.align		4
.L_120:
        /*0294*/ 	.byte	0x04, 0x12
        /*0296*/ 	.short	(.L_122 - .L_121)
	.align		4
.L_121:
        /*0298*/ 	.word	index@(_ZN7cutlass13device_kernelIN5flash19enable_sm80_to_sm89INS1_16FlashAttnFwdSm80INS1_25CollectiveMainloopFwdSm80ILi4ELi1ELb0EN4cute5tupleIJNS5_1CILi128EEENS7_ILi64EEES8_EEELi128ENS_10bfloat16_tEfNS_4arch4Sm80ELb0ELb0ELb0ELb0ELb1ELb0ELb1ELb1EEENS1_21CollectiveEpilogueFwdINS6_IJS8_S8_S9_EEENS6_IJNS7_ILi1EEESH_SH_EEESB_SD_Li128ELb0ELb1ELb1ELb0EEENS1_19SingleTileSchedulerILb0ELb1ELb1ELi128EEEEEEEEEvNT_6ParamsE)
        /*029c*/ 	.word	0x00000028


	//----- nvinfo : EIATTR_MIN_STACK_SIZE
	.align		4
.L_122:
        /*02a0*/ 	.byte	0x04, 0x12
        /*02a2*/ 	.short	(.L_124 - .L_123)
	.align		4
.L_123:
        /*02a4*/ 	.word	index@(_ZN7cutlass13device_kernelIN5flash19enable_sm80_to_sm89INS1_16FlashAttnFwdSm80INS1_25CollectiveMainloopFwdSm80ILi8ELi1ELb1EN4cute5tupleIJNS5_1CILi128EEENS7_ILi112EEES8_EEELi128ENS_10bfloat16_tEfNS_4arch4Sm80ELb0ELb0ELb0ELb1ELb1ELb0ELb1ELb1EEENS1_21CollectiveEpilogueFwdINS6_IJS8_S8_S9_EEENS6_IJNS7_ILi1EEESH_SH_EEESB_SD_Li256ELb1ELb1ELb1ELb0EEENS1_36VarlenDynamicPersistentTileSchedulerILi128ELi112ELi256ELi256ELb1ELb1ELb0ELb0ELb1ELb1EEEEEEEEEvNT_6ParamsE)
        /*02a8*/ 	.word	0x000000c0


	//----- nvinfo : EIATTR_MIN_STACK_SIZE
	.align		4
.L_124:
        /*02ac*/ 	.byte	0x04, 0x12
        /*02ae*/ 	.short	(.L_126 - .L_125)
	.align		4
.L_125:
        /*02b0*/ 	.word	index@(_ZN7cutlass13device_kernelIN5flash19enable_sm80_to_sm89INS1_16FlashAttnFwdSm80INS1_25CollectiveMainloopFwdSm80ILi8ELi1ELb1EN4cute5tupleIJNS5_1CILi128EEENS7_ILi112EEES8_EEELi128ENS_10bfloat16_tEfNS_4arch4Sm80ELb0ELb0ELb0ELb1ELb1ELb1ELb1ELb1EEENS1_21CollectiveEpilogueFwdINS6_IJS8_S8_S9_EEENS6_IJNS7_ILi1EEESH_SH_EEESB_SD_Li256ELb1ELb1ELb1ELb0EEENS1_36VarlenDynamicPersistentTileSchedulerILi128ELi112ELi256ELi256ELb1ELb1ELb0ELb0ELb1ELb1EEEEEEEEEvNT_6ParamsE)
        /*02b4*/ 	.word	0x00000110


	//----- nvinfo : EIATTR_MIN_STACK_SIZE
	.align		4
.L_126:
        /*02b8*/ 	.byte	0x04, 0x12
        /*02ba*/ 	.short	(.L_128 - .L_127)
	.align		4
.L_127:
        /*02bc*/ 	.word	index@(_ZN7cutlass13device_kernelIN5flash19enable_sm80_to_sm89INS1_16FlashAttnFwdSm80INS1_25CollectiveMainloopFwdSm80ILi4ELi1ELb0EN4cute5tupleIJNS5_1CILi128EEENS7_ILi48EEES8_EEELi128ENS_10bfloat16_tEfNS_4arch4Sm80ELb0ELb1ELb0ELb0ELb1ELb0ELb1ELb1EEENS1_21CollectiveEpilogueFwdINS6_IJS8_S8_S9_EEENS6_IJNS7_ILi1EEESH_SH_EEESB_SD_Li128ELb0ELb1ELb1ELb0EEENS1_19SingleTileSchedulerILb0ELb1ELb1ELi128EEEEEEEEEvNT_6ParamsE)
        /*02c0*/ 	.word	0x00000070


	//----- nvinfo : EIATTR_MIN_STACK_SIZE
	.align		4
.L_128:
        /*02c4*/ 	.byte	0x04, 0x12
        /*02c6*/ 	.short	(.L_130 - .L_129)
	.align		4
.L_129:
        /*02c8*/ 	.word	index@(_ZN7cutlass13device_kernelIN5flash19enable_sm80_to_sm89INS1_16FlashAttnFwdSm80INS1_25CollectiveMainloopFwdSm80ILi8ELi1ELb1EN4cute5tupleIJNS5_1CILi128EEENS7_ILi96EEES8_EEELi128ENS_10bfloat16_tEfNS_4arch4Sm80ELb0ELb1ELb0ELb1ELb1ELb0ELb1ELb1EEENS1_21CollectiveEpilogueFwdINS6_IJS8_S8_S9_EEENS6_IJNS7_ILi1EEESH_SH_EEESB_SD_Li256ELb1ELb1ELb1ELb0EEENS1_36VarlenDynamicPersistentTileSchedulerILi128ELi96ELi256ELi256ELb1ELb1ELb0ELb1ELb0ELb1EEEEEEEEEvNT_6ParamsE)
        /*02cc*/ 	.word	0x00000028


	//----- nvinfo : EIATTR_MIN_STACK_SIZE
	.align		4
.L_130:
        /*02d0*/ 	.byte	0x04, 0x12
        /*02d2*/ 	.short	(.L_132 - .L_131)
	.align		4
.L_131:
        /*02d4*/ 	.word	index@(_ZN7cutlass13device_kernelIN5flash19enable_sm80_to_sm89INS1_16FlashAttnFwdSm80INS1_25CollectiveMainloopFwdSm80ILi8ELi1ELb1EN4cute5tupleIJNS5_1CILi128EEENS7_ILi96EEES8_EEELi128ENS_10bfloat16_tEfNS_4arch4Sm80ELb0ELb1ELb0ELb1ELb1ELb1ELb1ELb1EEENS1_21CollectiveEpilogueFwdINS6_IJS8_S8_S9_EEENS6_IJNS7_ILi1EEESH_SH_EEESB_SD_Li256ELb1ELb1ELb1ELb0EEENS1_36VarlenDynamicPersistentTileSchedulerILi128ELi96ELi256ELi256ELb1ELb1ELb0ELb1ELb0ELb1EEEEEEEEEvNT_6ParamsE)
        /*02d8*/ 	.word	0x00000070


	//----- nvinfo : EIATTR_MIN_STACK_SIZE
	.align		4
.L_132:
        /*02dc*/ 	.byte	0x04, 0x12
        /*02de*/ 	.short	(.L_134 - .L_133)
	.align		4
.L_133:
        /*02e0*/ 	.word	index@(_ZN7cutlass13device_kernelIN5flash19enable_sm80_to_sm89INS1_16FlashAttnFwdSm80INS1_25CollectiveMainloopFwdSm80ILi4ELi1ELb0EN4cute5tupleIJNS5_1CILi128EEENS7_ILi64EEES8_EEELi128ENS_10bfloat16_tEfNS_4arch4Sm80ELb1ELb0ELb0ELb0ELb1ELb0ELb1ELb1EEENS1_21CollectiveEpilogueFwdINS6_IJS8_S8_S9_EEENS6_IJNS7_ILi1EEESH_SH_EEESB_SD_Li128ELb0ELb1ELb1ELb0EEENS1_30DynamicPersistentTileSchedulerILi128ELi128ELb1ELb1ELb0EEEEEEEEEvNT_6ParamsE)
        /*02e4*/ 	.word	0x00000110


	//----- nvinfo : EIATTR_MIN_STACK_SIZE
	.align		4
.L_134:
        /*02e8*/ 	.byte	0x04, 0x12
        /*02ea*/ 	.short	(.L_136 - .L_135)
	.align		4
.L_135:
        /*02ec*/ 	.word	index@(_ZN7cutlass13device_kernelIN5flash19enable_sm80_to_sm89INS1_16FlashAttnFwdSm80INS1_25CollectiveMainloopFwdSm80ILi8ELi1ELb1EN4cute5tupleIJNS5_1CILi128EEENS7_ILi112EEES8_EEELi128ENS_10bfloat16_tEfNS_4arch4Sm80ELb1ELb0ELb0ELb1ELb1ELb0ELb1ELb1EEENS1_21CollectiveEpilogueFwdINS6_IJS8_S8_S9_EEENS6_IJNS7_ILi1EEESH_SH_EEESB_SD_Li256ELb1ELb1ELb1ELb0EEENS1_36VarlenDynamicPersistentTileSchedulerILi128ELi112ELi256ELi256ELb1ELb1ELb0ELb1ELb1ELb1EEEEEEEEEvNT_6ParamsE)
        /*02f0*/ 	.word	0x00000118


	//----- nvinfo : EIATTR_MIN_STACK_SIZE
	.align		4
.L_136:
        /*02f4*/ 	.byte	0x04, 0x12
        /*02f6*/ 	.short	(.L_138 - .L_137)
	.align		4
.L_137:
        /*02f8*/ 	.word	index@(_ZN7cutlass13device_kernelIN5flash19enable_sm80_to_sm89INS1_16FlashAttnFwdSm80INS1_25CollectiveMainloopFwdSm80ILi8ELi1ELb1EN4cute5tupleIJNS5_1CILi128EEENS7_ILi112EEES8_EEELi128ENS_10bfloat16_tEfNS_4arch4Sm80ELb1ELb0ELb0ELb1ELb1ELb1ELb1ELb1EEENS1_21CollectiveEpilogueFwdINS6_IJS8_S8_S9_EEENS6_IJNS7_ILi1EEESH_SH_EEESB_SD_Li256ELb1ELb1ELb1ELb0EEENS1_36VarlenDynamicPersistentTileSchedulerILi128ELi112ELi256ELi256ELb1ELb1ELb0ELb1ELb1ELb1EEEEEEEEEvNT_6ParamsE)
        /*02fc*/ 	.word	0x00000130
.L_138:


//--------------------- .nv.info._ZN7cutlass13device_kernelIN5flash19enable_sm80_to_sm89INS1_16FlashAttnFwdSm80INS1_25CollectiveMainloopFwdSm80ILi8ELi1ELb1EN4cute5tupleIJNS5_1CILi128EEES8_S8_EEELi128ENS_10bfloat16_tEfNS_4arch4Sm80ELb0ELb0ELb0ELb0ELb1ELb0ELb1ELb1EEENS1_21CollectiveEpilogueFwdIS9_NS6_IJNS7_ILi1EEESF_SF_EEESA_SC_Li256ELb0ELb1ELb1ELb0EEENS1_19SingleTileSchedulerILb0ELb1ELb1ELi128EEEEEEEEEvNT_6ParamsE --------------------------
	.section	.nv.info._ZN7cutlass13device_kernelIN5flash19enable_sm80_to_sm89INS1_16FlashAttnFwdSm80INS1_25CollectiveMainloopFwdSm80ILi8ELi1ELb1EN4cute5tupleIJNS5_1CILi128EEES8_S8_EEELi128ENS_10bfloat16_tEfNS_4arch4Sm80ELb0ELb0ELb0ELb0ELb1ELb0ELb1ELb1EEENS1_21CollectiveEpilogueFwdIS9_NS6_IJNS7_ILi1EEESF_SF_EEESA_SC_Li256ELb0ELb1ELb1ELb0EEENS1_19SingleTileSchedulerILb0ELb1ELb1ELi128EEEEEEEEEvNT_6ParamsE,"",@"SHT_CUDA_INFO"
	.sectionflags	@""
	.align	4


	//----- nvinfo : EIATTR_CUDA_API_VERSION
	.align		4
        /*0000*/ 	.byte	0x04, 0x37
        /*0002*/ 	.short	(.L_140 - .L_139)
.L_139:
        /*0004*/ 	.word	0x00000082


	//----- nvinfo : EIATTR_SW2861232_WAR
	.align		4
.L_140:
        /*0008*/ 	.byte	0x01, 0x35
	.zero		2


	//----- nvinfo : EIATTR_PARAM_CBANK
	.align		4
        /*000c*/ 	.byte	0x04, 0x0a
        /*000e*/ 	.short	(.L_142 - .L_141)
	.align		4
.L_141:
        /*0010*/ 	.word	index@(.nv.constant0._ZN7cutlass13device_kernelIN5flash19enable_sm80_to_sm89INS1_16FlashAttnFwdSm80INS1_25CollectiveMainloopFwdSm80ILi8ELi1ELb1EN4cute5tupleIJNS5_1CILi128EEES8_S8_EEELi128ENS_10bfloat16_tEfNS_4arch4Sm80ELb0ELb0ELb0ELb0ELb1ELb0ELb1ELb1EEENS1_21CollectiveEpilogueFwdIS9_NS6_IJNS7_ILi1EEESF_SF_EEESA_SC_Li256ELb0ELb1ELb1ELb0EEENS1_19SingleTileSchedulerILb0ELb1ELb1ELi128EEEEEEEEEvNT_6ParamsE)
        /*0014*/ 	.short	0x0160
        /*0016*/ 	.short	0x0418


	//----- nvinfo : EIATTR_CBANK_PARAM_SIZE
	.align		4
.L_142:
        /*0018*/ 	.byte	0x03, 0x19
        /*001a*/ 	.short	0x0418


	//----- nvinfo : EIATTR_KPARAM_INFO
	.align		4
        /*001c*/ 	.byte	0x04, 0x17
        /*001e*/ 	.short	(.L_144 - .L_143)
.L_143:
        /*0020*/ 	.word	0x00000000
        /*0024*/ 	.short	0x0000
        /*0026*/ 	.short	0x0000
        /*0028*/ 	.byte	0x00, 0xf0, 0x61, 0x10


	//----- nvinfo : EIATTR_MAXREG_COUNT
	.align		4
.L_144:
        /*002c*/ 	.byte	0x03, 0x1b
        /*002e*/ 	.short	0x00ff


	//----- nvinfo : EIATTR_NUM_BARRIERS
	.align		4
        /*0030*/ 	.byte	0x02, 0x4c
        /*0032*/ 	.byte	0x02
	.zero		1


	//----- nvinfo : EIATTR_MERCURY_ISA_VERSION
	.align		4
        /*0034*/ 	.byte	0x03, 0x5f
        /*0036*/ 	.short	0x0000


	//----- nvinfo : EIATTR_COOP_GROUP_MASK_REGIDS
	.align		4
        /*0038*/ 	.byte	0x04, 0x29
        /*003a*/ 	.short	(.L_146 - .L_145)


	//   ....[0]....
.L_145:
        /*003c*/ 	.word	0xffffffff


	//   ....[1]....
        /*0040*/ 	.word	0xffffffff


	//   ....[2]....
        /*0044*/ 	.word	0xffffffff


	//   ....[3]....
        /*0048*/ 	.word	0xffffffff


	//   ....[4]....
        /*004c*/ 	.word	0xffffffff


	//   ....[5]....
        /*0050*/ 	.word	0xffffffff


	//   ....[6]....
        /*0054*/ 	.word	0xffffffff


	//   ....[7]....
        /*0058*/ 	.word	0xffffffff


	//   ....[8]....
        /*005c*/ 	.word	0xffffffff


	//   ....[9]....
        /*0060*/ 	.word	0xffffffff


	//   ....[10]....
        /*0064*/ 	.word	0xffffffff


	//   ....[11]....
        /*0068*/ 	.word	0xffffffff


	//   ....[12]....
        /*006c*/ 	.word	0xffffffff


	//   ....[13]....
        /*0070*/ 	.word	0xffffffff


	//   ....[14]....
        /*0074*/ 	.word	0xffffffff


	//   ....[15]....
        /*0078*/ 	.word	0xffffffff


	//   ....[16]....
        /*007c*/ 	.word	0xffffffff


	//   ....[17]....
        /*0080*/ 	.word	0xffffffff


	//   ....[18]....
        /*0084*/ 	.word	0xffffffff


	//   ....[19]....
        /*0088*/ 	.word	0xffffffff


	//   ....[20]....
        /*008c*/ 	.word	0xffffffff


	//   ....[21]....
        /*0090*/ 	.word	0xffffffff


	//   ....[22]....
        /*0094*/ 	.word	0xffffffff


	//   ....[23]....
        /*0098*/ 	.word	0xffffffff


	//   ....[24]....
        /*009c*/ 	.word	0xffffffff


	//   ....[25]....
        /*00a0*/ 	.word	0xffffffff


	//   ....[26]....
        /*00a4*/ 	.word	0xffffffff


	//   ....[27]....
        /*00a8*/ 	.word	0xffffffff


	//   ....[28]....
        /*00ac*/ 	.word	0xffffffff


	//   ....[29]....
        /*00b0*/ 	.word	0xffffffff


	//   ....[30]....
        /*00b4*/ 	.word	0xffffffff


	//   ....[31]....
        /*00b8*/ 	.word	0xffffffff


	//   ....[32]....
        /*00bc*/ 	.word	0xffffffff


	//   ....[33]....
        /*00c0*/ 	.word	0xffffffff


	//   ....[34]....
        /*00c4*/ 	.word	0xffffffff


	//   ....[35]....
        /*00c8*/ 	.word	0xffffffff


	//   ....[36]....
        /*00cc*/ 	.word	0xffffffff


	//   ....[37]....
        /*00d0*/ 	.word	0xffffffff


	//   ....[38]....
        /*00d4*/ 	.word	0xffffffff


	//   ....[39]....
        /*00d8*/ 	.word	0xffffffff


	//   ....[40]....
        /*00dc*/ 	.word	0xffffffff


	//   ....[41]....
        /*00e0*/ 	.word	0xffffffff


	//   ....[42]....
        /*00e4*/ 	.word	0xffffffff


	//   ....[43]....
        /*00e8*/ 	.word	0xffffffff


	//   ....[44]....
        /*00ec*/ 	.word	0xffffffff


	//   ....[45]....
        /*00f0*/ 	.word	0xffffffff


	//   ....[46]....
        /*00f4*/ 	.word	0xffffffff


	//   ....[47]....
        /*00f8*/ 	.word	0xffffffff


	//   ....[48]....
        /*00fc*/ 	.word	0xffffffff


	//   ....[49]....
        /*0100*/ 	.word	0xffffffff


	//   ....[50]....
        /*0104*/ 	.word	0xffffffff


	//   ....[51]....
        /*0108*/ 	.word	0xffffffff


	//   ....[52]....
        /*010c*/ 	.word	0xffffffff


	//   ....[53]....
        /*0110*/ 	.word	0xffffffff


	//   ....[54]....
        /*0114*/ 	.word	0xffffffff


	//   ....[55]....
        /*0118*/ 	.word	0xffffffff


	//   ....[56]....
        /*011c*/ 	.word	0xffffffff


	//   ....[57]....
        /*0120*/ 	.word	0xffffffff


	//   ....[58]....
        /*0124*/ 	.word	0xffffffff


	//   ....[59]....
        /*0128*/ 	.word	0xffffffff


	//   ....[60]....
        /*012c*/ 	.word	0xffffffff


	//   ....[61]....
        /*0130*/ 	.word	0xffffffff


	//   ....[62]....
        /*0134*/ 	.word	0xffffffff


	//   ....[63]....
        /*0138*/ 	.word	0xffffffff


	//   ....[64]....
        /*013c*/ 	.word	0xffffffff


	//   ....[65]....
        /*0140*/ 	.word	0xffffffff


	//   ....[66]....
        /*0144*/ 	.word	0xffffffff


	//   ....[67]....
        /*0148*/ 	.word	0xffffffff


	//   ....[68]....
        /*014c*/ 	.word	0xffffffff


	//----- nvinfo : EIATTR_COOP_GROUP_INSTR_OFFSETS
	.align		4
.L_146:
        /*0150*/ 	.byte	0x04, 0x28
        /*0152*/ 	.short	(.L_148 - .L_147)


	//   ....[0]....
.L_147:
        /*0154*/ 	.word	0x00000050


	//   ....[1]....
        /*0158*/ 	.word	0x00000f70


	//   ....[2]....
        /*015c*/ 	.word	0x00000fa0


	//   ....[3]....
        /*0160*/ 	.word	0x00000fc0


	//   ....[4]....
        /*0164*/ 	.word	0x00000ff0


	//   ....[5]....
        /*0168*/ 	.word	0x00001020


	//   ....[6]....
        /*016c*/ 	.word	0x000010f0


	//   ....[7]....
        /*0170*/ 	.word	0x00001120


	//   ....[8]....
        /*0174*/ 	.word	0x00001190


	//   ....[9]....
        /*0178*/ 	.word	0x00001330


	//   ....[10]....
        /*017c*/ 	.word	0x00001370


	//   ....[11]....
        /*0180*/ 	.word	0x000013a0


	//   ....[12]....
        /*0184*/ 	.word	0x000013d0


	//   ....[13]....
        /*0188*/ 	.word	0x000013e0


	//   ....[14]....
        /*018c*/ 	.word	0x000013f0


	//   ....[15]....
        /*0190*/ 	.word	0x00001400


	//   ....[16]....
        /*0194*/ 	.word	0x00001410


	//   ....[17]....
        /*0198*/ 	.word	0x00001b30


	//   ....[18]....
        /*019c*/ 	.word	0x00001b50


	//   ....[19]....
        /*01a0*/ 	.word	0x00001b60


	//   ....[20]....
        /*01a4*/ 	.word	0x00001b80


	//   ....[21]....
        /*01a8*/ 	.word	0x00001b90


	//   ....[22]....
        /*01ac*/ 	.word	0x00001bb0


	//   ....[23]....
        /*01b0*/ 	.word	0x00001bc0


	//   ....[24]....
        /*01b4*/ 	.word	0x00001bf0


	//   ....[25]....
        /*01b8*/ 	.word	0x00002b50


	//   ....[26]....
        /*01bc*/ 	.word	0x00002b70


	//   ....[27]....
        /*01c0*/ 	.word	0x00002b80


	//   ....[28]....
        /*01c4*/ 	.word	0x00002b90


	//   ....[29]....
        /*01c8*/ 	.word	0x00002ba0


	//   ....[30]....
        /*01cc*/ 	.word	0x00002bb0


	//   ....[31]....
        /*01d0*/ 	.word	0x00002bc0


	//   ....[32]....
        /*01d4*/ 	.word	0x00002be0


	//   ....[33]....
        /*01d8*/ 	.word	0x00003860


	//   ....[34]....
        /*01dc*/ 	.word	0x00003910


	//   ....[35]....
        /*01e0*/ 	.word	0x00003920


	//   ....[36]....
        /*01e4*/ 	.word	0x00003950


	//   ....[37]....
        /*01e8*/ 	.word	0x00005550


	//   ....[38]....
        /*01ec*/ 	.word	0x00005560


	//   ....[39]....
        /*01f0*/ 	.word	0x00005570


	//   ....[40]....
        /*01f4*/ 	.word	0x00005580


	//   ....[41]....
        /*01f8*/ 	.word	0x00005590


	//   ....[42]....
        /*01fc*/ 	.word	0x000055a0


	//   ....[43]....
        /*0200*/ 	.word	0x000055b0


	//   ....[44]....
        /*0204*/ 	.word	0x000055e0


	//   ....[45]....
        /*0208*/ 	.word	0x00005970


	//   ....[46]....
        /*020c*/ 	.word	0x00005990


	//   ....[47]....
        /*0210*/ 	.word	0x000059a0


	//   ....[48]....
        /*0214*/ 	.word	0x000059c0


	//   ....[49]....
        /*0218*/ 	.word	0x000059e0


	//   ....[50]....
        /*021c*/ 	.word	0x00005a10


	//   ....[51]....
        /*0220*/ 	.word	0x00005a80


	//   ....[52]....
        /*0224*/ 	.word	0x00005ab0


	//   ....[53]....
        /*0228*/ 	.word	0x00006b50


	//   ....[54]....
        /*022c*/ 	.word	0x00006b60


	//   ....[55]....
        /*0230*/ 	.word	0x00006b90


	//   ....[56]....
        /*0234*/ 	.word	0x00006ba0


	//   ....[57]....
        /*0238*/ 	.word	0x00008a50


	//   ....[58]....
        /*023c*/ 	.word	0x00008a80


	//   ....[59]....
        /*0240*/ 	.word	0x00008ac0


	//   ....[60]....
        /*0244*/ 	.word	0x00008ad0


	//   ....[61]....
        /*0248*/ 	.word	0x000095e0


	//   ....[62]....
        /*024c*/ 	.word	0x00009620


	//   ....[63]....
        /*0250*/ 	.word	0x00009650


	//   ....[64]....
        /*0254*/ 	.word	0x00009670


	//   ....[65]....
        /*0258*/ 	.word	0x000096e0


	//   ....[66]....
        /*025c*/ 	.word	0x00009700


	//   ....[67]....
        /*0260*/ 	.word	0x00009d40


	//   ....[68]....
        /*0264*/ 	.word	0x00009d50


	//----- nvinfo : EIATTR_EXIT_INSTR_OFFSETS
	.align		4
.L_148:
        /*0268*/ 	.byte	0x04, 0x1c
        /*026a*/ 	.short	(.L_150 - .L_149)


	//   ....[0]....
.L_149:
        /*026c*/ 	.word	0x000001b0


	//   ....[1]....
        /*0270*/ 	.word	0x00009d60


	//   ....[2]....
        /*0274*/ 	.word	0x0000a300


	//   ....[3]....
        /*0278*/ 	.word	0x0000a350


	//   ....[4]....
        /*027c*/ 	.word	0x0000a380


	//   ....[5]....
        /*0280*/ 	.word	0x0000a3e0


	//   ....[6]....
        /*0284*/ 	.word	0x0000a670


	//----- nvinfo : EIATTR_CTAIDZ_USED
	.align		4
.L_150:
        /*0288*/ 	.byte	0x01, 0x04
	.zero		2


	//----- nvinfo : EIATTR_MAX_THREADS
	.align		4
        /*028c*/ 	.byte	0x04, 0x05
        /*028e*/ 	.short	(.L_152 - .L_151)
.L_151:
        /*0290*/ 	.word	0x00000100
        /*0294*/ 	.word	0x00000001
        /*0298*/ 	.word	0x00000001


	//----- nvinfo : EIATTR_CRS_STACK_SIZE
	.align		4
.L_152:
        /*029c*/ 	.byte	0x04, 0x1e
        /*029e*/ 	.short	(.L_154 - .L_153)
.L_153:
        /*02a0*/ 	.word	0x00000000
.L_154:


//--------------------- .nv.info._ZN7cutlass13device_kernelIN5flash19enable_sm80_to_sm89INS1_16FlashAttnFwdSm80INS1_25CollectiveMainloopFwdSm80ILi8ELi1ELb1EN4cute5tupleIJNS5_1CILi128EEENS7_ILi96EEES8_EEELi128ENS_10bfloat16_tEfNS_4arch4Sm80ELb0ELb1ELb0ELb0ELb1ELb0ELb1ELb1EEENS1_21CollectiveEpilogueFwdINS6_IJS8_S8_S9_EEENS6_IJNS7_ILi1EEESH_SH_EEESB_SD_Li256ELb0ELb1ELb1ELb0EEENS1_19SingleTileSchedulerILb0ELb1ELb1ELi128EEEEEEEEEvNT_6ParamsE --------------------------
	.section	.nv.info._ZN7cutlass13device_kernelIN5flash19enable_sm80_to_sm89INS1_16FlashAttnFwdSm80INS1_25CollectiveMainloopFwdSm80ILi8ELi1ELb1EN4cute5tupleIJNS5_1CILi128EEENS7_ILi96EEES8_EEELi128ENS_10bfloat16_tEfNS_4arch4Sm80ELb0ELb1ELb0ELb0ELb1ELb0ELb1ELb1EEENS1_21CollectiveEpilogueFwdINS6_IJS8_S8_S9_EEENS6_IJNS7_ILi1EEESH_SH_EEESB_SD_Li256ELb0ELb1ELb1ELb0EEENS1_19SingleTileSchedulerILb0ELb1ELb1ELi128EEEEEEEEEvNT_6ParamsE,"",@"SHT_CUDA_INFO"
	.sectionflags	@""
	.align	4


	//----- nvinfo : EIATTR_CUDA_API_VERSION
	.align		4
        /*0000*/ 	.byte	0x04, 0x37
        /*0002*/ 	.short	(.L_156 - .L_155)
.L_155:
        /*0004*/ 	.word	0x00000082


	//----- nvinfo : EIATTR_SW2861232_WAR
	.align		4
.L_156:
        /*0008*/ 	.byte	0x01, 0x35
	.zero		2


	//----- nvinfo : EIATTR_PARAM_CBANK
	.align		4
        /*000c*/ 	.byte	0x04, 0x0a
        /*000e*/ 	.short	(.L_158 - .L_157)
	.align		4
.L_157:
        /*0010*/ 	.word	index@(.nv.constant0._ZN7cutlass13device_kernelIN5flash19enable_sm80_to_sm89INS1_16FlashAttnFwdSm80INS1_25CollectiveMainloopFwdSm80ILi8ELi1ELb1EN4cute5tupleIJNS5_1CILi128EEENS7_ILi96EEES8_EEELi128ENS_10bfloat16_tEfNS_4arch4Sm80ELb0ELb1ELb0ELb0ELb1ELb0ELb1ELb1EEENS1_21CollectiveEpilogueFwdINS6_IJS8_S8_S9_EEENS6_IJNS7_ILi1EEESH_SH_EEESB_SD_Li256ELb0ELb1ELb1ELb0EEENS1_19SingleTileSchedulerILb0ELb1ELb1ELi128EEEEEEEEEvNT_6ParamsE)
        /*0014*/ 	.short	0x0160
        /*0016*/ 	.short	0x0418


	//----- nvinfo : EIATTR_CBANK_PARAM_SIZE
	.align		4
.L_158:
        /*0018*/ 	.byte	0x03, 0x19
        /*001a*/ 	.short	0x0418


	//----- nvinfo : EIATTR_KPARAM_INFO
	.align		4
        /*001c*/ 	.byte	0x04, 0x17
        /*001e*/ 	.short	(.L_160 - .L_159)
.L_159:
        /*0020*/ 	.word	0x00000000
        /*0024*/ 	.short	0x0000
        /*0026*/ 	.short	0x0000
        /*0028*/ 	.byte	0x00, 0xf0, 0x61, 0x10


	//----- nvinfo : EIATTR_MAXREG_COUNT
	.align		4
.L_160:
        /*002c*/ 	.byte	0x03, 0x1b
        /*002e*/ 	.short	0x00ff


	//----- nvinfo : EIATTR_NUM_BARRIERS
	.align		4
        /*0030*/ 	.byte	0x02, 0x4c
        /*0032*/ 	.byte	0x02
	.zero		1


	//----- nvinfo : EIATTR_MERCURY_ISA_VERSION
	.align		4
        /*0034*/ 	.byte	0x03, 0x5f
        /*0036*/ 	.short	0x0000


	//----- nvinfo : EIATTR_COOP_GROUP_MASK_REGIDS
	.align		4
        /*0038*/ 	.byte	0x04, 0x29
        /*003a*/ 	.short	(.L_162 - .L_161)


	//   ....[0]....
.L_161:
        /*003c*/ 	.word	0xffffffff


	//   ....[1]....
        /*0040*/ 	.word	0xffffffff


	//   ....[2]....
        /*0044*/ 	.word	0xffffffff


	//   ....[3]....
        /*0048*/ 	.word	0xffffffff


	//   ....[4]....
        /*004c*/ 	.word	0xffffffff


	//   ....[5]....
        /*0050*/ 	.word	0xffffffff


	//   ....[6]....
        /*0054*/ 	.word	0xffffffff


	//   ....[7]....
        /*0058*/ 	.word	0xffffffff


	//   ....[8]....
        /*005c*/ 	.word	0xffffffff


	//   ....[9]....
        /*0060*/ 	.word	0xffffffff


	//   ....[10]....
        /*0064*/ 	.word	0xffffffff


	//   ....[11]....
        /*0068*/ 	.word	0xffffffff


	//   ....[12]....
        /*006c*/ 	.word	0xffffffff


	//   ....[13]....
        /*0070*/ 	.word	0xffffffff


	//   ....[14]....
        /*0074*/ 	.word	0xffffffff


	//   ....[15]....
        /*0078*/ 	.word	0xffffffff


	//   ....[16]....
        /*007c*/ 	.word	0xffffffff


	//   ....[17]....
        /*0080*/ 	.word	0xffffffff


	//   ....[18]....
        /*0084*/ 	.word	0xffffffff


	//   ....[19]....
        /*0088*/ 	.word	0xffffffff


	//   ....[20]....
        /*008c*/ 	.word	0xffffffff


	//   ....[21]....
        /*0090*/ 	.word	0xffffffff


	//   ....[22]....
        /*0094*/ 	.word	0xffffffff


	//   ....[23]....
        /*0098*/ 	.word	0xffffffff


	//   ....[24]....
        /*009c*/ 	.word	0xffffffff


	//   ....[25]....
        /*00a0*/ 	.word	0xffffffff


	//   ....[26]....
        /*00a4*/ 	.word	0xffffffff


	//   ....[27]....
        /*00a8*/ 	.word	0xffffffff


	//   ....[28]....
        /*00ac*/ 	.word	0xffffffff


	//   ....[29]....
        /*00b0*/ 	.word	0xffffffff


	//   ....[30]....
        /*00b4*/ 	.word	0xffffffff


	//   ....[31]....
        /*00b8*/ 	.word	0xffffffff


	//   ....[32]....
        /*00bc*/ 	.word	0xffffffff


	//   ....[33]....
        /*00c0*/ 	.word	0xffffffff


	//   ....[34]....
        /*00c4*/ 	.word	0xffffffff


	//   ....[35]....
        /*00c8*/ 	.word	0xffffffff


	//   ....[36]....
        /*00cc*/ 	.word	0xffffffff


	//   ....[37]....
        /*00d0*/ 	.word	0xffffffff


	//   ....[38]....
        /*00d4*/ 	.word	0xffffffff


	//   ....[39]....
        /*00d8*/ 	.word	0xffffffff


	//   ....[40]....
        /*00dc*/ 	.word	0xffffffff


	//   ....[41]....
        /*00e0*/ 	.word	0xffffffff


	//   ....[42]....
        /*00e4*/ 	.word	0xffffffff


	//   ....[43]....
        /*00e8*/ 	.word	0xffffffff


	//   ....[44]....
        /*00ec*/ 	.word	0xffffffff


	//   ....[45]....
        /*00f0*/ 	.word	0xffffffff


	//   ....[46]....
        /*00f4*/ 	.word	0xffffffff


	//   ....[47]....
        /*00f8*/ 	.word	0xffffffff


	//   ....[48]....
        /*00fc*/ 	.word	0xffffffff


	//   ....[49]....
        /*0100*/ 	.word	0xffffffff


	//   ....[50]....
        /*0104*/ 	.word	0xffffffff


	//   ....[51]....
        /*0108*/ 	.word	0xffffffff


	//   ....[52]....
        /*010c*/ 	.word	0xffffffff


	//   ....[53]....
        /*0110*/ 	.word	0xffffffff


	//   ....[54]....
        /*0114*/ 	.word	0xffffffff


	//   ....[55]....
        /*0118*/ 	.word	0xffffffff


	//   ....[56]....
        /*011c*/ 	.word	0xffffffff


	//   ....[57]....
        /*0120*/ 	.word	0xffffffff


	//   ....[58]....
        /*0124*/ 	.word	0xffffffff


	//   ....[59]....
        /*0128*/ 	.word	0xffffffff


	//   ....[60]....
        /*012c*/ 	.word	0xffffffff


	//   ....[61]....
        /*0130*/ 	.word	0xffffffff


	//   ....[62]....
        /*0134*/ 	.word	0xffffffff


	//   ....[63]....
        /*0138*/ 	.word	0xffffffff


	//   ....[64]....
        /*013c*/ 	.word	0xffffffff


	//   ....[65]....
        /*0140*/ 	.word	0xffffffff


	//   ....[66]....
        /*0144*/ 	.word	0xffffffff


	//   ....[67]....
        /*0148*/ 	.word	0xffffffff


	//   ....[68]....
        /*014c*/ 	.word	0xffffffff


	//   ....[69]....
        /*0150*/ 	.word	0xffffffff


	//   ....[70]....
        /*0154*/ 	.word	0xffffffff


	//   ....[71]....
        /*0158*/ 	.word	0xffffffff


	//   ....[72]....
        /*015c*/ 	.word	0xffffffff


	//   ....[73]....
        /*0160*/ 	.word	0xffffffff


	//   ....[74]....
        /*0164*/ 	.word	0xffffffff


	//   ....[75]....
        /*0168*/ 	.word	0xffffffff


	//   ....[76]....
        /*016c*/ 	.word	0xffffffff


	//   ....[77]....
        /*0170*/ 	.word	0xffffffff


	//   ....[78]....
        /*0174*/ 	.word	0xffffffff


	//   ....[79]....
        /*0178*/ 	.word	0xffffffff


	//   ....[80]....
        /*017c*/ 	.word	0xffffffff


	//   ....[81]....
        /*0180*/ 	.word	0xffffffff


	//   ....[82]....
        /*0184*/ 	.word	0xffffffff


	//   ....[83]....
        /*0188*/ 	.word	0xffffffff


	//   ....[84]....
        /*018c*/ 	.word	0xffffffff


	//   ....[85]....
        /*0190*/ 	.word	0xffffffff


	//   ....[86]....
        /*0194*/ 	.word	0xffffffff


	//   ....[87]....
        /*0198*/ 	.word	0xffffffff


	//   ....[88]....
        /*019c*/ 	.word	0xffffffff


	//   ....[89]....
        /*01a0*/ 	.word	0xffffffff


	//   ....[90]....
        /*01a4*/ 	.word	0xffffffff


	//   ....[91]....
        /*01a8*/ 	.word	0xffffffff


	//   ....[92]....
        /*01ac*/ 	.word	0xffffffff


	//   ....[93]....
        /*01b0*/ 	.word	0xffffffff


	//   ....[94]....
        /*01b4*/ 	.word	0xffffffff


	//   ....[95]....
        /*01b8*/ 	.word	0xffffffff


	//   ....[96]....
        /*01bc*/ 	.word	0xffffffff


	//----- nvinfo : EIATTR_COOP_GROUP_INSTR_OFFSETS
	.align		4
.L_162:
        /*01c0*/ 	.byte	0x04, 0x28
        /*01c2*/ 	.short	(.L_164 - .L_163)


	//   ....[0]....
.L_163:
        /*01c4*/ 	.word	0x00000050


	//   ....[1]....
        /*01c8*/ 	.word	0x000012f0


	//   ....[2]....
        /*01cc*/ 	.word	0x00001330


	//   ....[3]....
        /*01d0*/ 	.word	0x00001360


	//   ....[4]....
        /*01d4*/ 	.word	0x00001390


	//   ....[5]....
        /*01d8*/ 	.word	0x00001630


	//   ....[6]....
        /*01dc*/ 	.word	0x00001650


	//   ....[7]....
        /*01e0*/ 	.word	0x00001660


	//   ....[8]....
        /*01e4*/ 	.word	0x00001670


	//   ....[9]....
        /*01e8*/ 	.word	0x00001850


	//   ....[10]....
        /*01ec*/ 	.word	0x00001880


	//   ....[11]....
        /*01f0*/ 	.word	0x000018b0


	//   ....[12]....
        /*01f4*/ 	.word	0x000018c0


	//   ....[13]....
        /*01f8*/ 	.word	0x000018d0


	//   ....[14]....
        /*01fc*/ 	.word	0x000018e0


	//   ....[15]....
        /*0200*/ 	.word	0x00001ec0


	//   ....[16]....
        /*0204*/ 	.word	0x00001ef0


	//   ....[17]....
        /*0208*/ 	.word	0x00001f00


	//   ....[18]....
        /*020c*/ 	.word	0x00001f20


	//   ....[19]....
        /*0210*/ 	.word	0x00001f30


	//   ....[20]....
        /*0214*/ 	.word	0x00001f50


	//   ....[21]....
        /*0218*/ 	.word	0x00002bb0


	//   ....[22]....
        /*021c*/ 	.word	0x00002bd0


	//   ....[23]....
        /*0220*/ 	.word	0x00002be0


	//   ....[24]....
        /*0224*/ 	.word	0x00002bf0


	//   ....[25]....
        /*0228*/ 	.word	0x00002c00


	//   ....[26]....
        /*022c*/ 	.word	0x00002c10


	//   ....[27]....
        /*0230*/ 	.word	0x00002f50


	//   ....[28]....
        /*0234*/ 	.word	0x00003170


	//   ....[29]....
        /*0238*/ 	.word	0x00004200


	//   ....[30]....
        /*023c*/ 	.word	0x000042b0


	//   ....[31]....
        /*0240*/ 	.word	0x000046b0


	//   ....[32]....
        /*0244*/ 	.word	0x00004710


	//   ....[33]....
        /*0248*/ 	.word	0x00005c80


	//   ....[34]....
        /*024c*/ 	.word	0x00005c90


	//   ....[35]....
        /*0250*/ 	.word	0x00005ca0


	//   ....[36]....
        /*0254*/ 	.word	0x00005cb0


	//   ....[37]....
        /*0258*/ 	.word	0x00005cc0


	//   ....[38]....
        /*025c*/ 	.word	0x00005cd0


	//   ....[39]....
        /*0260*/ 	.word	0x00006840


	//   ....[40]....
        /*0264*/ 	.word	0x00006860


	//   ....[41]....
        /*0268*/ 	.word	0x00006880


	//   ....[42]....
        /*026c*/ 	.word	0x00006890


	//   ....[43]....
        /*0270*/ 	.word	0x000068a0


	//   ....[44]....
        /*0274*/ 	.word	0x000068b0


	//   ....[45]....
        /*0278*/ 	.word	0x00006a90


	//   ....[46]....
        /*027c*/ 	.word	0x00006d60


	//   ....[47]....
        /*0280*/ 	.word	0x00007cd0


	//   ....[48]....
        /*0284*/ 	.word	0x00007f00


	//   ....[49]....
        /*0288*/ 	.word	0x000080d0


	//   ....[50]....
        /*028c*/ 	.word	0x000081c0


	//   ....[51]....
        /*0290*/ 	.word	0x00009e10


	//   ....[52]....
        /*0294*/ 	.word	0x00009e30


	//   ....[53]....
        /*0298*/ 	.word	0x00009e50


	//   ....[54]....
        /*029c*/ 	.word	0x00009e60


	//   ....[55]....
        /*02a0*/ 	.word	0x00009e70


	//   ....[56]....
        /*02a4*/ 	.word	0x00009e80


	//   ....[57]....
        /*02a8*/ 	.word	0x0000a9f0


	//   ....[58]....
        /*02ac*/ 	.word	0x0000aa10


	//   ....[59]....
        /*02b0*/ 	.word	0x0000aa30


	//   ....[60]....
        /*02b4*/ 	.word	0x0000aa40


	//   ....[61]....
        /*02b8*/ 	.word	0x0000aa50


	//   ....[62]....
        /*02bc*/ 	.word	0x0000aa60


	//   ....[63]....
        /*02c0*/ 	.word	0x0000aee0


	//   ....[64]....
        /*02c4*/ 	.word	0x0000af00


	//   ....[65]....
        /*02c8*/ 	.word	0x0000af30


	//   ....[66]....
        /*02cc*/ 	.word	0x0000af40


	//   ....[67]....
        /*02d0*/ 	.word	0x0000ca40


	//   ....[68]....
        /*02d4*/ 	.word	0x0000ca80


	//   ....[69]....
        /*02d8*/ 	.word	0x0000caa0


	//   ....[70]....
        /*02dc*/ 	.word	0x0000cac0


	//   ....[71]....
        /*02e0*/ 	.word	0x0000cae0


	//   ....[72]....
        /*02e4*/ 	.word	0x0000cb00


	//   ....[73]....
        /*02e8*/ 	.word	0x0000d5c0


	//   ....[74]....
        /*02ec*/ 	.word	0x0000d5d0


	//   ....[75]....
        /*02f0*/ 	.word	0x0000d5e0


	//   ....[76]....
        /*02f4*/ 	.word	0x0000d5f0


	//   ....[77]....
        /*02f8*/ 	.word	0x0000d600


	//   ....[78]....
        /*02fc*/ 	.word	0x0000d610


	//   ....[79]....
        /*0300*/ 	.word	0x0000d820


	//   ....[80]....
        /*0304*/ 	.word	0x0000dc10


	//   ....[81]....
        /*0308*/ 	.word	0x0000e9d0


	//   ....[82]....
        /*030c*/ 	.word	0x0000ec40


	//   ....[83]....
        /*0310*/ 	.word	0x0000ede0


	//   ....[84]....
        /*0314*/ 	.word	0x0000eef0


	//   ....[85]....
        /*0318*/ 	.word	0x000106c0


	//   ....[86]....
        /*031c*/ 	.word	0x000106f0


	//   ....[87]....
        /*0320*/ 	.word	0x00010730


	//   ....[88]....
        /*0324*/ 	.word	0x00010740


	//   ....[89]....
        /*0328*/ 	.word	0x00011250


	//   ....[90]....
        /*032c*/ 	.word	0x00011290


	//   ....[91]....
        /*0330*/ 	.word	0x000112b0


	//   ....[92]....
        /*0334*/ 	.word	0x000112e0


	//   ....[93]....
        /*0338*/ 	.word	0x00011350


	//   ....[94]....
        /*033c*/ 	.word	0x000113c0


	//   ....[95]....
        /*0340*/ 	.word	0x000119d0


	//   ....[96]....
        /*0344*/ 	.word	0x000119e0


	//----- nvinfo : EIATTR_EXIT_INSTR_OFFSETS
	.align		4
.L_164:
        /*0348*/ 	.byte	0x04, 0x1c
        /*034a*/ 	.short	(.L_166 - .L_165)


	//   ....[0]....
.L_165:
        /*034c*/ 	.word	0x000001b0


	//   ....[1]....
        /*0350*/ 	.word	0x000119f0


	//   ....[2]....
        /*0354*/ 	.word	0x00011f90


	//   ....[3]....
        /*0358*/ 	.word	0x00011fe0


	//   ....[4]....
        /*035c*/ 	.word	0x00012010


	//   ....[5]....
        /*0360*/ 	.word	0x00012070


	//   ....[6]....
        /*0364*/ 	.word	0x00012300


	//----- nvinfo : EIATTR_CTAIDZ_USED
	.align		4
.L_166:
        /*0368*/ 	.byte	0x01, 0x04
	.zero		2


	//----- nvinfo : EIATTR_MAX_THREADS
	.align		4
        /*036c*/ 	.byte	0x04, 0x05
        /*036e*/ 	.short	(.L_168 - .L_167)
.L_167:
        /*0370*/ 	.word	0x00000100
        /*0374*/ 	.word	0x00000001
        /*0378*/ 	.word	0x00000001


	//----- nvinfo : EIATTR_CRS_STACK_SIZE
	.align		4
.L_168:
        /*037c*/ 	.byte	0x04, 0x1e
        /*037e*/ 	.short	(.L_170 - .L_169)
.L_169:
        /*0380*/ 	.word	0x00000000
.L_170:


//--------------------- .nv.info._ZN7cutlass13device_kernelIN5flash19enable_sm80_to_sm89INS1_16FlashAttnFwdSm80INS1_25CollectiveMainloopFwdSm80ILi8ELi1ELb1EN4cute5tupleIJNS5_1CILi128EEES8_S8_EEELi128ENS_10bfloat16_tEfNS_4arch4Sm80ELb1ELb0ELb0ELb0ELb1ELb0ELb1ELb1EEENS1_21CollectiveEpilogueFwdIS9_NS6_IJNS7_ILi1EEESF_SF_EEESA_SC_Li256ELb0ELb1ELb1ELb0EEENS1_30DynamicPersistentTileSchedulerILi256ELi256ELb1ELb1ELb0EEEEEEEEEvNT_6ParamsE --------------------------
	.section	.nv.info._ZN7cutlass13device_kernelIN5flash19enable_sm80_to_sm89INS1_16FlashAttnFwdSm80INS1_25CollectiveMainloopFwdSm80ILi8ELi1ELb1EN4cute5tupleIJNS5_1CILi128EEES8_S8_EEELi128ENS_10bfloat16_tEfNS_4arch4Sm80ELb1ELb0ELb0ELb0ELb1ELb0ELb1ELb1EEENS1_21CollectiveEpilogueFwdIS9_NS6_IJNS7_ILi1EEESF_SF_EEESA_SC_Li256ELb0ELb1ELb1ELb0EEENS1_30DynamicPersistentTileSchedulerILi256ELi256ELb1ELb1ELb0EEEEEEEEEvNT_6ParamsE,"",@"SHT_CUDA_INFO"
	.sectionflags	@""
	.align	4


	//----- nvinfo : EIATTR_CUDA_API_VERSION
	.align		4
        /*0000*/ 	.byte	0x04, 0x37
        /*0002*/ 	.short	(.L_172 - .L_171)
.L_171:
        /*0004*/ 	.word	0x00000082


	//----- nvinfo : EIATTR_SW2861232_WAR
	.align		4
.L_172:
        /*0008*/ 	.byte	0x01, 0x35
	.zero		2


	//----- nvinfo : EIATTR_PARAM_CBANK
	.align		4
        /*000c*/ 	.byte	0x04, 0x0a
        /*000e*/ 	.short	(.L_174 - .L_173)
	.align		4
.L_173:
        /*0010*/ 	.word	index@(.nv.constant0._ZN7cutlass13device_kernelIN5flash19enable_sm80_to_sm89INS1_16FlashAttnFwdSm80INS1_25CollectiveMainloopFwdSm80ILi8ELi1ELb1EN4cute5tupleIJNS5_1CILi128EEES8_S8_EEELi128ENS_10bfloat16_tEfNS_4arch4Sm80ELb1ELb0ELb0ELb0ELb1ELb0ELb1ELb1EEENS1_21CollectiveEpilogueFwdIS9_NS6_IJNS7_ILi1EEESF_SF_EEESA_SC_Li256ELb0ELb1ELb1ELb0EEENS1_30DynamicPersistentTileSchedulerILi256ELi256ELb1ELb1ELb0EEEEEEEEEvNT_6ParamsE)
        /*0014*/ 	.short	0x0160
        /*0016*/ 	.short	0x0428


	//----- nvinfo : EIATTR_CBANK_PARAM_SIZE
	.align		4
.L_174:
        /*0018*/ 	.byte	0x03, 0x19
        /*001a*/ 	.short	0x0428


	//----- nvinfo : EIATTR_KPARAM_INFO
	.align		4
        /*001c*/ 	.byte	0x04, 0x17
        /*001e*/ 	.short	(.L_176 - .L_175)
.L_175:
        /*0020*/ 	.word	0x00000000
        /*0024*/ 	.short	0x0000
        /*0026*/ 	.short	0x0000
        /*0028*/ 	.byte	0x00, 0xf0, 0xa1, 0x10


	//----- nvinfo : EIATTR_MAXREG_COUNT
	.align		4
.L_176:
        /*002c*/ 	.byte	0x03, 0x1b
        /*002e*/ 	.short	0x00ff


	//----- nvinfo : EIATTR_NUM_BARRIERS
	.align		4
        /*0030*/ 	.byte	0x02, 0x4c
        /*0032*/ 	.byte	0x06
	.zero		1


	//----- nvinfo : EIATTR_ANNOTATIONS
	.align		4
        /*0034*/ 	.byte	0x04, 0x55
        /*0036*/ 	.short	(.L_178 - .L_177)


	//   ....[0]....
.L_177:
        /*0038*/ 	.word	0x00000001
        /*003c*/ 	.byte	0x70, 0x00, 0x00, 0x00, 0x01, 0x00, 0x00, 0x00, 0x40, 0x05, 0x00, 0x00, 0x01, 0x00, 0x00, 0x00
        /* <DEDUP_REMOVED lines=64> */
        /*044c*/ 	.byte	0x00, 0x29, 0x01, 0x00, 0x01, 0x00, 0x00, 0x00, 0x50, 0x29, 0x01, 0x00


	//----- nvinfo : EIATTR_MERCURY_ISA_VERSION
	.align		4
.L_178:
        /*0458*/ 	.byte	0x03, 0x5f
        /*045a*/ 	.short	0x0000


	//----- nvinfo : EIATTR_INT_WARP_WIDE_INSTR_OFFSETS
	.align		4
        /*045c*/ 	.byte	0x04, 0x31
        /*045e*/ 	.short	(.L_180 - .L_179)


	//   ....[0]....
.L_179:
        /*0460*/ 	.word	0x0000e6f0


	//   ....[1]....
        /*0464*/ 	.word	0x0000e770


	//----- nvinfo : EIATTR_COOP_GROUP_MASK_REGIDS
	.align		4
.L_180:
        /*0468*/ 	.byte	0x04, 0x29
        /*046a*/ 	.short	(.L_182 - .L_181)


	//   ....[0]....
.L_181:
        /*046c*/ 	.word	0xffffffff


	//   ....[1]....
        /*0470*/ 	.word	0xffffffff


	//   ....[2]....
        /*0474*/ 	.word	0xffffffff


	//   ....[3]....
        /*0478*/ 	.word	0xffffffff


	//   ....[4]....
        /*047c*/ 	.word	0xffffffff


	//   ....[5]....
        /*0480*/ 	.word	0xffffffff


	//   ....[6]....
        /*0484*/ 	.word	0xffffffff


	//   ....[7]....
        /*0488*/ 	.word	0xffffffff


	//   ....[8]....
        /*048c*/ 	.word	0xffffffff


	//   ....[9]....
        /*0490*/ 	.word	0xffffffff


	//   ....[10]....
        /*0494*/ 	.word	0xffffffff


	//   ....[11]....
        /*0498*/ 	.word	0xffffffff


	//   ....[12]....
        /*049c*/ 	.word	0xffffffff


	//   ....[13]....
        /*04a0*/ 	.word	0xffffffff


	//   ....[14]....
        /*04a4*/ 	.word	0xffffffff


	//   ....[15]....
        /*04a8*/ 	.word	0xffffffff


	//   ....[16]....
        /*04ac*/ 	.word	0xffffffff


	//   ....[17]....
        /*04b0*/ 	.word	0xffffffff


	//   ....[18]....
        /*04b4*/ 	.word	0xffffffff


	//   ....[19]....
        /*04b8*/ 	.word	0xffffffff


	//   ....[20]....
        /*04bc*/ 	.word	0xffffffff


	//   ....[21]....
        /*04c0*/ 	.word	0xffffffff


	//   ....[22]....
        /*04c4*/ 	.word	0xffffffff


	//   ....[23]....
        /*04c8*/ 	.word	0xffffffff


	//   ....[24]....
        /*04cc*/ 	.word	0xffffffff


	//   ....[25]....
        /*04d0*/ 	.word	0xffffffff


	//   ....[26]....
        /*04d4*/ 	.word	0xffffffff


	//   ....[27]....
        /*04d8*/ 	.word	0xffffffff


	//   ....[28]....
        /*04dc*/ 	.word	0xffffffff


	//   ....[29]....
        /*04e0*/ 	.word	0xffffffff


	//   ....[30]....
        /*04e4*/ 	.word	0xffffffff


	//   ....[31]....
        /*04e8*/ 	.word	0xffffffff


	//   ....[32]....
        /*04ec*/ 	.word	0xffffffff


	//   ....[33]....
        /*04f0*/ 	.word	0xffffffff


	//   ....[34]....
        /*04f4*/ 	.word	0xffffffff


	//   ....[35]....
        /*04f8*/ 	.word	0xffffffff


	//   ....[36]....
        /*04fc*/ 	.word	0xffffffff


	//   ....[37]....
        /*0500*/ 	.word	0xffffffff


	//   ....[38]....
        /*0504*/ 	.word	0xffffffff


	//   ....[39]....
        /*0508*/ 	.word	0xffffffff


	//   ....[40]....
        /*050c*/ 	.word	0xffffffff


	//   ....[41]....
        /*0510*/ 	.word	0xffffffff


	//   ....[42]....
        /*0514*/ 	.word	0xffffffff


	//   ....[43]....
        /*0518*/ 	.word	0xffffffff


	//   ....[44]....
        /*051c*/ 	.word	0xffffffff


	//   ....[45]....
        /*0520*/ 	.word	0xffffffff


	//   ....[46]....
        /*0524*/ 	.word	0xffffffff


	//   ....[47]....
        /*0528*/ 	.word	0xffffffff


	//   ....[48]....
        /*052c*/ 	.word	0xffffffff


	//   ....[49]....
        /*0530*/ 	.word	0xffffffff


	//   ....[50]....
        /*0534*/ 	.word	0xffffffff


	//   ....[51]....
        /*0538*/ 	.word	0xffffffff


	//   ....[52]....
        /*053c*/ 	.word	0xffffffff


	//   ....[53]....
        /*0540*/ 	.word	0xffffffff


	//   ....[54]....
        /*0544*/ 	.word	0xffffffff


	//   ....[55]....
        /*0548*/ 	.word	0xffffffff


	//   ....[56]....
        /*054c*/ 	.word	0xffffffff


	//   ....[57]....
        /*0550*/ 	.word	0xffffffff


	//   ....[58]....
        /*0554*/ 	.word	0xffffffff


	//   ....[59]....
        /*0558*/ 	.word	0xffffffff


	//   ....[60]....
        /*055c*/ 	.word	0xffffffff


	//   ....[61]....
        /*0560*/ 	.word	0xffffffff


	//   ....[62]....
        /*0564*/ 	.word	0xffffffff


	//   ....[63]....
        /*0568*/ 	.word	0xffffffff


	//   ....[64]....
        /*056c*/ 	.word	0xffffffff


	//   ....[65]....
        /*0570*/ 	.word	0xffffffff


	//   ....[66]....
        /*0574*/ 	.word	0xffffffff


	//   ....[67]....
        /*0578*/ 	.word	0xffffffff


	//   ....[68]....
        /*057c*/ 	.word	0xffffffff


	//   ....[69]....
        /*0580*/ 	.word	0xffffffff


	//   ....[70]....
        /*0584*/ 	.word	0xffffffff


	//   ....[71]....
        /*0588*/ 	.word	0xffffffff


	//   ....[72]....
        /*058c*/ 	.word	0xffffffff


	//   ....[73]....
        /*0590*/ 	.word	0xffffffff


	//   ....[74]....
        /*0594*/ 	.word	0xffffffff


	//   ....[75]....
        /*0598*/ 	.word	0xffffffff


	//   ....[76]....
        /*059c*/ 	.word	0xffffffff


	//   ....[77]....
        /*05a0*/ 	.word	0xffffffff


	//   ....[78]....
        /*05a4*/ 	.word	0xffffffff


	//   ....[79]....
        /*05a8*/ 	.word	0xffffffff


	//   ....[80]....
        /*05ac*/ 	.word	0xffffffff


	//   ....[81]....
        /*05b0*/ 	.word	0xffffffff


	//   ....[82]....
        /*05b4*/ 	.word	0xffffffff


	//   ....[83]....
        /*05b8*/ 	.word	0xffffffff


	//   ....[84]....
        /*05bc*/ 	.word	0xffffffff


	//   ....[85]....
        /*05c0*/ 	.word	0xffffffff


	//   ....[86]....
        /*05c4*/ 	.word	0xffffffff


	//   ....[87]....
        /*05c8*/ 	.word	0xffffffff


	//   ....[88]....
        /*05cc*/ 	.word	0xffffffff


	//   ....[89]....
        /*05d0*/ 	.word	0xffffffff


	//   ....[90]....
        /*05d4*/ 	.word	0xffffffff


	//   ....[91]....
        /*05d8*/ 	.word	0xffffffff


	//   ....[92]....
        /*05dc*/ 	.word	0xffffffff


	//   ....[93]....
        /*05e0*/ 	.word	0xffffffff


	//   ....[94]....
        /*05e4*/ 	.word	0xffffffff


	//   ....[95]....
        /*05e8*/ 	.word	0xffffffff


	//   ....[96]....
        /*05ec*/ 	.word	0xffffffff


	//   ....[97]....
        /*05f0*/ 	.word	0xffffffff


	//   ....[98]....
        /*05f4*/ 	.word	0xffffffff


	//   ....[99]....
        /*05f8*/ 	.word	0xffffffff


	//   ....[100]....
        /*05fc*/ 	.word	0xffffffff


	//   ....[101]....
        /*0600*/ 	.word	0xffffffff


	//   ....[102]....
        /*0604*/ 	.word	0xffffffff


	//   ....[103]....
        /*0608*/ 	.word	0xffffffff


	//   ....[104]....
        /*060c*/ 	.word	0xffffffff


	//   ....[105]....
        /*0610*/ 	.word	0xffffffff


	//   ....[106]....
        /*0614*/ 	.word	0xffffffff


	//   ....[107]....
        /*0618*/ 	.word	0xffffffff


	//   ....[108]....
        /*061c*/ 	.word	0xffffffff


	//   ....[109]....
        /*0620*/ 	.word	0xffffffff


	//   ....[110]....
        /*0624*/ 	.word	0xffffffff


	//   ....[111]....
        /*0628*/ 	.word	0xffffffff


	//   ....[112]....
        /*062c*/ 	.word	0xffffffff


	//   ....[113]....
        /*0630*/ 	.word	0xffffffff


	//   ....[114]....
        /*0634*/ 	.word	0xffffffff


	//   ....[115]....
        /*0638*/ 	.word	0xffffffff


	//   ....[116]....
        /*063c*/ 	.word	0xffffffff


	//   ....[117]....
        /*0640*/ 	.word	0xffffffff


	//   ....[118]....
        /*0644*/ 	.word	0xffffffff


	//   ....[119]....
        /*0648*/ 	.word	0xffffffff


	//   ....[120]....
        /*064c*/ 	.word	0xffffffff


	//   ....[121]....
        /*0650*/ 	.word	0xffffffff


	//   ....[122]....
        /*0654*/ 	.word	0xffffffff


	//   ....[123]....
        /*0658*/ 	.word	0xffffffff


	//   ....[124]....
        /*065c*/ 	.word	0xffffffff


	//   ....[125]....
        /*0660*/ 	.word	0xffffffff


	//   ....[126]....
        /*0664*/ 	.word	0xffffffff


	//   ....[127]....
        /*0668*/ 	.word	0xffffffff


	//   ....[128]....
        /*066c*/ 	.word	0xffffffff


	//   ....[129]....
        /*0670*/ 	.word	0xffffffff


	//   ....[130]....
        /*0674*/ 	.word	0xffffffff


	//   ....[131]....
        /*0678*/ 	.word	0xffffffff


	//   ....[132]....
        /*067c*/ 	.word	0xffffffff


	//   ....[133]....
        /*0680*/ 	.word	0xffffffff


	//   ....[134]....
        /*0684*/ 	.word	0xffffffff


	//   ....[135]....
        /*0688*/ 	.word	0xffffffff


	//   ....[136]....
        /*068c*/ 	.word	0xffffffff


	//   ....[137]....
        /*0690*/ 	.word	0xffffffff


	//   ....[138]....
        /*0694*/ 	.word	0xffffffff


	//   ....[139]....
        /*0698*/ 	.word	0xffffffff


	//   ....[140]....
        /*069c*/ 	.word	0xffffffff


	//   ....[141]....
        /*06a0*/ 	.word	0xffffffff


	//   ....[142]....
        /*06a4*/ 	.word	0xffffffff


	//   ....[143]....
        /*06a8*/ 	.word	0xffffffff


	//   ....[144]....
        /*06ac*/ 	.word	0xffffffff


	//   ....[145]....
        /*06b0*/ 	.word	0xffffffff


	//   ....[146]....
        /*06b4*/ 	.word	0xffffffff


	//   ....[147]....
        /*06b8*/ 	.word	0xffffffff


	//   ....[148]....
        /*06bc*/ 	.word	0xffffffff


	//----- nvinfo : EIATTR_COOP_GROUP_INSTR_OFFSETS
	.align		4
.L_182:
        /*06c0*/ 	.byte	0x04, 0x28
        /*06c2*/ 	.short	(.L_184 - .L_183)


	//   ....[0]....
.L_183:
        /*06c4*/ 	.word	0x00000050


	//   ....[1]....
        /*06c8*/ 	.word	0x000018b0


	//   ....[2]....
        /*06cc*/ 	.word	0x000018f0


	//   ....[3]....
        /*06d0*/ 	.word	0x00001910


	//   ....[4]....
        /*06d4*/ 	.word	0x00001930


	//   ....[5]....
        /*06d8*/ 	.word	0x00001940


	//   ....[6]....
        /*06dc*/ 	.word	0x00001950


	//   ....[7]....
        /*06e0*/ 	.word	0x00001990


	//   ....[8]....
        /*06e4*/ 	.word	0x000019b0


	//   ....[9]....
        /*06e8*/ 	.word	0x00001bf0


	//   ....[10]....
        /*06ec*/ 	.word	0x00001c10


	//   ....[11]....
        /*06f0*/ 	.word	0x00001c20


	//   ....[12]....
        /*06f4*/ 	.word	0x00001c50


	//   ....[13]....
        /*06f8*/ 	.word	0x00001c60


	//   ....[14]....
        /*06fc*/ 	.word	0x00001ca0


	//   ....[15]....
        /*0700*/ 	.word	0x00001ce0


	//   ....[16]....
        /*0704*/ 	.word	0x00001d10


	//   ....[17]....
        /*0708*/ 	.word	0x00002370


	//   ....[18]....
        /*070c*/ 	.word	0x00002390


	//   ....[19]....
        /*0710*/ 	.word	0x000023a0


	//   ....[20]....
        /*0714*/ 	.word	0x000023c0


	//   ....[21]....
        /*0718*/ 	.word	0x000023d0


	//   ....[22]....
        /*071c*/ 	.word	0x000023f0


	//   ....[23]....
        /*0720*/ 	.word	0x00002410


	//   ....[24]....
        /*0724*/ 	.word	0x00002430


	//   ....[25]....
        /*0728*/ 	.word	0x00003370


	//   ....[26]....
        /*072c*/ 	.word	0x00003390


	//   ....[27]....
        /*0730*/ 	.word	0x000033c0


	//   ....[28]....
        /*0734*/ 	.word	0x000033d0


	//   ....[29]....
        /*0738*/ 	.word	0x000033e0


	//   ....[30]....
        /*073c*/ 	.word	0x000033f0


	//   ....[31]....
        /*0740*/ 	.word	0x00003400


	//   ....[32]....
        /*0744*/ 	.word	0x00003540


	//   ....[33]....
        /*0748*/ 	.word	0x00003750


	//   ....[34]....
        /*074c*/ 	.word	0x00003b90


	//   ....[35]....
        /*0750*/ 	.word	0x00004390


	//   ....[36]....
        /*0754*/ 	.word	0x000043b0


	//   ....[37]....
        /*0758*/ 	.word	0x000043d0


	//   ....[38]....
        /*075c*/ 	.word	0x000043f0


	//   ....[39]....
        /*0760*/ 	.word	0x00006300


	//   ....[40]....
        /*0764*/ 	.word	0x00006320


	//   ....[41]....
        /*0768*/ 	.word	0x00006390


	//   ....[42]....
        /*076c*/ 	.word	0x000063d0


	//   ....[43]....
        /*0770*/ 	.word	0x000063e0


	//   ....[44]....
        /*0774*/ 	.word	0x000063f0


	//   ....[45]....
        /*0778*/ 	.word	0x00006460


	//   ....[46]....
        /*077c*/ 	.word	0x00006470


	//   ....[47]....
        /*0780*/ 	.word	0x00007480


	//   ....[48]....
        /*0784*/ 	.word	0x000074a0


	//   ....[49]....
        /*0788*/ 	.word	0x00007510


	//   ....[50]....
        /*078c*/ 	.word	0x00007550


	//   ....[51]....
        /*0790*/ 	.word	0x00007560


	//   ....[52]....
        /*0794*/ 	.word	0x00007570


	//   ....[53]....
        /*0798*/ 	.word	0x000075e0


	//   ....[54]....
        /*079c*/ 	.word	0x000075f0


	//   ....[55]....
        /*07a0*/ 	.word	0x00007850


	//   ....[56]....
        /*07a4*/ 	.word	0x00007c80


	//   ....[57]....
        /*07a8*/ 	.word	0x000082a0


	//   ....[58]....
        /*07ac*/ 	.word	0x000082c0


	//   ....[59]....
        /*07b0*/ 	.word	0x000084e0


	//   ....[60]....
        /*07b4*/ 	.word	0x00008500


	//   ....[61]....
        /*07b8*/ 	.word	0x0000a830


	//   ....[62]....
        /*07bc*/ 	.word	0x0000a850


	//   ....[63]....
        /*07c0*/ 	.word	0x0000a890


	//   ....[64]....
        /*07c4*/ 	.word	0x0000a8d0


	//   ....[65]....
        /*07c8*/ 	.word	0x0000a900


	//   ....[66]....
        /*07cc*/ 	.word	0x0000a920


	//   ....[67]....
        /*07d0*/ 	.word	0x0000a950


	//   ....[68]....
        /*07d4*/ 	.word	0x0000a970


	//   ....[69]....
        /*07d8*/ 	.word	0x0000b940


	//   ....[70]....
        /*07dc*/ 	.word	0x0000b960


	//   ....[71]....
        /*07e0*/ 	.word	0x0000b990


	//   ....[72]....
        /*07e4*/ 	.word	0x0000ba10


	//   ....[73]....
        /*07e8*/ 	.word	0x0000ba80


	//   ....[74]....
        /*07ec*/ 	.word	0x0000baa0


	//   ....[75]....
        /*07f0*/ 	.word	0x0000bac0


	//   ....[76]....
        /*07f4*/ 	.word	0x0000bad0


	//   ....[77]....
        /*07f8*/ 	.word	0x0000c020


	//   ....[78]....
        /*07fc*/ 	.word	0x0000c040


	//   ....[79]....
        /*0800*/ 	.word	0x0000c060


	//   ....[80]....
        /*0804*/ 	.word	0x0000c080


	//   ....[81]....
        /*0808*/ 	.word	0x0000e0b0


	//   ....[82]....
        /*080c*/ 	.word	0x0000e0f0


	//   ....[83]....
        /*0810*/ 	.word	0x0000e110


	//   ....[84]....
        /*0814*/ 	.word	0x0000e130


	//   ....[85]....
        /*0818*/ 	.word	0x0000e8c0


	//   ....[86]....
        /*081c*/ 	.word	0x0000ef00


	//   ....[87]....
        /*0820*/ 	.word	0x0000ef20


	//   ....[88]....
        /*0824*/ 	.word	0x0000ef40


	//   ....[89]....
        /*0828*/ 	.word	0x0000ef50


	//   ....[90]....
        /*082c*/ 	.word	0x0000f050


	//   ....[91]....
        /*0830*/ 	.word	0x0000f070


	//   ....[92]....
        /*0834*/ 	.word	0x0000f490


	//   ....[93]....
        /*0838*/ 	.word	0x0000f4a0


	//   ....[94]....
        /*083c*/ 	.word	0x0000fc30


	//   ....[95]....
        /*0840*/ 	.word	0x0000fd20


	//   ....[96]....
        /*0844*/ 	.word	0x0000fd90


	//   ....[97]....
        /*0848*/ 	.word	0x0000feb0


	//   ....[98]....
        /*084c*/ 	.word	0x0000ff10


	//   ....[99]....
        /*0850*/ 	.word	0x00010050


	//   ....[100]....
        /*0854*/ 	.word	0x000100b0


	//   ....[101]....
        /*0858*/ 	.word	0x000101f0


	//   ....[102]....
        /*085c*/ 	.word	0x00010250


	//   ....[103]....
        /*0860*/ 	.word	0x000102c0


	//   ....[104]....
        /*0864*/ 	.word	0x00010330


	//   ....[105]....
        /*0868*/ 	.word	0x00010b70


	//   ....[106]....
        /*086c*/ 	.word	0x00010bc0


	//   ....[107]....
        /*0870*/ 	.word	0x00010c10


	//   ....[108]....
        /*0874*/ 	.word	0x00010c60


	//   ....[109]....
        /*0878*/ 	.word	0x00010cd0


	//   ....[110]....
        /*087c*/ 	.word	0x00010d40


	//   ....[111]....
        /*0880*/ 	.word	0x00010e60


	//   ....[112]....
        /*0884*/ 	.word	0x00010ec0


	//   ....[113]....
        /*0888*/ 	.word	0x00011000


	//   ....[114]....
        /*088c*/ 	.word	0x00011060


	//   ....[115]....
        /*0890*/ 	.word	0x000111a0


	//   ....[116]....
        /*0894*/ 	.word	0x00011200


	//   ....[117]....
        /*0898*/ 	.word	0x00011270


	//   ....[118]....
        /*089c*/ 	.word	0x000112e0


	//   ....[119]....
        /*08a0*/ 	.word	0x00011400


	//   ....[120]....
        /*08a4*/ 	.word	0x00011460


	//   ....[121]....
        /*08a8*/ 	.word	0x000115a0


	//   ....[122]....
        /*08ac*/ 	.word	0x00011600


	//   ....[123]....
        /*08b0*/ 	.word	0x00011740


	//   ....[124]....
        /*08b4*/ 	.word	0x000117a0


	//   ....[125]....
        /*08b8*/ 	.word	0x00011810


	//   ....[126]....
        /*08bc*/ 	.word	0x00011880


	//   ....[127]....
        /*08c0*/ 	.word	0x000120c0


	//   ....[128]....
        /*08c4*/ 	.word	0x00012100


	//   ....[129]....
        /*08c8*/ 	.word	0x00012150


	//   ....[130]....
        /*08cc*/ 	.word	0x00012190


	//   ....[131]....
        /*08d0*/ 	.word	0x000121f0


	//   ....[132]....
        /*08d4*/ 	.word	0x00012260


	//   ....[133]....
        /*08d8*/ 	.word	0x000122d0


	//   ....[134]....
        /*08dc*/ 	.word	0x000123e0


	//   ....[135]....
        /*08e0*/ 	.word	0x00012440


	//   ....[136]....
        /*08e4*/ 	.word	0x00012550


	//   ....[137]....
        /*08e8*/ 	.word	0x000125b0


	//   ....[138]....
        /*08ec*/ 	.word	0x000126c0


	//   ....[139]....
        /*08f0*/ 	.word	0x00012720


	//   ....[140]....
        /*08f4*/ 	.word	0x00012770


	//   ....[141]....
        /*08f8*/ 	.word	0x000127b0


	//   ....[142]....
        /*08fc*/ 	.word	0x00012800


	//   ....[143]....
        /*0900*/ 	.word	0x00012840


	//   ....[144]....
        /*0904*/ 	.word	0x00012890


	//   ....[145]....
        /*0908*/ 	.word	0x000128f0


	//   ....[146]....
        /*090c*/ 	.word	0x00012940


	//   ....[147]....
        /*0910*/ 	.word	0x000129a0


	//   ....[148]....
        /*0914*/ 	.word	0x00012a10


	//----- nvinfo : EIATTR_EXIT_INSTR_OFFSETS
	.align		4
.L_184:
        /*0918*/ 	.byte	0x04, 0x1c
        /*091a*/ 	.short	(.L_186 - .L_185)


	//   ....[0]....
.L_185:
        /*091c*/ 	.word	0x000000a0


	//   ....[1]....
        /*0920*/ 	.word	0x0000fcd0


	//----- nvinfo : EIATTR_MAX_THREADS
	.align		4
.L_186:
        /*0924*/ 	.byte	0x04, 0x05
        /*0926*/ 	.short	(.L_188 - .L_187)
.L_187:
        /*0928*/ 	.word	0x00000100
        /*092c*/ 	.word	0x00000001
        /*0930*/ 	.word	0x00000001


	//----- nvinfo : EIATTR_CRS_STACK_SIZE
	.align		4
.L_188:
        /*0934*/ 	.byte	0x04, 0x1e
        /*0936*/ 	.short	(.L_190 - .L_189)
.L_189:
        /*0938*/ 	.word	0x00000000
.L_190:


//--------------------- .nv.info._ZN7cutlass13device_kernelIN5flash19enable_sm80_to_sm89INS1_16FlashAttnFwdSm80INS1_25CollectiveMainloopFwdSm80ILi4ELi1ELb0EN4cute5tupleIJNS5_1CILi128EEENS7_ILi64EEES8_EEELi128ENS_10bfloat16_tEfNS_4arch4Sm80ELb0ELb0ELb0ELb0ELb1ELb0ELb1ELb1EEENS1_21CollectiveEpilogueFwdINS6_IJS8_S8_S9_EEENS6_IJNS7_ILi1EEESH_SH_EEESB_SD_Li128ELb0ELb1ELb1ELb0EEENS1_19SingleTileSchedulerILb0ELb1ELb1ELi128EEEEEEEEEvNT_6ParamsE --------------------------
	.section	.nv.info._ZN7cutlass13device_kernelIN5flash19enable_sm80_to_sm89INS1_16FlashAttnFwdSm80INS1_25CollectiveMainloopFwdSm80ILi4ELi1ELb0EN4cute5tupleIJNS5_1CILi128EEENS7_ILi64EEES8_EEELi128ENS_10bfloat16_tEfNS_4arch4Sm80ELb0ELb0ELb0ELb0ELb1ELb0ELb1ELb1EEENS1_21CollectiveEpilogueFwdINS6_IJS8_S8_S9_EEENS6_IJNS7_ILi1EEESH_SH_EEESB_SD_Li128ELb0ELb1ELb1ELb0EEENS1_19SingleTileSchedulerILb0ELb1ELb1ELi128EEEEEEEEEvNT_6ParamsE,"",@"SHT_CUDA_INFO"
	.sectionflags	@""
	.align	4


	//----- nvinfo : EIATTR_CUDA_API_VERSION
	.align		4
        /*0000*/ 	.byte	0x04, 0x37
        /*0002*/ 	.short	(.L_192 - .L_191)
.L_191:
        /*0004*/ 	.word	0x00000082


	//----- nvinfo : EIATTR_SW2861232_WAR
	.align		4
.L_192:
        /*0008*/ 	.byte	0x01, 0x35
	.zero		2


	//----- nvinfo : EIATTR_PARAM_CBANK
	.align		4
        /*000c*/ 	.byte	0x04, 0x0a
        /*000e*/ 	.short	(.L_194 - .L_193)
	.align		4
.L_193:
        /*0010*/ 	.word	index@(.nv.constant0._ZN7cutlass13device_kernelIN5flash19enable_sm80_to_sm89INS1_16FlashAttnFwdSm80INS1_25CollectiveMainloopFwdSm80ILi4ELi1ELb0EN4cute5tupleIJNS5_1CILi128EEENS7_ILi64EEES8_EEELi128ENS_10bfloat16_tEfNS_4arch4Sm80ELb0ELb0ELb0ELb0ELb1ELb0ELb1ELb1EEENS1_21CollectiveEpilogueFwdINS6_IJS8_S8_S9_EEENS6_IJNS7_ILi1EEESH_SH_EEESB_SD_Li128ELb0ELb1ELb1ELb0EEENS1_19SingleTileSchedulerILb0ELb1ELb1ELi128EEEEEEEEEvNT_6ParamsE)
        /*0014*/ 	.short	0x0160
        /*0016*/ 	.short	0x0418


	//----- nvinfo : EIATTR_CBANK_PARAM_SIZE
	.align		4
.L_194:
        /*0018*/ 	.byte	0x03, 0x19
        /*001a*/ 	.short	0x0418


	//----- nvinfo : EIATTR_KPARAM_INFO
	.align		4
        /*001c*/ 	.byte	0x04, 0x17
        /*001e*/ 	.short	(.L_196 - .L_195)
.L_195:
        /*0020*/ 	.word	0x00000000
        /*0024*/ 	.short	0x0000
        /*0026*/ 	.short	0x0000
        /*0028*/ 	.byte	0x00, 0xf0, 0x61, 0x10


	//----- nvinfo : EIATTR_MAXREG_COUNT
	.align		4
.L_196:
        /*002c*/ 	.byte	0x03, 0x1b
        /*002e*/ 	.short	0x00ff


	//----- nvinfo : EIATTR_NUM_BARRIERS
	.align		4
        /*0030*/ 	.byte	0x02, 0x4c
        /*0032*/ 	.byte	0x02
	.zero		1


	//----- nvinfo : EIATTR_ANNOTATIONS
	.align		4
        /*0034*/ 	.byte	0x04, 0x55
        /*0036*/ 	.short	(.L_198 - .L_197)


	//   ....[0]....
.L_197:
        /* <DEDUP_REMOVED lines=16> */


	//----- nvinfo : EIATTR_MERCURY_ISA_VERSION
	.align		4
.L_198:
        /*0128*/ 	.byte	0x03, 0x5f
        /*012a*/ 	.short	0x0000


	//----- nvinfo : EIATTR_COOP_GROUP_MASK_REGIDS
	.align		4
        /*012c*/ 	.byte	0x04, 0x29
        /*012e*/ 	.short	(.L_200 - .L_199)


	//   ....[0]....
.L_199:
        /*0130*/ 	.word	0xffffffff


	//   ....[1]....
        /*0134*/ 	.word	0xffffffff


	//   ....[2]....
        /*0138*/ 	.word	0xffffffff


	//   ....[3]....
        /*013c*/ 	.word	0xffffffff


	//   ....[4]....
        /*0140*/ 	.word	0xffffffff


	//   ....[5]....
        /*0144*/ 	.word	0xffffffff


	//   ....[6]....
        /*0148*/ 	.word	0xffffffff


	//   ....[7]....
        /*014c*/ 	.word	0xffffffff


	//   ....[8]....
        /*0150*/ 	.word	0xffffffff


	//   ....[9]....
        /*0154*/ 	.word	0xffffffff


	//   ....[10]....
        /*0158*/ 	.word	0xffffffff


	//   ....[11]....
        /*015c*/ 	.word	0xffffffff


	//   ....[12]....
        /*0160*/ 	.word	0xffffffff


	//   ....[13]....
        /*0164*/ 	.word	0xffffffff


	//   ....[14]....
        /*0168*/ 	.word	0xffffffff


	//   ....[15]....
        /*016c*/ 	.word	0xffffffff


	//   ....[16]....
        /*0170*/ 	.word	0xffffffff


	//   ....[17]....
        /*0174*/ 	.word	0xffffffff


	//   ....[18]....
        /*0178*/ 	.word	0xffffffff


	//   ....[19]....
        /*017c*/ 	.word	0xffffffff


	//   ....[20]....
        /*0180*/ 	.word	0xffffffff


	//   ....[21]....
        /*0184*/ 	.word	0xffffffff


	//   ....[22]....
        /*0188*/ 	.word	0xffffffff


	//   ....[23]....
        /*018c*/ 	.word	0xffffffff


	//   ....[24]....
        /*0190*/ 	.word	0xffffffff


	//   ....[25]....
        /*0194*/ 	.word	0xffffffff


	//   ....[26]....
        /*0198*/ 	.word	0xffffffff


	//   ....[27]....
        /*019c*/ 	.word	0xffffffff


	//   ....[28]....
        /*01a0*/ 	.word	0xffffffff


	//   ....[29]....
        /*01a4*/ 	.word	0xffffffff


	//   ....[30]....
        /*01a8*/ 	.word	0xffffffff


	//   ....[31]....
        /*01ac*/ 	.word	0xffffffff


	//   ....[32]....
        /*01b0*/ 	.word	0xffffffff


	//   ....[33]....
        /*01b4*/ 	.word	0xffffffff


	//   ....[34]....
        /*01b8*/ 	.word	0xffffffff


	//   ....[35]....
        /*01bc*/ 	.word	0xffffffff


	//   ....[36]....
        /*01c0*/ 	.word	0xffffffff


	//   ....[37]....
        /*01c4*/ 	.word	0xffffffff


	//   ....[38]....
        /*01c8*/ 	.word	0xffffffff


	//   ....[39]....
        /*01cc*/ 	.word	0xffffffff


	//   ....[40]....
        /*01d0*/ 	.word	0xffffffff


	//   ....[41]....
        /*01d4*/ 	.word	0xffffffff


	//   ....[42]....
        /*01d8*/ 	.word	0xffffffff


	//   ....[43]....
        /*01dc*/ 	.word	0xffffffff


	//   ....[44]....
        /*01e0*/ 	.word	0xffffffff


	//   ....[45]....
        /*01e4*/ 	.word	0xffffffff


	//   ....[46]....
        /*01e8*/ 	.word	0xffffffff


	//   ....[47]....
        /*01ec*/ 	.word	0xffffffff


	//   ....[48]....
        /*01f0*/ 	.word	0xffffffff


	//   ....[49]....
        /*01f4*/ 	.word	0xffffffff


	//   ....[50]....
        /*01f8*/ 	.word	0xffffffff


	//   ....[51]....
        /*01fc*/ 	.word	0xffffffff


	//   ....[52]....
        /*0200*/ 	.word	0xffffffff


	//   ....[53]....
        /*0204*/ 	.word	0xffffffff


	//   ....[54]....
        /*0208*/ 	.word	0xffffffff


	//   ....[55]....
        /*020c*/ 	.word	0xffffffff


	//   ....[56]....
        /*0210*/ 	.word	0xffffffff


	//   ....[57]....
        /*0214*/ 	.word	0xffffffff


	//   ....[58]....
        /*0218*/ 	.word	0xffffffff


	//   ....[59]....
        /*021c*/ 	.word	0xffffffff


	//   ....[60]....
        /*0220*/ 	.word	0xffffffff


	//   ....[61]....
        /*0224*/ 	.word	0xffffffff


	//   ....[62]....
        /*0228*/ 	.word	0xffffffff


	//   ....[63]....
        /*022c*/ 	.word	0xffffffff


	//   ....[64]....
        /*0230*/ 	.word	0xffffffff


	//   ....[65]....
        /*0234*/ 	.word	0xffffffff


	//   ....[66]....
        /*0238*/ 	.word	0xffffffff


	//   ....[67]....
        /*023c*/ 	.word	0xffffffff


	//   ....[68]....
        /*0240*/ 	.word	0xffffffff


	//   ....[69]....
        /*0244*/ 	.word	0xffffffff


	//   ....[70]....
        /*0248*/ 	.word	0xffffffff


	//   ....[71]....
        /*024c*/ 	.word	0xffffffff


	//   ....[72]....
        /*0250*/ 	.word	0xffffffff


	//   ....[73]....
        /*0254*/ 	.word	0xffffffff


	//   ....[74]....
        /*0258*/ 	.word	0xffffffff


	//   ....[75]....
        /*025c*/ 	.word	0xffffffff


	//   ....[76]....
        /*0260*/ 	.word	0xffffffff


	//   ....[77]....
        /*0264*/ 	.word	0xffffffff


	//   ....[78]....
        /*0268*/ 	.word	0xffffffff


	//   ....[79]....
        /*026c*/ 	.word	0xffffffff


	//   ....[80]....
        /*0270*/ 	.word	0xffffffff


	//   ....[81]....
        /*0274*/ 	.word	0xffffffff


	//   ....[82]....
        /*0278*/ 	.word	0xffffffff


	//   ....[83]....
        /*027c*/ 	.word	0xffffffff


	//   ....[84]....
        /*0280*/ 	.word	0xffffffff


	//   ....[85]....
        /*0284*/ 	.word	0xffffffff


	//   ....[86]....
        /*0288*/ 	.word	0xffffffff


	//   ....[87]....
        /*028c*/ 	.word	0xffffffff


	//   ....[88]....
        /*0290*/ 	.word	0xffffffff


	//   ....[89]....
        /*0294*/ 	.word	0xffffffff


	//   ....[90]....
        /*0298*/ 	.word	0xffffffff


	//   ....[91]....
        /*029c*/ 	.word	0xffffffff


	//   ....[92]....
        /*02a0*/ 	.word	0xffffffff


	//   ....[93]....
        /*02a4*/ 	.word	0xffffffff


	//   ....[94]....
        /*02a8*/ 	.word	0xffffffff


	//   ....[95]....
        /*02ac*/ 	.word	0xffffffff


	//   ....[96]....
        /*02b0*/ 	.word	0xffffffff


	//----- nvinfo : EIATTR_COOP_GROUP_INSTR_OFFSETS
	.align		4
.L_200:
        /*02b4*/ 	.byte	0x04, 0x28
        /*02b6*/ 	.short	(.L_202 - .L_201)


	//   ....[0]....
.L_201:
        /*02b8*/ 	.word	0x00000060


	//   ....[1]....
        /*02bc*/ 	.word	0x00000eb0


	//   ....[2]....
        /*02c0*/ 	.word	0x00000ee0


	//   ....[3]....
        /*02c4*/ 	.word	0x00001060


	//   ....[4]....
        /*02c8*/ 	.word	0x00001090


	//   ....[5]....
        /*02cc*/ 	.word	0x00001160


	//   ....[6]....
        /*02d0*/ 	.word	0x00001190


	//   ....[7]....
        /*02d4*/ 	.word	0x00001260


	//   ....[8]....
        /*02d8*/ 	.word	0x00001290


	//   ....[9]....
        /*02dc*/ 	.word	0x00001360


	//   ....[10]....
        /*02e0*/ 	.word	0x00001390


	//   ....[11]....
        /*02e4*/ 	.word	0x00001460


	//   ....[12]....
        /*02e8*/ 	.word	0x00001490


	//   ....[13]....
        /*02ec*/ 	.word	0x00001560


	//   ....[14]....
        /*02f0*/ 	.word	0x00001590


	//   ....[15]....
        /*02f4*/ 	.word	0x00001650


	//   ....[16]....
        /*02f8*/ 	.word	0x00001690


	//   ....[17]....
        /*02fc*/ 	.word	0x00001b10


	//   ....[18]....
        /*0300*/ 	.word	0x00001b30


	//   ....[19]....
        /*0304*/ 	.word	0x00001b60


	//   ....[20]....
        /*0308*/ 	.word	0x00001b90


	//   ....[21]....
        /*030c*/ 	.word	0x00001ba0


	//   ....[22]....
        /*0310*/ 	.word	0x00001bb0


	//   ....[23]....
        /*0314*/ 	.word	0x00001bc0


	//   ....[24]....
        /*0318*/ 	.word	0x00001bd0


	//   ....[25]....
        /*031c*/ 	.word	0x00001f00


	//   ....[26]....
        /*0320*/ 	.word	0x00001f30


	//   ....[27]....
        /*0324*/ 	.word	0x00001f50


	//   ....[28]....
        /*0328*/ 	.word	0x00001f80


	//   ....[29]....
        /*032c*/ 	.word	0x00001fb0


	//   ....[30]....
        /*0330*/ 	.word	0x00001fe0


	//   ....[31]....
        /*0334*/ 	.word	0x00002010


	//   ....[32]....
        /*0338*/ 	.word	0x00002050


	//   ....[33]....
        /*033c*/ 	.word	0x00003100


	//   ....[34]....
        /*0340*/ 	.word	0x00003120


	//   ....[35]....
        /*0344*/ 	.word	0x00003130


	//   ....[36]....
        /*0348*/ 	.word	0x00003140


	//   ....[37]....
        /*034c*/ 	.word	0x00003150


	//   ....[38]....
        /*0350*/ 	.word	0x00003160


	//   ....[39]....
        /*0354*/ 	.word	0x00003170


	//   ....[40]....
        /*0358*/ 	.word	0x00003190


	//   ....[41]....
        /*035c*/ 	.word	0x00003a50


	//   ....[42]....
        /*0360*/ 	.word	0x00003b50


	//   ....[43]....
        /*0364*/ 	.word	0x00003ed0


	//   ....[44]....
        /*0368*/ 	.word	0x00003f80


	//   ....[45]....
        /*036c*/ 	.word	0x00004160


	//   ....[46]....
        /*0370*/ 	.word	0x00004240


	//   ....[47]....
        /*0374*/ 	.word	0x00004320


	//   ....[48]....
        /*0378*/ 	.word	0x00004460


	//   ....[49]....
        /*037c*/ 	.word	0x00005ba0


	//   ....[50]....
        /*0380*/ 	.word	0x00005bb0


	//   ....[51]....
        /*0384*/ 	.word	0x00005bc0


	//   ....[52]....
        /*0388*/ 	.word	0x00005bd0


	//   ....[53]....
        /*038c*/ 	.word	0x00005be0


	//   ....[54]....
        /*0390*/ 	.word	0x00005bf0


	//   ....[55]....
        /*0394*/ 	.word	0x00005c00


	//   ....[56]....
        /*0398*/ 	.word	0x00005c30


	//   ....[57]....
        /*039c*/ 	.word	0x00005f40


	//   ....[58]....
        /*03a0*/ 	.word	0x00005f90


	//   ....[59]....
        /*03a4*/ 	.word	0x00005fb0


	//   ....[60]....
        /*03a8*/ 	.word	0x00005fe0


	//   ....[61]....
        /*03ac*/ 	.word	0x00006070


	//   ....[62]....
        /*03b0*/ 	.word	0x00006090


	//   ....[63]....
        /*03b4*/ 	.word	0x000060a0


	//   ....[64]....
        /*03b8*/ 	.word	0x000060b0


	//   ....[65]....
        /*03bc*/ 	.word	0x00006e90


	//   ....[66]....
        /*03c0*/ 	.word	0x00006fd0


	//   ....[67]....
        /*03c4*/ 	.word	0x00007090


	//   ....[68]....
        /*03c8*/ 	.word	0x000070e0


	//   ....[69]....
        /*03cc*/ 	.word	0x00007120


	//   ....[70]....
        /*03d0*/ 	.word	0x00007190


	//   ....[71]....
        /*03d4*/ 	.word	0x000071c0


	//   ....[72]....
        /*03d8*/ 	.word	0x000071f0


	//   ....[73]....
        /*03dc*/ 	.word	0x00009580


	//   ....[74]....
        /*03e0*/ 	.word	0x00009590


	//   ....[75]....
        /*03e4*/ 	.word	0x000095a0


	//   ....[76]....
        /*03e8*/ 	.word	0x000095b0


	//   ....[77]....
        /*03ec*/ 	.word	0x000095e0


	//   ....[78]....
        /*03f0*/ 	.word	0x00009600


	//   ....[79]....
        /*03f4*/ 	.word	0x00009620


	//   ....[80]....
        /*03f8*/ 	.word	0x00009650


	//   ....[81]....
        /*03fc*/ 	.word	0x0000a720


	//   ....[82]....
        /*0400*/ 	.word	0x0000a750


	//   ....[83]....
        /*0404*/ 	.word	0x0000a780


	//   ....[84]....
        /*0408*/ 	.word	0x0000a7b0


	//   ....[85]....
        /*040c*/ 	.word	0x0000a7f0


	//   ....[86]....
        /*0410*/ 	.word	0x0000a820


	//   ....[87]....
        /*0414*/ 	.word	0x0000a840


	//   ....[88]....
        /*0418*/ 	.word	0x0000a850


	//   ....[89]....
        /*041c*/ 	.word	0x0000a8d0


	//   ....[90]....
        /*0420*/ 	.word	0x0000a8f0


	//   ....[91]....
        /*0424*/ 	.word	0x0000af00


	//   ....[92]....
        /*0428*/ 	.word	0x0000af20


	//   ....[93]....
        /*042c*/ 	.word	0x0000b520


	//   ....[94]....
        /*0430*/ 	.word	0x0000b540


	//   ....[95]....
        /*0434*/ 	.word	0x0000bb40


	//   ....[96]....
        /*0438*/ 	.word	0x0000bb50


	//----- nvinfo : EIATTR_EXIT_INSTR_OFFSETS
	.align		4
.L_202:
        /*043c*/ 	.byte	0x04, 0x1c
        /*043e*/ 	.short	(.L_204 - .L_203)


	//   ....[0]....
.L_203:
        /*0440*/ 	.word	0x000001c0


	//   ....[1]....
        /*0444*/ 	.word	0x0000bb60


	//   ....[2]....
        /*0448*/ 	.word	0x0000c100


	//   ....[3]....
        /*044c*/ 	.word	0x0000c150


	//   ....[4]....
        /*0450*/ 	.word	0x0000c180


	//   ....[5]....
        /*0454*/ 	.word	0x0000c1e0


	//   ....[6]....
        /*0458*/ 	.word	0x0000c470


	//----- nvinfo : EIATTR_CTAIDZ_USED
	.align		4
.L_204:
        /*045c*/ 	.byte	0x01, 0x04
	.zero		2


	//----- nvinfo : EIATTR_MAX_THREADS
	.align		4
        /*0460*/ 	.byte	0x04, 0x05
        /*0462*/ 	.short	(.L_206 - .L_205)
.L_205:
        /*0464*/ 	.word	0x00000080
        /*0468*/ 	.word	0x00000001
        /*046c*/ 	.word	0x00000001


	//----- nvinfo : EIATTR_CRS_STACK_SIZE
	.align		4
.L_206:
        /*0470*/ 	.byte	0x04, 0x1e
        /*0472*/ 	.short	(.L_208 - .L_207)
.L_207:
        /*0474*/ 	.word	0x00000000
.L_208:


//--------------------- .nv.info._ZN7cutlass13device_kernelIN5flash19enable_sm80_to_sm89INS1_16FlashAttnFwdSm80INS1_25CollectiveMainloopFwdSm80ILi8ELi1ELb1EN4cute5tupleIJNS5_1CILi128EEENS7_ILi112EEES8_EEELi128ENS_10bfloat16_tEfNS_4arch4Sm80ELb0ELb0ELb0ELb1ELb1ELb0ELb1ELb1EEENS1_21CollectiveEpilogueFwdINS6_IJS8_S8_S9_EEENS6_IJNS7_ILi1EEESH_SH_EEESB_SD_Li256ELb1ELb1ELb1ELb0EEENS1_36VarlenDynamicPersistentTileSchedulerILi128ELi112ELi256ELi256ELb1ELb1ELb0ELb0ELb1ELb1EEEEEEEEEvNT_6ParamsE --------------------------
	.section	.nv.info._ZN7cutlass13device_kernelIN5flash19enable_sm80_to_sm89INS1_16FlashAttnFwdSm80INS1_25CollectiveMainloopFwdSm80ILi8ELi1ELb1EN4cute5tupleIJNS5_1CILi128EEENS7_ILi112EEES8_EEELi128ENS_10bfloat16_tEfNS_4arch4Sm80ELb0ELb0ELb0ELb1ELb1ELb0ELb1ELb1EEENS1_21CollectiveEpilogueFwdINS6_IJS8_S8_S9_EEENS6_IJNS7_ILi1EEESH_SH_EEESB_SD_Li256ELb1ELb1ELb1ELb0EEENS1_36VarlenDynamicPersistentTileSchedulerILi128ELi112ELi256ELi256ELb1ELb1ELb0ELb0ELb1ELb1EEEEEEEEEvNT_6ParamsE,"",@"SHT_CUDA_INFO"
	.sectionflags	@""
	.align	4


	//----- nvinfo : EIATTR_CUDA_API_VERSION
	.align		4
        /*0000*/ 	.byte	0x04, 0x37
        /*0002*/ 	.short	(.L_210 - .L_209)
.L_209:
        /*0004*/ 	.word	0x00000082


	//----- nvinfo : EIATTR_SW2861232_WAR
	.align		4
.L_210:
        /*0008*/ 	.byte	0x01, 0x35
	.zero		2


	//----- nvinfo : EIATTR_PARAM_CBANK
	.align		4
        /*000c*/ 	.byte	0x04, 0x0a
        /*000e*/ 	.short	(.L_212 - .L_211)
	.align		4
.L_211:
        /*0010*/ 	.word	index@(.nv.constant0._ZN7cutlass13device_kernelIN5flash19enable_sm80_to_sm89INS1_16FlashAttnFwdSm80INS1_25CollectiveMainloopFwdSm80ILi8ELi1ELb1EN4cute5tupleIJNS5_1CILi128EEENS7_ILi112EEES8_EEELi128ENS_10bfloat16_tEfNS_4arch4Sm80ELb0ELb0ELb0ELb1ELb1ELb0ELb1ELb1EEENS1_21CollectiveEpilogueFwdINS6_IJS8_S8_S9_EEENS6_IJNS7_ILi1EEESH_SH_EEESB_SD_Li256ELb1ELb1ELb1ELb0EEENS1_36VarlenDynamicPersistentTileSchedulerILi128ELi112ELi256ELi256ELb1ELb1ELb0ELb0ELb1ELb1EEEEEEEEEvNT_6ParamsE)
        /*0014*/ 	.short	0x0160
        /*0016*/ 	.short	0x0438


	//----- nvinfo : EIATTR_CBANK_PARAM_SIZE
	.align		4
.L_212:
        /*0018*/ 	.byte	0x03, 0x19
        /*001a*/ 	.short	0x0438


	//----- nvinfo : EIATTR_KPARAM_INFO
	.align		4
        /*001c*/ 	.byte	0x04, 0x17
        /*001e*/ 	.short	(.L_214 - .L_213)
.L_213:
        /*0020*/ 	.word	0x00000000
        /*0024*/ 	.short	0x0000
        /*0026*/ 	.short	0x0000
        /*0028*/ 	.byte	0x00, 0xf0, 0xe1, 0x10


	//----- nvinfo : EIATTR_MAXREG_COUNT
	.align		4
.L_214:
        /*002c*/ 	.byte	0x03, 0x1b
        /*002e*/ 	.short	0x00ff


	//----- nvinfo : EIATTR_NUM_BARRIERS
	.align		4
        /*0030*/ 	.byte	0x02, 0x4c
        /*0032*/ 	.byte	0x06
	.zero		1


	//----- nvinfo : EIATTR_ANNOTATIONS
	.align		4
        /*0034*/ 	.byte	0x04, 0x55
        /*0036*/ 	.short	(.L_216 - .L_215)


	//   ....[0]....
.L_215:
        /* <DEDUP_REMOVED lines=68> */
        /*046c*/ 	.byte	0x50, 0xc4, 0x00, 0x00


	//----- nvinfo : EIATTR_MERCURY_ISA_VERSION
	.align		4
.L_216:
        /*0470*/ 	.byte	0x03, 0x5f
        /*0472*/ 	.short	0x0000


	//----- nvinfo : EIATTR_INT_WARP_WIDE_INSTR_OFFSETS
	.align		4
        /*0474*/ 	.byte	0x04, 0x31
        /*0476*/ 	.short	(.L_218 - .L_217)


	//   ....[0]....
.L_217:
        /*0478*/ 	.word	0x0000a090


	//   ....[1]....
        /*047c*/ 	.word	0x0000a110


	//----- nvinfo : EIATTR_COOP_GROUP_MASK_REGIDS
	.align		4
.L_218:
        /*0480*/ 	.byte	0x04, 0x29
        /*0482*/ 	.short	(.L_220 - .L_219)


	//   ....[0]....
.L_219:
        /*0484*/ 	.word	0xffffffff


	//   ....[1]....
        /*0488*/ 	.word	0xffffffff


	//   ....[2]....
        /*048c*/ 	.word	0xffffffff


	//   ....[3]....
        /*0490*/ 	.word	0xffffffff


	//   ....[4]....
        /*0494*/ 	.word	0xffffffff


	//   ....[5]....
        /*0498*/ 	.word	0xffffffff


	//   ....[6]....
        /*049c*/ 	.word	0xffffffff


	//   ....[7]....
        /*04a0*/ 	.word	0xffffffff


	//   ....[8]....
        /*04a4*/ 	.word	0xffffffff


	//   ....[9]....
        /*04a8*/ 	.word	0xffffffff


	//   ....[10]....
        /*04ac*/ 	.word	0xffffffff


	//   ....[11]....
        /*04b0*/ 	.word	0xffffffff


	//   ....[12]....
        /*04b4*/ 	.word	0xffffffff


	//   ....[13]....
        /*04b8*/ 	.word	0xffffffff


	//   ....[14]....
        /*04bc*/ 	.word	0xffffffff


	//   ....[15]....
        /*04c0*/ 	.word	0xffffffff


	//   ....[16]....
        /*04c4*/ 	.word	0xffffffff


	//   ....[17]....
        /*04c8*/ 	.word	0xffffffff


	//   ....[18]....
        /*04cc*/ 	.word	0xffffffff


	//   ....[19]....
        /*04d0*/ 	.word	0xffffffff


	//   ....[20]....
        /*04d4*/ 	.word	0xffffffff


	//   ....[21]....
        /*04d8*/ 	.word	0xffffffff


	//   ....[22]....
        /*04dc*/ 	.word	0xffffffff


	//   ....[23]....
        /*04e0*/ 	.word	0xffffffff


	//   ....[24]....
        /*04e4*/ 	.word	0xffffffff


	//   ....[25]....
        /*04e8*/ 	.word	0xffffffff


	//   ....[26]....
        /*04ec*/ 	.word	0xffffffff


	//   ....[27]....
        /*04f0*/ 	.word	0xffffffff


	//   ....[28]....
        /*04f4*/ 	.word	0xffffffff


	//   ....[29]....
        /*04f8*/ 	.word	0xffffffff


	//   ....[30]....
        /*04fc*/ 	.word	0xffffffff


	//   ....[31]....
        /*0500*/ 	.word	0xffffffff


	//   ....[32]....
        /*0504*/ 	.word	0xffffffff


	//   ....[33]....
        /*0508*/ 	.word	0xffffffff


	//   ....[34]....
        /*050c*/ 	.word	0xffffffff


	//   ....[35]....
        /*0510*/ 	.word	0xffffffff


	//   ....[36]....
        /*0514*/ 	.word	0xffffffff


	//   ....[37]....
        /*0518*/ 	.word	0xffffffff


	//   ....[38]....
        /*051c*/ 	.word	0xffffffff


	//   ....[39]....
        /*0520*/ 	.word	0xffffffff


	//   ....[40]....
        /*0524*/ 	.word	0xffffffff


	//   ....[41]....
        /*0528*/ 	.word	0xffffffff


	//   ....[42]....
        /*052c*/ 	.word	0xffffffff


	//   ....[43]....
        /*0530*/ 	.word	0xffffffff


	//   ....[44]....
        /*0534*/ 	.word	0xffffffff


	//   ....[45]....
        /*0538*/ 	.word	0xffffffff


	//   ....[46]....
        /*053c*/ 	.word	0xffffffff


	//   ....[47]....
        /*0540*/ 	.word	0xffffffff


	//   ....[48]....
        /*0544*/ 	.word	0xffffffff


	//   ....[49]....
        /*0548*/ 	.word	0xffffffff


	//   ....[50]....
        /*054c*/ 	.word	0xffffffff


	//   ....[51]....
        /*0550*/ 	.word	0xffffffff


	//   ....[52]....
        /*0554*/ 	.word	0xffffffff


	//   ....[53]....
        /*0558*/ 	.word	0xffffffff


	//   ....[54]....
        /*055c*/ 	.word	0xffffffff


	//   ....[55]....
        /*0560*/ 	.word	0xffffffff


	//   ....[56]....
        /*0564*/ 	.word	0xffffffff


	//   ....[57]....
        /*0568*/ 	.word	0xffffffff


	//   ....[58]....
        /*056c*/ 	.word	0xffffffff


	//   ....[59]....
        /*0570*/ 	.word	0xffffffff


	//   ....[60]....
        /*0574*/ 	.word	0xffffffff


	//   ....[61]....
        /*0578*/ 	.word	0xffffffff


	//   ....[62]....
        /*057c*/ 	.word	0xffffffff


	//   ....[63]....
        /*0580*/ 	.word	0xffffffff


	//   ....[64]....
        /*0584*/ 	.word	0xffffffff


	//   ....[65]....
        /*0588*/ 	.word	0xffffffff


	//   ....[66]....
        /*058c*/ 	.word	0xffffffff


	//   ....[67]....
        /*0590*/ 	.word	0xffffffff


	//   ....[68]....
        /*0594*/ 	.word	0xffffffff


	//   ....[69]....
        /*0598*/ 	.word	0xffffffff


	//   ....[70]....
        /*059c*/ 	.word	0xffffffff


	//   ....[71]....
        /*05a0*/ 	.word	0xffffffff


	//   ....[72]....
        /*05a4*/ 	.word	0xffffffff


	//   ....[73]....
        /*05a8*/ 	.word	0xffffffff


	//   ....[74]....
        /*05ac*/ 	.word	0xffffffff


	//   ....[75]....
        /*05b0*/ 	.word	0xffffffff


	//   ....[76]....
        /*05b4*/ 	.word	0xffffffff


	//   ....[77]....
        /*05b8*/ 	.word	0xffffffff


	//   ....[78]....
        /*05bc*/ 	.word	0xffffffff


	//   ....[79]....
        /*05c0*/ 	.word	0xffffffff


	//   ....[80]....
        /*05c4*/ 	.word	0xffffffff


	//   ....[81]....
        /*05c8*/ 	.word	0xffffffff


	//   ....[82]....
        /*05cc*/ 	.word	0xffffffff


	//   ....[83]....
        /*05d0*/ 	.word	0xffffffff


	//   ....[84]....
        /*05d4*/ 	.word	0xffffffff


	//   ....[85]....
        /*05d8*/ 	.word	0xffffffff


	//   ....[86]....
        /*05dc*/ 	.word	0xffffffff


	//   ....[87]....
        /*05e0*/ 	.word	0xffffffff


	//   ....[88]....
        /*05e4*/ 	.word	0xffffffff


	//   ....[89]....
        /*05e8*/ 	.word	0xffffffff


	//   ....[90]....
        /*05ec*/ 	.word	0xffffffff


	//   ....[91]....
        /*05f0*/ 	.word	0xffffffff


	//   ....[92]....
        /*05f4*/ 	.word	0xffffffff


	//   ....[93]....
        /*05f8*/ 	.word	0xffffffff


	//   ....[94]....
        /*05fc*/ 	.word	0xffffffff


	//   ....[95]....
        /*0600*/ 	.word	0xffffffff


	//   ....[96]....
        /*0604*/ 	.word	0xffffffff


	//   ....[97]....
        /*0608*/ 	.word	0xffffffff


	//   ....[98]....
        /*060c*/ 	.word	0xffffffff


	//   ....[99]....
        /*0610*/ 	.word	0xffffffff


	//   ....[100]....
        /*0614*/ 	.word	0xffffffff


	//   ....[101]....
        /*0618*/ 	.word	0xffffffff


	//   ....[102]....
        /*061c*/ 	.word	0xffffffff


	//   ....[103]....
        /*0620*/ 	.word	0xffffffff


	//   ....[104]....
        /*0624*/ 	.word	0xffffffff


	//   ....[105]....
        /*0628*/ 	.word	0xffffffff


	//   ....[106]....
        /*062c*/ 	.word	0xffffffff


	//   ....[107]....
        /*0630*/ 	.word	0xffffffff


	//   ....[108]....
        /*0634*/ 	.word	0xffffffff


	//   ....[109]....
        /*0638*/ 	.word	0xffffffff


	//   ....[110]....
        /*063c*/ 	.word	0xffffffff


	//   ....[111]....
        /*0640*/ 	.word	0xffffffff


	//   ....[112]....
        /*0644*/ 	.word	0xffffffff


	//   ....[113]....
        /*0648*/ 	.word	0xffffffff


	//   ....[114]....
        /*064c*/ 	.word	0xffffffff


	//   ....[115]....
        /*0650*/ 	.word	0xffffffff


	//   ....[116]....
        /*0654*/ 	.word	0xffffffff


	//   ....[117]....
        /*0658*/ 	.word	0xffffffff


	//   ....[118]....
        /*065c*/ 	.word	0xffffffff


	//   ....[119]....
        /*0660*/ 	.word	0xffffffff


	//   ....[120]....
        /*0664*/ 	.word	0xffffffff


	//   ....[121]....
        /*0668*/ 	.word	0xffffffff


	//   ....[122]....
        /*066c*/ 	.word	0xffffffff


	//   ....[123]....
        /*0670*/ 	.word	0xffffffff


	//   ....[124]....
        /*0674*/ 	.word	0xffffffff


	//   ....[125]....
        /*0678*/ 	.word	0xffffffff


	//   ....[126]....
        /*067c*/ 	.word	0xffffffff


	//   ....[127]....
        /*0680*/ 	.word	0xffffffff


	//   ....[128]....
        /*0684*/ 	.word	0xffffffff


	//   ....[129]....
        /*0688*/ 	.word	0xffffffff


	//   ....[130]....
        /*068c*/ 	.word	0xffffffff


	//   ....[131]....
        /*0690*/ 	.word	0xffffffff


	//   ....[132]....
        /*0694*/ 	.word	0xffffffff


	//   ....[133]....
        /*0698*/ 	.word	0xffffffff


	//   ....[134]....
        /*069c*/ 	.word	0xffffffff


	//   ....[135]....
        /*06a0*/ 	.word	0xffffffff


	//   ....[136]....
        /*06a4*/ 	.word	0xffffffff


	//   ....[137]....
        /*06a8*/ 	.word	0xffffffff


	//   ....[138]....
        /*06ac*/ 	.word	0xffffffff


	//   ....[139]....
        /*06b0*/ 	.word	0xffffffff


	//   ....[140]....
        /*06b4*/ 	.word	0xffffffff


	//   ....[141]....
        /*06b8*/ 	.word	0xffffffff


	//   ....[142]....
        /*06bc*/ 	.word	0xffffffff


	//   ....[143]....
        /*06c0*/ 	.word	0xffffffff


	//   ....[144]....
        /*06c4*/ 	.word	0xffffffff


	//   ....[145]....
        /*06c8*/ 	.word	0xffffffff


	//   ....[146]....
        /*06cc*/ 	.word	0xffffffff


	//   ....[147]....
        /*06d0*/ 	.word	0xffffffff


	//   ....[148]....
        /*06d4*/ 	.word	0xffffffff


	//   ....[149]....
        /*06d8*/ 	.word	0xffffffff


	//   ....[150]....
        /*06dc*/ 	.word	0xffffffff


	//   ....[151]....
        /*06e0*/ 	.word	0xffffffff


	//   ....[152]....
        /*06e4*/ 	.word	0xffffffff


	//   ....[153]....
        /*06e8*/ 	.word	0xffffffff


	//   ....[154]....
        /*06ec*/ 	.word	0xffffffff


	//   ....[155]....
        /*06f0*/ 	.word	0xffffffff


	//   ....[156]....
        /*06f4*/ 	.word	0xffffffff


	//   ....[157]....
        /*06f8*/ 	.word	0xffffffff


	//   ....[158]....
        /*06fc*/ 	.word	0xffffffff


	//   ....[159]....
        /*0700*/ 	.word	0xffffffff


	//   ....[160]....
        /*0704*/ 	.word	0xffffffff


	//   ....[161]....
        /*0708*/ 	.word	0xffffffff


	//   ....[162]....
        /*070c*/ 	.word	0xffffffff


	//   ....[163]....
        /*0710*/ 	.word	0xffffffff


	//   ....[164]....
        /*0714*/ 	.word	0xffffffff


	//   ....[165]....
        /*0718*/ 	.word	0xffffffff


	//   ....[166]....
        /*071c*/ 	.word	0xffffffff


	//   ....[167]....
        /*0720*/ 	.word	0xffffffff


	//   ....[168]....
        /*0724*/ 	.word	0xffffffff


	//   ....[169]....
        /*0728*/ 	.word	0xffffffff


	//   ....[170]....
        /*072c*/ 	.word	0xffffffff


	//   ....[171]....
        /*0730*/ 	.word	0xffffffff


	//   ....[172]....
        /*0734*/ 	.word	0xffffffff


	//   ....[173]....
        /*0738*/ 	.word	0xffffffff


	//   ....[174]....
        /*073c*/ 	.word	0xffffffff


	//   ....[175]....
        /*0740*/ 	.word	0xffffffff


	//   ....[176]....
        /*0744*/ 	.word	0xffffffff


	//   ....[177]....
        /*0748*/ 	.word	0xffffffff


	//   ....[178]....
        /*074c*/ 	.word	0xffffffff


	//   ....[179]....
        /*0750*/ 	.word	0xffffffff


	//   ....[180]....
        /*0754*/ 	.word	0xffffffff


	//   ....[181]....
        /*0758*/ 	.word	0xffffffff


	//   ....[182]....
        /*075c*/ 	.word	0xffffffff


	//   ....[183]....
        /*0760*/ 	.word	0xffffffff


	//   ....[184]....
        /*0764*/ 	.word	0xffffffff


	//   ....[185]....
        /*0768*/ 	.word	0xffffffff


	//   ....[186]....
        /*076c*/ 	.word	0xffffffff


	//   ....[187]....
        /*0770*/ 	.word	0xffffffff


	//   ....[188]....
        /*0774*/ 	.word	0xffffffff


	//   ....[189]....
        /*0778*/ 	.word	0xffffffff


	//   ....[190]....
        /*077c*/ 	.word	0xffffffff


	//   ....[191]....
        /*0780*/ 	.word	0xffffffff


	//   ....[192]....
        /*0784*/ 	.word	0xffffffff


	//   ....[193]....
        /*0788*/ 	.word	0xffffffff


	//   ....[194]....
        /*078c*/ 	.word	0xffffffff


	//   ....[195]....
        /*0790*/ 	.word	0xffffffff


	//   ....[196]....
        /*0794*/ 	.word	0xffffffff


	//   ....[197]....
        /*0798*/ 	.word	0xffffffff


	//   ....[198]....
        /*079c*/ 	.word	0xffffffff


	//   ....[199]....
        /*07a0*/ 	.word	0xffffffff


	//----- nvinfo : EIATTR_COOP_GROUP_INSTR_OFFSETS
	.align		4
.L_220:
        /*07a4*/ 	.byte	0x04, 0x28
        /*07a6*/ 	.short	(.L_222 - .L_221)


	//   ....[0]....
.L_221:
        /*07a8*/ 	.word	0x00000050


	//   ....[1]....
        /*07ac*/ 	.word	0x000001e0


	//   ....[2]....
        /*07b0*/ 	.word	0x00000210


	//   ....[3]....
        /*07b4*/ 	.word	0x00000240


	//   ....[4]....
        /*07b8*/ 	.word	0x00000270


	//   ....[5]....
        /*07bc*/ 	.word	0x000002a0


	//   ....[6]....
        /*07c0*/ 	.word	0x000002d0


	//   ....[7]....
        /*07c4*/ 	.word	0x00000440


	//   ....[8]....
        /*07c8*/ 	.word	0x00000480


	//   ....[9]....
        /*07cc*/ 	.word	0x000004b0


	//   ....[10]....
        /*07d0*/ 	.word	0x000004e0


	//   ....[11]....
        /*07d4*/ 	.word	0x00000510


	//   ....[12]....
        /*07d8*/ 	.word	0x00000540


	//   ....[13]....
        /*07dc*/ 	.word	0x000005d0


	//   ....[14]....
        /*07e0*/ 	.word	0x00000600


	//   ....[15]....
        /*07e4*/ 	.word	0x00000620


	//   ....[16]....
        /*07e8*/ 	.word	0x00000680


	//   ....[17]....
        /*07ec*/ 	.word	0x00002450


	//   ....[18]....
        /*07f0*/ 	.word	0x00002480


	//   ....[19]....
        /*07f4*/ 	.word	0x000024b0


	//   ....[20]....
        /*07f8*/ 	.word	0x000024e0


	//   ....[21]....
        /*07fc*/ 	.word	0x00002530


	//   ....[22]....
        /*0800*/ 	.word	0x000025f0


	//   ....[23]....
        /*0804*/ 	.word	0x000026e0


	//   ....[24]....
        /*0808*/ 	.word	0x000026f0


	//   ....[25]....
        /*080c*/ 	.word	0x000027f0


	//   ....[26]....
        /*0810*/ 	.word	0x00002820


	//   ....[27]....
        /*0814*/ 	.word	0x00002850


	//   ....[28]....
        /*0818*/ 	.word	0x00002880


	//   ....[29]....
        /*081c*/ 	.word	0x00002900


	//   ....[30]....
        /*0820*/ 	.word	0x00002930


	//   ....[31]....
        /*0824*/ 	.word	0x00002950


	//   ....[32]....
        /*0828*/ 	.word	0x000029f0


	//   ....[33]....
        /*082c*/ 	.word	0x00002b40


	//   ....[34]....
        /*0830*/ 	.word	0x00002bc0


	//   ....[35]....
        /*0834*/ 	.word	0x00002bd0


	//   ....[36]....
        /*0838*/ 	.word	0x00002be0


	//   ....[37]....
        /*083c*/ 	.word	0x00002bf0


	//   ....[38]....
        /*0840*/ 	.word	0x00002c80


	//   ....[39]....
        /*0844*/ 	.word	0x00002fd0


	//   ....[40]....
        /*0848*/ 	.word	0x00002fe0


	//   ....[41]....
        /*084c*/ 	.word	0x00003d50


	//   ....[42]....
        /*0850*/ 	.word	0x00003d70


	//   ....[43]....
        /*0854*/ 	.word	0x00003e80


	//   ....[44]....
        /*0858*/ 	.word	0x00003e90


	//   ....[45]....
        /*085c*/ 	.word	0x00003fb0


	//   ....[46]....
        /*0860*/ 	.word	0x00003fd0


	//   ....[47]....
        /*0864*/ 	.word	0x000040e0


	//   ....[48]....
        /*0868*/ 	.word	0x000040f0


	//   ....[49]....
        /*086c*/ 	.word	0x00004ab0


	//   ....[50]....
        /*0870*/ 	.word	0x00004ae0


	//   ....[51]....
        /*0874*/ 	.word	0x00004af0


	//   ....[52]....
        /*0878*/ 	.word	0x00004b20


	//   ....[53]....
        /*087c*/ 	.word	0x00006500


	//   ....[54]....
        /*0880*/ 	.word	0x00006510


	//   ....[55]....
        /*0884*/ 	.word	0x000065f0


	//   ....[56]....
        /*0888*/ 	.word	0x00006610


	//   ....[57]....
        /*088c*/ 	.word	0x00006660


	//   ....[58]....
        /*0890*/ 	.word	0x00006680


	//   ....[59]....
        /*0894*/ 	.word	0x000067a0


	//   ....[60]....
        /*0898*/ 	.word	0x000067b0


	//   ....[61]....
        /*089c*/ 	.word	0x00007530


	//   ....[62]....
        /*08a0*/ 	.word	0x00007550


	//   ....[63]....
        /*08a4*/ 	.word	0x00007690


	//   ....[64]....
        /*08a8*/ 	.word	0x000076a0


	//   ....[65]....
        /*08ac*/ 	.word	0x000077f0


	//   ....[66]....
        /*08b0*/ 	.word	0x00007810


	//   ....[67]....
        /*08b4*/ 	.word	0x00007950


	//   ....[68]....
        /*08b8*/ 	.word	0x00007960


	//   ....[69]....
        /*08bc*/ 	.word	0x00007e30


	//   ....[70]....
        /*08c0*/ 	.word	0x00007e60


	//   ....[71]....
        /*08c4*/ 	.word	0x00007e80


	//   ....[72]....
        /*08c8*/ 	.word	0x00007ea0


	//   ....[73]....
        /*08cc*/ 	.word	0x00009a80


	//   ....[74]....
        /*08d0*/ 	.word	0x00009a90


	//   ....[75]....
        /*08d4*/ 	.word	0x00009ac0


	//   ....[76]....
        /*08d8*/ 	.word	0x00009ad0


	//   ....[77]....
        /*08dc*/ 	.word	0x0000ab50


	//   ....[78]....
        /*08e0*/ 	.word	0x0000ab60


	//   ....[79]....
        /*08e4*/ 	.word	0x0000ab80


	//   ....[80]....
        /*08e8*/ 	.word	0x0000ab90


	//   ....[81]....
        /*08ec*/ 	.word	0x0000aec0


	//   ....[82]....
        /*08f0*/ 	.word	0x0000aee0


	//   ....[83]....
        /*08f4*/ 	.word	0x0000aff0


	//   ....[84]....
        /*08f8*/ 	.word	0x0000b000


	//   ....[85]....
        /*08fc*/ 	.word	0x0000b110


	//   ....[86]....
        /*0900*/ 	.word	0x0000b130


	//   ....[87]....
        /*0904*/ 	.word	0x0000b240


	//   ....[88]....
        /*0908*/ 	.word	0x0000b250


	//   ....[89]....
        /*090c*/ 	.word	0x0000b550


	//   ....[90]....
        /*0910*/ 	.word	0x0000b570


	//   ....[91]....
        /*0914*/ 	.word	0x0000bbc0


	//   ....[92]....
        /*0918*/ 	.word	0x0000bbd0


	//   ....[93]....
        /*091c*/ 	.word	0x0000c940


	//   ....[94]....
        /*0920*/ 	.word	0x0000c960


	//   ....[95]....
        /*0924*/ 	.word	0x0000ca80


	//   ....[96]....
        /*0928*/ 	.word	0x0000ca90


	//   ....[97]....
        /*092c*/ 	.word	0x0000cba0


	//   ....[98]....
        /*0930*/ 	.word	0x0000cbc0


	//   ....[99]....
        /*0934*/ 	.word	0x0000ccd0


	//   ....[100]....
        /*0938*/ 	.word	0x0000cce0


	//   ....[101]....
        /*093c*/ 	.word	0x0000ce80


	//   ....[102]....
        /*0940*/ 	.word	0x0000cea0


	//   ....[103]....
        /*0944*/ 	.word	0x0000cfc0


	//   ....[104]....
        /*0948*/ 	.word	0x0000d000


	//   ....[105]....
        /*094c*/ 	.word	0x0000d030


	//   ....[106]....
        /*0950*/ 	.word	0x0000d060


	//   ....[107]....
        /*0954*/ 	.word	0x0000d090


	//   ....[108]....
        /*0958*/ 	.word	0x0000d0c0


	//   ....[109]....
        /*095c*/ 	.word	0x0000d210


	//   ....[110]....
        /*0960*/ 	.word	0x0000d250


	//   ....[111]....
        /*0964*/ 	.word	0x0000d280


	//   ....[112]....
        /*0968*/ 	.word	0x0000d2b0


	//   ....[113]....
        /*096c*/ 	.word	0x0000d2e0


	//   ....[114]....
        /*0970*/ 	.word	0x0000d310


	//   ....[115]....
        /*0974*/ 	.word	0x0000d3a0


	//   ....[116]....
        /*0978*/ 	.word	0x0000d3d0


	//   ....[117]....
        /*097c*/ 	.word	0x0000d3e0


	//   ....[118]....
        /*0980*/ 	.word	0x0000d440


	//   ....[119]....
        /*0984*/ 	.word	0x0000d970


	//   ....[120]....
        /*0988*/ 	.word	0x0000d9d0


	//   ....[121]....
        /*098c*/ 	.word	0x0000da20


	//   ....[122]....
        /*0990*/ 	.word	0x0000da70


	//   ....[123]....
        /*0994*/ 	.word	0x0000dac0


	//   ....[124]....
        /*0998*/ 	.word	0x0000db30


	//   ....[125]....
        /*099c*/ 	.word	0x0000db80


	//   ....[126]....
        /*09a0*/ 	.word	0x0000dbe0


	//   ....[127]....
        /*09a4*/ 	.word	0x0000dc50


	//   ....[128]....
        /*09a8*/ 	.word	0x0000dcb0


	//   ....[129]....
        /*09ac*/ 	.word	0x0000dd20


	//   ....[130]....
        /*09b0*/ 	.word	0x0000dd80


	//   ....[131]....
        /*09b4*/ 	.word	0x0000ddf0


	//   ....[132]....
        /*09b8*/ 	.word	0x0000de60


	//   ....[133]....
        /*09bc*/ 	.word	0x0000ded0


	//   ....[134]....
        /*09c0*/ 	.word	0x0000df30


	//   ....[135]....
        /*09c4*/ 	.word	0x0000dfa0


	//   ....[136]....
        /*09c8*/ 	.word	0x0000e010


	//   ....[137]....
        /*09cc*/ 	.word	0x0000e080


	//   ....[138]....
        /*09d0*/ 	.word	0x0000e0e0


	//   ....[139]....
        /*09d4*/ 	.word	0x0000e140


	//   ....[140]....
        /*09d8*/ 	.word	0x0000e190


	//   ....[141]....
        /*09dc*/ 	.word	0x0000e1e0


	//   ....[142]....
        /*09e0*/ 	.word	0x0000e230


	//   ....[143]....
        /*09e4*/ 	.word	0x0000e2a0


	//   ....[144]....
        /*09e8*/ 	.word	0x0000e310


	//   ....[145]....
        /*09ec*/ 	.word	0x0000e370


	//   ....[146]....
        /*09f0*/ 	.word	0x0000e3e0


	//   ....[147]....
        /*09f4*/ 	.word	0x0000e450


	//   ....[148]....
        /*09f8*/ 	.word	0x0000e4c0


	//   ....[149]....
        /*09fc*/ 	.word	0x0000e520


	//   ....[150]....
        /*0a00*/ 	.word	0x0000e590


	//   ....[151]....
        /*0a04*/ 	.word	0x0000e600


	//   ....[152]....
        /*0a08*/ 	.word	0x0000e670


	//   ....[153]....
        /*0a0c*/ 	.word	0x0000e6d0


	//   ....[154]....
        /*0a10*/ 	.word	0x0000e720


	//   ....[155]....
        /*0a14*/ 	.word	0x0000e760


	//   ....[156]....
        /*0a18*/ 	.word	0x0000e7b0


	//   ....[157]....
        /*0a1c*/ 	.word	0x0000e7f0


	//   ....[158]....
        /*0a20*/ 	.word	0x0000e840


	//   ....[159]....
        /*0a24*/ 	.word	0x0000e880


	//   ....[160]....
        /*0a28*/ 	.word	0x0000e8d0


	//   ....[161]....
        /*0a2c*/ 	.word	0x0000e920


	//   ....[162]....
        /*0a30*/ 	.word	0x0000e990


	//   ....[163]....
        /*0a34*/ 	.word	0x0000ea00


	//   ....[164]....
        /*0a38*/ 	.word	0x0000ea70


	//   ....[165]....
        /*0a3c*/ 	.word	0x0000ead0


	//   ....[166]....
        /*0a40*/ 	.word	0x0000eb40


	//   ....[167]....
        /*0a44*/ 	.word	0x0000ebb0


	//   ....[168]....
        /*0a48*/ 	.word	0x0000ec20


	//   ....[169]....
        /*0a4c*/ 	.word	0x0000ec80


	//   ....[170]....
        /*0a50*/ 	.word	0x0000ecf0


	//   ....[171]....
        /*0a54*/ 	.word	0x0000ed60


	//   ....[172]....
        /*0a58*/ 	.word	0x0000edd0


	//   ....[173]....
        /*0a5c*/ 	.word	0x0000ee30


	//   ....[174]....
        /*0a60*/ 	.word	0x0000eea0


	//   ....[175]....
        /*0a64*/ 	.word	0x0000ef10


	//   ....[176]....
        /*0a68*/ 	.word	0x0000ef80


	//   ....[177]....
        /*0a6c*/ 	.word	0x0000efe0


	//   ....[178]....
        /*0a70*/ 	.word	0x0000f050


	//   ....[179]....
        /*0a74*/ 	.word	0x0000f0c0


	//   ....[180]....
        /*0a78*/ 	.word	0x0000f130


	//   ....[181]....
        /*0a7c*/ 	.word	0x0000f190


	//   ....[182]....
        /*0a80*/ 	.word	0x0000f200


	//   ....[183]....
        /*0a84*/ 	.word	0x0000f270


	//   ....[184]....
        /*0a88*/ 	.word	0x0000f2c0


	//   ....[185]....
        /*0a8c*/ 	.word	0x0000f300


	//   ....[186]....
        /*0a90*/ 	.word	0x0000f350


	//   ....[187]....
        /*0a94*/ 	.word	0x0000f3a0


	//   ....[188]....
        /*0a98*/ 	.word	0x0000f3f0


	//   ....[189]....
        /*0a9c*/ 	.word	0x0000f460


	//   ....[190]....
        /*0aa0*/ 	.word	0x0000f4b0


	//   ....[191]....
        /*0aa4*/ 	.word	0x0000f500


	//   ....[192]....
        /*0aa8*/ 	.word	0x0000f550


	//   ....[193]....
        /*0aac*/ 	.word	0x0000f5a0


	//   ....[194]....
        /*0ab0*/ 	.word	0x0000f5f0


	//   ....[195]....
        /*0ab4*/ 	.word	0x0000f660


	//   ....[196]....
        /*0ab8*/ 	.word	0x0000f6b0


	//   ....[197]....
        /*0abc*/ 	.word	0x0000f710


	//   ....[198]....
        /*0ac0*/ 	.word	0x0000f770


	//   ....[199]....
        /*0ac4*/ 	.word	0x0000f7e0


	//----- nvinfo : EIATTR_EXIT_INSTR_OFFSETS
	.align		4
.L_222:
        /*0ac8*/ 	.byte	0x04, 0x1c
        /*0aca*/ 	.short	(.L_224 - .L_223)


	//   ....[0]....
.L_223:
        /*0acc*/ 	.word	0x00000b40


	//   ....[1]....
        /*0ad0*/ 	.word	0x0000d930


	//----- nvinfo : EIATTR_MAX_THREADS
	.align		4
.L_224:
        /*0ad4*/ 	.byte	0x04, 0x05
        /*0ad6*/ 	.short	(.L_226 - .L_225)
.L_225:
        /*0ad8*/ 	.word	0x00000100
        /*0adc*/ 	.word	0x00000001
        /*0ae0*/ 	.word	0x00000001


	//----- nvinfo : EIATTR_CRS_STACK_SIZE
	.align		4
.L_226:
        /*0ae4*/ 	.byte	0x04, 0x1e
        /*0ae6*/ 	.short	(.L_228 - .L_227)
.L_227:
        /*0ae8*/ 	.word	0x00000000
.L_228:


//--------------------- .nv.info._ZN7cutlass13device_kernelIN5flash19enable_sm80_to_sm89INS1_16FlashAttnFwdSm80INS1_25CollectiveMainloopFwdSm80ILi8ELi1ELb1EN4cute5tupleIJNS5_1CILi128EEENS7_ILi112EEES8_EEELi128ENS_10bfloat16_tEfNS_4arch4Sm80ELb0ELb0ELb0ELb1ELb1ELb1ELb1ELb1EEENS1_21CollectiveEpilogueFwdINS6_IJS8_S8_S9_EEENS6_IJNS7_ILi1EEESH_SH_EEESB_SD_Li256ELb1ELb1ELb1ELb0EEENS1_36VarlenDynamicPersistentTileSchedulerILi128ELi112ELi256ELi256ELb1ELb1ELb0ELb0ELb1ELb1EEEEEEEEEvNT_6ParamsE --------------------------
	.section	.nv.info._ZN7cutlass13device_kernelIN5flash19enable_sm80_to_sm89INS1_16FlashAttnFwdSm80INS1_25CollectiveMainloopFwdSm80ILi8ELi1ELb1EN4cute5tupleIJNS5_1CILi128EEENS7_ILi112EEES8_EEELi128ENS_10bfloat16_tEfNS_4arch4Sm80ELb0ELb0ELb0ELb1ELb1ELb1ELb1ELb1EEENS1_21CollectiveEpilogueFwdINS6_IJS8_S8_S9_EEENS6_IJNS7_ILi1EEESH_SH_EEESB_SD_Li256ELb1ELb1ELb1ELb0EEENS1_36VarlenDynamicPersistentTileSchedulerILi128ELi112ELi256ELi256ELb1ELb1ELb0ELb0ELb1ELb1EEEEEEEEEvNT_6ParamsE,"",@"SHT_CUDA_INFO"
	.sectionflags	@""
	.align	4


	//----- nvinfo : EIATTR_CUDA_API_VERSION
	.align		4
        /*0000*/ 	.byte	0x04, 0x37
        /*0002*/ 	.short	(.L_230 - .L_229)
.L_229:
        /*0004*/ 	.word	0x00000082


	//----- nvinfo : EIATTR_SW2861232_WAR
	.align		4
.L_230:
        /*0008*/ 	.byte	0x01, 0x35
	.zero		2


	//----- nvinfo : EIATTR_PARAM_CBANK
	.align		4
        /*000c*/ 	.byte	0x04, 0x0a
        /*000e*/ 	.short	(.L_232 - .L_231)
	.align		4
.L_231:
        /*0010*/ 	.word	index@(.nv.constant0._ZN7cutlass13device_kernelIN5flash19enable_sm80_to_sm89INS1_16FlashAttnFwdSm80INS1_25CollectiveMainloopFwdSm80ILi8ELi1ELb1EN4cute5tupleIJNS5_1CILi128EEENS7_ILi112EEES8_EEELi128ENS_10bfloat16_tEfNS_4arch4Sm80ELb0ELb0ELb0ELb1ELb1ELb1ELb1ELb1EEENS1_21CollectiveEpilogueFwdINS6_IJS8_S8_S9_EEENS6_IJNS7_ILi1EEESH_SH_EEESB_SD_Li256ELb1ELb1ELb1ELb0EEENS1_36VarlenDynamicPersistentTileSchedulerILi128ELi112ELi256ELi256ELb1ELb1ELb0ELb0ELb1ELb1EEEEEEEEEvNT_6ParamsE)
        /*0014*/ 	.short	0x0160
        /*0016*/ 	.short	0x0438


	//----- nvinfo : EIATTR_CBANK_PARAM_SIZE
	.align		4
.L_232:
        /*0018*/ 	.byte	0x03, 0x19
        /*001a*/ 	.short	0x0438


	//----- nvinfo : EIATTR_KPARAM_INFO
	.align		4
        /*001c*/ 	.byte	0x04, 0x17
        /*001e*/ 	.short	(.L_234 - .L_233)
.L_233:
        /*0020*/ 	.word	0x00000000
        /*0024*/ 	.short	0x0000
        /*0026*/ 	.short	0x0000
        /*0028*/ 	.byte	0x00, 0xf0, 0xe1, 0x10


	//----- nvinfo : EIATTR_MAXREG_COUNT
	.align		4
.L_234:
        /*002c*/ 	.byte	0x03, 0x1b
        /*002e*/ 	.short	0x00ff


	//----- nvinfo : EIATTR_NUM_BARRIERS
	.align		4
        /*0030*/ 	.byte	0x02, 0x4c
        /*0032*/ 	.byte	0x06
	.zero		1


	//----- nvinfo : EIATTR_ANNOTATIONS
	.align		4
        /*0034*/ 	.byte	0x04, 0x55
        /*0036*/ 	.short	(.L_236 - .L_235)


	//   ....[0]....
.L_235:
        /* <DEDUP_REMOVED lines=109> */


	//----- nvinfo : EIATTR_MERCURY_ISA_VERSION
	.align		4
.L_236:
        /*06f0*/ 	.byte	0x03, 0x5f
        /*06f2*/ 	.short	0x0000


	//----- nvinfo : EIATTR_INT_WARP_WIDE_INSTR_OFFSETS
	.align		4
        /*06f4*/ 	.byte	0x04, 0x31
        /*06f6*/ 	.short	(.L_238 - .L_237)


	//   ....[0]....
.L_237:
        /*06f8*/ 	.word	0x000150c0


	//   ....[1]....
        /*06fc*/ 	.word	0x00015140


	//----- nvinfo : EIATTR_COOP_GROUP_MASK_REGIDS
	.align		4
.L_238:
        /*0700*/ 	.byte	0x04, 0x29
        /*0702*/ 	.short	(.L_240 - .L_239)


	//   ....[0]....
.L_239:
        /*0704*/ 	.word	0xffffffff


	//   ....[1]....
        /*0708*/ 	.word	0xffffffff


	//   ....[2]....
        /*070c*/ 	.word	0xffffffff


	//   ....[3]....
        /*0710*/ 	.word	0xffffffff


	//   ....[4]....
        /*0714*/ 	.word	0xffffffff


	//   ....[5]....
        /*0718*/ 	.word	0xffffffff


	//   ....[6]....
        /*071c*/ 	.word	0xffffffff


	//   ....[7]....
        /*0720*/ 	.word	0xffffffff


	//   ....[8]....
        /*0724*/ 	.word	0xffffffff


	//   ....[9]....
        /*0728*/ 	.word	0xffffffff


	//   ....[10]....
        /*072c*/ 	.word	0xffffffff


	//   ....[11]....
        /*0730*/ 	.word	0xffffffff


	//   ....[12]....
        /*0734*/ 	.word	0xffffffff


	//   ....[13]....
        /*0738*/ 	.word	0xffffffff


	//   ....[14]....
        /*073c*/ 	.word	0xffffffff


	//   ....[15]....
        /*0740*/ 	.word	0xffffffff


	//   ....[16]....
        /*0744*/ 	.word	0xffffffff


	//   ....[17]....
        /*0748*/ 	.word	0xffffffff


	//   ....[18]....
        /*074c*/ 	.word	0xffffffff


	//   ....[19]....
        /*0750*/ 	.word	0xffffffff


	//   ....[20]....
        /*0754*/ 	.word	0xffffffff


	//   ....[21]....
        /*0758*/ 	.word	0xffffffff


	//   ....[22]....
        /*075c*/ 	.word	0xffffffff


	//   ....[23]....
        /*0760*/ 	.word	0xffffffff


	//   ....[24]....
        /*0764*/ 	.word	0xffffffff


	//   ....[25]....
        /*0768*/ 	.word	0xffffffff


	//   ....[26]....
        /*076c*/ 	.word	0xffffffff


	//   ....[27]....
        /*0770*/ 	.word	0xffffffff


	//   ....[28]....
        /*0774*/ 	.word	0xffffffff


	//   ....[29]....
        /*0778*/ 	.word	0xffffffff


	//   ....[30]....
        /*077c*/ 	.word	0xffffffff


	//   ....[31]....
        /*0780*/ 	.word	0xffffffff


	//   ....[32]....
        /*0784*/ 	.word	0xffffffff


	//   ....[33]....
        /*0788*/ 	.word	0xffffffff


	//   ....[34]....
        /*078c*/ 	.word	0xffffffff


	//   ....[35]....
        /*0790*/ 	.word	0xffffffff


	//   ....[36]....
        /*0794*/ 	.word	0xffffffff


	//   ....[37]....
        /*0798*/ 	.word	0xffffffff


	//   ....[38]....
        /*079c*/ 	.word	0xffffffff


	//   ....[39]....
        /*07a0*/ 	.word	0xffffffff


	//   ....[40]....
        /*07a4*/ 	.word	0xffffffff


	//   ....[41]....
        /*07a8*/ 	.word	0xffffffff


	//   ....[42]....
        /*07ac*/ 	.word	0xffffffff


	//   ....[43]....
        /*07b0*/ 	.word	0xffffffff


	//   ....[44]....
        /*07b4*/ 	.word	0xffffffff


	//   ....[45]....
        /*07b8*/ 	.word	0xffffffff


	//   ....[46]....
        /*07bc*/ 	.word	0xffffffff


	//   ....[47]....
        /*07c0*/ 	.word	0xffffffff


	//   ....[48]....
        /*07c4*/ 	.word	0xffffffff


	//   ....[49]....
        /*07c8*/ 	.word	0xffffffff


	//   ....[50]....
        /*07cc*/ 	.word	0xffffffff


	//   ....[51]....
        /*07d0*/ 	.word	0xffffffff


	//   ....[52]....
        /*07d4*/ 	.word	0xffffffff


	//   ....[53]....
        /*07d8*/ 	.word	0xffffffff


	//   ....[54]....
        /*07dc*/ 	.word	0xffffffff


	//   ....[55]....
        /*07e0*/ 	.word	0xffffffff


	//   ....[56]....
        /*07e4*/ 	.word	0xffffffff


	//   ....[57]....
        /*07e8*/ 	.word	0xffffffff


	//   ....[58]....
        /*07ec*/ 	.word	0xffffffff


	//   ....[59]....
        /*07f0*/ 	.word	0xffffffff


	//   ....[60]....
        /*07f4*/ 	.word	0xffffffff


	//   ....[61]....
        /*07f8*/ 	.word	0xffffffff


	//   ....[62]....
        /*07fc*/ 	.word	0xffffffff


	//   ....[63]....
        /*0800*/ 	.word	0xffffffff


	//   ....[64]....
        /*0804*/ 	.word	0xffffffff


	//   ....[65]....
        /*0808*/ 	.word	0xffffffff


	//   ....[66]....
        /*080c*/ 	.word	0xffffffff


	//   ....[67]....
        /*0810*/ 	.word	0xffffffff


	//   ....[68]....
        /*0814*/ 	.word	0xffffffff


	//   ....[69]....
        /*0818*/ 	.word	0xffffffff


	//   ....[70]....
        /*081c*/ 	.word	0xffffffff


	//   ....[71]....
        /*0820*/ 	.word	0xffffffff


	//   ....[72]....
        /*0824*/ 	.word	0xffffffff


	//   ....[73]....
        /*0828*/ 	.word	0xffffffff


	//   ....[74]....
        /*082c*/ 	.word	0xffffffff


	//   ....[75]....
        /*0830*/ 	.word	0xffffffff


	//   ....[76]....
        /*0834*/ 	.word	0xffffffff


	//   ....[77]....
        /*0838*/ 	.word	0xffffffff


	//   ....[78]....
        /*083c*/ 	.word	0xffffffff


	//   ....[79]....
        /*0840*/ 	.word	0xffffffff


	//   ....[80]....
        /*0844*/ 	.word	0xffffffff


	//   ....[81]....
        /*0848*/ 	.word	0xffffffff


	//   ....[82]....
        /*084c*/ 	.word	0xffffffff


	//   ....[83]....
        /*0850*/ 	.word	0xffffffff


	//   ....[84]....
        /*0854*/ 	.word	0xffffffff


	//   ....[85]....
        /*0858*/ 	.word	0xffffffff


	//   ....[86]....
        /*085c*/ 	.word	0xffffffff


	//   ....[87]....
        /*0860*/ 	.word	0xffffffff


	//   ....[88]....
        /*0864*/ 	.word	0xffffffff


	//   ....[89]....
        /*0868*/ 	.word	0xffffffff


	//   ....[90]....
        /*086c*/ 	.word	0xffffffff


	//   ....[91]....
        /*0870*/ 	.word	0xffffffff


	//   ....[92]....
        /*0874*/ 	.word	0xffffffff


	//   ....[93]....
        /*0878*/ 	.word	0xffffffff


	//   ....[94]....
        /*087c*/ 	.word	0xffffffff


	//   ....[95]....
        /*0880*/ 	.word	0xffffffff


	//   ....[96]....
        /*0884*/ 	.word	0xffffffff


	//   ....[97]....
        /*0888*/ 	.word	0xffffffff


	//   ....[98]....
        /*088c*/ 	.word	0xffffffff


	//   ....[99]....
        /*0890*/ 	.word	0xffffffff


	//   ....[100]....
        /*0894*/ 	.word	0xffffffff


	//   ....[101]....
        /*0898*/ 	.word	0xffffffff


	//   ....[102]....
        /*089c*/ 	.word	0xffffffff


	//   ....[103]....
        /*08a0*/ 	.word	0xffffffff


	//   ....[104]....
        /*08a4*/ 	.word	0xffffffff


	//   ....[105]....
        /*08a8*/ 	.word	0xffffffff


	//   ....[106]....
        /*08ac*/ 	.word	0xffffffff


	//   ....[107]....
        /*08b0*/ 	.word	0xffffffff


	//   ....[108]....
        /*08b4*/ 	.word	0xffffffff


	//   ....[109]....
        /*08b8*/ 	.word	0xffffffff


	//   ....[110]....
        /*08bc*/ 	.word	0xffffffff


	//   ....[111]....
        /*08c0*/ 	.word	0xffffffff


	//   ....[112]....
        /*08c4*/ 	.word	0xffffffff


	//   ....[113]....
        /*08c8*/ 	.word	0xffffffff


	//   ....[114]....
        /*08cc*/ 	.word	0xffffffff


	//   ....[115]....
        /*08d0*/ 	.word	0xffffffff


	//   ....[116]....
        /*08d4*/ 	.word	0xffffffff


	//   ....[117]....
        /*08d8*/ 	.word	0xffffffff


	//   ....[118]....
        /*08dc*/ 	.word	0xffffffff


	//   ....[119]....
        /*08e0*/ 	.word	0xffffffff


	//   ....[120]....
        /*08e4*/ 	.word	0xffffffff


	//   ....[121]....
        /*08e8*/ 	.word	0xffffffff


	//   ....[122]....
        /*08ec*/ 	.word	0xffffffff


	//   ....[123]....
        /*08f0*/ 	.word	0xffffffff


	//   ....[124]....
        /*08f4*/ 	.word	0xffffffff


	//   ....[125]....
        /*08f8*/ 	.word	0xffffffff


	//   ....[126]....
        /*08fc*/ 	.word	0xffffffff


	//   ....[127]....
        /*0900*/ 	.word	0xffffffff


	//   ....[128]....
        /*0904*/ 	.word	0xffffffff


	//   ....[129]....
        /*0908*/ 	.word	0xffffffff


	//   ....[130]....
        /*090c*/ 	.word	0xffffffff


	//   ....[131]....
        /*0910*/ 	.word	0xffffffff


	//   ....[132]....
        /*0914*/ 	.word	0xffffffff


	//   ....[133]....
        /*0918*/ 	.word	0xffffffff


	//   ....[134]....
        /*091c*/ 	.word	0xffffffff


	//   ....[135]....
        /*0920*/ 	.word	0xffffffff


	//   ....[136]....
        /*0924*/ 	.word	0xffffffff


	//   ....[137]....
        /*0928*/ 	.word	0xffffffff


	//   ....[138]....
        /*092c*/ 	.word	0xffffffff


	//   ....[139]....
        /*0930*/ 	.word	0xffffffff


	//   ....[140]....
        /*0934*/ 	.word	0xffffffff


	//   ....[141]....
        /*0938*/ 	.word	0xffffffff


	//   ....[142]....
        /*093c*/ 	.word	0xffffffff


	//   ....[143]....
        /*0940*/ 	.word	0xffffffff


	//   ....[144]....
        /*0944*/ 	.word	0xffffffff


	//   ....[145]....
        /*0948*/ 	.word	0xffffffff


	//   ....[146]....
        /*094c*/ 	.word	0xffffffff


	//   ....[147]....
        /*0950*/ 	.word	0xffffffff


	//   ....[148]....
        /*0954*/ 	.word	0xffffffff


	//   ....[149]....
        /*0958*/ 	.word	0xffffffff


	//   ....[150]....
        /*095c*/ 	.word	0xffffffff


	//   ....[151]....
        /*0960*/ 	.word	0xffffffff


	//   ....[152]....
        /*0964*/ 	.word	0xffffffff


	//   ....[153]....
        /*0968*/ 	.word	0xffffffff


	//   ....[154]....
        /*096c*/ 	.word	0xffffffff


	//   ....[155]....
        /*0970*/ 	.word	0xffffffff


	//   ....[156]....
        /*0974*/ 	.word	0xffffffff


	//   ....[157]....
        /*0978*/ 	.word	0xffffffff


	//   ....[158]....
        /*097c*/ 	.word	0xffffffff


	//   ....[159]....
        /*0980*/ 	.word	0xffffffff


	//   ....[160]....
        /*0984*/ 	.word	0xffffffff


	//   ....[161]....
        /*0988*/ 	.word	0xffffffff


	//   ....[162]....
        /*098c*/ 	.word	0xffffffff


	//   ....[163]....
        /*0990*/ 	.word	0xffffffff


	//   ....[164]....
        /*0994*/ 	.word	0xffffffff


	//   ....[165]....
        /*0998*/ 	.word	0xffffffff


	//   ....[166]....
        /*099c*/ 	.word	0xffffffff


	//   ....[167]....
        /*09a0*/ 	.word	0xffffffff


	//   ....[168]....
        /*09a4*/ 	.word	0xffffffff


	//   ....[169]....
        /*09a8*/ 	.word	0xffffffff


	//   ....[170]....
        /*09ac*/ 	.word	0xffffffff


	//   ....[171]....
        /*09b0*/ 	.word	0xffffffff


	//   ....[172]....
        /*09b4*/ 	.word	0xffffffff


	//   ....[173]....
        /*09b8*/ 	.word	0xffffffff


	//   ....[174]....
        /*09bc*/ 	.word	0xffffffff


	//   ....[175]....
        /*09c0*/ 	.word	0xffffffff


	//   ....[176]....
        /*09c4*/ 	.word	0xffffffff


	//   ....[177]....
        /*09c8*/ 	.word	0xffffffff


	//   ....[178]....
        /*09cc*/ 	.word	0xffffffff


	//   ....[179]....
        /*09d0*/ 	.word	0xffffffff


	//   ....[180]....
        /*09d4*/ 	.word	0xffffffff


	//   ....[181]....
        /*09d8*/ 	.word	0xffffffff


	//   ....[182]....
        /*09dc*/ 	.word	0xffffffff


	//   ....[183]....
        /*09e0*/ 	.word	0xffffffff


	//   ....[184]....
        /*09e4*/ 	.word	0xffffffff


	//   ....[185]....
        /*09e8*/ 	.word	0xffffffff


	//   ....[186]....
        /*09ec*/ 	.word	0xffffffff


	//   ....[187]....
        /*09f0*/ 	.word	0xffffffff


	//   ....[188]....
        /*09f4*/ 	.word	0xffffffff


	//   ....[189]....
        /*09f8*/ 	.word	0xffffffff


	//   ....[190]....
        /*09fc*/ 	.word	0xffffffff


	//   ....[191]....
        /*0a00*/ 	.word	0xffffffff


	//   ....[192]....
        /*0a04*/ 	.word	0xffffffff


	//   ....[193]....
        /*0a08*/ 	.word	0xffffffff


	//   ....[194]....
        /*0a0c*/ 	.word	0xffffffff


	//   ....[195]....
        /*0a10*/ 	.word	0xffffffff


	//   ....[196]....
        /*0a14*/ 	.word	0xffffffff


	//   ....[197]....
        /*0a18*/ 	.word	0xffffffff


	//   ....[198]....
        /*0a1c*/ 	.word	0xffffffff


	//   ....[199]....
        /*0a20*/ 	.word	0xffffffff


	//   ....[200]....
        /*0a24*/ 	.word	0xffffffff


	//   ....[201]....
        /*0a28*/ 	.word	0xffffffff


	//   ....[202]....
        /*0a2c*/ 	.word	0xffffffff


	//   ....[203]....
        /*0a30*/ 	.word	0xffffffff


	//   ....[204]....
        /*0a34*/ 	.word	0xffffffff


	//   ....[205]....
        /*0a38*/ 	.word	0xffffffff


	//   ....[206]....
        /*0a3c*/ 	.word	0xffffffff


	//   ....[207]....
        /*0a40*/ 	.word	0xffffffff


	//   ....[208]....
        /*0a44*/ 	.word	0xffffffff


	//   ....[209]....
        /*0a48*/ 	.word	0xffffffff


	//   ....[210]....
        /*0a4c*/ 	.word	0xffffffff


	//   ....[211]....
        /*0a50*/ 	.word	0xffffffff


	//   ....[212]....
        /*0a54*/ 	.word	0xffffffff


	//   ....[213]....
        /*0a58*/ 	.word	0xffffffff


	//   ....[214]....
        /*0a5c*/ 	.word	0xffffffff


	//   ....[215]....
        /*0a60*/ 	.word	0xffffffff


	//   ....[216]....
        /*0a64*/ 	.word	0xffffffff


	//   ....[217]....
        /*0a68*/ 	.word	0xffffffff


	//   ....[218]....
        /*0a6c*/ 	.word	0xffffffff


	//   ....[219]....
        /*0a70*/ 	.word	0xffffffff


	//   ....[220]....
        /*0a74*/ 	.word	0xffffffff


	//   ....[221]....
        /*0a78*/ 	.word	0xffffffff


	//   ....[222]....
        /*0a7c*/ 	.word	0xffffffff


	//   ....[223]....
        /*0a80*/ 	.word	0xffffffff


	//   ....[224]....
        /*0a84*/ 	.word	0xffffffff


	//   ....[225]....
        /*0a88*/ 	.word	0xffffffff


	//   ....[226]....
        /*0a8c*/ 	.word	0xffffffff


	//   ....[227]....
        /*0a90*/ 	.word	0xffffffff


	//   ....[228]....
        /*0a94*/ 	.word	0xffffffff


	//   ....[229]....
        /*0a98*/ 	.word	0xffffffff


	//   ....[230]....
        /*0a9c*/ 	.word	0xffffffff


	//   ....[231]....
        /*0aa0*/ 	.word	0xffffffff


	//   ....[232]....
        /*0aa4*/ 	.word	0xffffffff


	//   ....[233]....
        /*0aa8*/ 	.word	0xffffffff


	//   ....[234]....
        /*0aac*/ 	.word	0xffffffff


	//   ....[235]....
        /*0ab0*/ 	.word	0xffffffff


	//   ....[236]....
        /*0ab4*/ 	.word	0xffffffff


	//   ....[237]....
        /*0ab8*/ 	.word	0xffffffff


	//   ....[238]....
        /*0abc*/ 	.word	0xffffffff


	//   ....[239]....
        /*0ac0*/ 	.word	0xffffffff


	//----- nvinfo : EIATTR_COOP_GROUP_INSTR_OFFSETS
	.align		4
.L_240:
        /*0ac4*/ 	.byte	0x04, 0x28
        /*0ac6*/ 	.short	(.L_242 - .L_241)


	//   ....[0]....
.L_241:
        /*0ac8*/ 	.word	0x00000050


	//   ....[1]....
        /*0acc*/ 	.word	0x00000200


	//   ....[2]....
        /*0ad0*/ 	.word	0x00000230


	//   ....[3]....
        /*0ad4*/ 	.word	0x00000260


	//   ....[4]....
        /*0ad8*/ 	.word	0x00000290


	//   ....[5]....
        /*0adc*/ 	.word	0x000002c0


	//   ....[6]....
        /*0ae0*/ 	.word	0x000002f0


	//   ....[7]....
        /*0ae4*/ 	.word	0x00000460


	//   ....[8]....
        /*0ae8*/ 	.word	0x000004a0


	//   ....[9]....
        /*0aec*/ 	.word	0x000004d0


	//   ....[10]....
        /*0af0*/ 	.word	0x00000500


	//   ....[11]....
        /*0af4*/ 	.word	0x00000530


	//   ....[12]....
        /*0af8*/ 	.word	0x00000560


	//   ....[13]....
        /*0afc*/ 	.word	0x000005f0


	//   ....[14]....
        /*0b00*/ 	.word	0x00000620


	//   ....[15]....
        /*0b04*/ 	.word	0x00000640


	//   ....[16]....
        /*0b08*/ 	.word	0x000006a0


	//   ....[17]....
        /*0b0c*/ 	.word	0x00003e80


	//   ....[18]....
        /*0b10*/ 	.word	0x00003ed0


	//   ....[19]....
        /*0b14*/ 	.word	0x000046a0


	//   ....[20]....
        /*0b18*/ 	.word	0x000046d0


	//   ....[21]....
        /*0b1c*/ 	.word	0x00004e20


	//   ....[22]....
        /*0b20*/ 	.word	0x00004e40


	//   ....[23]....
        /*0b24*/ 	.word	0x00005590


	//   ....[24]....
        /*0b28*/ 	.word	0x000055a0


	//   ....[25]....
        /*0b2c*/ 	.word	0x00005e10


	//   ....[26]....
        /*0b30*/ 	.word	0x00005e50


	//   ....[27]....
        /*0b34*/ 	.word	0x00006c20


	//   ....[28]....
        /*0b38*/ 	.word	0x00006c50


	//   ....[29]....
        /*0b3c*/ 	.word	0x00007440


	//   ....[30]....
        /*0b40*/ 	.word	0x00007470


	//   ....[31]....
        /*0b44*/ 	.word	0x00007c60


	//   ....[32]....
        /*0b48*/ 	.word	0x00007c80


	//   ....[33]....
        /*0b4c*/ 	.word	0x00008490


	//   ....[34]....
        /*0b50*/ 	.word	0x000084c0


	//   ....[35]....
        /*0b54*/ 	.word	0x000085d0


	//   ....[36]....
        /*0b58*/ 	.word	0x00008600


	//   ....[37]....
        /*0b5c*/ 	.word	0x000086d0


	//   ....[38]....
        /*0b60*/ 	.word	0x00008700


	//   ....[39]....
        /*0b64*/ 	.word	0x000087d0


	//   ....[40]....
        /*0b68*/ 	.word	0x000087f0


	//   ....[41]....
        /*0b6c*/ 	.word	0x00008cb0


	//   ....[42]....
        /*0b70*/ 	.word	0x00008cd0


	//   ....[43]....
        /*0b74*/ 	.word	0x00008e50


	//   ....[44]....
        /*0b78*/ 	.word	0x00008e70


	//   ....[45]....
        /*0b7c*/ 	.word	0x00008f40


	//   ....[46]....
        /*0b80*/ 	.word	0x00008f60


	//   ....[47]....
        /*0b84*/ 	.word	0x00009030


	//   ....[48]....
        /*0b88*/ 	.word	0x00009050


	//   ....[49]....
        /*0b8c*/ 	.word	0x00009de0


	//   ....[50]....
        /*0b90*/ 	.word	0x00009e00


	//   ....[51]....
        /*0b94*/ 	.word	0x00009e30


	//   ....[52]....
        /*0b98*/ 	.word	0x00009e60


	//   ....[53]....
        /*0b9c*/ 	.word	0x00009f30


	//   ....[54]....
        /*0ba0*/ 	.word	0x00009fd0


	//   ....[55]....
        /*0ba4*/ 	.word	0x00009fe0


	//   ....[56]....
        /*0ba8*/ 	.word	0x0000a020


	//   ....[57]....
        /*0bac*/ 	.word	0x0000a180


	//   ....[58]....
        /*0bb0*/ 	.word	0x0000a1a0


	//   ....[59]....
        /*0bb4*/ 	.word	0x0000a200


	//   ....[60]....
        /*0bb8*/ 	.word	0x0000a240


	//   ....[61]....
        /*0bbc*/ 	.word	0x0000a250


	//   ....[62]....
        /*0bc0*/ 	.word	0x0000a270


	//   ....[63]....
        /*0bc4*/ 	.word	0x0000a400


	//   ....[64]....
        /*0bc8*/ 	.word	0x0000a410


	//   ....[65]....
        /*0bcc*/ 	.word	0x0000a600


	//   ....[66]....
        /*0bd0*/ 	.word	0x0000a640


	//   ....[67]....
        /*0bd4*/ 	.word	0x0000a650


	//   ....[68]....
        /*0bd8*/ 	.word	0x0000a660


	//   ....[69]....
        /*0bdc*/ 	.word	0x0000bf10


	//   ....[70]....
        /*0be0*/ 	.word	0x0000bf50


	//   ....[71]....
        /*0be4*/ 	.word	0x0000bf70


	//   ....[72]....
        /*0be8*/ 	.word	0x0000bf80


	//   ....[73]....
        /*0bec*/ 	.word	0x0000dd50


	//   ....[74]....
        /*0bf0*/ 	.word	0x0000dd80


	//   ....[75]....
        /*0bf4*/ 	.word	0x0000dda0


	//   ....[76]....
        /*0bf8*/ 	.word	0x0000ddb0


	//   ....[77]....
        /*0bfc*/ 	.word	0x0000de70


	//   ....[78]....
        /*0c00*/ 	.word	0x0000de80


	//   ....[79]....
        /*0c04*/ 	.word	0x0000e080


	//   ....[80]....
        /*0c08*/ 	.word	0x0000e090


	//   ....[81]....
        /*0c0c*/ 	.word	0x0000ee10


	//   ....[82]....
        /*0c10*/ 	.word	0x0000ee30


	//   ....[83]....
        /*0c14*/ 	.word	0x0000ef20


	//   ....[84]....
        /*0c18*/ 	.word	0x0000ef30


	//   ....[85]....
        /*0c1c*/ 	.word	0x0000f020


	//   ....[86]....
        /*0c20*/ 	.word	0x0000f040


	//   ....[87]....
        /*0c24*/ 	.word	0x0000f130


	//   ....[88]....
        /*0c28*/ 	.word	0x0000f140


	//   ....[89]....
        /*0c2c*/ 	.word	0x0000faf0


	//   ....[90]....
        /*0c30*/ 	.word	0x0000fb20


	//   ....[91]....
        /*0c34*/ 	.word	0x0000fb30


	//   ....[92]....
        /*0c38*/ 	.word	0x0000fb60


	//   ....[93]....
        /*0c3c*/ 	.word	0x000115a0


	//   ....[94]....
        /*0c40*/ 	.word	0x000115b0


	//   ....[95]....
        /*0c44*/ 	.word	0x000115f0


	//   ....[96]....
        /*0c48*/ 	.word	0x00011690


	//   ....[97]....
        /*0c4c*/ 	.word	0x000116e0


	//   ....[98]....
        /*0c50*/ 	.word	0x00011700


	//   ....[99]....
        /*0c54*/ 	.word	0x00011800


	//   ....[100]....
        /*0c58*/ 	.word	0x00011810


	//   ....[101]....
        /*0c5c*/ 	.word	0x000125a0


	//   ....[102]....
        /*0c60*/ 	.word	0x000125c0


	//   ....[103]....
        /*0c64*/ 	.word	0x000126f0


	//   ....[104]....
        /*0c68*/ 	.word	0x00012700


	//   ....[105]....
        /*0c6c*/ 	.word	0x00012830


	//   ....[106]....
        /*0c70*/ 	.word	0x00012850


	//   ....[107]....
        /*0c74*/ 	.word	0x00012980


	//   ....[108]....
        /*0c78*/ 	.word	0x00012990


	//   ....[109]....
        /*0c7c*/ 	.word	0x00012e60


	//   ....[110]....
        /*0c80*/ 	.word	0x00012e90


	//   ....[111]....
        /*0c84*/ 	.word	0x00012eb0


	//   ....[112]....
        /*0c88*/ 	.word	0x00012ed0


	//   ....[113]....
        /*0c8c*/ 	.word	0x00014ab0


	//   ....[114]....
        /*0c90*/ 	.word	0x00014ac0


	//   ....[115]....
        /*0c94*/ 	.word	0x00014af0


	//   ....[116]....
        /*0c98*/ 	.word	0x00014b00


	//   ....[117]....
        /*0c9c*/ 	.word	0x00015bb0


	//   ....[118]....
        /*0ca0*/ 	.word	0x00015bc0


	//   ....[119]....
        /*0ca4*/ 	.word	0x00015be0


	//   ....[120]....
        /*0ca8*/ 	.word	0x00015c00


	//   ....[121]....
        /*0cac*/ 	.word	0x00015f30


	//   ....[122]....
        /*0cb0*/ 	.word	0x00015f50


	//   ....[123]....
        /*0cb4*/ 	.word	0x00016030


	//   ....[124]....
        /*0cb8*/ 	.word	0x00016040


	//   ....[125]....
        /*0cbc*/ 	.word	0x00016130


	//   ....[126]....
        /*0cc0*/ 	.word	0x00016150


	//   ....[127]....
        /*0cc4*/ 	.word	0x00016240


	//   ....[128]....
        /*0cc8*/ 	.word	0x00016250


	//   ....[129]....
        /*0ccc*/ 	.word	0x00016540


	//   ....[130]....
        /*0cd0*/ 	.word	0x00016560


	//   ....[131]....
        /*0cd4*/ 	.word	0x00016ba0


	//   ....[132]....
        /*0cd8*/ 	.word	0x00016bb0


	//   ....[133]....
        /*0cdc*/ 	.word	0x000179b0


	//   ....[134]....
        /*0ce0*/ 	.word	0x000179d0


	//   ....[135]....
        /*0ce4*/ 	.word	0x00017ac0


	//   ....[136]....
        /*0ce8*/ 	.word	0x00017ad0


	//   ....[137]....
        /*0cec*/ 	.word	0x00017bc0


	//   ....[138]....
        /*0cf0*/ 	.word	0x00017be0


	//   ....[139]....
        /*0cf4*/ 	.word	0x00017cd0


	//   ....[140]....
        /*0cf8*/ 	.word	0x00017ce0


	//   ....[141]....
        /*0cfc*/ 	.word	0x00017e80


	//   ....[142]....
        /*0d00*/ 	.word	0x00017ea0


	//   ....[143]....
        /*0d04*/ 	.word	0x00017fd0


	//   ....[144]....
        /*0d08*/ 	.word	0x00018010


	//   ....[145]....
        /*0d0c*/ 	.word	0x00018040


	//   ....[146]....
        /*0d10*/ 	.word	0x00018070


	//   ....[147]....
        /*0d14*/ 	.word	0x000180a0


	//   ....[148]....
        /*0d18*/ 	.word	0x000180d0


	//   ....[149]....
        /*0d1c*/ 	.word	0x00018240


	//   ....[150]....
        /*0d20*/ 	.word	0x00018280


	//   ....[151]....
        /*0d24*/ 	.word	0x000182b0


	//   ....[152]....
        /*0d28*/ 	.word	0x000182e0


	//   ....[153]....
        /*0d2c*/ 	.word	0x00018310


	//   ....[154]....
        /*0d30*/ 	.word	0x00018340


	//   ....[155]....
        /*0d34*/ 	.word	0x000183d0


	//   ....[156]....
        /*0d38*/ 	.word	0x00018400


	//   ....[157]....
        /*0d3c*/ 	.word	0x00018410


	//   ....[158]....
        /*0d40*/ 	.word	0x00018470


	//   ....[159]....
        /*0d44*/ 	.word	0x00018a40


	//   ....[160]....
        /*0d48*/ 	.word	0x00018a90


	//   ....[161]....
        /*0d4c*/ 	.word	0x00018af0


	//   ....[162]....
        /*0d50*/ 	.word	0x00018b50


	//   ....[163]....
        /*0d54*/ 	.word	0x00018bb0


	//   ....[164]....
        /*0d58*/ 	.word	0x00018c20


	//   ....[165]....
        /*0d5c*/ 	.word	0x00018c70


	//   ....[166]....
        /*0d60*/ 	.word	0x00018cd0


	//   ....[167]....
        /*0d64*/ 	.word	0x00018d40


	//   ....[168]....
        /*0d68*/ 	.word	0x00018da0


	//   ....[169]....
        /*0d6c*/ 	.word	0x00018e10


	//   ....[170]....
        /*0d70*/ 	.word	0x00018e70


	//   ....[171]....
        /*0d74*/ 	.word	0x00018ee0


	//   ....[172]....
        /*0d78*/ 	.word	0x00018f50


	//   ....[173]....
        /*0d7c*/ 	.word	0x00018fc0


	//   ....[174]....
        /*0d80*/ 	.word	0x00019020


	//   ....[175]....
        /*0d84*/ 	.word	0x00019090


	//   ....[176]....
        /*0d88*/ 	.word	0x00019100


	//   ....[177]....
        /*0d8c*/ 	.word	0x00019170


	//   ....[178]....
        /*0d90*/ 	.word	0x000191d0


	//   ....[179]....
        /*0d94*/ 	.word	0x00019230


	//   ....[180]....
        /*0d98*/ 	.word	0x00019290


	//   ....[181]....
        /*0d9c*/ 	.word	0x000192e0


	//   ....[182]....
        /*0da0*/ 	.word	0x00019330


	//   ....[183]....
        /*0da4*/ 	.word	0x000193a0


	//   ....[184]....
        /*0da8*/ 	.word	0x00019410


	//   ....[185]....
        /*0dac*/ 	.word	0x00019470


	//   ....[186]....
        /*0db0*/ 	.word	0x000194e0


	//   ....[187]....
        /*0db4*/ 	.word	0x00019550


	//   ....[188]....
        /*0db8*/ 	.word	0x000195c0


	//   ....[189]....
        /*0dbc*/ 	.word	0x00019620


	//   ....[190]....
        /*0dc0*/ 	.word	0x00019690


	//   ....[191]....
        /*0dc4*/ 	.word	0x00019700


	//   ....[192]....
        /*0dc8*/ 	.word	0x00019770


	//   ....[193]....
        /*0dcc*/ 	.word	0x000197d0


	//   ....[194]....
        /*0dd0*/ 	.word	0x00019820


	//   ....[195]....
        /*0dd4*/ 	.word	0x00019870


	//   ....[196]....
        /*0dd8*/ 	.word	0x000198c0


	//   ....[197]....
        /*0ddc*/ 	.word	0x00019900


	//   ....[198]....
        /*0de0*/ 	.word	0x00019960


	//   ....[199]....
        /*0de4*/ 	.word	0x000199a0


	//   ....[200]....
        /*0de8*/ 	.word	0x000199f0


	//   ....[201]....
        /*0dec*/ 	.word	0x00019a30


	//   ....[202]....
        /*0df0*/ 	.word	0x00019aa0


	//   ....[203]....
        /*0df4*/ 	.word	0x00019b10


	//   ....[204]....
        /*0df8*/ 	.word	0x00019b80


	//   ....[205]....
        /*0dfc*/ 	.word	0x00019be0


	//   ....[206]....
        /*0e00*/ 	.word	0x00019c50


	//   ....[207]....
        /*0e04*/ 	.word	0x00019cc0


	//   ....[208]....
        /*0e08*/ 	.word	0x00019d30


	//   ....[209]....
        /*0e0c*/ 	.word	0x00019d90


	//   ....[210]....
        /*0e10*/ 	.word	0x00019e00


	//   ....[211]....
        /*0e14*/ 	.word	0x00019e70


	//   ....[212]....
        /*0e18*/ 	.word	0x00019ee0


	//   ....[213]....
        /*0e1c*/ 	.word	0x00019f40


	//   ....[214]....
        /*0e20*/ 	.word	0x00019fb0


	//   ....[215]....
        /*0e24*/ 	.word	0x0001a020


	//   ....[216]....
        /*0e28*/ 	.word	0x0001a090


	//   ....[217]....
        /*0e2c*/ 	.word	0x0001a0f0


	//   ....[218]....
        /*0e30*/ 	.word	0x0001a160


	//   ....[219]....
        /*0e34*/ 	.word	0x0001a1d0


	//   ....[220]....
        /*0e38*/ 	.word	0x0001a240


	//   ....[221]....
        /*0e3c*/ 	.word	0x0001a2a0


	//   ....[222]....
        /*0e40*/ 	.word	0x0001a310


	//   ....[223]....
        /*0e44*/ 	.word	0x0001a380


	//   ....[224]....
        /*0e48*/ 	.word	0x0001a3d0


	//   ....[225]....
        /*0e4c*/ 	.word	0x0001a410


	//   ....[226]....
        /*0e50*/ 	.word	0x0001a460


	//   ....[227]....
        /*0e54*/ 	.word	0x0001a4b0


	//   ....[228]....
        /*0e58*/ 	.word	0x0001a500


	//   ....[229]....
        /*0e5c*/ 	.word	0x0001a570


	//   ....[230]....
        /*0e60*/ 	.word	0x0001a5c0


	//   ....[231]....
        /*0e64*/ 	.word	0x0001a600


	//   ....[232]....
        /*0e68*/ 	.word	0x0001a650


	//   ....[233]....
        /*0e6c*/ 	.word	0x0001a6a0


	//   ....[234]....
        /*0e70*/ 	.word	0x0001a6f0


	//   ....[235]....
        /*0e74*/ 	.word	0x0001a760


	//   ....[236]....
        /*0e78*/ 	.word	0x0001a7b0


	//   ....[237]....
        /*0e7c*/ 	.word	0x0001a820


	//   ....[238]....
        /*0e80*/ 	.word	0x0001a880


	//   ....[239]....
        /*0e84*/ 	.word	0x0001a8f0


	//----- nvinfo : EIATTR_EXIT_INSTR_OFFSETS
	.align		4
.L_242:
        /*0e88*/ 	.byte	0x04, 0x1c
        /*0e8a*/ 	.short	(.L_244 - .L_243)


	//   ....[0]....
.L_243:
        /*0e8c*/ 	.word	0x00000c10


	//   ....[1]....
        /*0e90*/ 	.word	0x00018a10


	//----- nvinfo : EIATTR_MAX_THREADS
	.align		4
.L_244:
        /*0e94*/ 	.byte	0x04, 0x05
        /*0e96*/ 	.short	(.L_246 - .L_245)
.L_245:
        /*0e98*/ 	.word	0x00000100
        /*0e9c*/ 	.word	0x00000001
        /*0ea0*/ 	.word	0x00000001


	//----- nvinfo : EIATTR_CRS_STACK_SIZE
	.align		4
.L_246:
        /*0ea4*/ 	.byte	0x04, 0x1e
        /*0ea6*/ 	.short	(.L_248 - .L_247)
.L_247:
        /*0ea8*/ 	.word	0x00000000
.L_248:


//--------------------- .nv.info._ZN7cutlass13device_kernelIN5flash19enable_sm80_to_sm89INS1_16FlashAttnFwdSm80INS1_25CollectiveMainloopFwdSm80ILi4ELi1ELb0EN4cute5tupleIJNS5_1CILi128EEENS7_ILi48EEES8_EEELi128ENS_10bfloat16_tEfNS_4arch4Sm80ELb0ELb1ELb0ELb0ELb1ELb0ELb1ELb1EEENS1_21CollectiveEpilogueFwdINS6_IJS8_S8_S9_EEENS6_IJNS7_ILi1EEESH_SH_EEESB_SD_Li128ELb0ELb1ELb1ELb0EEENS1_19SingleTileSchedulerILb0ELb1ELb1ELi128EEEEEEEEEvNT_6ParamsE --------------------------
	.section	.nv.info._ZN7cutlass13device_kernelIN5flash19enable_sm80_to_sm89INS1_16FlashAttnFwdSm80INS1_25CollectiveMainloopFwdSm80ILi4ELi1ELb0EN4cute5tupleIJNS5_1CILi128EEENS7_ILi48EEES8_EEELi128ENS_10bfloat16_tEfNS_4arch4Sm80ELb0ELb1ELb0ELb0ELb1ELb0ELb1ELb1EEENS1_21CollectiveEpilogueFwdINS6_IJS8_S8_S9_EEENS6_IJNS7_ILi1EEESH_SH_EEESB_SD_Li128ELb0ELb1ELb1ELb0EEENS1_19SingleTileSchedulerILb0ELb1ELb1ELi128EEEEEEEEEvNT_6ParamsE,"",@"SHT_CUDA_INFO"
	.sectionflags	@""
	.align	4


	//----- nvinfo : EIATTR_CUDA_API_VERSION
	.align		4
        /*0000*/ 	.byte	0x04, 0x37
        /*0002*/ 	.short	(.L_250 - .L_249)
.L_249:
        /*0004*/ 	.word	0x00000082


	//----- nvinfo : EIATTR_SW2861232_WAR
	.align		4
.L_250:
        /*0008*/ 	.byte	0x01, 0x35
	.zero		2


	//----- nvinfo : EIATTR_PARAM_CBANK
	.align		4
        /*000c*/ 	.byte	0x04, 0x0a
        /*000e*/ 	.short	(.L_252 - .L_251)
	.align		4
.L_251:
        /*0010*/ 	.word	index@(.nv.constant0._ZN7cutlass13device_kernelIN5flash19enable_sm80_to_sm89INS1_16FlashAttnFwdSm80INS1_25CollectiveMainloopFwdSm80ILi4ELi1ELb0EN4cute5tupleIJNS5_1CILi128EEENS7_ILi48EEES8_EEELi128ENS_10bfloat16_tEfNS_4arch4Sm80ELb0ELb1ELb0ELb0ELb1ELb0ELb1ELb1EEENS1_21CollectiveEpilogueFwdINS6_IJS8_S8_S9_EEENS6_IJNS7_ILi1EEESH_SH_EEESB_SD_Li128ELb0ELb1ELb1ELb0EEENS1_19SingleTileSchedulerILb0ELb1ELb1ELi128EEEEEEEEEvNT_6ParamsE)
        /*0014*/ 	.short	0x0160
        /*0016*/ 	.short	0x0418


	//----- nvinfo : EIATTR_CBANK_PARAM_SIZE
	.align		4
.L_252:
        /*0018*/ 	.byte	0x03, 0x19
        /*001a*/ 	.short	0x0418


	//----- nvinfo : EIATTR_KPARAM_INFO
	.align		4
        /*001c*/ 	.byte	0x04, 0x17
        /*001e*/ 	.short	(.L_254 - .L_253)
.L_253:
        /*0020*/ 	.word	0x00000000
        /*0024*/ 	.short	0x0000
        /*0026*/ 	.short	0x0000
        /*0028*/ 	.byte	0x00, 0xf0, 0x61, 0x10


	//----- nvinfo : EIATTR_MAXREG_COUNT
	.align		4
.L_254:
        /*002c*/ 	.byte	0x03, 0x1b
        /*002e*/ 	.short	0x00ff


	//----- nvinfo : EIATTR_NUM_BARRIERS
	.align		4
        /*0030*/ 	.byte	0x02, 0x4c
        /*0032*/ 	.byte	0x02
	.zero		1


	//----- nvinfo : EIATTR_ANNOTATIONS
	.align		4
        /*0034*/ 	.byte	0x04, 0x55
        /*0036*/ 	.short	(.L_256 - .L_255)


	//   ....[0]....
.L_255:
        /* <DEDUP_REMOVED lines=45> */


	//----- nvinfo : EIATTR_MERCURY_ISA_VERSION
	.align		4
.L_256:
        /*02f8*/ 	.byte	0x03, 0x5f
        /*02fa*/ 	.short	0x0000


	//----- nvinfo : EIATTR_COOP_GROUP_MASK_REGIDS
	.align		4
        /*02fc*/ 	.byte	0x04, 0x29
        /*02fe*/ 	.short	(.L_258 - .L_257)


	//   ....[0]....
.L_257:
        /*0300*/ 	.word	0xffffffff


	//   ....[1]....
        /*0304*/ 	.word	0xffffffff


	//   ....[2]....
        /*0308*/ 	.word	0xffffffff


	//   ....[3]....
        /*030c*/ 	.word	0xffffffff


	//   ....[4]....
        /*0310*/ 	.word	0xffffffff


	//   ....[5]....
        /*0314*/ 	.word	0xffffffff


	//   ....[6]....
        /*0318*/ 	.word	0xffffffff


	//   ....[7]....
        /*031c*/ 	.word	0xffffffff


	//   ....[8]....
        /*0320*/ 	.word	0xffffffff


	//   ....[9]....
        /*0324*/ 	.word	0xffffffff


	//   ....[10]....
        /*0328*/ 	.word	0xffffffff


	//   ....[11]....
        /*032c*/ 	.word	0xffffffff


	//   ....[12]....
        /*0330*/ 	.word	0xffffffff


	//   ....[13]....
        /*0334*/ 	.word	0xffffffff


	//   ....[14]....
        /*0338*/ 	.word	0xffffffff


	//   ....[15]....
        /*033c*/ 	.word	0xffffffff


	//   ....[16]....
        /*0340*/ 	.word	0xffffffff


	//   ....[17]....
        /*0344*/ 	.word	0xffffffff


	//   ....[18]....
        /*0348*/ 	.word	0xffffffff


	//   ....[19]....
        /*034c*/ 	.word	0xffffffff


	//   ....[20]....
        /*0350*/ 	.word	0xffffffff


	//   ....[21]....
        /*0354*/ 	.word	0xffffffff


	//   ....[22]....
        /*0358*/ 	.word	0xffffffff


	//   ....[23]....
        /*035c*/ 	.word	0xffffffff


	//   ....[24]....
        /*0360*/ 	.word	0xffffffff


	//   ....[25]....
        /*0364*/ 	.word	0xffffffff


	//   ....[26]....
        /*0368*/ 	.word	0xffffffff


	//   ....[27]....
        /*036c*/ 	.word	0xffffffff


	//   ....[28]....
        /*0370*/ 	.word	0xffffffff


	//   ....[29]....
        /*0374*/ 	.word	0xffffffff


	//   ....[30]....
        /*0378*/ 	.word	0xffffffff


	//   ....[31]....
        /*037c*/ 	.word	0xffffffff


	//   ....[32]....
        /*0380*/ 	.word	0xffffffff


	//   ....[33]....
        /*0384*/ 	.word	0xffffffff


	//   ....[34]....
        /*0388*/ 	.word	0xffffffff


	//   ....[35]....
        /*038c*/ 	.word	0xffffffff


	//   ....[36]....
        /*0390*/ 	.word	0xffffffff


	//   ....[37]....
        /*0394*/ 	.word	0xffffffff


	//   ....[38]....
        /*0398*/ 	.word	0xffffffff


	//   ....[39]....
        /*039c*/ 	.word	0xffffffff


	//   ....[40]....
        /*03a0*/ 	.word	0xffffffff


	//   ....[41]....
        /*03a4*/ 	.word	0xffffffff


	//   ....[42]....
        /*03a8*/ 	.word	0xffffffff


	//   ....[43]....
        /*03ac*/ 	.word	0xffffffff


	//   ....[44]....
        /*03b0*/ 	.word	0xffffffff


	//   ....[45]....
        /*03b4*/ 	.word	0xffffffff


	//   ....[46]....
        /*03b8*/ 	.word	0xffffffff


	//   ....[47]....
        /*03bc*/ 	.word	0xffffffff


	//   ....[48]....
        /*03c0*/ 	.word	0xffffffff


	//   ....[49]....
        /*03c4*/ 	.word	0xffffffff


	//   ....[50]....
        /*03c8*/ 	.word	0xffffffff


	//   ....[51]....
        /*03cc*/ 	.word	0xffffffff


	//   ....[52]....
        /*03d0*/ 	.word	0xffffffff


	//   ....[53]....
        /*03d4*/ 	.word	0xffffffff


	//   ....[54]....
        /*03d8*/ 	.word	0xffffffff


	//   ....[55]....
        /*03dc*/ 	.word	0xffffffff


	//   ....[56]....
        /*03e0*/ 	.word	0xffffffff


	//   ....[57]....
        /*03e4*/ 	.word	0xffffffff


	//   ....[58]....
        /*03e8*/ 	.word	0xffffffff


	//   ....[59]....
        /*03ec*/ 	.word	0xffffffff


	//   ....[60]....
        /*03f0*/ 	.word	0xffffffff


	//   ....[61]....
        /*03f4*/ 	.word	0xffffffff


	//   ....[62]....
        /*03f8*/ 	.word	0xffffffff


	//   ....[63]....
        /*03fc*/ 	.word	0xffffffff


	//   ....[64]....
        /*0400*/ 	.word	0xffffffff


	//   ....[65]....
        /*0404*/ 	.word	0xffffffff


	//   ....[66]....
        /*0408*/ 	.word	0xffffffff


	//   ....[67]....
        /*040c*/ 	.word	0xffffffff


	//   ....[68]....
        /*0410*/ 	.word	0xffffffff


	//   ....[69]....
        /*0414*/ 	.word	0xffffffff


	//   ....[70]....
        /*0418*/ 	.word	0xffffffff


	//   ....[71]....
        /*041c*/ 	.word	0xffffffff


	//   ....[72]....
        /*0420*/ 	.word	0xffffffff


	//   ....[73]....
        /*0424*/ 	.word	0xffffffff


	//   ....[74]....
        /*0428*/ 	.word	0xffffffff


	//   ....[75]....
        /*042c*/ 	.word	0xffffffff


	//   ....[76]....
        /*0430*/ 	.word	0xffffffff


	//   ....[77]....
        /*0434*/ 	.word	0xffffffff


	//   ....[78]....
        /*0438*/ 	.word	0xffffffff


	//   ....[79]....
        /*043c*/ 	.word	0xffffffff


	//   ....[80]....
        /*0440*/ 	.word	0xffffffff


	//   ....[81]....
        /*0444*/ 	.word	0xffffffff


	//   ....[82]....
        /*0448*/ 	.word	0xffffffff


	//   ....[83]....
        /*044c*/ 	.word	0xffffffff


	//   ....[84]....
        /*0450*/ 	.word	0xffffffff


	//   ....[85]....
        /*0454*/ 	.word	0xffffffff


	//   ....[86]....
        /*0458*/ 	.word	0xffffffff


	//   ....[87]....
        /*045c*/ 	.word	0xffffffff


	//   ....[88]....
        /*0460*/ 	.word	0xffffffff


	//   ....[89]....
        /*0464*/ 	.word	0xffffffff


	//   ....[90]....
        /*0468*/ 	.word	0xffffffff


	//   ....[91]....
        /*046c*/ 	.word	0xffffffff


	//   ....[92]....
        /*0470*/ 	.word	0xffffffff


	//   ....[93]....
        /*0474*/ 	.word	0xffffffff


	//   ....[94]....
        /*0478*/ 	.word	0xffffffff


	//   ....[95]....
        /*047c*/ 	.word	0xffffffff


	//   ....[96]....
        /*0480*/ 	.word	0xffffffff


	//   ....[97]....
        /*0484*/ 	.word	0xffffffff


	//   ....[98]....
        /*0488*/ 	.word	0xffffffff


	//   ....[99]....
        /*048c*/ 	.word	0xffffffff


	//   ....[100]....
        /*0490*/ 	.word	0xffffffff


	//   ....[101]....
        /*0494*/ 	.word	0xffffffff


	//   ....[102]....
        /*0498*/ 	.word	0xffffffff


	//   ....[103]....
        /*049c*/ 	.word	0xffffffff


	//   ....[104]....
        /*04a0*/ 	.word	0xffffffff


	//   ....[105]....
        /*04a4*/ 	.word	0xffffffff


	//   ....[106]....
        /*04a8*/ 	.word	0xffffffff


	//   ....[107]....
        /*04ac*/ 	.word	0xffffffff


	//   ....[108]....
        /*04b0*/ 	.word	0xffffffff


	//   ....[109]....
        /*04b4*/ 	.word	0xffffffff


	//   ....[110]....
        /*04b8*/ 	.word	0xffffffff


	//   ....[111]....
        /*04bc*/ 	.word	0xffffffff


	//   ....[112]....
        /*04c0*/ 	.word	0xffffffff


	//   ....[113]....
        /*04c4*/ 	.word	0xffffffff


	//   ....[114]....
        /*04c8*/ 	.word	0xffffffff


	//   ....[115]....
        /*04cc*/ 	.word	0xffffffff


	//   ....[116]....
        /*04d0*/ 	.word	0xffffffff


	//   ....[117]....
        /*04d4*/ 	.word	0xffffffff


	//   ....[118]....
        /*04d8*/ 	.word	0xffffffff


	//   ....[119]....
        /*04dc*/ 	.word	0xffffffff


	//   ....[120]....
        /*04e0*/ 	.word	0xffffffff


	//   ....[121]....
        /*04e4*/ 	.word	0xffffffff


	//   ....[122]....
        /*04e8*/ 	.word	0xffffffff


	//   ....[123]....
        /*04ec*/ 	.word	0xffffffff


	//   ....[124]....
        /*04f0*/ 	.word	0xffffffff


	//   ....[125]....
        /*04f4*/ 	.word	0xffffffff


	//   ....[126]....
        /*04f8*/ 	.word	0xffffffff


	//   ....[127]....
        /*04fc*/ 	.word	0xffffffff


	//   ....[128]....
        /*0500*/ 	.word	0xffffffff


	//   ....[129]....
        /*0504*/ 	.word	0xffffffff


	//   ....[130]....
        /*0508*/ 	.word	0xffffffff


	//   ....[131]....
        /*050c*/ 	.word	0xffffffff


	//   ....[132]....
        /*0510*/ 	.word	0xffffffff


	//   ....[133]....
        /*0514*/ 	.word	0xffffffff


	//   ....[134]....
        /*0518*/ 	.word	0xffffffff


	//   ....[135]....
        /*051c*/ 	.word	0xffffffff


	//   ....[136]....
        /*0520*/ 	.word	0xffffffff


	//   ....[137]....
        /*0524*/ 	.word	0xffffffff


	//   ....[138]....
        /*0528*/ 	.word	0xffffffff


	//----- nvinfo : EIATTR_COOP_GROUP_INSTR_OFFSETS
	.align		4
.L_258:
        /*052c*/ 	.byte	0x04, 0x28
        /*052e*/ 	.short	(.L_260 - .L_259)


	//   ....[0]....
.L_259:
        /*0530*/ 	.word	0x00000060


	//   ....[1]....
        /*0534*/ 	.word	0x00001440


	//   ....[2]....
        /*0538*/ 	.word	0x00001470


	//   ....[3]....
        /*053c*/ 	.word	0x00001630


	//   ....[4]....
        /*0540*/ 	.word	0x00001660


	//   ....[5]....
        /*0544*/ 	.word	0x00001730


	//   ....[6]....
        /*0548*/ 	.word	0x00001760


	//   ....[7]....
        /*054c*/ 	.word	0x00001830


	//   ....[8]....
        /*0550*/ 	.word	0x00001860


	//   ....[9]....
        /*0554*/ 	.word	0x00001930


	//   ....[10]....
        /*0558*/ 	.word	0x00001960


	//   ....[11]....
        /*055c*/ 	.word	0x00001a30


	//   ....[12]....
        /*0560*/ 	.word	0x00001a60


	//   ....[13]....
        /*0564*/ 	.word	0x00001b30


	//   ....[14]....
        /*0568*/ 	.word	0x00001b60


	//   ....[15]....
        /*056c*/ 	.word	0x00001c40


	//   ....[16]....
        /*0570*/ 	.word	0x00001c90


	//   ....[17]....
        /*0574*/ 	.word	0x00002190


	//   ....[18]....
        /*0578*/ 	.word	0x000021b0


	//   ....[19]....
        /*057c*/ 	.word	0x000021d0


	//   ....[20]....
        /*0580*/ 	.word	0x000021e0


	//   ....[21]....
        /*0584*/ 	.word	0x000021f0


	//   ....[22]....
        /*0588*/ 	.word	0x00002200


	//   ....[23]....
        /*058c*/ 	.word	0x00002670


	//   ....[24]....
        /*0590*/ 	.word	0x000026a0


	//   ....[25]....
        /*0594*/ 	.word	0x000026e0


	//   ....[26]....
        /*0598*/ 	.word	0x00002710


	//   ....[27]....
        /*059c*/ 	.word	0x00002730


	//   ....[28]....
        /*05a0*/ 	.word	0x00002740


	//   ....[29]....
        /*05a4*/ 	.word	0x00003350


	//   ....[30]....
        /*05a8*/ 	.word	0x00003370


	//   ....[31]....
        /*05ac*/ 	.word	0x00003380


	//   ....[32]....
        /*05b0*/ 	.word	0x00003390


	//   ....[33]....
        /*05b4*/ 	.word	0x000033a0


	//   ....[34]....
        /*05b8*/ 	.word	0x000033b0


	//   ....[35]....
        /*05bc*/ 	.word	0x00003790


	//   ....[36]....
        /*05c0*/ 	.word	0x000039e0


	//   ....[37]....
        /*05c4*/ 	.word	0x00003bb0


	//   ....[38]....
        /*05c8*/ 	.word	0x000041a0


	//   ....[39]....
        /*05cc*/ 	.word	0x00004d30


	//   ....[40]....
        /*05d0*/ 	.word	0x00004d70


	//   ....[41]....
        /*05d4*/ 	.word	0x00004ef0


	//   ....[42]....
        /*05d8*/ 	.word	0x00004f20


	//   ....[43]....
        /*05dc*/ 	.word	0x00005360


	//   ....[44]....
        /*05e0*/ 	.word	0x00005460


	//   ....[45]....
        /*05e4*/ 	.word	0x000054f0


	//   ....[46]....
        /*05e8*/ 	.word	0x00005600


	//   ....[47]....
        /*05ec*/ 	.word	0x00007760


	//   ....[48]....
        /*05f0*/ 	.word	0x00007770


	//   ....[49]....
        /*05f4*/ 	.word	0x00007780


	//   ....[50]....
        /*05f8*/ 	.word	0x00007790


	//   ....[51]....
        /*05fc*/ 	.word	0x000077a0


	//   ....[52]....
        /*0600*/ 	.word	0x000077b0


	//   ....[53]....
        /*0604*/ 	.word	0x00008310


	//   ....[54]....
        /*0608*/ 	.word	0x00008320


	//   ....[55]....
        /*060c*/ 	.word	0x00008330


	//   ....[56]....
        /*0610*/ 	.word	0x00008340


	//   ....[57]....
        /*0614*/ 	.word	0x00008350


	//   ....[58]....
        /*0618*/ 	.word	0x00008360


	//   ....[59]....
        /*061c*/ 	.word	0x00008580


	//   ....[60]....
        /*0620*/ 	.word	0x000087b0


	//   ....[61]....
        /*0624*/ 	.word	0x000089b0


	//   ....[62]....
        /*0628*/ 	.word	0x000092b0


	//   ....[63]....
        /*062c*/ 	.word	0x00009b10


	//   ....[64]....
        /*0630*/ 	.word	0x00009b70


	//   ....[65]....
        /*0634*/ 	.word	0x00009c90


	//   ....[66]....
        /*0638*/ 	.word	0x00009d00


	//   ....[67]....
        /*063c*/ 	.word	0x00009e40


	//   ....[68]....
        /*0640*/ 	.word	0x00009f70


	//   ....[69]....
        /*0644*/ 	.word	0x0000a2f0


	//   ....[70]....
        /*0648*/ 	.word	0x0000a370


	//   ....[71]....
        /*064c*/ 	.word	0x0000c770


	//   ....[72]....
        /*0650*/ 	.word	0x0000c780


	//   ....[73]....
        /*0654*/ 	.word	0x0000c790


	//   ....[74]....
        /*0658*/ 	.word	0x0000c7a0


	//   ....[75]....
        /*065c*/ 	.word	0x0000c7b0


	//   ....[76]....
        /*0660*/ 	.word	0x0000c7c0


	//   ....[77]....
        /*0664*/ 	.word	0x0000d320


	//   ....[78]....
        /*0668*/ 	.word	0x0000d330


	//   ....[79]....
        /*066c*/ 	.word	0x0000d340


	//   ....[80]....
        /*0670*/ 	.word	0x0000d350


	//   ....[81]....
        /*0674*/ 	.word	0x0000d360


	//   ....[82]....
        /*0678*/ 	.word	0x0000d370


	//   ....[83]....
        /*067c*/ 	.word	0x0000d6c0


	//   ....[84]....
        /*0680*/ 	.word	0x0000d780


	//   ....[85]....
        /*0684*/ 	.word	0x0000d7a0


	//   ....[86]....
        /*0688*/ 	.word	0x0000d7e0


	//   ....[87]....
        /*068c*/ 	.word	0x0000d830


	//   ....[88]....
        /*0690*/ 	.word	0x0000d870


	//   ....[89]....
        /*0694*/ 	.word	0x0000d930


	//   ....[90]....
        /*0698*/ 	.word	0x0000dce0


	//   ....[91]....
        /*069c*/ 	.word	0x0000f710


	//   ....[92]....
        /*06a0*/ 	.word	0x0000f720


	//   ....[93]....
        /*06a4*/ 	.word	0x0000f730


	//   ....[94]....
        /*06a8*/ 	.word	0x0000f740


	//   ....[95]....
        /*06ac*/ 	.word	0x0000f790


	//   ....[96]....
        /*06b0*/ 	.word	0x0000f8f0


	//   ....[97]....
        /*06b4*/ 	.word	0x00010310


	//   ....[98]....
        /*06b8*/ 	.word	0x00010320


	//   ....[99]....
        /*06bc*/ 	.word	0x00010330


	//   ....[100]....
        /*06c0*/ 	.word	0x00010340


	//   ....[101]....
        /*06c4*/ 	.word	0x00010350


	//   ....[102]....
        /*06c8*/ 	.word	0x00010360


	//   ....[103]....
        /*06cc*/ 	.word	0x00010580


	//   ....[104]....
        /*06d0*/ 	.word	0x00010790


	//   ....[105]....
        /*06d4*/ 	.word	0x00010b00


	//   ....[106]....
        /*06d8*/ 	.word	0x00011430


	//   ....[107]....
        /*06dc*/ 	.word	0x00011be0


	//   ....[108]....
        /*06e0*/ 	.word	0x00011c30


	//   ....[109]....
        /*06e4*/ 	.word	0x00011d50


	//   ....[110]....
        /*06e8*/ 	.word	0x00011da0


	//   ....[111]....
        /*06ec*/ 	.word	0x00011e10


	//   ....[112]....
        /*06f0*/ 	.word	0x00011ff0


	//   ....[113]....
        /*06f4*/ 	.word	0x00012410


	//   ....[114]....
        /*06f8*/ 	.word	0x00012490


	//   ....[115]....
        /*06fc*/ 	.word	0x00014090


	//   ....[116]....
        /*0700*/ 	.word	0x000140a0


	//   ....[117]....
        /*0704*/ 	.word	0x000140b0


	//   ....[118]....
        /*0708*/ 	.word	0x000140c0


	//   ....[119]....
        /*070c*/ 	.word	0x000140f0


	//   ....[120]....
        /*0710*/ 	.word	0x00014110


	//   ....[121]....
        /*0714*/ 	.word	0x00014130


	//   ....[122]....
        /*0718*/ 	.word	0x00014140


	//   ....[123]....
        /*071c*/ 	.word	0x000151c0


	//   ....[124]....
        /*0720*/ 	.word	0x000151f0


	//   ....[125]....
        /*0724*/ 	.word	0x00015220


	//   ....[126]....
        /*0728*/ 	.word	0x00015250


	//   ....[127]....
        /*072c*/ 	.word	0x00015290


	//   ....[128]....
        /*0730*/ 	.word	0x000152c0


	//   ....[129]....
        /*0734*/ 	.word	0x000152e0


	//   ....[130]....
        /*0738*/ 	.word	0x000152f0


	//   ....[131]....
        /*073c*/ 	.word	0x00015310


	//   ....[132]....
        /*0740*/ 	.word	0x00015320


	//   ....[133]....
        /*0744*/ 	.word	0x000159d0


	//   ....[134]....
        /*0748*/ 	.word	0x000159f0


	//   ....[135]....
        /*074c*/ 	.word	0x00015ff0


	//   ....[136]....
        /*0750*/ 	.word	0x00016010


	//   ....[137]....
        /*0754*/ 	.word	0x00016610


	//   ....[138]....
        /*0758*/ 	.word	0x00016620


	//----- nvinfo : EIATTR_EXIT_INSTR_OFFSETS
	.align		4
.L_260:
        /*075c*/ 	.byte	0x04, 0x1c
        /*075e*/ 	.short	(.L_262 - .L_261)


	//   ....[0]....
.L_261:
        /*0760*/ 	.word	0x000001c0


	//   ....[1]....
        /*0764*/ 	.word	0x00016630


	//   ....[2]....
        /*0768*/ 	.word	0x00016bd0


	//   ....[3]....
        /*076c*/ 	.word	0x00016c20


	//   ....[4]....
        /*0770*/ 	.word	0x00016c50


	//   ....[5]....
        /*0774*/ 	.word	0x00016cb0


	//   ....[6]....
        /*0778*/ 	.word	0x00016f40


	//----- nvinfo : EIATTR_CTAIDZ_USED
	.align		4
.L_262:
        /*077c*/ 	.byte	0x01, 0x04
	.zero		2


	//----- nvinfo : EIATTR_MAX_THREADS
	.align		4
        /*0780*/ 	.byte	0x04, 0x05
        /*0782*/ 	.short	(.L_264 - .L_263)
.L_263:
        /*0784*/ 	.word	0x00000080
        /*0788*/ 	.word	0x00000001
        /*078c*/ 	.word	0x00000001


	//----- nvinfo : EIATTR_CRS_STACK_SIZE
	.align		4
.L_264:
        /*0790*/ 	.byte	0x04, 0x1e
        /*0792*/ 	.short	(.L_266 - .L_265)
.L_265:
        /*0794*/ 	.word	0x00000000
.L_266:


//--------------------- .nv.info._ZN7cutlass13device_kernelIN5flash19enable_sm80_to_sm89INS1_16FlashAttnFwdSm80INS1_25CollectiveMainloopFwdSm80ILi8ELi1ELb1EN4cute5tupleIJNS5_1CILi128EEENS7_ILi96EEES8_EEELi128ENS_10bfloat16_tEfNS_4arch4Sm80ELb0ELb1ELb0ELb1ELb1ELb0ELb1ELb1EEENS1_21CollectiveEpilogueFwdINS6_IJS8_S8_S9_EEENS6_IJNS7_ILi1EEESH_SH_EEESB_SD_Li256ELb1ELb1ELb1ELb0EEENS1_36VarlenDynamicPersistentTileSchedulerILi128ELi96ELi256ELi256ELb1ELb1ELb0ELb1ELb0ELb1EEEEEEEEEvNT_6ParamsE --------------------------
	.section	.nv.info._ZN7cutlass13device_kernelIN5flash19enable_sm80_to_sm89INS1_16FlashAttnFwdSm80INS1_25CollectiveMainloopFwdSm80ILi8ELi1ELb1EN4cute5tupleIJNS5_1CILi128EEENS7_ILi96EEES8_EEELi128ENS_10bfloat16_tEfNS_4arch4Sm80ELb0ELb1ELb0ELb1ELb1ELb0ELb1ELb1EEENS1_21CollectiveEpilogueFwdINS6_IJS8_S8_S9_EEENS6_IJNS7_ILi1EEESH_SH_EEESB_SD_Li256ELb1ELb1ELb1ELb0EEENS1_36VarlenDynamicPersistentTileSchedulerILi128ELi96ELi256ELi256ELb1ELb1ELb0ELb1ELb0ELb1EEEEEEEEEvNT_6ParamsE,"",@"SHT_CUDA_INFO"
	.sectionflags	@""
	.align	4


	//----- nvinfo : EIATTR_CUDA_API_VERSION
	.align		4
        /*0000*/ 	.byte	0x04, 0x37
        /*0002*/ 	.short	(.L_268 - .L_267)
.L_267:
        /*0004*/ 	.word	0x00000082


	//----- nvinfo : EIATTR_SW2861232_WAR
	.align		4
.L_268:
        /*0008*/ 	.byte	0x01, 0x35
	.zero		2


	//----- nvinfo : EIATTR_PARAM_CBANK
	.align		4
        /*000c*/ 	.byte	0x04, 0x0a
        /*000e*/ 	.short	(.L_270 - .L_269)
	.align		4
.L_269:
        /*0010*/ 	.word	index@(.nv.constant0._ZN7cutlass13device_kernelIN5flash19enable_sm80_to_sm89INS1_16FlashAttnFwdSm80INS1_25CollectiveMainloopFwdSm80ILi8ELi1ELb1EN4cute5tupleIJNS5_1CILi128EEENS7_ILi96EEES8_EEELi128ENS_10bfloat16_tEfNS_4arch4Sm80ELb0ELb1ELb0ELb1ELb1ELb0ELb1ELb1EEENS1_21CollectiveEpilogueFwdINS6_IJS8_S8_S9_EEENS6_IJNS7_ILi1EEESH_SH_EEESB_SD_Li256ELb1ELb1ELb1ELb0EEENS1_36VarlenDynamicPersistentTileSchedulerILi128ELi96ELi256ELi256ELb1ELb1ELb0ELb1ELb0ELb1EEEEEEEEEvNT_6ParamsE)
        /*0014*/ 	.short	0x0160
        /*0016*/ 	.short	0x0438


	//----- nvinfo : EIATTR_CBANK_PARAM_SIZE
	.align		4
.L_270:
        /*0018*/ 	.byte	0x03, 0x19
        /*001a*/ 	.short	0x0438


	//----- nvinfo : EIATTR_KPARAM_INFO
	.align		4
        /*001c*/ 	.byte	0x04, 0x17
        /*001e*/ 	.short	(.L_272 - .L_271)
.L_271:
        /*0020*/ 	.word	0x00000000
        /*0024*/ 	.short	0x0000
        /*0026*/ 	.short	0x0000
        /*0028*/ 	.byte	0x00, 0xf0, 0xe1, 0x10


	//----- nvinfo : EIATTR_MAXREG_COUNT
	.align		4
.L_272:
        /*002c*/ 	.byte	0x03, 0x1b
        /*002e*/ 	.short	0x00ff


	//----- nvinfo : EIATTR_NUM_BARRIERS
	.align		4
        /*0030*/ 	.byte	0x02, 0x4c
        /*0032*/ 	.byte	0x06
	.zero		1


	//----- nvinfo : EIATTR_ANNOTATIONS
	.align		4
        /*0034*/ 	.byte	0x04, 0x55
        /*0036*/ 	.short	(.L_274 - .L_273)


	//   ....[0]....
.L_273:
        /* <DEDUP_REMOVED lines=11> */


	//----- nvinfo : EIATTR_MERCURY_ISA_VERSION
	.align		4
.L_274:
        /*00d8*/ 	.byte	0x03, 0x5f
        /*00da*/ 	.short	0x0000


	//----- nvinfo : EIATTR_INT_WARP_WIDE_INSTR_OFFSETS
	.align		4
        /*00dc*/ 	.byte	0x04, 0x31
        /*00de*/ 	.short	(.L_276 - .L_275)


	//   ....[0]....
.L_275:
        /*00e0*/ 	.word	0x000127c0


	//   ....[1]....
        /*00e4*/ 	.word	0x00012840


	//----- nvinfo : EIATTR_COOP_GROUP_MASK_REGIDS
	.align		4
.L_276:
        /*00e8*/ 	.byte	0x04, 0x29
        /*00ea*/ 	.short	(.L_278 - .L_277)


	//   ....[0]....
.L_277:
        /*00ec*/ 	.word	0xffffffff


	//   ....[1]....
        /*00f0*/ 	.word	0xffffffff


	//   ....[2]....
        /*00f4*/ 	.word	0xffffffff


	//   ....[3]....
        /*00f8*/ 	.word	0xffffffff


	//   ....[4]....
        /*00fc*/ 	.word	0xffffffff


	//   ....[5]....
        /*0100*/ 	.word	0xffffffff


	//   ....[6]....
        /*0104*/ 	.word	0xffffffff


	//   ....[7]....
        /*0108*/ 	.word	0xffffffff


	//   ....[8]....
        /*010c*/ 	.word	0xffffffff


	//   ....[9]....
        /*0110*/ 	.word	0xffffffff


	//   ....[10]....
        /*0114*/ 	.word	0xffffffff


	//   ....[11]....
        /*0118*/ 	.word	0xffffffff


	//   ....[12]....
        /*011c*/ 	.word	0xffffffff


	//   ....[13]....
        /*0120*/ 	.word	0xffffffff


	//   ....[14]....
        /*0124*/ 	.word	0xffffffff


	//   ....[15]....
        /*0128*/ 	.word	0xffffffff


	//   ....[16]....
        /*012c*/ 	.word	0xffffffff


	//   ....[17]....
        /*0130*/ 	.word	0xffffffff


	//   ....[18]....
        /*0134*/ 	.word	0xffffffff


	//   ....[19]....
        /*0138*/ 	.word	0xffffffff


	//   ....[20]....
        /*013c*/ 	.word	0xffffffff


	//   ....[21]....
        /*0140*/ 	.word	0xffffffff


	//   ....[22]....
        /*0144*/ 	.word	0xffffffff


	//   ....[23]....
        /*0148*/ 	.word	0xffffffff


	//   ....[24]....
        /*014c*/ 	.word	0xffffffff


	//   ....[25]....
        /*0150*/ 	.word	0xffffffff


	//   ....[26]....
        /*0154*/ 	.word	0xffffffff


	//   ....[27]....
        /*0158*/ 	.word	0xffffffff


	//   ....[28]....
        /*015c*/ 	.word	0xffffffff


	//   ....[29]....
        /*0160*/ 	.word	0xffffffff


	//   ....[30]....
        /*0164*/ 	.word	0xffffffff


	//   ....[31]....
        /*0168*/ 	.word	0xffffffff


	//   ....[32]....
        /*016c*/ 	.word	0xffffffff


	//   ....[33]....
        /*0170*/ 	.word	0xffffffff


	//   ....[34]....
        /*0174*/ 	.word	0xffffffff


	//   ....[35]....
        /*0178*/ 	.word	0xffffffff


	//   ....[36]....
        /*017c*/ 	.word	0xffffffff


	//   ....[37]....
        /*0180*/ 	.word	0xffffffff


	//   ....[38]....
        /*0184*/ 	.word	0xffffffff


	//   ....[39]....
        /*0188*/ 	.word	0xffffffff


	//   ....[40]....
        /*018c*/ 	.word	0xffffffff


	//   ....[41]....
        /*0190*/ 	.word	0xffffffff


	//   ....[42]....
        /*0194*/ 	.word	0xffffffff


	//   ....[43]....
        /*0198*/ 	.word	0xffffffff


	//   ....[44]....
        /*019c*/ 	.word	0xffffffff


	//   ....[45]....
        /*01a0*/ 	.word	0xffffffff


	//   ....[46]....
        /*01a4*/ 	.word	0xffffffff


	//   ....[47]....
        /*01a8*/ 	.word	0xffffffff


	//   ....[48]....
        /*01ac*/ 	.word	0xffffffff


	//   ....[49]....
        /*01b0*/ 	.word	0xffffffff


	//   ....[50]....
        /*01b4*/ 	.word	0xffffffff


	//   ....[51]....
        /*01b8*/ 	.word	0xffffffff


	//   ....[52]....
        /*01bc*/ 	.word	0xffffffff


	//   ....[53]....
        /*01c0*/ 	.word	0xffffffff


	//   ....[54]....
        /*01c4*/ 	.word	0xffffffff


	//   ....[55]....
        /*01c8*/ 	.word	0xffffffff


	//   ....[56]....
        /*01cc*/ 	.word	0xffffffff


	//   ....[57]....
        /*01d0*/ 	.word	0xffffffff


	//   ....[58]....
        /*01d4*/ 	.word	0xffffffff


	//   ....[59]....
        /*01d8*/ 	.word	0xffffffff


	//   ....[60]....
        /*01dc*/ 	.word	0xffffffff


	//   ....[61]....
        /*01e0*/ 	.word	0xffffffff


	//   ....[62]....
        /*01e4*/ 	.word	0xffffffff


	//   ....[63]....
        /*01e8*/ 	.word	0xffffffff


	//   ....[64]....
        /*01ec*/ 	.word	0xffffffff


	//   ....[65]....
        /*01f0*/ 	.word	0xffffffff


	//   ....[66]....
        /*01f4*/ 	.word	0xffffffff


	//   ....[67]....
        /*01f8*/ 	.word	0xffffffff


	//   ....[68]....
        /*01fc*/ 	.word	0xffffffff


	//   ....[69]....
        /*0200*/ 	.word	0xffffffff


	//   ....[70]....
        /*0204*/ 	.word	0xffffffff


	//   ....[71]....
        /*0208*/ 	.word	0xffffffff


	//   ....[72]....
        /*020c*/ 	.word	0xffffffff


	//   ....[73]....
        /*0210*/ 	.word	0xffffffff


	//   ....[74]....
        /*0214*/ 	.word	0xffffffff


	//   ....[75]....
        /*0218*/ 	.word	0xffffffff


	//   ....[76]....
        /*021c*/ 	.word	0xffffffff


	//   ....[77]....
        /*0220*/ 	.word	0xffffffff


	//   ....[78]....
        /*0224*/ 	.word	0xffffffff


	//   ....[79]....
        /*0228*/ 	.word	0xffffffff


	//   ....[80]....
        /*022c*/ 	.word	0xffffffff


	//   ....[81]....
        /*0230*/ 	.word	0xffffffff


	//   ....[82]....
        /*0234*/ 	.word	0xffffffff


	//   ....[83]....
        /*0238*/ 	.word	0xffffffff


	//   ....[84]....
        /*023c*/ 	.word	0xffffffff


	//   ....[85]....
        /*0240*/ 	.word	0xffffffff


	//   ....[86]....
        /*0244*/ 	.word	0xffffffff


	//   ....[87]....
        /*0248*/ 	.word	0xffffffff


	//   ....[88]....
        /*024c*/ 	.word	0xffffffff


	//   ....[89]....
        /*0250*/ 	.word	0xffffffff


	//   ....[90]....
        /*0254*/ 	.word	0xffffffff


	//   ....[91]....
        /*0258*/ 	.word	0xffffffff


	//   ....[92]....
        /*025c*/ 	.word	0xffffffff


	//   ....[93]....
        /*0260*/ 	.word	0xffffffff


	//   ....[94]....
        /*0264*/ 	.word	0xffffffff


	//   ....[95]....
        /*0268*/ 	.word	0xffffffff


	//   ....[96]....
        /*026c*/ 	.word	0xffffffff


	//   ....[97]....
        /*0270*/ 	.word	0xffffffff


	//   ....[98]....
        /*0274*/ 	.word	0xffffffff


	//   ....[99]....
        /*0278*/ 	.word	0xffffffff


	//   ....[100]....
        /*027c*/ 	.word	0xffffffff


	//   ....[101]....
        /*0280*/ 	.word	0xffffffff


	//   ....[102]....
        /*0284*/ 	.word	0xffffffff


	//   ....[103]....
        /*0288*/ 	.word	0xffffffff


	//   ....[104]....
        /*028c*/ 	.word	0xffffffff


	//   ....[105]....
        /*0290*/ 	.word	0xffffffff


	//   ....[106]....
        /*0294*/ 	.word	0xffffffff


	//   ....[107]....
        /*0298*/ 	.word	0xffffffff


	//   ....[108]....
        /*029c*/ 	.word	0xffffffff


	//   ....[109]....
        /*02a0*/ 	.word	0xffffffff


	//   ....[110]....
        /*02a4*/ 	.word	0xffffffff


	//   ....[111]....
        /*02a8*/ 	.word	0xffffffff


	//   ....[112]....
        /*02ac*/ 	.word	0xffffffff


	//   ....[113]....
        /*02b0*/ 	.word	0xffffffff


	//   ....[114]....
        /*02b4*/ 	.word	0xffffffff


	//   ....[115]....
        /*02b8*/ 	.word	0xffffffff


	//   ....[116]....
        /*02bc*/ 	.word	0xffffffff


	//   ....[117]....
        /*02c0*/ 	.word	0xffffffff


	//   ....[118]....
        /*02c4*/ 	.word	0xffffffff


	//   ....[119]....
        /*02c8*/ 	.word	0xffffffff


	//   ....[120]....
        /*02cc*/ 	.word	0xffffffff


	//   ....[121]....
        /*02d0*/ 	.word	0xffffffff


	//   ....[122]....
        /*02d4*/ 	.word	0xffffffff


	//   ....[123]....
        /*02d8*/ 	.word	0xffffffff


	//   ....[124]....
        /*02dc*/ 	.word	0xffffffff


	//   ....[125]....
        /*02e0*/ 	.word	0xffffffff


	//   ....[126]....
        /*02e4*/ 	.word	0xffffffff


	//   ....[127]....
        /*02e8*/ 	.word	0xffffffff


	//   ....[128]....
        /*02ec*/ 	.word	0xffffffff


	//   ....[129]....
        /*02f0*/ 	.word	0xffffffff


	//   ....[130]....
        /*02f4*/ 	.word	0xffffffff


	//   ....[131]....
        /*02f8*/ 	.word	0xffffffff


	//   ....[132]....
        /*02fc*/ 	.word	0xffffffff


	//   ....[133]....
        /*0300*/ 	.word	0xffffffff


	//   ....[134]....
        /*0304*/ 	.word	0xffffffff


	//   ....[135]....
        /*0308*/ 	.word	0xffffffff


	//   ....[136]....
        /*030c*/ 	.word	0xffffffff


	//   ....[137]....
        /*0310*/ 	.word	0xffffffff


	//   ....[138]....
        /*0314*/ 	.word	0xffffffff


	//   ....[139]....
        /*0318*/ 	.word	0xffffffff


	//   ....[140]....
        /*031c*/ 	.word	0xffffffff


	//   ....[141]....
        /*0320*/ 	.word	0xffffffff


	//   ....[142]....
        /*0324*/ 	.word	0xffffffff


	//   ....[143]....
        /*0328*/ 	.word	0xffffffff


	//   ....[144]....
        /*032c*/ 	.word	0xffffffff


	//   ....[145]....
        /*0330*/ 	.word	0xffffffff


	//   ....[146]....
        /*0334*/ 	.word	0xffffffff


	//   ....[147]....
        /*0338*/ 	.word	0xffffffff


	//   ....[148]....
        /*033c*/ 	.word	0xffffffff


	//   ....[149]....
        /*0340*/ 	.word	0xffffffff


	//   ....[150]....
        /*0344*/ 	.word	0xffffffff


	//   ....[151]....
        /*0348*/ 	.word	0xffffffff


	//   ....[152]....
        /*034c*/ 	.word	0xffffffff


	//   ....[153]....
        /*0350*/ 	.word	0xffffffff


	//   ....[154]....
        /*0354*/ 	.word	0xffffffff


	//   ....[155]....
        /*0358*/ 	.word	0xffffffff


	//   ....[156]....
        /*035c*/ 	.word	0xffffffff


	//   ....[157]....
        /*0360*/ 	.word	0xffffffff


	//   ....[158]....
        /*0364*/ 	.word	0xffffffff


	//   ....[159]....
        /*0368*/ 	.word	0xffffffff


	//   ....[160]....
        /*036c*/ 	.word	0xffffffff


	//   ....[161]....
        /*0370*/ 	.word	0xffffffff


	//   ....[162]....
        /*0374*/ 	.word	0xffffffff


	//   ....[163]....
        /*0378*/ 	.word	0xffffffff


	//   ....[164]....
        /*037c*/ 	.word	0xffffffff


	//   ....[165]....
        /*0380*/ 	.word	0xffffffff


	//   ....[166]....
        /*0384*/ 	.word	0xffffffff


	//   ....[167]....
        /*0388*/ 	.word	0xffffffff


	//   ....[168]....
        /*038c*/ 	.word	0xffffffff


	//   ....[169]....
        /*0390*/ 	.word	0xffffffff


	//   ....[170]....
        /*0394*/ 	.word	0xffffffff


	//   ....[171]....
        /*0398*/ 	.word	0xffffffff


	//   ....[172]....
        /*039c*/ 	.word	0xffffffff


	//   ....[173]....
        /*03a0*/ 	.word	0xffffffff


	//   ....[174]....
        /*03a4*/ 	.word	0xffffffff


	//   ....[175]....
        /*03a8*/ 	.word	0xffffffff


	//   ....[176]....
        /*03ac*/ 	.word	0xffffffff


	//   ....[177]....
        /*03b0*/ 	.word	0xffffffff


	//   ....[178]....
        /*03b4*/ 	.word	0xffffffff


	//   ....[179]....
        /*03b8*/ 	.word	0xffffffff


	//   ....[180]....
        /*03bc*/ 	.word	0xffffffff


	//   ....[181]....
        /*03c0*/ 	.word	0xffffffff


	//   ....[182]....
        /*03c4*/ 	.word	0xffffffff


	//   ....[183]....
        /*03c8*/ 	.word	0xffffffff


	//   ....[184]....
        /*03cc*/ 	.word	0xffffffff


	//   ....[185]....
        /*03d0*/ 	.word	0xffffffff


	//   ....[186]....
        /*03d4*/ 	.word	0xffffffff


	//   ....[187]....
        /*03d8*/ 	.word	0xffffffff


	//   ....[188]....
        /*03dc*/ 	.word	0xffffffff


	//   ....[189]....
        /*03e0*/ 	.word	0xffffffff


	//   ....[190]....
        /*03e4*/ 	.word	0xffffffff


	//   ....[191]....
        /*03e8*/ 	.word	0xffffffff


	//   ....[192]....
        /*03ec*/ 	.word	0xffffffff


	//   ....[193]....
        /*03f0*/ 	.word	0xffffffff


	//   ....[194]....
        /*03f4*/ 	.word	0xffffffff


	//   ....[195]....
        /*03f8*/ 	.word	0xffffffff


	//   ....[196]....
        /*03fc*/ 	.word	0xffffffff


	//   ....[197]....
        /*0400*/ 	.word	0xffffffff


	//   ....[198]....
        /*0404*/ 	.word	0xffffffff


	//   ....[199]....
        /*0408*/ 	.word	0xffffffff


	//   ....[200]....
        /*040c*/ 	.word	0xffffffff


	//   ....[201]....
        /*0410*/ 	.word	0xffffffff


	//   ....[202]....
        /*0414*/ 	.word	0xffffffff


	//   ....[203]....
        /*0418*/ 	.word	0xffffffff


	//   ....[204]....
        /*041c*/ 	.word	0xffffffff


	//   ....[205]....
        /*0420*/ 	.word	0xffffffff


	//   ....[206]....
        /*0424*/ 	.word	0xffffffff


	//   ....[207]....
        /*0428*/ 	.word	0xffffffff


	//   ....[208]....
        /*042c*/ 	.word	0xffffffff


	//   ....[209]....
        /*0430*/ 	.word	0xffffffff


	//   ....[210]....
        /*0434*/ 	.word	0xffffffff


	//   ....[211]....
        /*0438*/ 	.word	0xffffffff


	//   ....[212]....
        /*043c*/ 	.word	0xffffffff


	//   ....[213]....
        /*0440*/ 	.word	0xffffffff


	//   ....[214]....
        /*0444*/ 	.word	0xffffffff


	//   ....[215]....
        /*0448*/ 	.word	0xffffffff


	//   ....[216]....
        /*044c*/ 	.word	0xffffffff


	//   ....[217]....
        /*0450*/ 	.word	0xffffffff


	//   ....[218]....
        /*0454*/ 	.word	0xffffffff


	//   ....[219]....
        /*0458*/ 	.word	0xffffffff


	//   ....[220]....
        /*045c*/ 	.word	0xffffffff


	//   ....[221]....
        /*0460*/ 	.word	0xffffffff


	//   ....[222]....
        /*0464*/ 	.word	0xffffffff


	//   ....[223]....
        /*0468*/ 	.word	0xffffffff


	//   ....[224]....
        /*046c*/ 	.word	0xffffffff


	//   ....[225]....
        /*0470*/ 	.word	0xffffffff


	//   ....[226]....
        /*0474*/ 	.word	0xffffffff


	//   ....[227]....
        /*0478*/ 	.word	0xffffffff


	//   ....[228]....
        /*047c*/ 	.word	0xffffffff


	//   ....[229]....
        /*0480*/ 	.word	0xffffffff


	//   ....[230]....
        /*0484*/ 	.word	0xffffffff


	//   ....[231]....
        /*0488*/ 	.word	0xffffffff


	//   ....[232]....
        /*048c*/ 	.word	0xffffffff


	//   ....[233]....
        /*0490*/ 	.word	0xffffffff


	//   ....[234]....
        /*0494*/ 	.word	0xffffffff


	//   ....[235]....
        /*0498*/ 	.word	0xffffffff


	//   ....[236]....
        /*049c*/ 	.word	0xffffffff


	//   ....[237]....
        /*04a0*/ 	.word	0xffffffff


	//   ....[238]....
        /*04a4*/ 	.word	0xffffffff


	//   ....[239]....
        /*04a8*/ 	.word	0xffffffff


	//   ....[240]....
        /*04ac*/ 	.word	0xffffffff


	//   ....[241]....
        /*04b0*/ 	.word	0xffffffff


	//   ....[242]....
        /*04b4*/ 	.word	0xffffffff


	//   ....[243]....
        /*04b8*/ 	.word	0xffffffff


	//   ....[244]....
        /*04bc*/ 	.word	0xffffffff


	//   ....[245]....
        /*04c0*/ 	.word	0xffffffff


	//   ....[246]....
        /*04c4*/ 	.word	0xffffffff


	//   ....[247]....
        /*04c8*/ 	.word	0xffffffff


	//   ....[248]....
        /*04cc*/ 	.word	0xffffffff


	//   ....[249]....
        /*04d0*/ 	.word	0xffffffff


	//   ....[250]....
        /*04d4*/ 	.word	0xffffffff


	//   ....[251]....
        /*04d8*/ 	.word	0xffffffff


	//   ....[252]....
        /*04dc*/ 	.word	0xffffffff


	//   ....[253]....
        /*04e0*/ 	.word	0xffffffff


	//   ....[254]....
        /*04e4*/ 	.word	0xffffffff


	//   ....[255]....
        /*04e8*/ 	.word	0xffffffff


	//   ....[0]....
        /*04ec*/ 	.word	0xffffffff


	//   ....[1]....
        /*04f0*/ 	.word	0xffffffff


	//----- nvinfo : EIATTR_COOP_GROUP_INSTR_OFFSETS
	.align		4
.L_278:
        /*04f4*/ 	.byte	0x04, 0x28
        /*04f6*/ 	.short	(.L_280 - .L_279)


	//   ....[0]....
.L_279:
        /*04f8*/ 	.word	0x00000050


	//   ....[1]....
        /*04fc*/ 	.word	0x000001e0


	//   ....[2]....
        /*0500*/ 	.word	0x00000210


	//   ....[3]....
        /*0504*/ 	.word	0x00000240


	//   ....[4]....
        /*0508*/ 	.word	0x00000270


	//   ....[5]....
        /*050c*/ 	.word	0x000002a0


	//   ....[6]....
        /*0510*/ 	.word	0x000002d0


	//   ....[7]....
        /*0514*/ 	.word	0x00000430


	//   ....[8]....
        /*0518*/ 	.word	0x00000470


	//   ....[9]....
        /*051c*/ 	.word	0x000004a0


	//   ....[10]....
        /*0520*/ 	.word	0x000004d0


	//   ....[11]....
        /*0524*/ 	.word	0x00000500


	//   ....[12]....
        /*0528*/ 	.word	0x00000530


	//   ....[13]....
        /*052c*/ 	.word	0x000005c0


	//   ....[14]....
        /*0530*/ 	.word	0x00000600


	//   ....[15]....
        /*0534*/ 	.word	0x00000620


	//   ....[16]....
        /*0538*/ 	.word	0x00000680


	//   ....[17]....
        /*053c*/ 	.word	0x00002830


	//   ....[18]....
        /*0540*/ 	.word	0x00002860


	//   ....[19]....
        /*0544*/ 	.word	0x000028a0


	//   ....[20]....
        /*0548*/ 	.word	0x000028e0


	//   ....[21]....
        /*054c*/ 	.word	0x00002af0


	//   ....[22]....
        /*0550*/ 	.word	0x00002b10


	//   ....[23]....
        /*0554*/ 	.word	0x00002b60


	//   ....[24]....
        /*0558*/ 	.word	0x00002bc0


	//   ....[25]....
        /*055c*/ 	.word	0x00002cf0


	//   ....[26]....
        /*0560*/ 	.word	0x00002d20


	//   ....[27]....
        /*0564*/ 	.word	0x00002d60


	//   ....[28]....
        /*0568*/ 	.word	0x00002d90


	//   ....[29]....
        /*056c*/ 	.word	0x00002e20


	//   ....[30]....
        /*0570*/ 	.word	0x00002e60


	//   ....[31]....
        /*0574*/ 	.word	0x00003220


	//   ....[32]....
        /*0578*/ 	.word	0x00003230


	//   ....[33]....
        /*057c*/ 	.word	0x00003240


	//   ....[34]....
        /*0580*/ 	.word	0x00003250


	//   ....[35]....
        /*0584*/ 	.word	0x00003260


	//   ....[36]....
        /*0588*/ 	.word	0x00003280


	//   ....[37]....
        /*058c*/ 	.word	0x00003f80


	//   ....[38]....
        /*0590*/ 	.word	0x00003fa0


	//   ....[39]....
        /*0594*/ 	.word	0x00003fc0


	//   ....[40]....
        /*0598*/ 	.word	0x00003fd0


	//   ....[41]....
        /*059c*/ 	.word	0x00003fe0


	//   ....[42]....
        /*05a0*/ 	.word	0x000040c0


	//   ....[43]....
        /*05a4*/ 	.word	0x000042f0


	//   ....[44]....
        /*05a8*/ 	.word	0x00004ce0


	//   ....[45]....
        /*05ac*/ 	.word	0x00005710


	//   ....[46]....
        /*05b0*/ 	.word	0x00005740


	//   ....[47]....
        /*05b4*/ 	.word	0x00005750


	//   ....[48]....
        /*05b8*/ 	.word	0x00005780


	//   ....[49]....
        /*05bc*/ 	.word	0x00007020


	//   ....[50]....
        /*05c0*/ 	.word	0x00007040


	//   ....[51]....
        /*05c4*/ 	.word	0x00007100


	//   ....[52]....
        /*05c8*/ 	.word	0x00007110


	//   ....[53]....
        /*05cc*/ 	.word	0x00007180


	//   ....[54]....
        /*05d0*/ 	.word	0x000071a0


	//   ....[55]....
        /*05d4*/ 	.word	0x00007dd0


	//   ....[56]....
        /*05d8*/ 	.word	0x00007df0


	//   ....[57]....
        /*05dc*/ 	.word	0x00007eb0


	//   ....[58]....
        /*05e0*/ 	.word	0x00007ec0


	//   ....[59]....
        /*05e4*/ 	.word	0x00007f30


	//   ....[60]....
        /*05e8*/ 	.word	0x00007f50


	//   ....[61]....
        /*05ec*/ 	.word	0x00008130


	//   ....[62]....
        /*05f0*/ 	.word	0x00008b70


	//   ....[63]....
        /*05f4*/ 	.word	0x000095f0


	//   ....[64]....
        /*05f8*/ 	.word	0x00009620


	//   ....[65]....
        /*05fc*/ 	.word	0x00009630


	//   ....[66]....
        /*0600*/ 	.word	0x00009660


	//   ....[67]....
        /*0604*/ 	.word	0x0000b3f0


	//   ....[68]....
        /*0608*/ 	.word	0x0000b410


	//   ....[69]....
        /*060c*/ 	.word	0x0000b4d0


	//   ....[70]....
        /*0610*/ 	.word	0x0000b4e0


	//   ....[71]....
        /*0614*/ 	.word	0x0000b550


	//   ....[72]....
        /*0618*/ 	.word	0x0000b570


	//   ....[73]....
        /*061c*/ 	.word	0x0000c1a0


	//   ....[74]....
        /*0620*/ 	.word	0x0000c1c0


	//   ....[75]....
        /*0624*/ 	.word	0x0000c280


	//   ....[76]....
        /*0628*/ 	.word	0x0000c290


	//   ....[77]....
        /*062c*/ 	.word	0x0000c300


	//   ....[78]....
        /*0630*/ 	.word	0x0000c320


	//   ....[79]....
        /*0634*/ 	.word	0x0000c760


	//   ....[80]....
        /*0638*/ 	.word	0x0000c790


	//   ....[81]....
        /*063c*/ 	.word	0x0000c7a0


	//   ....[82]....
        /*0640*/ 	.word	0x0000c7d0


	//   ....[83]....
        /*0644*/ 	.word	0x0000e330


	//   ....[84]....
        /*0648*/ 	.word	0x0000e340


	//   ....[85]....
        /*064c*/ 	.word	0x0000e390


	//   ....[86]....
        /*0650*/ 	.word	0x0000e3d0


	//   ....[87]....
        /*0654*/ 	.word	0x0000e430


	//   ....[88]....
        /*0658*/ 	.word	0x0000e460


	//   ....[89]....
        /*065c*/ 	.word	0x0000f050


	//   ....[90]....
        /*0660*/ 	.word	0x0000f070


	//   ....[91]....
        /*0664*/ 	.word	0x0000f120


	//   ....[92]....
        /*0668*/ 	.word	0x0000f140


	//   ....[93]....
        /*066c*/ 	.word	0x0000f150


	//   ....[94]....
        /*0670*/ 	.word	0x0000f1c0


	//   ....[95]....
        /*0674*/ 	.word	0x0000f360


	//   ....[96]....
        /*0678*/ 	.word	0x0000fda0


	//   ....[97]....
        /*067c*/ 	.word	0x00010820


	//   ....[98]....
        /*0680*/ 	.word	0x00010850


	//   ....[99]....
        /*0684*/ 	.word	0x00010860


	//   ....[100]....
        /*0688*/ 	.word	0x00010890


	//   ....[101]....
        /*068c*/ 	.word	0x000121a0


	//   ....[102]....
        /*0690*/ 	.word	0x000121d0


	//   ....[103]....
        /*0694*/ 	.word	0x000121e0


	//   ....[104]....
        /*0698*/ 	.word	0x00012210


	//   ....[105]....
        /*069c*/ 	.word	0x00013220


	//   ....[106]....
        /*06a0*/ 	.word	0x00013250


	//   ....[107]....
        /*06a4*/ 	.word	0x00013260


	//   ....[108]....
        /*06a8*/ 	.word	0x00013270


	//   ....[109]....
        /*06ac*/ 	.word	0x000135a0


	//   ....[110]....
        /*06b0*/ 	.word	0x000135c0


	//   ....[111]....
        /*06b4*/ 	.word	0x000136d0


	//   ....[112]....
        /*06b8*/ 	.word	0x000136e0


	//   ....[113]....
        /*06bc*/ 	.word	0x000137f0


	//   ....[114]....
        /*06c0*/ 	.word	0x00013810


	//   ....[115]....
        /*06c4*/ 	.word	0x00013920


	//   ....[116]....
        /*06c8*/ 	.word	0x00013930


	//   ....[117]....
        /*06cc*/ 	.word	0x00013c30


	//   ....[118]....
        /*06d0*/ 	.word	0x00013c50


	//   ....[119]....
        /*06d4*/ 	.word	0x00014360


	//   ....[120]....
        /*06d8*/ 	.word	0x00014370


	//   ....[121]....
        /*06dc*/ 	.word	0x000151b0


	//   ....[122]....
        /*06e0*/ 	.word	0x000151d0


	//   ....[123]....
        /*06e4*/ 	.word	0x000152f0


	//   ....[124]....
        /*06e8*/ 	.word	0x00015300


	//   ....[125]....
        /*06ec*/ 	.word	0x00015410


	//   ....[126]....
        /*06f0*/ 	.word	0x00015430


	//   ....[127]....
        /*06f4*/ 	.word	0x00015540


	//   ....[128]....
        /*06f8*/ 	.word	0x00015550


	//   ....[129]....
        /*06fc*/ 	.word	0x00015700


	//   ....[130]....
        /*0700*/ 	.word	0x00015720


	//   ....[131]....
        /*0704*/ 	.word	0x00015840


	//   ....[132]....
        /*0708*/ 	.word	0x00015880


	//   ....[133]....
        /*070c*/ 	.word	0x000158b0


	//   ....[134]....
        /*0710*/ 	.word	0x000158e0


	//   ....[135]....
        /*0714*/ 	.word	0x00015910


	//   ....[136]....
        /*0718*/ 	.word	0x00015940


	//   ....[137]....
        /*071c*/ 	.word	0x00015a90


	//   ....[138]....
        /*0720*/ 	.word	0x00015ad0


	//   ....[139]....
        /*0724*/ 	.word	0x00015b00


	//   ....[140]....
        /*0728*/ 	.word	0x00015b30


	//   ....[141]....
        /*072c*/ 	.word	0x00015b60


	//   ....[142]....
        /*0730*/ 	.word	0x00015b90


	//   ....[143]....
        /*0734*/ 	.word	0x00015c20


	//   ....[144]....
        /*0738*/ 	.word	0x00015c60


	//   ....[145]....
        /*073c*/ 	.word	0x00015c70


	//   ....[146]....
        /*0740*/ 	.word	0x00015cd0


	//   ....[147]....
        /*0744*/ 	.word	0x00016680


	//   ....[148]....
        /*0748*/ 	.word	0x000166e0


	//   ....[149]....
        /*074c*/ 	.word	0x00016730


	//   ....[150]....
        /*0750*/ 	.word	0x00016780


	//   ....[151]....
        /*0754*/ 	.word	0x000167d0


	//   ....[152]....
        /*0758*/ 	.word	0x00016840


	//   ....[153]....
        /*075c*/ 	.word	0x00016890


	//   ....[154]....
        /*0760*/ 	.word	0x00016900


	//   ....[155]....
        /*0764*/ 	.word	0x00016970


	//   ....[156]....
        /*0768*/ 	.word	0x000169e0


	//   ....[157]....
        /*076c*/ 	.word	0x00016a50


	//   ....[158]....
        /*0770*/ 	.word	0x00016ac0


	//   ....[159]....
        /*0774*/ 	.word	0x00016be0


	//   ....[160]....
        /*0778*/ 	.word	0x00016c40


	//   ....[161]....
        /*077c*/ 	.word	0x00016d80


	//   ....[162]....
        /*0780*/ 	.word	0x00016de0


	//   ....[163]....
        /*0784*/ 	.word	0x00016e50


	//   ....[164]....
        /*0788*/ 	.word	0x00016ec0


	//   ....[165]....
        /*078c*/ 	.word	0x00016f20


	//   ....[166]....
        /*0790*/ 	.word	0x00016f70


	//   ....[167]....
        /*0794*/ 	.word	0x00016fc0


	//   ....[168]....
        /*0798*/ 	.word	0x00017010


	//   ....[169]....
        /*079c*/ 	.word	0x00017080


	//   ....[170]....
        /*07a0*/ 	.word	0x000170f0


	//   ....[171]....
        /*07a4*/ 	.word	0x00017210


	//   ....[172]....
        /*07a8*/ 	.word	0x00017270


	//   ....[173]....
        /*07ac*/ 	.word	0x000173b0


	//   ....[174]....
        /*07b0*/ 	.word	0x00017410


	//   ....[175]....
        /*07b4*/ 	.word	0x00017480


	//   ....[176]....
        /*07b8*/ 	.word	0x000174f0


	//   ....[177]....
        /*07bc*/ 	.word	0x00017610


	//   ....[178]....
        /*07c0*/ 	.word	0x00017670


	//   ....[179]....
        /*07c4*/ 	.word	0x000177b0


	//   ....[180]....
        /*07c8*/ 	.word	0x00017810


	//   ....[181]....
        /*07cc*/ 	.word	0x00017880


	//   ....[182]....
        /*07d0*/ 	.word	0x000178f0


	//   ....[183]....
        /*07d4*/ 	.word	0x00017940


	//   ....[184]....
        /*07d8*/ 	.word	0x00017990


	//   ....[185]....
        /*07dc*/ 	.word	0x000179e0


	//   ....[186]....
        /*07e0*/ 	.word	0x00017a20


	//   ....[187]....
        /*07e4*/ 	.word	0x00017a80


	//   ....[188]....
        /*07e8*/ 	.word	0x00017af0


	//   ....[189]....
        /*07ec*/ 	.word	0x00017c10


	//   ....[190]....
        /*07f0*/ 	.word	0x00017c70


	//   ....[191]....
        /*07f4*/ 	.word	0x00017db0


	//   ....[192]....
        /*07f8*/ 	.word	0x00017e10


	//   ....[193]....
        /*07fc*/ 	.word	0x00017e80


	//   ....[194]....
        /*0800*/ 	.word	0x00017ef0


	//   ....[195]....
        /*0804*/ 	.word	0x00018010


	//   ....[196]....
        /*0808*/ 	.word	0x00018070


	//   ....[197]....
        /*080c*/ 	.word	0x000181b0


	//   ....[198]....
        /*0810*/ 	.word	0x00018210


	//   ....[199]....
        /*0814*/ 	.word	0x00018260


	//   ....[200]....
        /*0818*/ 	.word	0x000182b0


	//   ....[201]....
        /*081c*/ 	.word	0x00018300


	//   ....[202]....
        /*0820*/ 	.word	0x00018340


	//   ....[203]....
        /*0824*/ 	.word	0x000183a0


	//   ....[204]....
        /*0828*/ 	.word	0x00018410


	//   ....[205]....
        /*082c*/ 	.word	0x00018480


	//   ....[206]....
        /*0830*/ 	.word	0x00018590


	//   ....[207]....
        /*0834*/ 	.word	0x000185f0


	//   ....[208]....
        /*0838*/ 	.word	0x00018700


	//   ....[209]....
        /*083c*/ 	.word	0x00018760


	//   ....[210]....
        /*0840*/ 	.word	0x000187d0


	//   ....[211]....
        /*0844*/ 	.word	0x00018840


	//   ....[212]....
        /*0848*/ 	.word	0x00018890


	//   ....[213]....
        /*084c*/ 	.word	0x000188d0


	//   ....[214]....
        /*0850*/ 	.word	0x00018920


	//   ....[215]....
        /*0854*/ 	.word	0x00018970


	//   ....[216]....
        /*0858*/ 	.word	0x000189c0


	//   ....[217]....
        /*085c*/ 	.word	0x00018a10


	//   ....[218]....
        /*0860*/ 	.word	0x00018a60


	//   ....[219]....
        /*0864*/ 	.word	0x00018ab0


	//   ....[220]....
        /*0868*/ 	.word	0x00018b20


	//   ....[221]....
        /*086c*/ 	.word	0x00018b90


	//   ....[222]....
        /*0870*/ 	.word	0x00018c00


	//   ....[223]....
        /*0874*/ 	.word	0x00018c60


	//   ....[224]....
        /*0878*/ 	.word	0x00018cd0


	//   ....[225]....
        /*087c*/ 	.word	0x00018d40


	//   ....[226]....
        /*0880*/ 	.word	0x00018db0


	//   ....[227]....
        /*0884*/ 	.word	0x00018e10


	//   ....[228]....
        /*0888*/ 	.word	0x00018e80


	//   ....[229]....
        /*088c*/ 	.word	0x00018ef0


	//   ....[230]....
        /*0890*/ 	.word	0x00018f60


	//   ....[231]....
        /*0894*/ 	.word	0x00018fc0


	//   ....[232]....
        /*0898*/ 	.word	0x00019030


	//   ....[233]....
        /*089c*/ 	.word	0x000190a0


	//   ....[234]....
        /*08a0*/ 	.word	0x00019110


	//   ....[235]....
        /*08a4*/ 	.word	0x00019170


	//   ....[236]....
        /*08a8*/ 	.word	0x000191e0


	//   ....[237]....
        /*08ac*/ 	.word	0x00019250


	//   ....[238]....
        /*08b0*/ 	.word	0x000192c0


	//   ....[239]....
        /*08b4*/ 	.word	0x00019320


	//   ....[240]....
        /*08b8*/ 	.word	0x00019390


	//   ....[241]....
        /*08bc*/ 	.word	0x00019400


	//   ....[242]....
        /*08c0*/ 	.word	0x00019450


	//   ....[243]....
        /*08c4*/ 	.word	0x00019490


	//   ....[244]....
        /*08c8*/ 	.word	0x000194e0


	//   ....[245]....
        /*08cc*/ 	.word	0x00019530


	//   ....[246]....
        /*08d0*/ 	.word	0x00019580


	//   ....[247]....
        /*08d4*/ 	.word	0x000195f0


	//   ....[248]....
        /*08d8*/ 	.word	0x00019640


	//   ....[249]....
        /*08dc*/ 	.word	0x00019690


	//   ....[250]....
        /*08e0*/ 	.word	0x000196e0


	//   ....[251]....
        /*08e4*/ 	.word	0x00019730


	//   ....[252]....
        /*08e8*/ 	.word	0x00019780


	//   ....[253]....
        /*08ec*/ 	.word	0x000197f0


	//   ....[254]....
        /*08f0*/ 	.word	0x00019840


	//   ....[255]....
        /*08f4*/ 	.word	0x000198b0


	//   ....[0]....
        /*08f8*/ 	.word	0x00019910


	//   ....[1]....
        /*08fc*/ 	.word	0x00019980


	//----- nvinfo : EIATTR_EXIT_INSTR_OFFSETS
	.align		4
.L_280:
        /*0900*/ 	.byte	0x04, 0x1c
        /*0902*/ 	.short	(.L_282 - .L_281)


	//   ....[0]....
.L_281:
        /*0904*/ 	.word	0x00000fe0


	//   ....[1]....
        /*0908*/ 	.word	0x00016640


	//----- nvinfo : EIATTR_MAX_THREADS
	.align		4
.L_282:
        /*090c*/ 	.byte	0x04, 0x05
        /*090e*/ 	.short	(.L_284 - .L_283)
.L_283:
        /*0910*/ 	.word	0x00000100
        /*0914*/ 	.word	0x00000001
        /*0918*/ 	.word	0x00000001


	//----- nvinfo : EIATTR_CRS_STACK_SIZE
	.align		4
.L_284:
        /*091c*/ 	.byte	0x04, 0x1e
        /*091e*/ 	.short	(.L_286 - .L_285)
.L_285:
        /*0920*/ 	.word	0x00000000
.L_286:


//--------------------- .nv.info._ZN7cutlass13device_kernelIN5flash19enable_sm80_to_sm89INS1_16FlashAttnFwdSm80INS1_25CollectiveMainloopFwdSm80ILi8ELi1ELb1EN4cute5tupleIJNS5_1CILi128EEENS7_ILi96EEES8_EEELi128ENS_10bfloat16_tEfNS_4arch4Sm80ELb0ELb1ELb0ELb1ELb1ELb1ELb1ELb1EEENS1_21CollectiveEpilogueFwdINS6_IJS8_S8_S9_EEENS6_IJNS7_ILi1EEESH_SH_EEESB_SD_Li256ELb1ELb1ELb1ELb0EEENS1_36VarlenDynamicPersistentTileSchedulerILi128ELi96ELi256ELi256ELb1ELb1ELb0ELb1ELb0ELb1EEEEEEEEEvNT_6ParamsE --------------------------
	.section	.nv.info._ZN7cutlass13device_kernelIN5flash19enable_sm80_to_sm89INS1_16FlashAttnFwdSm80INS1_25CollectiveMainloopFwdSm80ILi8ELi1ELb1EN4cute5tupleIJNS5_1CILi128EEENS7_ILi96EEES8_EEELi128ENS_10bfloat16_tEfNS_4arch4Sm80ELb0ELb1ELb0ELb1ELb1ELb1ELb1ELb1EEENS1_21CollectiveEpilogueFwdINS6_IJS8_S8_S9_EEENS6_IJNS7_ILi1EEESH_SH_EEESB_SD_Li256ELb1ELb1ELb1ELb0EEENS1_36VarlenDynamicPersistentTileSchedulerILi128ELi96ELi256ELi256ELb1ELb1ELb0ELb1ELb0ELb1EEEEEEEEEvNT_6ParamsE,"",@"SHT_CUDA_INFO"
	.sectionflags	@""
	.align	4


	//----- nvinfo : EIATTR_CUDA_API_VERSION
	.align		4
        /*0000*/ 	.byte	0x04, 0x37
        /*0002*/ 	.short	(.L_288 - .L_287)
.L_287:
        /*0004*/ 	.word	0x00000082


	//----- nvinfo : EIATTR_SW2861232_WAR
	.align		4
.L_288:
        /*0008*/ 	.byte	0x01, 0x35
	.zero		2


	//----- nvinfo : EIATTR_PARAM_CBANK
	.align		4
        /*000c*/ 	.byte	0x04, 0x0a
        /*000e*/ 	.short	(.L_290 - .L_289)
	.align		4
.L_289:
        /*0010*/ 	.word	index@(.nv.constant0._ZN7cutlass13device_kernelIN5flash19enable_sm80_to_sm89INS1_16FlashAttnFwdSm80INS1_25CollectiveMainloopFwdSm80ILi8ELi1ELb1EN4cute5tupleIJNS5_1CILi128EEENS7_ILi96EEES8_EEELi128ENS_10bfloat16_tEfNS_4arch4Sm80ELb0ELb1ELb0ELb1ELb1ELb1ELb1ELb1EEENS1_21CollectiveEpilogueFwdINS6_IJS8_S8_S9_EEENS6_IJNS7_ILi1EEESH_SH_EEESB_SD_Li256ELb1ELb1ELb1ELb0EEENS1_36VarlenDynamicPersistentTileSchedulerILi128ELi96ELi256ELi256ELb1ELb1ELb0ELb1ELb0ELb1EEEEEEEEEvNT_6ParamsE)
        /*0014*/ 	.short	0x0160
        /*0016*/ 	.short	0x0438


	//----- nvinfo : EIATTR_CBANK_PARAM_SIZE
	.align		4
.L_290:
        /*0018*/ 	.byte	0x03, 0x19
        /*001a*/ 	.short	0x0438


	//----- nvinfo : EIATTR_KPARAM_INFO
	.align		4
        /*001c*/ 	.byte	0x04, 0x17
        /*001e*/ 	.short	(.L_292 - .L_291)
.L_291:
        /*0020*/ 	.word	0x00000000
        /*0024*/ 	.short	0x0000
        /*0026*/ 	.short	0x0000
        /*0028*/ 	.byte	0x00, 0xf0, 0xe1, 0x10


	//----- nvinfo : EIATTR_MAXREG_COUNT
	.align		4
.L_292:
        /*002c*/ 	.byte	0x03, 0x1b
        /*002e*/ 	.short	0x00ff


	//----- nvinfo : EIATTR_NUM_BARRIERS
	.align		4
        /*0030*/ 	.byte	0x02, 0x4c
        /*0032*/ 	.byte	0x06
	.zero		1


	//----- nvinfo : EIATTR_ANNOTATIONS
	.align		4
        /*0034*/ 	.byte	0x04, 0x55
        /*0036*/ 	.short	(.L_294 - .L_293)


	//   ....[0]....
.L_293:
        /* <DEDUP_REMOVED lines=60> */


	//----- nvinfo : EIATTR_MERCURY_ISA_VERSION
	.align		4
.L_294:
        /*03e0*/ 	.byte	0x03, 0x5f
        /*03e2*/ 	.short	0x0000


	//----- nvinfo : EIATTR_INT_WARP_WIDE_INSTR_OFFSETS
	.align		4
        /*03e4*/ 	.byte	0x04, 0x31
        /*03e6*/ 	.short	(.L_296 - .L_295)


	//   ....[0]....
.L_295:
        /*03e8*/ 	.word	0x0001d890


	//   ....[1]....
        /*03ec*/ 	.word	0x0001d910


	//----- nvinfo : EIATTR_COOP_GROUP_MASK_REGIDS
	.align		4
.L_296:
        /*03f0*/ 	.byte	0x04, 0x29
        /*03f2*/ 	.short	(.L_298 - .L_297)


	//   ....[0]....
.L_297:
        /*03f4*/ 	.word	0xffffffff


	//   ....[1]....
        /*03f8*/ 	.word	0xffffffff


	//   ....[2]....
        /*03fc*/ 	.word	0xffffffff


	//   ....[3]....
        /*0400*/ 	.word	0xffffffff


	//   ....[4]....
        /*0404*/ 	.word	0xffffffff


	//   ....[5]....
        /*0408*/ 	.word	0xffffffff


	//   ....[6]....
        /*040c*/ 	.word	0xffffffff


	//   ....[7]....
        /*0410*/ 	.word	0xffffffff


	//   ....[8]....
        /*0414*/ 	.word	0xffffffff


	//   ....[9]....
        /*0418*/ 	.word	0xffffffff


	//   ....[10]....
        /*041c*/ 	.word	0xffffffff


	//   ....[11]....
        /*0420*/ 	.word	0xffffffff


	//   ....[12]....
        /*0424*/ 	.word	0xffffffff


	//   ....[13]....
        /*0428*/ 	.word	0xffffffff


	//   ....[14]....
        /*042c*/ 	.word	0xffffffff


	//   ....[15]....
        /*0430*/ 	.word	0xffffffff


	//   ....[16]....
        /*0434*/ 	.word	0xffffffff


	//   ....[17]....
        /*0438*/ 	.word	0xffffffff


	//   ....[18]....
        /*043c*/ 	.word	0xffffffff


	//   ....[19]....
        /*0440*/ 	.word	0xffffffff


	//   ....[20]....
        /*0444*/ 	.word	0xffffffff


	//   ....[21]....
        /*0448*/ 	.word	0xffffffff


	//   ....[22]....
        /*044c*/ 	.word	0xffffffff


	//   ....[23]....
        /*0450*/ 	.word	0xffffffff


	//   ....[24]....
        /*0454*/ 	.word	0xffffffff


	//   ....[25]....
        /*0458*/ 	.word	0xffffffff


	//   ....[26]....
        /*045c*/ 	.word	0xffffffff


	//   ....[27]....
        /*0460*/ 	.word	0xffffffff


	//   ....[28]....
        /*0464*/ 	.word	0xffffffff


	//   ....[29]....
        /*0468*/ 	.word	0xffffffff


	//   ....[30]....
        /*046c*/ 	.word	0xffffffff


	//   ....[31]....
        /*0470*/ 	.word	0xffffffff


	//   ....[32]....
        /*0474*/ 	.word	0xffffffff


	//   ....[33]....
        /*0478*/ 	.word	0xffffffff


	//   ....[34]....
        /*047c*/ 	.word	0xffffffff


	//   ....[35]....
        /*0480*/ 	.word	0xffffffff


	//   ....[36]....
        /*0484*/ 	.word	0xffffffff


	//   ....[37]....
        /*0488*/ 	.word	0xffffffff


	//   ....[38]....
        /*048c*/ 	.word	0xffffffff


	//   ....[39]....
        /*0490*/ 	.word	0xffffffff


	//   ....[40]....
        /*0494*/ 	.word	0xffffffff


	//   ....[41]....
        /*0498*/ 	.word	0xffffffff


	//   ....[42]....
        /*049c*/ 	.word	0xffffffff


	//   ....[43]....
        /*04a0*/ 	.word	0xffffffff


	//   ....[44]....
        /*04a4*/ 	.word	0xffffffff


	//   ....[45]....
        /*04a8*/ 	.word	0xffffffff


	//   ....[46]....
        /*04ac*/ 	.word	0xffffffff


	//   ....[47]....
        /*04b0*/ 	.word	0xffffffff


	//   ....[48]....
        /*04b4*/ 	.word	0xffffffff


	//   ....[49]....
        /*04b8*/ 	.word	0xffffffff


	//   ....[50]....
        /*04bc*/ 	.word	0xffffffff


	//   ....[51]....
        /*04c0*/ 	.word	0xffffffff


	//   ....[52]....
        /*04c4*/ 	.word	0xffffffff


	//   ....[53]....
        /*04c8*/ 	.word	0xffffffff


	//   ....[54]....
        /*04cc*/ 	.word	0xffffffff


	//   ....[55]....
        /*04d0*/ 	.word	0xffffffff


	//   ....[56]....
        /*04d4*/ 	.word	0xffffffff


	//   ....[57]....
        /*04d8*/ 	.word	0xffffffff


	//   ....[58]....
        /*04dc*/ 	.word	0xffffffff


	//   ....[59]....
        /*04e0*/ 	.word	0xffffffff


	//   ....[60]....
        /*04e4*/ 	.word	0xffffffff


	//   ....[61]....
        /*04e8*/ 	.word	0xffffffff


	//   ....[62]....
        /*04ec*/ 	.word	0xffffffff


	//   ....[63]....
        /*04f0*/ 	.word	0xffffffff


	//   ....[64]....
        /*04f4*/ 	.word	0xffffffff


	//   ....[65]....
        /*04f8*/ 	.word	0xffffffff


	//   ....[66]....
        /*04fc*/ 	.word	0xffffffff


	//   ....[67]....
        /*0500*/ 	.word	0xffffffff


	//   ....[68]....
        /*0504*/ 	.word	0xffffffff


	//   ....[69]....
        /*0508*/ 	.word	0xffffffff


	//   ....[70]....
        /*050c*/ 	.word	0xffffffff


	//   ....[71]....
        /*0510*/ 	.word	0xffffffff


	//   ....[72]....
        /*0514*/ 	.word	0xffffffff


	//   ....[73]....
        /*0518*/ 	.word	0xffffffff


	//   ....[74]....
        /*051c*/ 	.word	0xffffffff


	//   ....[75]....
        /*0520*/ 	.word	0xffffffff


	//   ....[76]....
        /*0524*/ 	.word	0xffffffff


	//   ....[77]....
        /*0528*/ 	.word	0xffffffff


	//   ....[78]....
        /*052c*/ 	.word	0xffffffff


	//   ....[79]....
        /*0530*/ 	.word	0xffffffff


	//   ....[80]....
        /*0534*/ 	.word	0xffffffff


	//   ....[81]....
        /*0538*/ 	.word	0xffffffff


	//   ....[82]....
        /*053c*/ 	.word	0xffffffff


	//   ....[83]....
        /*0540*/ 	.word	0xffffffff


	//   ....[84]....
        /*0544*/ 	.word	0xffffffff


	//   ....[85]....
        /*0548*/ 	.word	0xffffffff


	//   ....[86]....
        /*054c*/ 	.word	0xffffffff


	//   ....[87]....
        /*0550*/ 	.word	0xffffffff


	//   ....[88]....
        /*0554*/ 	.word	0xffffffff


	//   ....[89]....
        /*0558*/ 	.word	0xffffffff


	//   ....[90]....
        /*055c*/ 	.word	0xffffffff


	//   ....[91]....
        /*0560*/ 	.word	0xffffffff


	//   ....[92]....
        /*0564*/ 	.word	0xffffffff


	//   ....[93]....
        /*0568*/ 	.word	0xffffffff


	//   ....[94]....
        /*056c*/ 	.word	0xffffffff


	//   ....[95]....
        /*0570*/ 	.word	0xffffffff


	//   ....[96]....
        /*0574*/ 	.word	0xffffffff


	//   ....[97]....
        /*0578*/ 	.word	0xffffffff


	//   ....[98]....
        /*057c*/ 	.word	0xffffffff


	//   ....[99]....
        /*0580*/ 	.word	0xffffffff


	//   ....[100]....
        /*0584*/ 	.word	0xffffffff


	//   ....[101]....
        /*0588*/ 	.word	0xffffffff


	//   ....[102]....
        /*058c*/ 	.word	0xffffffff


	//   ....[103]....
        /*0590*/ 	.word	0xffffffff


	//   ....[104]....
        /*0594*/ 	.word	0xffffffff


	//   ....[105]....
        /*0598*/ 	.word	0xffffffff


	//   ....[106]....
        /*059c*/ 	.word	0xffffffff


	//   ....[107]....
        /*05a0*/ 	.word	0xffffffff


	//   ....[108]....
        /*05a4*/ 	.word	0xffffffff


	//   ....[109]....
        /*05a8*/ 	.word	0xffffffff


	//   ....[110]....
        /*05ac*/ 	.word	0xffffffff


	//   ....[111]....
        /*05b0*/ 	.word	0xffffffff


	//   ....[112]....
        /*05b4*/ 	.word	0xffffffff


	//   ....[113]....
        /*05b8*/ 	.word	0xffffffff


	//   ....[114]....
        /*05bc*/ 	.word	0xffffffff


	//   ....[115]....
        /*05c0*/ 	.word	0xffffffff


	//   ....[116]....
        /*05c4*/ 	.word	0xffffffff


	//   ....[117]....
        /*05c8*/ 	.word	0xffffffff


	//   ....[118]....
        /*05cc*/ 	.word	0xffffffff


	//   ....[119]....
        /*05d0*/ 	.word	0xffffffff


	//   ....[120]....
        /*05d4*/ 	.word	0xffffffff


	//   ....[121]....
        /*05d8*/ 	.word	0xffffffff


	//   ....[122]....
        /*05dc*/ 	.word	0xffffffff


	//   ....[123]....
        /*05e0*/ 	.word	0xffffffff


	//   ....[124]....
        /*05e4*/ 	.word	0xffffffff


	//   ....[125]....
        /*05e8*/ 	.word	0xffffffff


	//   ....[126]....
        /*05ec*/ 	.word	0xffffffff


	//   ....[127]....
        /*05f0*/ 	.word	0xffffffff


	//   ....[128]....
        /*05f4*/ 	.word	0xffffffff


	//   ....[129]....
        /*05f8*/ 	.word	0xffffffff


	//   ....[130]....
        /*05fc*/ 	.word	0xffffffff


	//   ....[131]....
        /*0600*/ 	.word	0xffffffff


	//   ....[132]....
        /*0604*/ 	.word	0xffffffff


	//   ....[133]....
        /*0608*/ 	.word	0xffffffff


	//   ....[134]....
        /*060c*/ 	.word	0xffffffff


	//   ....[135]....
        /*0610*/ 	.word	0xffffffff


	//   ....[136]....
        /*0614*/ 	.word	0xffffffff


	//   ....[137]....
        /*0618*/ 	.word	0xffffffff


	//   ....[138]....
        /*061c*/ 	.word	0xffffffff


	//   ....[139]....
        /*0620*/ 	.word	0xffffffff


	//   ....[140]....
        /*0624*/ 	.word	0xffffffff


	//   ....[141]....
        /*0628*/ 	.word	0xffffffff


	//   ....[142]....
        /*062c*/ 	.word	0xffffffff


	//   ....[143]....
        /*0630*/ 	.word	0xffffffff


	//   ....[144]....
        /*0634*/ 	.word	0xffffffff


	//   ....[145]....
        /*0638*/ 	.word	0xffffffff


	//   ....[146]....
        /*063c*/ 	.word	0xffffffff


	//   ....[147]....
        /*0640*/ 	.word	0xffffffff


	//   ....[148]....
        /*0644*/ 	.word	0xffffffff


	//   ....[149]....
        /*0648*/ 	.word	0xffffffff


	//   ....[150]....
        /*064c*/ 	.word	0xffffffff


	//   ....[151]....
        /*0650*/ 	.word	0xffffffff


	//   ....[152]....
        /*0654*/ 	.word	0xffffffff


	//   ....[153]....
        /*0658*/ 	.word	0xffffffff


	//   ....[154]....
        /*065c*/ 	.word	0xffffffff


	//   ....[155]....
        /*0660*/ 	.word	0xffffffff


	//   ....[156]....
        /*0664*/ 	.word	0xffffffff


	//   ....[157]....
        /*0668*/ 	.word	0xffffffff


	//   ....[158]....
        /*066c*/ 	.word	0xffffffff


	//   ....[159]....
        /*0670*/ 	.word	0xffffffff


	//   ....[160]....
        /*0674*/ 	.word	0xffffffff


	//   ....[161]....
        /*0678*/ 	.word	0xffffffff


	//   ....[162]....
        /*067c*/ 	.word	0xffffffff


	//   ....[163]....
        /*0680*/ 	.word	0xffffffff


	//   ....[164]....
        /*0684*/ 	.word	0xffffffff


	//   ....[165]....
        /*0688*/ 	.word	0xffffffff


	//   ....[166]....
        /*068c*/ 	.word	0xffffffff


	//   ....[167]....
        /*0690*/ 	.word	0xffffffff


	//   ....[168]....
        /*0694*/ 	.word	0xffffffff


	//   ....[169]....
        /*0698*/ 	.word	0xffffffff


	//   ....[170]....
        /*069c*/ 	.word	0xffffffff


	//   ....[171]....
        /*06a0*/ 	.word	0xffffffff


	//   ....[172]....
        /*06a4*/ 	.word	0xffffffff


	//   ....[173]....
        /*06a8*/ 	.word	0xffffffff


	//   ....[174]....
        /*06ac*/ 	.word	0xffffffff


	//   ....[175]....
        /*06b0*/ 	.word	0xffffffff


	//   ....[176]....
        /*06b4*/ 	.word	0xffffffff


	//   ....[177]....
        /*06b8*/ 	.word	0xffffffff


	//   ....[178]....
        /*06bc*/ 	.word	0xffffffff


	//   ....[179]....
        /*06c0*/ 	.word	0xffffffff


	//   ....[180]....
        /*06c4*/ 	.word	0xffffffff


	//   ....[181]....
        /*06c8*/ 	.word	0xffffffff


	//   ....[182]....
        /*06cc*/ 	.word	0xffffffff


	//   ....[183]....
        /*06d0*/ 	.word	0xffffffff


	//   ....[184]....
        /*06d4*/ 	.word	0xffffffff


	//   ....[185]....
        /*06d8*/ 	.word	0xffffffff


	//   ....[186]....
        /*06dc*/ 	.word	0xffffffff


	//   ....[187]....
        /*06e0*/ 	.word	0xffffffff


	//   ....[188]....
        /*06e4*/ 	.word	0xffffffff


	//   ....[189]....
        /*06e8*/ 	.word	0xffffffff


	//   ....[190]....
        /*06ec*/ 	.word	0xffffffff


	//   ....[191]....
        /*06f0*/ 	.word	0xffffffff


	//   ....[192]....
        /*06f4*/ 	.word	0xffffffff


	//   ....[193]....
        /*06f8*/ 	.word	0xffffffff


	//   ....[194]....
        /*06fc*/ 	.word	0xffffffff


	//   ....[195]....
        /*0700*/ 	.word	0xffffffff


	//   ....[196]....
        /*0704*/ 	.word	0xffffffff


	//   ....[197]....
        /*0708*/ 	.word	0xffffffff


	//   ....[198]....
        /*070c*/ 	.word	0xffffffff


	//   ....[199]....
        /*0710*/ 	.word	0xffffffff


	//   ....[200]....
        /*0714*/ 	.word	0xffffffff


	//   ....[201]....
        /*0718*/ 	.word	0xffffffff


	//   ....[202]....
        /*071c*/ 	.word	0xffffffff


	//   ....[203]....
        /*0720*/ 	.word	0xffffffff


	//   ....[204]....
        /*0724*/ 	.word	0xffffffff


	//   ....[205]....
        /*0728*/ 	.word	0xffffffff


	//   ....[206]....
        /*072c*/ 	.word	0xffffffff


	//   ....[207]....
        /*0730*/ 	.word	0xffffffff


	//   ....[208]....
        /*0734*/ 	.word	0xffffffff


	//   ....[209]....
        /*0738*/ 	.word	0xffffffff


	//   ....[210]....
        /*073c*/ 	.word	0xffffffff


	//   ....[211]....
        /*0740*/ 	.word	0xffffffff


	//   ....[212]....
        /*0744*/ 	.word	0xffffffff


	//   ....[213]....
        /*0748*/ 	.word	0xffffffff


	//   ....[214]....
        /*074c*/ 	.word	0xffffffff


	//   ....[215]....
        /*0750*/ 	.word	0xffffffff


	//   ....[216]....
        /*0754*/ 	.word	0xffffffff


	//   ....[217]....
        /*0758*/ 	.word	0xffffffff


	//   ....[218]....
        /*075c*/ 	.word	0xffffffff


	//   ....[219]....
        /*0760*/ 	.word	0xffffffff


	//   ....[220]....
        /*0764*/ 	.word	0xffffffff


	//   ....[221]....
        /*0768*/ 	.word	0xffffffff


	//   ....[222]....
        /*076c*/ 	.word	0xffffffff


	//   ....[223]....
        /*0770*/ 	.word	0xffffffff


	//   ....[224]....
        /*0774*/ 	.word	0xffffffff


	//   ....[225]....
        /*0778*/ 	.word	0xffffffff


	//   ....[226]....
        /*077c*/ 	.word	0xffffffff


	//   ....[227]....
        /*0780*/ 	.word	0xffffffff


	//   ....[228]....
        /*0784*/ 	.word	0xffffffff


	//   ....[229]....
        /*0788*/ 	.word	0xffffffff


	//   ....[230]....
        /*078c*/ 	.word	0xffffffff


	//   ....[231]....
        /*0790*/ 	.word	0xffffffff


	//   ....[232]....
        /*0794*/ 	.word	0xffffffff


	//   ....[233]....
        /*0798*/ 	.word	0xffffffff


	//   ....[234]....
        /*079c*/ 	.word	0xffffffff


	//   ....[235]....
        /*07a0*/ 	.word	0xffffffff


	//   ....[236]....
        /*07a4*/ 	.word	0xffffffff


	//   ....[237]....
        /*07a8*/ 	.word	0xffffffff


	//   ....[238]....
        /*07ac*/ 	.word	0xffffffff


	//   ....[239]....
        /*07b0*/ 	.word	0xffffffff


	//   ....[240]....
        /*07b4*/ 	.word	0xffffffff


	//   ....[241]....
        /*07b8*/ 	.word	0xffffffff


	//   ....[242]....
        /*07bc*/ 	.word	0xffffffff


	//   ....[243]....
        /*07c0*/ 	.word	0xffffffff


	//   ....[244]....
        /*07c4*/ 	.word	0xffffffff


	//   ....[245]....
        /*07c8*/ 	.word	0xffffffff


	//   ....[246]....
        /*07cc*/ 	.word	0xffffffff


	//   ....[247]....
        /*07d0*/ 	.word	0xffffffff


	//   ....[248]....
        /*07d4*/ 	.word	0xffffffff


	//   ....[249]....
        /*07d8*/ 	.word	0xffffffff


	//   ....[250]....
        /*07dc*/ 	.word	0xffffffff


	//   ....[251]....
        /*07e0*/ 	.word	0xffffffff


	//   ....[252]....
        /*07e4*/ 	.word	0xffffffff


	//   ....[253]....
        /*07e8*/ 	.word	0xffffffff


	//   ....[254]....
        /*07ec*/ 	.word	0xffffffff


	//   ....[255]....
        /*07f0*/ 	.word	0xffffffff


	//   ....[0]....
        /*07f4*/ 	.word	0xffffffff


	//   ....[1]....
        /*07f8*/ 	.word	0xffffffff


	//   ....[2]....
        /*07fc*/ 	.word	0xffffffff


	//   ....[3]....
        /*0800*/ 	.word	0xffffffff


	//   ....[4]....
        /*0804*/ 	.word	0xffffffff


	//   ....[5]....
        /*0808*/ 	.word	0xffffffff


	//   ....[6]....
        /*080c*/ 	.word	0xffffffff


	//   ....[7]....
        /*0810*/ 	.word	0xffffffff


	//   ....[8]....
        /*0814*/ 	.word	0xffffffff


	//   ....[9]....
        /*0818*/ 	.word	0xffffffff


	//   ....[10]....
        /*081c*/ 	.word	0xffffffff


	//   ....[11]....
        /*0820*/ 	.word	0xffffffff


	//   ....[12]....
        /*0824*/ 	.word	0xffffffff


	//   ....[13]....
        /*0828*/ 	.word	0xffffffff


	//   ....[14]....
        /*082c*/ 	.word	0xffffffff


	//   ....[15]....
        /*0830*/ 	.word	0xffffffff


	//   ....[16]....
        /*0834*/ 	.word	0xffffffff


	//   ....[17]....
        /*0838*/ 	.word	0xffffffff


	//   ....[18]....
        /*083c*/ 	.word	0xffffffff


	//   ....[19]....
        /*0840*/ 	.word	0xffffffff


	//   ....[20]....
        /*0844*/ 	.word	0xffffffff


	//   ....[21]....
        /*0848*/ 	.word	0xffffffff


	//   ....[22]....
        /*084c*/ 	.word	0xffffffff


	//   ....[23]....
        /*0850*/ 	.word	0xffffffff


	//   ....[24]....
        /*0854*/ 	.word	0xffffffff


	//   ....[25]....
        /*0858*/ 	.word	0xffffffff


	//   ....[26]....
        /*085c*/ 	.word	0xffffffff


	//   ....[27]....
        /*0860*/ 	.word	0xffffffff


	//   ....[28]....
        /*0864*/ 	.word	0xffffffff


	//   ....[29]....
        /*0868*/ 	.word	0xffffffff


	//   ....[30]....
        /*086c*/ 	.word	0xffffffff


	//   ....[31]....
        /*0870*/ 	.word	0xffffffff


	//   ....[32]....
        /*0874*/ 	.word	0xffffffff


	//   ....[33]....
        /*0878*/ 	.word	0xffffffff


	//   ....[34]....
        /*087c*/ 	.word	0xffffffff


	//   ....[35]....
        /*0880*/ 	.word	0xffffffff


	//   ....[36]....
        /*0884*/ 	.word	0xffffffff


	//   ....[37]....
        /*0888*/ 	.word	0xffffffff


	//   ....[38]....
        /*088c*/ 	.word	0xffffffff


	//   ....[39]....
        /*0890*/ 	.word	0xffffffff


	//   ....[40]....
        /*0894*/ 	.word	0xffffffff


	//   ....[41]....
        /*0898*/ 	.word	0xffffffff


	//   ....[42]....
        /*089c*/ 	.word	0xffffffff


	//   ....[43]....
        /*08a0*/ 	.word	0xffffffff


	//   ....[44]....
        /*08a4*/ 	.word	0xffffffff


	//   ....[45]....
        /*08a8*/ 	.word	0xffffffff


	//   ....[46]....
        /*08ac*/ 	.word	0xffffffff


	//   ....[47]....
        /*08b0*/ 	.word	0xffffffff


	//   ....[48]....
        /*08b4*/ 	.word	0xffffffff


	//   ....[49]....
        /*08b8*/ 	.word	0xffffffff


	//   ....[50]....
        /*08bc*/ 	.word	0xffffffff


	//   ....[51]....
        /*08c0*/ 	.word	0xffffffff


	//   ....[52]....
        /*08c4*/ 	.word	0xffffffff


	//   ....[53]....
        /*08c8*/ 	.word	0xffffffff


	//   ....[54]....
        /*08cc*/ 	.word	0xffffffff


	//   ....[55]....
        /*08d0*/ 	.word	0xffffffff


	//   ....[56]....
        /*08d4*/ 	.word	0xffffffff


	//   ....[57]....
        /*08d8*/ 	.word	0xffffffff


	//----- nvinfo : EIATTR_COOP_GROUP_INSTR_OFFSETS
	.align		4
.L_298:
        /*08dc*/ 	.byte	0x04, 0x28
        /*08de*/ 	.short	(.L_300 - .L_299)


	//   ....[0]....
.L_299:
        /*08e0*/ 	.word	0x00000050


	//   ....[1]....
        /*08e4*/ 	.word	0x00000200


	//   ....[2]....
        /*08e8*/ 	.word	0x00000230


	//   ....[3]....
        /*08ec*/ 	.word	0x00000260


	//   ....[4]....
        /*08f0*/ 	.word	0x00000290


	//   ....[5]....
        /*08f4*/ 	.word	0x000002c0


	//   ....[6]....
        /*08f8*/ 	.word	0x000002f0


	//   ....[7]....
        /*08fc*/ 	.word	0x00000450


	//   ....[8]....
        /*0900*/ 	.word	0x00000490


	//   ....[9]....
        /*0904*/ 	.word	0x000004c0


	//   ....[10]....
        /*0908*/ 	.word	0x000004f0


	//   ....[11]....
        /*090c*/ 	.word	0x00000520


	//   ....[12]....
        /*0910*/ 	.word	0x00000550


	//   ....[13]....
        /*0914*/ 	.word	0x000005e0


	//   ....[14]....
        /*0918*/ 	.word	0x00000630


	//   ....[15]....
        /*091c*/ 	.word	0x00000650


	//   ....[16]....
        /*0920*/ 	.word	0x000006b0


	//   ....[17]....
        /*0924*/ 	.word	0x00003e70


	//   ....[18]....
        /*0928*/ 	.word	0x00003ec0


	//   ....[19]....
        /*092c*/ 	.word	0x00004690


	//   ....[20]....
        /*0930*/ 	.word	0x000046b0


	//   ....[21]....
        /*0934*/ 	.word	0x00004e00


	//   ....[22]....
        /*0938*/ 	.word	0x00004e10


	//   ....[23]....
        /*093c*/ 	.word	0x00005640


	//   ....[24]....
        /*0940*/ 	.word	0x00005670


	//   ....[25]....
        /*0944*/ 	.word	0x000062c0


	//   ....[26]....
        /*0948*/ 	.word	0x000062f0


	//   ....[27]....
        /*094c*/ 	.word	0x00006ae0


	//   ....[28]....
        /*0950*/ 	.word	0x00006b00


	//   ....[29]....
        /*0954*/ 	.word	0x00007310


	//   ....[30]....
        /*0958*/ 	.word	0x00007340


	//   ....[31]....
        /*095c*/ 	.word	0x00007450


	//   ....[32]....
        /*0960*/ 	.word	0x00007480


	//   ....[33]....
        /*0964*/ 	.word	0x00007550


	//   ....[34]....
        /*0968*/ 	.word	0x00007570


	//   ....[35]....
        /*096c*/ 	.word	0x00007940


	//   ....[36]....
        /*0970*/ 	.word	0x00007960


	//   ....[37]....
        /*0974*/ 	.word	0x00007b20


	//   ....[38]....
        /*0978*/ 	.word	0x00007b50


	//   ....[39]....
        /*097c*/ 	.word	0x00007c20


	//   ....[40]....
        /*0980*/ 	.word	0x00007c50


	//   ....[41]....
        /*0984*/ 	.word	0x00008cb0


	//   ....[42]....
        /*0988*/ 	.word	0x00008ce0


	//   ....[43]....
        /*098c*/ 	.word	0x00008d00


	//   ....[44]....
        /*0990*/ 	.word	0x00008d20


	//   ....[45]....
        /*0994*/ 	.word	0x00008d40


	//   ....[46]....
        /*0998*/ 	.word	0x00008d60


	//   ....[47]....
        /*099c*/ 	.word	0x00008e90


	//   ....[48]....
        /*09a0*/ 	.word	0x00008ef0


	//   ....[49]....
        /*09a4*/ 	.word	0x00008f50


	//   ....[50]....
        /*09a8*/ 	.word	0x00008f70


	//   ....[51]....
        /*09ac*/ 	.word	0x000090e0


	//   ....[52]....
        /*09b0*/ 	.word	0x000090f0


	//   ....[53]....
        /*09b4*/ 	.word	0x00009190


	//   ....[54]....
        /*09b8*/ 	.word	0x000091a0


	//   ....[55]....
        /*09bc*/ 	.word	0x00009460


	//   ....[56]....
        /*09c0*/ 	.word	0x000094d0


	//   ....[57]....
        /*09c4*/ 	.word	0x00009520


	//   ....[58]....
        /*09c8*/ 	.word	0x00009540


	//   ....[59]....
        /*09cc*/ 	.word	0x00009700


	//   ....[60]....
        /*09d0*/ 	.word	0x00009790


	//   ....[61]....
        /*09d4*/ 	.word	0x000097c0


	//   ....[62]....
        /*09d8*/ 	.word	0x00009800


	//   ....[63]....
        /*09dc*/ 	.word	0x000099c0


	//   ....[64]....
        /*09e0*/ 	.word	0x00009a50


	//   ....[65]....
        /*09e4*/ 	.word	0x00009a90


	//   ....[66]....
        /*09e8*/ 	.word	0x00009ad0


	//   ....[67]....
        /*09ec*/ 	.word	0x00009ca0


	//   ....[68]....
        /*09f0*/ 	.word	0x00009d30


	//   ....[69]....
        /*09f4*/ 	.word	0x00009d60


	//   ....[70]....
        /*09f8*/ 	.word	0x00009d80


	//   ....[71]....
        /*09fc*/ 	.word	0x0000baf0


	//   ....[72]....
        /*0a00*/ 	.word	0x0000bb10


	//   ....[73]....
        /*0a04*/ 	.word	0x0000bb30


	//   ....[74]....
        /*0a08*/ 	.word	0x0000bb50


	//   ....[75]....
        /*0a0c*/ 	.word	0x0000bc10


	//   ....[76]....
        /*0a10*/ 	.word	0x0000bc30


	//   ....[77]....
        /*0a14*/ 	.word	0x0000bc50


	//   ....[78]....
        /*0a18*/ 	.word	0x0000bc70


	//   ....[79]....
        /*0a1c*/ 	.word	0x0000be60


	//   ....[80]....
        /*0a20*/ 	.word	0x0000bea0


	//   ....[81]....
        /*0a24*/ 	.word	0x0000beb0


	//   ....[82]....
        /*0a28*/ 	.word	0x0000bec0


	//   ....[83]....
        /*0a2c*/ 	.word	0x0000c030


	//   ....[84]....
        /*0a30*/ 	.word	0x0000c050


	//   ....[85]....
        /*0a34*/ 	.word	0x0000c070


	//   ....[86]....
        /*0a38*/ 	.word	0x0000c090


	//   ....[87]....
        /*0a3c*/ 	.word	0x0000e230


	//   ....[88]....
        /*0a40*/ 	.word	0x0000e2a0


	//   ....[89]....
        /*0a44*/ 	.word	0x0000e2d0


	//   ....[90]....
        /*0a48*/ 	.word	0x0000e2f0


	//   ....[91]....
        /*0a4c*/ 	.word	0x0000e550


	//   ....[92]....
        /*0a50*/ 	.word	0x0000e570


	//   ....[93]....
        /*0a54*/ 	.word	0x0000f090


	//   ....[94]....
        /*0a58*/ 	.word	0x0000f0b0


	//   ....[95]....
        /*0a5c*/ 	.word	0x0000f0e0


	//   ....[96]....
        /*0a60*/ 	.word	0x0000f0f0


	//   ....[97]....
        /*0a64*/ 	.word	0x0000f1d0


	//   ....[98]....
        /*0a68*/ 	.word	0x0000f1f0


	//   ....[99]....
        /*0a6c*/ 	.word	0x0000f420


	//   ....[100]....
        /*0a70*/ 	.word	0x0000fe20


	//   ....[101]....
        /*0a74*/ 	.word	0x00010860


	//   ....[102]....
        /*0a78*/ 	.word	0x00010890


	//   ....[103]....
        /*0a7c*/ 	.word	0x000108a0


	//   ....[104]....
        /*0a80*/ 	.word	0x000108d0


	//   ....[105]....
        /*0a84*/ 	.word	0x000121a0


	//   ....[106]....
        /*0a88*/ 	.word	0x000121c0


	//   ....[107]....
        /*0a8c*/ 	.word	0x000121f0


	//   ....[108]....
        /*0a90*/ 	.word	0x00012280


	//   ....[109]....
        /*0a94*/ 	.word	0x00012290


	//   ....[110]....
        /*0a98*/ 	.word	0x000122a0


	//   ....[111]....
        /*0a9c*/ 	.word	0x00012f30


	//   ....[112]....
        /*0aa0*/ 	.word	0x00012f50


	//   ....[113]....
        /*0aa4*/ 	.word	0x00012f80


	//   ....[114]....
        /*0aa8*/ 	.word	0x00013010


	//   ....[115]....
        /*0aac*/ 	.word	0x00013020


	//   ....[116]....
        /*0ab0*/ 	.word	0x00013030


	//   ....[117]....
        /*0ab4*/ 	.word	0x00013290


	//   ....[118]....
        /*0ab8*/ 	.word	0x00013ce0


	//   ....[119]....
        /*0abc*/ 	.word	0x00014780


	//   ....[120]....
        /*0ac0*/ 	.word	0x000147b0


	//   ....[121]....
        /*0ac4*/ 	.word	0x000147d0


	//   ....[122]....
        /*0ac8*/ 	.word	0x000147f0


	//   ....[123]....
        /*0acc*/ 	.word	0x00016580


	//   ....[124]....
        /*0ad0*/ 	.word	0x000165a0


	//   ....[125]....
        /*0ad4*/ 	.word	0x000165d0


	//   ....[126]....
        /*0ad8*/ 	.word	0x00016660


	//   ....[127]....
        /*0adc*/ 	.word	0x00016670


	//   ....[128]....
        /*0ae0*/ 	.word	0x00016680


	//   ....[129]....
        /*0ae4*/ 	.word	0x00017310


	//   ....[130]....
        /*0ae8*/ 	.word	0x00017330


	//   ....[131]....
        /*0aec*/ 	.word	0x00017360


	//   ....[132]....
        /*0af0*/ 	.word	0x000173f0


	//   ....[133]....
        /*0af4*/ 	.word	0x00017400


	//   ....[134]....
        /*0af8*/ 	.word	0x00017410


	//   ....[135]....
        /*0afc*/ 	.word	0x000178b0


	//   ....[136]....
        /*0b00*/ 	.word	0x000178e0


	//   ....[137]....
        /*0b04*/ 	.word	0x00017900


	//   ....[138]....
        /*0b08*/ 	.word	0x00017920


	//   ....[139]....
        /*0b0c*/ 	.word	0x00019400


	//   ....[140]....
        /*0b10*/ 	.word	0x00019410


	//   ....[141]....
        /*0b14*/ 	.word	0x00019460


	//   ....[142]....
        /*0b18*/ 	.word	0x000194a0


	//   ....[143]....
        /*0b1c*/ 	.word	0x00019500


	//   ....[144]....
        /*0b20*/ 	.word	0x00019520


	//   ....[145]....
        /*0b24*/ 	.word	0x0001a120


	//   ....[146]....
        /*0b28*/ 	.word	0x0001a140


	//   ....[147]....
        /*0b2c*/ 	.word	0x0001a150


	//   ....[148]....
        /*0b30*/ 	.word	0x0001a1d0


	//   ....[149]....
        /*0b34*/ 	.word	0x0001a1e0


	//   ....[150]....
        /*0b38*/ 	.word	0x0001a1f0


	//   ....[151]....
        /*0b3c*/ 	.word	0x0001a3e0


	//   ....[152]....
        /*0b40*/ 	.word	0x0001ae30


	//   ....[153]....
        /*0b44*/ 	.word	0x0001b8d0


	//   ....[154]....
        /*0b48*/ 	.word	0x0001b900


	//   ....[155]....
        /*0b4c*/ 	.word	0x0001b920


	//   ....[156]....
        /*0b50*/ 	.word	0x0001b940


	//   ....[157]....
        /*0b54*/ 	.word	0x0001d260


	//   ....[158]....
        /*0b58*/ 	.word	0x0001d290


	//   ....[159]....
        /*0b5c*/ 	.word	0x0001d2a0


	//   ....[160]....
        /*0b60*/ 	.word	0x0001d2d0


	//   ....[161]....
        /*0b64*/ 	.word	0x0001e350


	//   ....[162]....
        /*0b68*/ 	.word	0x0001e360


	//   ....[163]....
        /*0b6c*/ 	.word	0x0001e380


	//   ....[164]....
        /*0b70*/ 	.word	0x0001e3a0


	//   ....[165]....
        /*0b74*/ 	.word	0x0001e6d0


	//   ....[166]....
        /*0b78*/ 	.word	0x0001e6f0


	//   ....[167]....
        /*0b7c*/ 	.word	0x0001e7d0


	//   ....[168]....
        /*0b80*/ 	.word	0x0001e7e0


	//   ....[169]....
        /*0b84*/ 	.word	0x0001e8d0


	//   ....[170]....
        /*0b88*/ 	.word	0x0001e8f0


	//   ....[171]....
        /*0b8c*/ 	.word	0x0001e9e0


	//   ....[172]....
        /*0b90*/ 	.word	0x0001e9f0


	//   ....[173]....
        /*0b94*/ 	.word	0x0001ece0


	//   ....[174]....
        /*0b98*/ 	.word	0x0001ed00


	//   ....[175]....
        /*0b9c*/ 	.word	0x0001f420


	//   ....[176]....
        /*0ba0*/ 	.word	0x0001f430


	//   ....[177]....
        /*0ba4*/ 	.word	0x000202e0


	//   ....[178]....
        /*0ba8*/ 	.word	0x00020300


	//   ....[179]....
        /*0bac*/ 	.word	0x000203f0


	//   ....[180]....
        /*0bb0*/ 	.word	0x00020400


	//   ....[181]....
        /*0bb4*/ 	.word	0x000204f0


	//   ....[182]....
        /*0bb8*/ 	.word	0x00020510


	//   ....[183]....
        /*0bbc*/ 	.word	0x00020600


	//   ....[184]....
        /*0bc0*/ 	.word	0x00020610


	//   ....[185]....
        /*0bc4*/ 	.word	0x000207c0


	//   ....[186]....
        /*0bc8*/ 	.word	0x000207e0


	//   ....[187]....
        /*0bcc*/ 	.word	0x00020910


	//   ....[188]....
        /*0bd0*/ 	.word	0x00020950


	//   ....[189]....
        /*0bd4*/ 	.word	0x00020980


	//   ....[190]....
        /*0bd8*/ 	.word	0x000209b0


	//   ....[191]....
        /*0bdc*/ 	.word	0x000209e0


	//   ....[192]....
        /*0be0*/ 	.word	0x00020a10


	//   ....[193]....
        /*0be4*/ 	.word	0x00020b80


	//   ....[194]....
        /*0be8*/ 	.word	0x00020bc0


	//   ....[195]....
        /*0bec*/ 	.word	0x00020bf0


	//   ....[196]....
        /*0bf0*/ 	.word	0x00020c20


	//   ....[197]....
        /*0bf4*/ 	.word	0x00020c50


	//   ....[198]....
        /*0bf8*/ 	.word	0x00020c80


	//   ....[199]....
        /*0bfc*/ 	.word	0x00020d10


	//   ....[200]....
        /*0c00*/ 	.word	0x00020d70


	//   ....[201]....
        /*0c04*/ 	.word	0x00020d80


	//   ....[202]....
        /*0c08*/ 	.word	0x00020de0


	//   ....[203]....
        /*0c0c*/ 	.word	0x00021830


	//   ....[204]....
        /*0c10*/ 	.word	0x00021880


	//   ....[205]....
        /*0c14*/ 	.word	0x000218e0


	//   ....[206]....
        /*0c18*/ 	.word	0x00021940


	//   ....[207]....
        /*0c1c*/ 	.word	0x000219a0


	//   ....[208]....
        /*0c20*/ 	.word	0x00021a10


	//   ....[209]....
        /*0c24*/ 	.word	0x00021a60


	//   ....[210]....
        /*0c28*/ 	.word	0x00021ac0


	//   ....[211]....
        /*0c2c*/ 	.word	0x00021b30


	//   ....[212]....
        /*0c30*/ 	.word	0x00021ba0


	//   ....[213]....
        /*0c34*/ 	.word	0x00021c10


	//   ....[214]....
        /*0c38*/ 	.word	0x00021c80


	//   ....[215]....
        /*0c3c*/ 	.word	0x00021da0


	//   ....[216]....
        /*0c40*/ 	.word	0x00021e00


	//   ....[217]....
        /*0c44*/ 	.word	0x00021f40


	//   ....[218]....
        /*0c48*/ 	.word	0x00021fa0


	//   ....[219]....
        /*0c4c*/ 	.word	0x00022010


	//   ....[220]....
        /*0c50*/ 	.word	0x00022080


	//   ....[221]....
        /*0c54*/ 	.word	0x000220e0


	//   ....[222]....
        /*0c58*/ 	.word	0x00022140


	//   ....[223]....
        /*0c5c*/ 	.word	0x00022190


	//   ....[224]....
        /*0c60*/ 	.word	0x000221d0


	//   ....[225]....
        /*0c64*/ 	.word	0x00022240


	//   ....[226]....
        /*0c68*/ 	.word	0x000222b0


	//   ....[227]....
        /*0c6c*/ 	.word	0x000223d0


	//   ....[228]....
        /*0c70*/ 	.word	0x00022430


	//   ....[229]....
        /*0c74*/ 	.word	0x00022570


	//   ....[230]....
        /*0c78*/ 	.word	0x000225d0


	//   ....[231]....
        /*0c7c*/ 	.word	0x00022630


	//   ....[232]....
        /*0c80*/ 	.word	0x000226a0


	//   ....[233]....
        /*0c84*/ 	.word	0x000227c0


	//   ....[234]....
        /*0c88*/ 	.word	0x00022820


	//   ....[235]....
        /*0c8c*/ 	.word	0x00022960


	//   ....[236]....
        /*0c90*/ 	.word	0x000229c0


	//   ....[237]....
        /*0c94*/ 	.word	0x00022a20


	//   ....[238]....
        /*0c98*/ 	.word	0x00022a80


	//   ....[239]....
        /*0c9c*/ 	.word	0x00022ac0


	//   ....[240]....
        /*0ca0*/ 	.word	0x00022b10


	//   ....[241]....
        /*0ca4*/ 	.word	0x00022b60


	//   ....[242]....
        /*0ca8*/ 	.word	0x00022ba0


	//   ....[243]....
        /*0cac*/ 	.word	0x00022c10


	//   ....[244]....
        /*0cb0*/ 	.word	0x00022c80


	//   ....[245]....
        /*0cb4*/ 	.word	0x00022da0


	//   ....[246]....
        /*0cb8*/ 	.word	0x00022e00


	//   ....[247]....
        /*0cbc*/ 	.word	0x00022f40


	//   ....[248]....
        /*0cc0*/ 	.word	0x00022fa0


	//   ....[249]....
        /*0cc4*/ 	.word	0x00023000


	//   ....[250]....
        /*0cc8*/ 	.word	0x00023070


	//   ....[251]....
        /*0ccc*/ 	.word	0x00023190


	//   ....[252]....
        /*0cd0*/ 	.word	0x000231f0


	//   ....[253]....
        /*0cd4*/ 	.word	0x00023330


	//   ....[254]....
        /*0cd8*/ 	.word	0x00023390


	//   ....[255]....
        /*0cdc*/ 	.word	0x000233d0


	//   ....[0]....
        /*0ce0*/ 	.word	0x00023420


	//   ....[1]....
        /*0ce4*/ 	.word	0x00023470


	//   ....[2]....
        /*0ce8*/ 	.word	0x000234b0


	//   ....[3]....
        /*0cec*/ 	.word	0x00023520


	//   ....[4]....
        /*0cf0*/ 	.word	0x00023580


	//   ....[5]....
        /*0cf4*/ 	.word	0x000235f0


	//   ....[6]....
        /*0cf8*/ 	.word	0x000236d0


	//   ....[7]....
        /*0cfc*/ 	.word	0x00023730


	//   ....[8]....
        /*0d00*/ 	.word	0x00023810


	//   ....[9]....
        /*0d04*/ 	.word	0x00023870


	//   ....[10]....
        /*0d08*/ 	.word	0x000238d0


	//   ....[11]....
        /*0d0c*/ 	.word	0x00023930


	//   ....[12]....
        /*0d10*/ 	.word	0x00023970


	//   ....[13]....
        /*0d14*/ 	.word	0x000239c0


	//   ....[14]....
        /*0d18*/ 	.word	0x00023a10


	//   ....[15]....
        /*0d1c*/ 	.word	0x00023a50


	//   ....[16]....
        /*0d20*/ 	.word	0x00023ab0


	//   ....[17]....
        /*0d24*/ 	.word	0x00023b10


	//   ....[18]....
        /*0d28*/ 	.word	0x00023b60


	//   ....[19]....
        /*0d2c*/ 	.word	0x00023ba0


	//   ....[20]....
        /*0d30*/ 	.word	0x00023c10


	//   ....[21]....
        /*0d34*/ 	.word	0x00023c80


	//   ....[22]....
        /*0d38*/ 	.word	0x00023cf0


	//   ....[23]....
        /*0d3c*/ 	.word	0x00023d50


	//   ....[24]....
        /*0d40*/ 	.word	0x00023dc0


	//   ....[25]....
        /*0d44*/ 	.word	0x00023e30


	//   ....[26]....
        /*0d48*/ 	.word	0x00023ea0


	//   ....[27]....
        /*0d4c*/ 	.word	0x00023f00


	//   ....[28]....
        /*0d50*/ 	.word	0x00023f60


	//   ....[29]....
        /*0d54*/ 	.word	0x00023fd0


	//   ....[30]....
        /*0d58*/ 	.word	0x00024040


	//   ....[31]....
        /*0d5c*/ 	.word	0x000240a0


	//   ....[32]....
        /*0d60*/ 	.word	0x00024110


	//   ....[33]....
        /*0d64*/ 	.word	0x00024180


	//   ....[34]....
        /*0d68*/ 	.word	0x000241f0


	//   ....[35]....
        /*0d6c*/ 	.word	0x00024250


	//   ....[36]....
        /*0d70*/ 	.word	0x000242c0


	//   ....[37]....
        /*0d74*/ 	.word	0x00024330


	//   ....[38]....
        /*0d78*/ 	.word	0x000243a0


	//   ....[39]....
        /*0d7c*/ 	.word	0x00024400


	//   ....[40]....
        /*0d80*/ 	.word	0x00024470


	//   ....[41]....
        /*0d84*/ 	.word	0x000244e0


	//   ....[42]....
        /*0d88*/ 	.word	0x00024530


	//   ....[43]....
        /*0d8c*/ 	.word	0x00024570


	//   ....[44]....
        /*0d90*/ 	.word	0x000245c0


	//   ....[45]....
        /*0d94*/ 	.word	0x00024610


	//   ....[46]....
        /*0d98*/ 	.word	0x00024660


	//   ....[47]....
        /*0d9c*/ 	.word	0x000246d0


	//   ....[48]....
        /*0da0*/ 	.word	0x00024720


	//   ....[49]....
        /*0da4*/ 	.word	0x00024760


	//   ....[50]....
        /*0da8*/ 	.word	0x000247b0


	//   ....[51]....
        /*0dac*/ 	.word	0x00024800


	//   ....[52]....
        /*0db0*/ 	.word	0x00024850


	//   ....[53]....
        /*0db4*/ 	.word	0x000248c0


	//   ....[54]....
        /*0db8*/ 	.word	0x00024910


	//   ....[55]....
        /*0dbc*/ 	.word	0x00024970


	//   ....[56]....
        /*0dc0*/ 	.word	0x000249d0


	//   ....[57]....
        /*0dc4*/ 	.word	0x00024a40


	//----- nvinfo : EIATTR_EXIT_INSTR_OFFSETS
	.align		4
.L_300:
        /*0dc8*/ 	.byte	0x04, 0x1c
        /*0dca*/ 	.short	(.L_302 - .L_301)


	//   ....[0]....
.L_301:
        /*0dcc*/ 	.word	0x000010d0


	//   ....[1]....
        /*0dd0*/ 	.word	0x00021800


	//----- nvinfo : EIATTR_MAX_THREADS
	.align		4
.L_302:
        /*0dd4*/ 	.byte	0x04, 0x05
        /*0dd6*/ 	.short	(.L_304 - .L_303)
.L_303:
        /*0dd8*/ 	.word	0x00000100
        /*0ddc*/ 	.word	0x00000001
        /*0de0*/ 	.word	0x00000001


	//----- nvinfo : EIATTR_CRS_STACK_SIZE
	.align		4
.L_304:
        /*0de4*/ 	.byte	0x04, 0x1e
        /*0de6*/ 	.short	(.L_306 - .L_305)
.L_305:
        /*0de8*/ 	.word	0x00000000
.L_306:


//--------------------- .nv.info._ZN7cutlass13device_kernelIN5flash19enable_sm80_to_sm89INS1_16FlashAttnFwdSm80INS1_25CollectiveMainloopFwdSm80ILi4ELi1ELb0EN4cute5tupleIJNS5_1CILi128EEENS7_ILi64EEES8_EEELi128ENS_10bfloat16_tEfNS_4arch4Sm80ELb1ELb0ELb0ELb0ELb1ELb0ELb1ELb1EEENS1_21CollectiveEpilogueFwdINS6_IJS8_S8_S9_EEENS6_IJNS7_ILi1EEESH_SH_EEESB_SD_Li128ELb0ELb1ELb1ELb0EEENS1_30DynamicPersistentTileSchedulerILi128ELi128ELb1ELb1ELb0EEEEEEEEEvNT_6ParamsE --------------------------
	.section	.nv.info._ZN7cutlass13device_kernelIN5flash19enable_sm80_to_sm89INS1_16FlashAttnFwdSm80INS1_25CollectiveMainloopFwdSm80ILi4ELi1ELb0EN4cute5tupleIJNS5_1CILi128EEENS7_ILi64EEES8_EEELi128ENS_10bfloat16_tEfNS_4arch4Sm80ELb1ELb0ELb0ELb0ELb1ELb0ELb1ELb1EEENS1_21CollectiveEpilogueFwdINS6_IJS8_S8_S9_EEENS6_IJNS7_ILi1EEESH_SH_EEESB_SD_Li128ELb0ELb1ELb1ELb0EEENS1_30DynamicPersistentTileSchedulerILi128ELi128ELb1ELb1ELb0EEEEEEEEEvNT_6ParamsE,"",@"SHT_CUDA_INFO"
	.sectionflags	@""
	.align	4


	//----- nvinfo : EIATTR_CUDA_API_VERSION
	.align		4
        /*0000*/ 	.byte	0x04, 0x37
        /*0002*/ 	.short	(.L_308 - .L_307)
.L_307:
        /*0004*/ 	.word	0x00000082


	//----- nvinfo : EIATTR_SW2861232_WAR
	.align		4
.L_308:
        /*0008*/ 	.byte	0x01, 0x35
	.zero		2


	//----- nvinfo : EIATTR_PARAM_CBANK
	.align		4
        /*000c*/ 	.byte	0x04, 0x0a
        /*000e*/ 	.short	(.L_310 - .L_309)
	.align		4
.L_309:
        /*0010*/ 	.word	index@(.nv.constant0._ZN7cutlass13device_kernelIN5flash19enable_sm80_to_sm89INS1_16FlashAttnFwdSm80INS1_25CollectiveMainloopFwdSm80ILi4ELi1ELb0EN4cute5tupleIJNS5_1CILi128EEENS7_ILi64EEES8_EEELi128ENS_10bfloat16_tEfNS_4arch4Sm80ELb1ELb0ELb0ELb0ELb1ELb0ELb1ELb1EEENS1_21CollectiveEpilogueFwdINS6_IJS8_S8_S9_EEENS6_IJNS7_ILi1EEESH_SH_EEESB_SD_Li128ELb0ELb1ELb1ELb0EEENS1_30DynamicPersistentTileSchedulerILi128ELi128ELb1ELb1ELb0EEEEEEEEEvNT_6ParamsE)
        /*0014*/ 	.short	0x0160
        /*0016*/ 	.short	0x0428


	//----- nvinfo : EIATTR_CBANK_PARAM_SIZE
	.align		4
.L_310:
        /*0018*/ 	.byte	0x03, 0x19
        /*001a*/ 	.short	0x0428


	//----- nvinfo : EIATTR_KPARAM_INFO
	.align		4
        /*001c*/ 	.byte	0x04, 0x17
        /*001e*/ 	.short	(.L_312 - .L_311)
.L_311:
        /*0020*/ 	.word	0x00000000
        /*0024*/ 	.short	0x0000
        /*0026*/ 	.short	0x0000
        /*0028*/ 	.byte	0x00, 0xf0, 0xa1, 0x10


	//----- nvinfo : EIATTR_MAXREG_COUNT
	.align		4
.L_312:
        /*002c*/ 	.byte	0x03, 0x1b
        /*002e*/ 	.short	0x00ff


	//----- nvinfo : EIATTR_NUM_BARRIERS
	.align		4
        /*0030*/ 	.byte	0x02, 0x4c
        /*0032*/ 	.byte	0x06
	.zero		1


	//----- nvinfo : EIATTR_ANNOTATIONS
	.align		4
        /*0034*/ 	.byte	0x04, 0x55
        /*0036*/ 	.short	(.L_314 - .L_313)


	//   ....[0]....
.L_313:
        /* <DEDUP_REMOVED lines=158> */


	//----- nvinfo : EIATTR_MERCURY_ISA_VERSION
	.align		4
.L_314:
        /*0a08*/ 	.byte	0x03, 0x5f
        /*0a0a*/ 	.short	0x0000


	//----- nvinfo : EIATTR_INT_WARP_WIDE_INSTR_OFFSETS
	.align		4
        /*0a0c*/ 	.byte	0x04, 0x31
        /*0a0e*/ 	.short	(.L_316 - .L_315)


	//   ....[0]....
.L_315:
        /*0a10*/ 	.word	0x00010660


	//   ....[1]....
        /*0a14*/ 	.word	0x000106e0


	//----- nvinfo : EIATTR_COOP_GROUP_MASK_REGIDS
	.align		4
.L_316:
        /*0a18*/ 	.byte	0x04, 0x29
        /*0a1a*/ 	.short	(.L_318 - .L_317)


	//   ....[0]....
.L_317:
        /*0a1c*/ 	.word	0xffffffff


	//   ....[1]....
        /*0a20*/ 	.word	0xffffffff


	//   ....[2]....
        /*0a24*/ 	.word	0xffffffff


	//   ....[3]....
        /*0a28*/ 	.word	0xffffffff


	//   ....[4]....
        /*0a2c*/ 	.word	0xffffffff


	//   ....[5]....
        /*0a30*/ 	.word	0xffffffff


	//   ....[6]....
        /*0a34*/ 	.word	0xffffffff


	//   ....[7]....
        /*0a38*/ 	.word	0xffffffff


	//   ....[8]....
        /*0a3c*/ 	.word	0xffffffff


	//   ....[9]....
        /*0a40*/ 	.word	0xffffffff


	//   ....[10]....
        /*0a44*/ 	.word	0xffffffff


	//   ....[11]....
        /*0a48*/ 	.word	0xffffffff


	//   ....[12]....
        /*0a4c*/ 	.word	0xffffffff


	//   ....[13]....
        /*0a50*/ 	.word	0xffffffff


	//   ....[14]....
        /*0a54*/ 	.word	0xffffffff


	//   ....[15]....
        /*0a58*/ 	.word	0xffffffff


	//   ....[16]....
        /*0a5c*/ 	.word	0xffffffff


	//   ....[17]....
        /*0a60*/ 	.word	0xffffffff


	//   ....[18]....
        /*0a64*/ 	.word	0xffffffff


	//   ....[19]....
        /*0a68*/ 	.word	0xffffffff


	//   ....[20]....
        /*0a6c*/ 	.word	0xffffffff


	//   ....[21]....
        /*0a70*/ 	.word	0xffffffff


	//   ....[22]....
        /*0a74*/ 	.word	0xffffffff


	//   ....[23]....
        /*0a78*/ 	.word	0xffffffff


	//   ....[24]....
        /*0a7c*/ 	.word	0xffffffff


	//   ....[25]....
        /*0a80*/ 	.word	0xffffffff


	//   ....[26]....
        /*0a84*/ 	.word	0xffffffff


	//   ....[27]....
        /*0a88*/ 	.word	0xffffffff


	//   ....[28]....
        /*0a8c*/ 	.word	0xffffffff


	//   ....[29]....
        /*0a90*/ 	.word	0xffffffff


	//   ....[30]....
        /*0a94*/ 	.word	0xffffffff


	//   ....[31]....
        /*0a98*/ 	.word	0xffffffff


	//   ....[32]....
        /*0a9c*/ 	.word	0xffffffff


	//   ....[33]....
        /*0aa0*/ 	.word	0xffffffff


	//   ....[34]....
        /*0aa4*/ 	.word	0xffffffff


	//   ....[35]....
        /*0aa8*/ 	.word	0xffffffff


	//   ....[36]....
        /*0aac*/ 	.word	0xffffffff


	//   ....[37]....
        /*0ab0*/ 	.word	0xffffffff


	//   ....[38]....
        /*0ab4*/ 	.word	0xffffffff


	//   ....[39]....
        /*0ab8*/ 	.word	0xffffffff


	//   ....[40]....
        /*0abc*/ 	.word	0xffffffff


	//   ....[41]....
        /*0ac0*/ 	.word	0xffffffff


	//   ....[42]....
        /*0ac4*/ 	.word	0xffffffff


	//   ....[43]....
        /*0ac8*/ 	.word	0xffffffff


	//   ....[44]....
        /*0acc*/ 	.word	0xffffffff


	//   ....[45]....
        /*0ad0*/ 	.word	0xffffffff


	//   ....[46]....
        /*0ad4*/ 	.word	0xffffffff


	//   ....[47]....
        /*0ad8*/ 	.word	0xffffffff


	//   ....[48]....
        /*0adc*/ 	.word	0xffffffff


	//   ....[49]....
        /*0ae0*/ 	.word	0xffffffff


	//   ....[50]....
        /*0ae4*/ 	.word	0xffffffff


	//   ....[51]....
        /*0ae8*/ 	.word	0xffffffff


	//   ....[52]....
        /*0aec*/ 	.word	0xffffffff


	//   ....[53]....
        /*0af0*/ 	.word	0xffffffff


	//   ....[54]....
        /*0af4*/ 	.word	0xffffffff


	//   ....[55]....
        /*0af8*/ 	.word	0xffffffff


	//   ....[56]....
        /*0afc*/ 	.word	0xffffffff


	//   ....[57]....
        /*0b00*/ 	.word	0xffffffff


	//   ....[58]....
        /*0b04*/ 	.word	0xffffffff


	//   ....[59]....
        /*0b08*/ 	.word	0xffffffff


	//   ....[60]....
        /*0b0c*/ 	.word	0xffffffff


	//   ....[61]....
        /*0b10*/ 	.word	0xffffffff


	//   ....[62]....
        /*0b14*/ 	.word	0xffffffff


	//   ....[63]....
        /*0b18*/ 	.word	0xffffffff


	//   ....[64]....
        /*0b1c*/ 	.word	0xffffffff


	//   ....[65]....
        /*0b20*/ 	.word	0xffffffff


	//   ....[66]....
        /*0b24*/ 	.word	0xffffffff


	//   ....[67]....
        /*0b28*/ 	.word	0xffffffff


	//   ....[68]....
        /*0b2c*/ 	.word	0xffffffff


	//   ....[69]....
        /*0b30*/ 	.word	0xffffffff


	//   ....[70]....
        /*0b34*/ 	.word	0xffffffff


	//   ....[71]....
        /*0b38*/ 	.word	0xffffffff


	//   ....[72]....
        /*0b3c*/ 	.word	0xffffffff


	//   ....[73]....
        /*0b40*/ 	.word	0xffffffff


	//   ....[74]....
        /*0b44*/ 	.word	0xffffffff


	//   ....[75]....
        /*0b48*/ 	.word	0xffffffff


	//   ....[76]....
        /*0b4c*/ 	.word	0xffffffff


	//   ....[77]....
        /*0b50*/ 	.word	0xffffffff


	//   ....[78]....
        /*0b54*/ 	.word	0xffffffff


	//   ....[79]....
        /*0b58*/ 	.word	0xffffffff


	//   ....[80]....
        /*0b5c*/ 	.word	0xffffffff


	//   ....[81]....
        /*0b60*/ 	.word	0xffffffff


	//   ....[82]....
        /*0b64*/ 	.word	0xffffffff


	//   ....[83]....
        /*0b68*/ 	.word	0xffffffff


	//   ....[84]....
        /*0b6c*/ 	.word	0xffffffff


	//   ....[85]....
        /*0b70*/ 	.word	0xffffffff


	//   ....[86]....
        /*0b74*/ 	.word	0xffffffff


	//   ....[87]....
        /*0b78*/ 	.word	0xffffffff


	//   ....[88]....
        /*0b7c*/ 	.word	0xffffffff


	//   ....[89]....
        /*0b80*/ 	.word	0xffffffff


	//   ....[90]....
        /*0b84*/ 	.word	0xffffffff


	//   ....[91]....
        /*0b88*/ 	.word	0xffffffff


	//   ....[92]....
        /*0b8c*/ 	.word	0xffffffff


	//   ....[93]....
        /*0b90*/ 	.word	0xffffffff


	//   ....[94]....
        /*0b94*/ 	.word	0xffffffff


	//   ....[95]....
        /*0b98*/ 	.word	0xffffffff


	//   ....[96]....
        /*0b9c*/ 	.word	0xffffffff


	//   ....[97]....
        /*0ba0*/ 	.word	0xffffffff


	//   ....[98]....
        /*0ba4*/ 	.word	0xffffffff


	//   ....[99]....
        /*0ba8*/ 	.word	0xffffffff


	//   ....[100]....
        /*0bac*/ 	.word	0xffffffff


	//   ....[101]....
        /*0bb0*/ 	.word	0xffffffff


	//   ....[102]....
        /*0bb4*/ 	.word	0xffffffff


	//   ....[103]....
        /*0bb8*/ 	.word	0xffffffff


	//   ....[104]....
        /*0bbc*/ 	.word	0xffffffff


	//   ....[105]....
        /*0bc0*/ 	.word	0xffffffff


	//   ....[106]....
        /*0bc4*/ 	.word	0xffffffff


	//   ....[107]....
        /*0bc8*/ 	.word	0xffffffff


	//   ....[108]....
        /*0bcc*/ 	.word	0xffffffff


	//   ....[109]....
        /*0bd0*/ 	.word	0xffffffff


	//   ....[110]....
        /*0bd4*/ 	.word	0xffffffff


	//   ....[111]....
        /*0bd8*/ 	.word	0xffffffff


	//   ....[112]....
        /*0bdc*/ 	.word	0xffffffff


	//   ....[113]....
        /*0be0*/ 	.word	0xffffffff


	//   ....[114]....
        /*0be4*/ 	.word	0xffffffff


	//   ....[115]....
        /*0be8*/ 	.word	0xffffffff


	//   ....[116]....
        /*0bec*/ 	.word	0xffffffff


	//   ....[117]....
        /*0bf0*/ 	.word	0xffffffff


	//   ....[118]....
        /*0bf4*/ 	.word	0xffffffff


	//   ....[119]....
        /*0bf8*/ 	.word	0xffffffff


	//   ....[120]....
        /*0bfc*/ 	.word	0xffffffff


	//   ....[121]....
        /*0c00*/ 	.word	0xffffffff


	//   ....[122]....
        /*0c04*/ 	.word	0xffffffff


	//   ....[123]....
        /*0c08*/ 	.word	0xffffffff


	//   ....[124]....
        /*0c0c*/ 	.word	0xffffffff


	//   ....[125]....
        /*0c10*/ 	.word	0xffffffff


	//   ....[126]....
        /*0c14*/ 	.word	0xffffffff


	//   ....[127]....
        /*0c18*/ 	.word	0xffffffff


	//   ....[128]....
        /*0c1c*/ 	.word	0xffffffff


	//   ....[129]....
        /*0c20*/ 	.word	0xffffffff


	//   ....[130]....
        /*0c24*/ 	.word	0xffffffff


	//   ....[131]....
        /*0c28*/ 	.word	0xffffffff


	//   ....[132]....
        /*0c2c*/ 	.word	0xffffffff


	//   ....[133]....
        /*0c30*/ 	.word	0xffffffff


	//   ....[134]....
        /*0c34*/ 	.word	0xffffffff


	//   ....[135]....
        /*0c38*/ 	.word	0xffffffff


	//   ....[136]....
        /*0c3c*/ 	.word	0xffffffff


	//   ....[137]....
        /*0c40*/ 	.word	0xffffffff


	//   ....[138]....
        /*0c44*/ 	.word	0xffffffff


	//   ....[139]....
        /*0c48*/ 	.word	0xffffffff


	//   ....[140]....
        /*0c4c*/ 	.word	0xffffffff


	//   ....[141]....
        /*0c50*/ 	.word	0xffffffff


	//   ....[142]....
        /*0c54*/ 	.word	0xffffffff


	//   ....[143]....
        /*0c58*/ 	.word	0xffffffff


	//   ....[144]....
        /*0c5c*/ 	.word	0xffffffff


	//   ....[145]....
        /*0c60*/ 	.word	0xffffffff


	//   ....[146]....
        /*0c64*/ 	.word	0xffffffff


	//   ....[147]....
        /*0c68*/ 	.word	0xffffffff


	//   ....[148]....
        /*0c6c*/ 	.word	0xffffffff


	//   ....[149]....
        /*0c70*/ 	.word	0xffffffff


	//   ....[150]....
        /*0c74*/ 	.word	0xffffffff


	//   ....[151]....
        /*0c78*/ 	.word	0xffffffff


	//   ....[152]....
        /*0c7c*/ 	.word	0xffffffff


	//   ....[153]....
        /*0c80*/ 	.word	0xffffffff


	//   ....[154]....
        /*0c84*/ 	.word	0xffffffff


	//   ....[155]....
        /*0c88*/ 	.word	0xffffffff


	//   ....[156]....
        /*0c8c*/ 	.word	0xffffffff


	//   ....[157]....
        /*0c90*/ 	.word	0xffffffff


	//   ....[158]....
        /*0c94*/ 	.word	0xffffffff


	//   ....[159]....
        /*0c98*/ 	.word	0xffffffff


	//   ....[160]....
        /*0c9c*/ 	.word	0xffffffff


	//   ....[161]....
        /*0ca0*/ 	.word	0xffffffff


	//   ....[162]....
        /*0ca4*/ 	.word	0xffffffff


	//   ....[163]....
        /*0ca8*/ 	.word	0xffffffff


	//   ....[164]....
        /*0cac*/ 	.word	0xffffffff


	//   ....[165]....
        /*0cb0*/ 	.word	0xffffffff


	//   ....[166]....
        /*0cb4*/ 	.word	0xffffffff


	//   ....[167]....
        /*0cb8*/ 	.word	0xffffffff


	//   ....[168]....
        /*0cbc*/ 	.word	0xffffffff


	//   ....[169]....
        /*0cc0*/ 	.word	0xffffffff


	//   ....[170]....
        /*0cc4*/ 	.word	0xffffffff


	//   ....[171]....
        /*0cc8*/ 	.word	0xffffffff


	//   ....[172]....
        /*0ccc*/ 	.word	0xffffffff


	//   ....[173]....
        /*0cd0*/ 	.word	0xffffffff


	//   ....[174]....
        /*0cd4*/ 	.word	0xffffffff


	//   ....[175]....
        /*0cd8*/ 	.word	0xffffffff


	//   ....[176]....
        /*0cdc*/ 	.word	0xffffffff


	//   ....[177]....
        /*0ce0*/ 	.word	0xffffffff


	//   ....[178]....
        /*0ce4*/ 	.word	0xffffffff


	//   ....[179]....
        /*0ce8*/ 	.word	0xffffffff


	//   ....[180]....
        /*0cec*/ 	.word	0xffffffff


	//   ....[181]....
        /*0cf0*/ 	.word	0xffffffff


	//   ....[182]....
        /*0cf4*/ 	.word	0xffffffff


	//   ....[183]....
        /*0cf8*/ 	.word	0xffffffff


	//   ....[184]....
        /*0cfc*/ 	.word	0xffffffff


	//   ....[185]....
        /*0d00*/ 	.word	0xffffffff


	//   ....[186]....
        /*0d04*/ 	.word	0xffffffff


	//   ....[187]....
        /*0d08*/ 	.word	0xffffffff


	//   ....[188]....
        /*0d0c*/ 	.word	0xffffffff


	//   ....[189]....
        /*0d10*/ 	.word	0xffffffff


	//   ....[190]....
        /*0d14*/ 	.word	0xffffffff


	//   ....[191]....
        /*0d18*/ 	.word	0xffffffff


	//   ....[192]....
        /*0d1c*/ 	.word	0xffffffff


	//   ....[193]....
        /*0d20*/ 	.word	0xffffffff


	//   ....[194]....
        /*0d24*/ 	.word	0xffffffff


	//   ....[195]....
        /*0d28*/ 	.word	0xffffffff


	//   ....[196]....
        /*0d2c*/ 	.word	0xffffffff


	//   ....[197]....
        /*0d30*/ 	.word	0xffffffff


	//   ....[198]....
        /*0d34*/ 	.word	0xffffffff


	//   ....[199]....
        /*0d38*/ 	.word	0xffffffff


	//   ....[200]....
        /*0d3c*/ 	.word	0xffffffff


	//   ....[201]....
        /*0d40*/ 	.word	0xffffffff


	//   ....[202]....
        /*0d44*/ 	.word	0xffffffff


	//   ....[203]....
        /*0d48*/ 	.word	0xffffffff


	//   ....[204]....
        /*0d4c*/ 	.word	0xffffffff


	//   ....[205]....
        /*0d50*/ 	.word	0xffffffff


	//   ....[206]....
        /*0d54*/ 	.word	0xffffffff


	//   ....[207]....
        /*0d58*/ 	.word	0xffffffff


	//   ....[208]....
        /*0d5c*/ 	.word	0xffffffff


	//   ....[209]....
        /*0d60*/ 	.word	0xffffffff


	//   ....[210]....
        /*0d64*/ 	.word	0xffffffff


	//   ....[211]....
        /*0d68*/ 	.word	0xffffffff


	//   ....[212]....
        /*0d6c*/ 	.word	0xffffffff


	//   ....[213]....
        /*0d70*/ 	.word	0xffffffff


	//   ....[214]....
        /*0d74*/ 	.word	0xffffffff


	//   ....[215]....
        /*0d78*/ 	.word	0xffffffff


	//   ....[216]....
        /*0d7c*/ 	.word	0xffffffff


	//   ....[217]....
        /*0d80*/ 	.word	0xffffffff


	//   ....[218]....
        /*0d84*/ 	.word	0xffffffff


	//   ....[219]....
        /*0d88*/ 	.word	0xffffffff


	//   ....[220]....
        /*0d8c*/ 	.word	0xffffffff


	//   ....[221]....
        /*0d90*/ 	.word	0xffffffff


	//----- nvinfo : EIATTR_COOP_GROUP_INSTR_OFFSETS
	.align		4
.L_318:
        /*0d94*/ 	.byte	0x04, 0x28
        /*0d96*/ 	.short	(.L_320 - .L_319)


	//   ....[0]....
.L_319:
        /*0d98*/ 	.word	0x00000050


	//   ....[1]....
        /*0d9c*/ 	.word	0x00000060


	//   ....[2]....
        /*0da0*/ 	.word	0x00001940


	//   ....[3]....
        /*0da4*/ 	.word	0x00001960


	//   ....[4]....
        /*0da8*/ 	.word	0x00001b10


	//   ....[5]....
        /*0dac*/ 	.word	0x00001b20


	//   ....[6]....
        /*0db0*/ 	.word	0x00001c60


	//   ....[7]....
        /*0db4*/ 	.word	0x00001c80


	//   ....[8]....
        /*0db8*/ 	.word	0x00001dc0


	//   ....[9]....
        /*0dbc*/ 	.word	0x00001dd0


	//   ....[10]....
        /*0dc0*/ 	.word	0x00001f10


	//   ....[11]....
        /*0dc4*/ 	.word	0x00001f30


	//   ....[12]....
        /*0dc8*/ 	.word	0x00002070


	//   ....[13]....
        /*0dcc*/ 	.word	0x00002080


	//   ....[14]....
        /*0dd0*/ 	.word	0x000021c0


	//   ....[15]....
        /*0dd4*/ 	.word	0x000021e0


	//   ....[16]....
        /*0dd8*/ 	.word	0x00002320


	//   ....[17]....
        /*0ddc*/ 	.word	0x00002330


	//   ....[18]....
        /*0de0*/ 	.word	0x00002850


	//   ....[19]....
        /*0de4*/ 	.word	0x00002860


	//   ....[20]....
        /*0de8*/ 	.word	0x00002870


	//   ....[21]....
        /*0dec*/ 	.word	0x00002880


	//   ....[22]....
        /*0df0*/ 	.word	0x00002890


	//   ....[23]....
        /*0df4*/ 	.word	0x000028c0


	//   ....[24]....
        /*0df8*/ 	.word	0x00002900


	//   ....[25]....
        /*0dfc*/ 	.word	0x00002910


	//   ....[26]....
        /*0e00*/ 	.word	0x00002ca0


	//   ....[27]....
        /*0e04*/ 	.word	0x00002cb0


	//   ....[28]....
        /*0e08*/ 	.word	0x00002cc0


	//   ....[29]....
        /*0e0c*/ 	.word	0x00002d00


	//   ....[30]....
        /*0e10*/ 	.word	0x00002d20


	//   ....[31]....
        /*0e14*/ 	.word	0x00002d30


	//   ....[32]....
        /*0e18*/ 	.word	0x00002d40


	//   ....[33]....
        /*0e1c*/ 	.word	0x00002d50


	//   ....[34]....
        /*0e20*/ 	.word	0x00003d60


	//   ....[35]....
        /*0e24*/ 	.word	0x00003da0


	//   ....[36]....
        /*0e28*/ 	.word	0x00003db0


	//   ....[37]....
        /*0e2c*/ 	.word	0x00003dc0


	//   ....[38]....
        /*0e30*/ 	.word	0x00003dd0


	//   ....[39]....
        /*0e34*/ 	.word	0x00003de0


	//   ....[40]....
        /*0e38*/ 	.word	0x00003f20


	//   ....[41]....
        /*0e3c*/ 	.word	0x00003f30


	//   ....[42]....
        /*0e40*/ 	.word	0x00004160


	//   ....[43]....
        /*0e44*/ 	.word	0x000043a0


	//   ....[44]....
        /*0e48*/ 	.word	0x000043b0


	//   ....[45]....
        /*0e4c*/ 	.word	0x000043c0


	//   ....[46]....
        /*0e50*/ 	.word	0x00004dc0


	//   ....[47]....
        /*0e54*/ 	.word	0x00004df0


	//   ....[48]....
        /*0e58*/ 	.word	0x00004e10


	//   ....[49]....
        /*0e5c*/ 	.word	0x00004e20


	//   ....[50]....
        /*0e60*/ 	.word	0x00004e50


	//   ....[51]....
        /*0e64*/ 	.word	0x00004e70


	//   ....[52]....
        /*0e68*/ 	.word	0x00004e90


	//   ....[53]....
        /*0e6c*/ 	.word	0x00004ea0


	//   ....[54]....
        /*0e70*/ 	.word	0x00006ce0


	//   ....[55]....
        /*0e74*/ 	.word	0x00006d20


	//   ....[56]....
        /*0e78*/ 	.word	0x00006d90


	//   ....[57]....
        /*0e7c*/ 	.word	0x00006dd0


	//   ....[58]....
        /*0e80*/ 	.word	0x00006de0


	//   ....[59]....
        /*0e84*/ 	.word	0x00006df0


	//   ....[60]....
        /*0e88*/ 	.word	0x00006e60


	//   ....[61]....
        /*0e8c*/ 	.word	0x00006e70


	//   ....[62]....
        /*0e90*/ 	.word	0x00007e10


	//   ....[63]....
        /*0e94*/ 	.word	0x00007e50


	//   ....[64]....
        /*0e98*/ 	.word	0x00007e60


	//   ....[65]....
        /*0e9c*/ 	.word	0x00007ed0


	//   ....[66]....
        /*0ea0*/ 	.word	0x00007f00


	//   ....[67]....
        /*0ea4*/ 	.word	0x00007f10


	//   ....[68]....
        /*0ea8*/ 	.word	0x00007f20


	//   ....[69]....
        /*0eac*/ 	.word	0x00007f30


	//   ....[70]....
        /*0eb0*/ 	.word	0x000081f0


	//   ....[71]....
        /*0eb4*/ 	.word	0x00008430


	//   ....[72]....
        /*0eb8*/ 	.word	0x00008460


	//   ....[73]....
        /*0ebc*/ 	.word	0x00008490


	//   ....[74]....
        /*0ec0*/ 	.word	0x00008af0


	//   ....[75]....
        /*0ec4*/ 	.word	0x00008bf0


	//   ....[76]....
        /*0ec8*/ 	.word	0x00008ce0


	//   ....[77]....
        /*0ecc*/ 	.word	0x00008de0


	//   ....[78]....
        /*0ed0*/ 	.word	0x00008e00


	//   ....[79]....
        /*0ed4*/ 	.word	0x00008e20


	//   ....[80]....
        /*0ed8*/ 	.word	0x00008f40


	//   ....[81]....
        /*0edc*/ 	.word	0x00008f60


	//   ....[82]....
        /*0ee0*/ 	.word	0x0000bad0


	//   ....[83]....
        /*0ee4*/ 	.word	0x0000bb30


	//   ....[84]....
        /*0ee8*/ 	.word	0x0000bb50


	//   ....[85]....
        /*0eec*/ 	.word	0x0000bb70


	//   ....[86]....
        /*0ef0*/ 	.word	0x0000bb90


	//   ....[87]....
        /*0ef4*/ 	.word	0x0000bbb0


	//   ....[88]....
        /*0ef8*/ 	.word	0x0000bbc0


	//   ....[89]....
        /*0efc*/ 	.word	0x0000bbd0


	//   ....[90]....
        /*0f00*/ 	.word	0x0000cb70


	//   ....[91]....
        /*0f04*/ 	.word	0x0000cb90


	//   ....[92]....
        /*0f08*/ 	.word	0x0000cbc0


	//   ....[93]....
        /*0f0c*/ 	.word	0x0000cbe0


	//   ....[94]....
        /*0f10*/ 	.word	0x0000cc40


	//   ....[95]....
        /*0f14*/ 	.word	0x0000cc60


	//   ....[96]....
        /*0f18*/ 	.word	0x0000ccc0


	//   ....[97]....
        /*0f1c*/ 	.word	0x0000cce0


	//   ....[98]....
        /*0f20*/ 	.word	0x0000d240


	//   ....[99]....
        /*0f24*/ 	.word	0x0000d260


	//   ....[100]....
        /*0f28*/ 	.word	0x0000d270


	//   ....[101]....
        /*0f2c*/ 	.word	0x0000d2a0


	//   ....[102]....
        /*0f30*/ 	.word	0x0000d2b0


	//   ....[103]....
        /*0f34*/ 	.word	0x0000d2d0


	//   ....[104]....
        /*0f38*/ 	.word	0x0000d300


	//   ....[105]....
        /*0f3c*/ 	.word	0x0000d320


	//   ....[106]....
        /*0f40*/ 	.word	0x0000fa60


	//   ....[107]....
        /*0f44*/ 	.word	0x0000fad0


	//   ....[108]....
        /*0f48*/ 	.word	0x0000fae0


	//   ....[109]....
        /*0f4c*/ 	.word	0x0000faf0


	//   ....[110]....
        /*0f50*/ 	.word	0x0000fb20


	//   ....[111]....
        /*0f54*/ 	.word	0x0000fb40


	//   ....[112]....
        /*0f58*/ 	.word	0x0000fb50


	//   ....[113]....
        /*0f5c*/ 	.word	0x0000fb60


	//   ....[114]....
        /*0f60*/ 	.word	0x00010830


	//   ....[115]....
        /*0f64*/ 	.word	0x00010e60


	//   ....[116]....
        /*0f68*/ 	.word	0x00010e70


	//   ....[117]....
        /*0f6c*/ 	.word	0x00010e80


	//   ....[118]....
        /*0f70*/ 	.word	0x00010eb0


	//   ....[119]....
        /*0f74*/ 	.word	0x00010f10


	//   ....[120]....
        /*0f78*/ 	.word	0x00010f40


	//   ....[121]....
        /*0f7c*/ 	.word	0x00010f50


	//   ....[122]....
        /*0f80*/ 	.word	0x00010f60


	//   ....[123]....
        /*0f84*/ 	.word	0x00011050


	//   ....[124]....
        /*0f88*/ 	.word	0x000110a0


	//   ....[125]....
        /*0f8c*/ 	.word	0x000114e0


	//   ....[126]....
        /*0f90*/ 	.word	0x00011500


	//   ....[127]....
        /*0f94*/ 	.word	0x00011930


	//   ....[128]....
        /*0f98*/ 	.word	0x00011950


	//   ....[129]....
        /*0f9c*/ 	.word	0x00011d80


	//   ....[130]....
        /*0fa0*/ 	.word	0x00011d90


	//   ....[131]....
        /*0fa4*/ 	.word	0x00012520


	//   ....[132]....
        /*0fa8*/ 	.word	0x00012630


	//   ....[133]....
        /*0fac*/ 	.word	0x000126a0


	//   ....[134]....
        /*0fb0*/ 	.word	0x00012720


	//   ....[135]....
        /*0fb4*/ 	.word	0x00012790


	//   ....[136]....
        /*0fb8*/ 	.word	0x00012810


	//   ....[137]....
        /*0fbc*/ 	.word	0x00012890


	//   ....[138]....
        /*0fc0*/ 	.word	0x00012910


	//   ....[139]....
        /*0fc4*/ 	.word	0x00012980


	//   ....[140]....
        /*0fc8*/ 	.word	0x00012a00


	//   ....[141]....
        /*0fcc*/ 	.word	0x00012a80


	//   ....[142]....
        /*0fd0*/ 	.word	0x00012b00


	//   ....[143]....
        /*0fd4*/ 	.word	0x00012b70


	//   ....[144]....
        /*0fd8*/ 	.word	0x00012bf0


	//   ....[145]....
        /*0fdc*/ 	.word	0x00012c70


	//   ....[146]....
        /*0fe0*/ 	.word	0x00012cf0


	//   ....[147]....
        /*0fe4*/ 	.word	0x00012d60


	//   ....[148]....
        /*0fe8*/ 	.word	0x00012dd0


	//   ....[149]....
        /*0fec*/ 	.word	0x00012e40


	//   ....[150]....
        /*0ff0*/ 	.word	0x00012f90


	//   ....[151]....
        /*0ff4*/ 	.word	0x00013000


	//   ....[152]....
        /*0ff8*/ 	.word	0x00013150


	//   ....[153]....
        /*0ffc*/ 	.word	0x000131c0


	//   ....[154]....
        /*1000*/ 	.word	0x00013310


	//   ....[155]....
        /*1004*/ 	.word	0x00013380


	//   ....[156]....
        /*1008*/ 	.word	0x000133f0


	//   ....[157]....
        /*100c*/ 	.word	0x00013470


	//   ....[158]....
        /*1010*/ 	.word	0x000136f0


	//   ....[159]....
        /*1014*/ 	.word	0x00013970


	//   ....[160]....
        /*1018*/ 	.word	0x00013f90


	//   ....[161]....
        /*101c*/ 	.word	0x00013fe0


	//   ....[162]....
        /*1020*/ 	.word	0x00014030


	//   ....[163]....
        /*1024*/ 	.word	0x00014080


	//   ....[164]....
        /*1028*/ 	.word	0x000140d0


	//   ....[165]....
        /*102c*/ 	.word	0x00014120


	//   ....[166]....
        /*1030*/ 	.word	0x00014170


	//   ....[167]....
        /*1034*/ 	.word	0x000141c0


	//   ....[168]....
        /*1038*/ 	.word	0x00014230


	//   ....[169]....
        /*103c*/ 	.word	0x000142a0


	//   ....[170]....
        /*1040*/ 	.word	0x000143f0


	//   ....[171]....
        /*1044*/ 	.word	0x00014460


	//   ....[172]....
        /*1048*/ 	.word	0x000145b0


	//   ....[173]....
        /*104c*/ 	.word	0x00014620


	//   ....[174]....
        /*1050*/ 	.word	0x00014770


	//   ....[175]....
        /*1054*/ 	.word	0x000147e0


	//   ....[176]....
        /*1058*/ 	.word	0x00014850


	//   ....[177]....
        /*105c*/ 	.word	0x000148c0


	//   ....[178]....
        /*1060*/ 	.word	0x00014a10


	//   ....[179]....
        /*1064*/ 	.word	0x00014a80


	//   ....[180]....
        /*1068*/ 	.word	0x00014bd0


	//   ....[181]....
        /*106c*/ 	.word	0x00014c40


	//   ....[182]....
        /*1070*/ 	.word	0x00014d90


	//   ....[183]....
        /*1074*/ 	.word	0x00014e00


	//   ....[184]....
        /*1078*/ 	.word	0x00014e70


	//   ....[185]....
        /*107c*/ 	.word	0x00014ef0


	//   ....[186]....
        /*1080*/ 	.word	0x00015160


	//   ....[187]....
        /*1084*/ 	.word	0x000153d0


	//   ....[188]....
        /*1088*/ 	.word	0x00015a10


	//   ....[189]....
        /*108c*/ 	.word	0x00015a50


	//   ....[190]....
        /*1090*/ 	.word	0x00015aa0


	//   ....[191]....
        /*1094*/ 	.word	0x00015ae0


	//   ....[192]....
        /*1098*/ 	.word	0x00015b30


	//   ....[193]....
        /*109c*/ 	.word	0x00015b70


	//   ....[194]....
        /*10a0*/ 	.word	0x00015bc0


	//   ....[195]....
        /*10a4*/ 	.word	0x00015c00


	//   ....[196]....
        /*10a8*/ 	.word	0x00015c60


	//   ....[197]....
        /*10ac*/ 	.word	0x00015cd0


	//   ....[198]....
        /*10b0*/ 	.word	0x00015d40


	//   ....[199]....
        /*10b4*/ 	.word	0x00015e60


	//   ....[200]....
        /*10b8*/ 	.word	0x00015ed0


	//   ....[201]....
        /*10bc*/ 	.word	0x00015ff0


	//   ....[202]....
        /*10c0*/ 	.word	0x00016060


	//   ....[203]....
        /*10c4*/ 	.word	0x00016180


	//   ....[204]....
        /*10c8*/ 	.word	0x000161f0


	//   ....[205]....
        /*10cc*/ 	.word	0x00016240


	//   ....[206]....
        /*10d0*/ 	.word	0x00016280


	//   ....[207]....
        /*10d4*/ 	.word	0x000162d0


	//   ....[208]....
        /*10d8*/ 	.word	0x00016310


	//   ....[209]....
        /*10dc*/ 	.word	0x00016360


	//   ....[210]....
        /*10e0*/ 	.word	0x000163a0


	//   ....[211]....
        /*10e4*/ 	.word	0x000163f0


	//   ....[212]....
        /*10e8*/ 	.word	0x00016430


	//   ....[213]....
        /*10ec*/ 	.word	0x00016480


	//   ....[214]....
        /*10f0*/ 	.word	0x000164e0


	//   ....[215]....
        /*10f4*/ 	.word	0x00016530


	//   ....[216]....
        /*10f8*/ 	.word	0x00016590


	//   ....[217]....
        /*10fc*/ 	.word	0x000165e0


	//   ....[218]....
        /*1100*/ 	.word	0x00016640


	//   ....[219]....
        /*1104*/ 	.word	0x00016690


	//   ....[220]....
        /*1108*/ 	.word	0x000166f0


	//   ....[221]....
        /*110c*/ 	.word	0x00016760


	//----- nvinfo : EIATTR_EXIT_INSTR_OFFSETS
	.align		4
.L_320:
        /*1110*/ 	.byte	0x04, 0x1c
        /*1112*/ 	.short	(.L_322 - .L_321)


	//   ....[0]....
.L_321:
        /*1114*/ 	.word	0x000000b0


	//   ....[1]....
        /*1118*/ 	.word	0x000125e0


	//----- nvinfo : EIATTR_MAX_THREADS
	.align		4
.L_322:
        /*111c*/ 	.byte	0x04, 0x05
        /*111e*/ 	.short	(.L_324 - .L_323)
.L_323:
        /*1120*/ 	.word	0x00000080
        /*1124*/ 	.word	0x00000001
        /*1128*/ 	.word	0x00000001


	//----- nvinfo : EIATTR_CRS_STACK_SIZE
	.align		4
.L_324:
        /*112c*/ 	.byte	0x04, 0x1e
        /*112e*/ 	.short	(.L_326 - .L_325)
.L_325:
        /*1130*/ 	.word	0x00000000
.L_326:


//--------------------- .nv.info._ZN7cutlass13device_kernelIN5flash19enable_sm80_to_sm89INS1_16FlashAttnFwdSm80INS1_25CollectiveMainloopFwdSm80ILi8ELi1ELb1EN4cute5tupleIJNS5_1CILi128EEENS7_ILi112EEES8_EEELi128ENS_10bfloat16_tEfNS_4arch4Sm80ELb1ELb0ELb0ELb1ELb1ELb0ELb1ELb1EEENS1_21CollectiveEpilogueFwdINS6_IJS8_S8_S9_EEENS6_IJNS7_ILi1EEESH_SH_EEESB_SD_Li256ELb1ELb1ELb1ELb0EEENS1_36VarlenDynamicPersistentTileSchedulerILi128ELi112ELi256ELi256ELb1ELb1ELb0ELb1ELb1ELb1EEEEEEEEEvNT_6ParamsE --------------------------
	.section	.nv.info._ZN7cutlass13device_kernelIN5flash19enable_sm80_to_sm89INS1_16FlashAttnFwdSm80INS1_25CollectiveMainloopFwdSm80ILi8ELi1ELb1EN4cute5tupleIJNS5_1CILi128EEENS7_ILi112EEES8_EEELi128ENS_10bfloat16_tEfNS_4arch4Sm80ELb1ELb0ELb0ELb1ELb1ELb0ELb1ELb1EEENS1_21CollectiveEpilogueFwdINS6_IJS8_S8_S9_EEENS6_IJNS7_ILi1EEESH_SH_EEESB_SD_Li256ELb1ELb1ELb1ELb0EEENS1_36VarlenDynamicPersistentTileSchedulerILi128ELi112ELi256ELi256ELb1ELb1ELb0ELb1ELb1ELb1EEEEEEEEEvNT_6ParamsE,"",@"SHT_CUDA_INFO"
	.sectionflags	@""
	.align	4


	//----- nvinfo : EIATTR_CUDA_API_VERSION
	.align		4
        /*0000*/ 	.byte	0x04, 0x37
        /*0002*/ 	.short	(.L_328 - .L_327)
.L_327:
        /*0004*/ 	.word	0x00000082


	//----- nvinfo : EIATTR_SW2861232_WAR
	.align		4
.L_328:
        /*0008*/ 	.byte	0x01, 0x35
	.zero		2


	//----- nvinfo : EIATTR_PARAM_CBANK
	.align		4
        /*000c*/ 	.byte	0x04, 0x0a
        /*000e*/ 	.short	(.L_330 - .L_329)
	.align		4
.L_329:
        /*0010*/ 	.word	index@(.nv.constant0._ZN7cutlass13device_kernelIN5flash19enable_sm80_to_sm89INS1_16FlashAttnFwdSm80INS1_25CollectiveMainloopFwdSm80ILi8ELi1ELb1EN4cute5tupleIJNS5_1CILi128EEENS7_ILi112EEES8_EEELi128ENS_10bfloat16_tEfNS_4arch4Sm80ELb1ELb0ELb0ELb1ELb1ELb0ELb1ELb1EEENS1_21CollectiveEpilogueFwdINS6_IJS8_S8_S9_EEENS6_IJNS7_ILi1EEESH_SH_EEESB_SD_Li256ELb1ELb1ELb1ELb0EEENS1_36VarlenDynamicPersistentTileSchedulerILi128ELi112ELi256ELi256ELb1ELb1ELb0ELb1ELb1ELb1EEEEEEEEEvNT_6ParamsE)
        /*0014*/ 	.short	0x0160
        /*0016*/ 	.short	0x0438


	//----- nvinfo : EIATTR_CBANK_PARAM_SIZE
	.align		4
.L_330:
        /*0018*/ 	.byte	0x03, 0x19
        /*001a*/ 	.short	0x0438


	//----- nvinfo : EIATTR_KPARAM_INFO
	.align		4
        /*001c*/ 	.byte	0x04, 0x17
        /*001e*/ 	.short	(.L_332 - .L_331)
.L_331:
        /*0020*/ 	.word	0x00000000
        /*0024*/ 	.short	0x0000
        /*0026*/ 	.short	0x0000
        /*0028*/ 	.byte	0x00, 0xf0, 0xe1, 0x10


	//----- nvinfo : EIATTR_MAXREG_COUNT
	.align		4
.L_332:
        /*002c*/ 	.byte	0x03, 0x1b
        /*002e*/ 	.short	0x00ff


	//----- nvinfo : EIATTR_NUM_BARRIERS
	.align		4
        /*0030*/ 	.byte	0x02, 0x4c
        /*0032*/ 	.byte	0x06
	.zero		1


	//----- nvinfo : EIATTR_ANNOTATIONS
	.align		4
        /*0034*/ 	.byte	0x04, 0x55
        /*0036*/ 	.short	(.L_334 - .L_333)


	//   ....[0]....
.L_333:
        /* <DEDUP_REMOVED lines=124> */


	//----- nvinfo : EIATTR_MERCURY_ISA_VERSION
	.align		4
.L_334:
        /*07e0*/ 	.byte	0x03, 0x5f
        /*07e2*/ 	.short	0x0000


	//----- nvinfo : EIATTR_INT_WARP_WIDE_INSTR_OFFSETS
	.align		4
        /*07e4*/ 	.byte	0x04, 0x31
        /*07e6*/ 	.short	(.L_336 - .L_335)


	//   ....[0]....
.L_335:
        /*07e8*/ 	.word	0x0000ef20


	//   ....[1]....
        /*07ec*/ 	.word	0x0000efa0


	//----- nvinfo : EIATTR_COOP_GROUP_MASK_REGIDS
	.align		4
.L_336:
        /*07f0*/ 	.byte	0x04, 0x29
        /*07f2*/ 	.short	(.L_338 - .L_337)


	//   ....[0]....
.L_337:
        /*07f4*/ 	.word	0xffffffff


	//   ....[1]....
        /*07f8*/ 	.word	0xffffffff


	//   ....[2]....
        /*07fc*/ 	.word	0xffffffff


	//   ....[3]....
        /*0800*/ 	.word	0xffffffff


	//   ....[4]....
        /*0804*/ 	.word	0xffffffff


	//   ....[5]....
        /*0808*/ 	.word	0xffffffff


	//   ....[6]....
        /*080c*/ 	.word	0xffffffff


	//   ....[7]....
        /*0810*/ 	.word	0xffffffff


	//   ....[8]....
        /*0814*/ 	.word	0xffffffff


	//   ....[9]....
        /*0818*/ 	.word	0xffffffff


	//   ....[10]....
        /*081c*/ 	.word	0xffffffff


	//   ....[11]....
        /*0820*/ 	.word	0xffffffff


	//   ....[12]....
        /*0824*/ 	.word	0xffffffff


	//   ....[13]....
        /*0828*/ 	.word	0xffffffff


	//   ....[14]....
        /*082c*/ 	.word	0xffffffff


	//   ....[15]....
        /*0830*/ 	.word	0xffffffff


	//   ....[16]....
        /*0834*/ 	.word	0xffffffff


	//   ....[17]....
        /*0838*/ 	.word	0xffffffff


	//   ....[18]....
        /*083c*/ 	.word	0xffffffff


	//   ....[19]....
        /*0840*/ 	.word	0xffffffff


	//   ....[20]....
        /*0844*/ 	.word	0xffffffff


	//   ....[21]....
        /*0848*/ 	.word	0xffffffff


	//   ....[22]....
        /*084c*/ 	.word	0xffffffff


	//   ....[23]....
        /*0850*/ 	.word	0xffffffff


	//   ....[24]....
        /*0854*/ 	.word	0xffffffff


	//   ....[25]....
        /*0858*/ 	.word	0xffffffff


	//   ....[26]....
        /*085c*/ 	.word	0xffffffff


	//   ....[27]....
        /*0860*/ 	.word	0xffffffff


	//   ....[28]....
        /*0864*/ 	.word	0xffffffff


	//   ....[29]....
        /*0868*/ 	.word	0xffffffff


	//   ....[30]....
        /*086c*/ 	.word	0xffffffff


	//   ....[31]....
        /*0870*/ 	.word	0xffffffff


	//   ....[32]....
        /*0874*/ 	.word	0xffffffff


	//   ....[33]....
        /*0878*/ 	.word	0xffffffff


	//   ....[34]....
        /*087c*/ 	.word	0xffffffff


	//   ....[35]....
        /*0880*/ 	.word	0xffffffff


	//   ....[36]....
        /*0884*/ 	.word	0xffffffff


	//   ....[37]....
        /*0888*/ 	.word	0xffffffff


	//   ....[38]....
        /*088c*/ 	.word	0xffffffff


	//   ....[39]....
        /*0890*/ 	.word	0xffffffff


	//   ....[40]....
        /*0894*/ 	.word	0xffffffff


	//   ....[41]....
        /*0898*/ 	.word	0xffffffff


	//   ....[42]....
        /*089c*/ 	.word	0xffffffff


	//   ....[43]....
        /*08a0*/ 	.word	0xffffffff


	//   ....[44]....
        /*08a4*/ 	.word	0xffffffff


	//   ....[45]....
        /*08a8*/ 	.word	0xffffffff


	//   ....[46]....
        /*08ac*/ 	.word	0xffffffff


	//   ....[47]....
        /*08b0*/ 	.word	0xffffffff


	//   ....[48]....
        /*08b4*/ 	.word	0xffffffff


	//   ....[49]....
        /*08b8*/ 	.word	0xffffffff


	//   ....[50]....
        /*08bc*/ 	.word	0xffffffff


	//   ....[51]....
        /*08c0*/ 	.word	0xffffffff


	//   ....[52]....
        /*08c4*/ 	.word	0xffffffff


	//   ....[53]....
        /*08c8*/ 	.word	0xffffffff


	//   ....[54]....
        /*08cc*/ 	.word	0xffffffff


	//   ....[55]....
        /*08d0*/ 	.word	0xffffffff


	//   ....[56]....
        /*08d4*/ 	.word	0xffffffff


	//   ....[57]....
        /*08d8*/ 	.word	0xffffffff


	//   ....[58]....
        /*08dc*/ 	.word	0xffffffff


	//   ....[59]....
        /*08e0*/ 	.word	0xffffffff


	//   ....[60]....
        /*08e4*/ 	.word	0xffffffff


	//   ....[61]....
        /*08e8*/ 	.word	0xffffffff


	//   ....[62]....
        /*08ec*/ 	.word	0xffffffff


	//   ....[63]....
        /*08f0*/ 	.word	0xffffffff


	//   ....[64]....
        /*08f4*/ 	.word	0xffffffff


	//   ....[65]....
        /*08f8*/ 	.word	0xffffffff


	//   ....[66]....
        /*08fc*/ 	.word	0xffffffff


	//   ....[67]....
        /*0900*/ 	.word	0xffffffff


	//   ....[68]....
        /*0904*/ 	.word	0xffffffff


	//   ....[69]....
        /*0908*/ 	.word	0xffffffff


	//   ....[70]....
        /*090c*/ 	.word	0xffffffff


	//   ....[71]....
        /*0910*/ 	.word	0xffffffff


	//   ....[72]....
        /*0914*/ 	.word	0xffffffff


	//   ....[73]....
        /*0918*/ 	.word	0xffffffff


	//   ....[74]....
        /*091c*/ 	.word	0xffffffff


	//   ....[75]....
        /*0920*/ 	.word	0xffffffff


	//   ....[76]....
        /*0924*/ 	.word	0xffffffff


	//   ....[77]....
        /*0928*/ 	.word	0xffffffff


	//   ....[78]....
        /*092c*/ 	.word	0xffffffff


	//   ....[79]....
        /*0930*/ 	.word	0xffffffff


	//   ....[80]....
        /*0934*/ 	.word	0xffffffff


	//   ....[81]....
        /*0938*/ 	.word	0xffffffff


	//   ....[82]....
        /*093c*/ 	.word	0xffffffff


	//   ....[83]....
        /*0940*/ 	.word	0xffffffff


	//   ....[84]....
        /*0944*/ 	.word	0xffffffff


	//   ....[85]....
        /*0948*/ 	.word	0xffffffff


	//   ....[86]....
        /*094c*/ 	.word	0xffffffff


	//   ....[87]....
        /*0950*/ 	.word	0xffffffff


	//   ....[88]....
        /*0954*/ 	.word	0xffffffff


	//   ....[89]....
        /*0958*/ 	.word	0xffffffff


	//   ....[90]....
        /*095c*/ 	.word	0xffffffff


	//   ....[91]....
        /*0960*/ 	.word	0xffffffff


	//   ....[92]....
        /*0964*/ 	.word	0xffffffff


	//   ....[93]....
        /*0968*/ 	.word	0xffffffff


	//   ....[94]....
        /*096c*/ 	.word	0xffffffff


	//   ....[95]....
        /*0970*/ 	.word	0xffffffff


	//   ....[96]....
        /*0974*/ 	.word	0xffffffff


	//   ....[97]....
        /*0978*/ 	.word	0xffffffff


	//   ....[98]....
        /*097c*/ 	.word	0xffffffff


	//   ....[99]....
        /*0980*/ 	.word	0xffffffff


	//   ....[100]....
        /*0984*/ 	.word	0xffffffff


	//   ....[101]....
        /*0988*/ 	.word	0xffffffff


	//   ....[102]....
        /*098c*/ 	.word	0xffffffff


	//   ....[103]....
        /*0990*/ 	.word	0xffffffff


	//   ....[104]....
        /*0994*/ 	.word	0xffffffff


	//   ....[105]....
        /*0998*/ 	.word	0xffffffff


	//   ....[106]....
        /*099c*/ 	.word	0xffffffff


	//   ....[107]....
        /*09a0*/ 	.word	0xffffffff


	//   ....[108]....
        /*09a4*/ 	.word	0xffffffff


	//   ....[109]....
        /*09a8*/ 	.word	0xffffffff


	//   ....[110]....
        /*09ac*/ 	.word	0xffffffff


	//   ....[111]....
        /*09b0*/ 	.word	0xffffffff


	//   ....[112]....
        /*09b4*/ 	.word	0xffffffff


	//   ....[113]....
        /*09b8*/ 	.word	0xffffffff


	//   ....[114]....
        /*09bc*/ 	.word	0xffffffff


	//   ....[115]....
        /*09c0*/ 	.word	0xffffffff


	//   ....[116]....
        /*09c4*/ 	.word	0xffffffff


	//   ....[117]....
        /*09c8*/ 	.word	0xffffffff


	//   ....[118]....
        /*09cc*/ 	.word	0xffffffff


	//   ....[119]....
        /*09d0*/ 	.word	0xffffffff


	//   ....[120]....
        /*09d4*/ 	.word	0xffffffff


	//   ....[121]....
        /*09d8*/ 	.word	0xffffffff


	//   ....[122]....
        /*09dc*/ 	.word	0xffffffff


	//   ....[123]....
        /*09e0*/ 	.word	0xffffffff


	//   ....[124]....
        /*09e4*/ 	.word	0xffffffff


	//   ....[125]....
        /*09e8*/ 	.word	0xffffffff


	//   ....[126]....
        /*09ec*/ 	.word	0xffffffff


	//   ....[127]....
        /*09f0*/ 	.word	0xffffffff


	//   ....[128]....
        /*09f4*/ 	.word	0xffffffff


	//   ....[129]....
        /*09f8*/ 	.word	0xffffffff


	//   ....[130]....
        /*09fc*/ 	.word	0xffffffff


	//   ....[131]....
        /*0a00*/ 	.word	0xffffffff


	//   ....[132]....
        /*0a04*/ 	.word	0xffffffff


	//   ....[133]....
        /*0a08*/ 	.word	0xffffffff


	//   ....[134]....
        /*0a0c*/ 	.word	0xffffffff


	//   ....[135]....
        /*0a10*/ 	.word	0xffffffff


	//   ....[136]....
        /*0a14*/ 	.word	0xffffffff


	//   ....[137]....
        /*0a18*/ 	.word	0xffffffff


	//   ....[138]....
        /*0a1c*/ 	.word	0xffffffff


	//   ....[139]....
        /*0a20*/ 	.word	0xffffffff


	//   ....[140]....
        /*0a24*/ 	.word	0xffffffff


	//   ....[141]....
        /*0a28*/ 	.word	0xffffffff


	//   ....[142]....
        /*0a2c*/ 	.word	0xffffffff


	//   ....[143]....
        /*0a30*/ 	.word	0xffffffff


	//   ....[144]....
        /*0a34*/ 	.word	0xffffffff


	//   ....[145]....
        /*0a38*/ 	.word	0xffffffff


	//   ....[146]....
        /*0a3c*/ 	.word	0xffffffff


	//   ....[147]....
        /*0a40*/ 	.word	0xffffffff


	//   ....[148]....
        /*0a44*/ 	.word	0xffffffff


	//   ....[149]....
        /*0a48*/ 	.word	0xffffffff


	//   ....[150]....
        /*0a4c*/ 	.word	0xffffffff


	//   ....[151]....
        /*0a50*/ 	.word	0xffffffff


	//   ....[152]....
        /*0a54*/ 	.word	0xffffffff


	//   ....[153]....
        /*0a58*/ 	.word	0xffffffff


	//   ....[154]....
        /*0a5c*/ 	.word	0xffffffff


	//   ....[155]....
        /*0a60*/ 	.word	0xffffffff


	//   ....[156]....
        /*0a64*/ 	.word	0xffffffff


	//   ....[157]....
        /*0a68*/ 	.word	0xffffffff


	//   ....[158]....
        /*0a6c*/ 	.word	0xffffffff


	//   ....[159]....
        /*0a70*/ 	.word	0xffffffff


	//   ....[160]....
        /*0a74*/ 	.word	0xffffffff


	//   ....[161]....
        /*0a78*/ 	.word	0xffffffff


	//   ....[162]....
        /*0a7c*/ 	.word	0xffffffff


	//   ....[163]....
        /*0a80*/ 	.word	0xffffffff


	//   ....[164]....
        /*0a84*/ 	.word	0xffffffff


	//   ....[165]....
        /*0a88*/ 	.word	0xffffffff


	//   ....[166]....
        /*0a8c*/ 	.word	0xffffffff


	//   ....[167]....
        /*0a90*/ 	.word	0xffffffff


	//   ....[168]....
        /*0a94*/ 	.word	0xffffffff


	//   ....[169]....
        /*0a98*/ 	.word	0xffffffff


	//   ....[170]....
        /*0a9c*/ 	.word	0xffffffff


	//   ....[171]....
        /*0aa0*/ 	.word	0xffffffff


	//   ....[172]....
        /*0aa4*/ 	.word	0xffffffff


	//   ....[173]....
        /*0aa8*/ 	.word	0xffffffff


	//   ....[174]....
        /*0aac*/ 	.word	0xffffffff


	//   ....[175]....
        /*0ab0*/ 	.word	0xffffffff


	//   ....[176]....
        /*0ab4*/ 	.word	0xffffffff


	//   ....[177]....
        /*0ab8*/ 	.word	0xffffffff


	//   ....[178]....
        /*0abc*/ 	.word	0xffffffff


	//   ....[179]....
        /*0ac0*/ 	.word	0xffffffff


	//   ....[180]....
        /*0ac4*/ 	.word	0xffffffff


	//   ....[181]....
        /*0ac8*/ 	.word	0xffffffff


	//   ....[182]....
        /*0acc*/ 	.word	0xffffffff


	//   ....[183]....
        /*0ad0*/ 	.word	0xffffffff


	//   ....[184]....
        /*0ad4*/ 	.word	0xffffffff


	//   ....[185]....
        /*0ad8*/ 	.word	0xffffffff


	//   ....[186]....
        /*0adc*/ 	.word	0xffffffff


	//   ....[187]....
        /*0ae0*/ 	.word	0xffffffff


	//   ....[188]....
        /*0ae4*/ 	.word	0xffffffff


	//   ....[189]....
        /*0ae8*/ 	.word	0xffffffff


	//   ....[190]....
        /*0aec*/ 	.word	0xffffffff


	//   ....[191]....
        /*0af0*/ 	.word	0xffffffff


	//   ....[192]....
        /*0af4*/ 	.word	0xffffffff


	//   ....[193]....
        /*0af8*/ 	.word	0xffffffff


	//   ....[194]....
        /*0afc*/ 	.word	0xffffffff


	//   ....[195]....
        /*0b00*/ 	.word	0xffffffff


	//   ....[196]....
        /*0b04*/ 	.word	0xffffffff


	//   ....[197]....
        /*0b08*/ 	.word	0xffffffff


	//   ....[198]....
        /*0b0c*/ 	.word	0xffffffff


	//   ....[199]....
        /*0b10*/ 	.word	0xffffffff


	//   ....[200]....
        /*0b14*/ 	.word	0xffffffff


	//   ....[201]....
        /*0b18*/ 	.word	0xffffffff


	//   ....[202]....
        /*0b1c*/ 	.word	0xffffffff


	//   ....[203]....
        /*0b20*/ 	.word	0xffffffff


	//   ....[204]....
        /*0b24*/ 	.word	0xffffffff


	//   ....[205]....
        /*0b28*/ 	.word	0xffffffff


	//   ....[206]....
        /*0b2c*/ 	.word	0xffffffff


	//   ....[207]....
        /*0b30*/ 	.word	0xffffffff


	//   ....[208]....
        /*0b34*/ 	.word	0xffffffff


	//   ....[209]....
        /*0b38*/ 	.word	0xffffffff


	//   ....[210]....
        /*0b3c*/ 	.word	0xffffffff


	//   ....[211]....
        /*0b40*/ 	.word	0xffffffff


	//   ....[212]....
        /*0b44*/ 	.word	0xffffffff


	//   ....[213]....
        /*0b48*/ 	.word	0xffffffff


	//   ....[214]....
        /*0b4c*/ 	.word	0xffffffff


	//   ....[215]....
        /*0b50*/ 	.word	0xffffffff


	//   ....[216]....
        /*0b54*/ 	.word	0xffffffff


	//   ....[217]....
        /*0b58*/ 	.word	0xffffffff


	//   ....[218]....
        /*0b5c*/ 	.word	0xffffffff


	//   ....[219]....
        /*0b60*/ 	.word	0xffffffff


	//   ....[220]....
        /*0b64*/ 	.word	0xffffffff


	//   ....[221]....
        /*0b68*/ 	.word	0xffffffff


	//   ....[222]....
        /*0b6c*/ 	.word	0xffffffff


	//   ....[223]....
        /*0b70*/ 	.word	0xffffffff


	//   ....[224]....
        /*0b74*/ 	.word	0xffffffff


	//   ....[225]....
        /*0b78*/ 	.word	0xffffffff


	//   ....[226]....
        /*0b7c*/ 	.word	0xffffffff


	//   ....[227]....
        /*0b80*/ 	.word	0xffffffff


	//   ....[228]....
        /*0b84*/ 	.word	0xffffffff


	//   ....[229]....
        /*0b88*/ 	.word	0xffffffff


	//   ....[230]....
        /*0b8c*/ 	.word	0xffffffff


	//   ....[231]....
        /*0b90*/ 	.word	0xffffffff


	//   ....[232]....
        /*0b94*/ 	.word	0xffffffff


	//   ....[233]....
        /*0b98*/ 	.word	0xffffffff


	//   ....[234]....
        /*0b9c*/ 	.word	0xffffffff


	//   ....[235]....
        /*0ba0*/ 	.word	0xffffffff


	//   ....[236]....
        /*0ba4*/ 	.word	0xffffffff


	//   ....[237]....
        /*0ba8*/ 	.word	0xffffffff


	//   ....[238]....
        /*0bac*/ 	.word	0xffffffff


	//   ....[239]....
        /*0bb0*/ 	.word	0xffffffff


	//   ....[240]....
        /*0bb4*/ 	.word	0xffffffff


	//   ....[241]....
        /*0bb8*/ 	.word	0xffffffff


	//   ....[242]....
        /*0bbc*/ 	.word	0xffffffff


	//   ....[243]....
        /*0bc0*/ 	.word	0xffffffff


	//   ....[244]....
        /*0bc4*/ 	.word	0xffffffff


	//   ....[245]....
        /*0bc8*/ 	.word	0xffffffff


	//   ....[246]....
        /*0bcc*/ 	.word	0xffffffff


	//   ....[247]....
        /*0bd0*/ 	.word	0xffffffff


	//----- nvinfo : EIATTR_COOP_GROUP_INSTR_OFFSETS
	.align		4
.L_338:
        /*0bd4*/ 	.byte	0x04, 0x28
        /*0bd6*/ 	.short	(.L_340 - .L_339)


	//   ....[0]....
.L_339:
        /*0bd8*/ 	.word	0x00000050


	//   ....[1]....
        /*0bdc*/ 	.word	0x00000200


	//   ....[2]....
        /*0be0*/ 	.word	0x00000230


	//   ....[3]....
        /*0be4*/ 	.word	0x00000260


	//   ....[4]....
        /*0be8*/ 	.word	0x00000290


	//   ....[5]....
        /*0bec*/ 	.word	0x000002c0


	//   ....[6]....
        /*0bf0*/ 	.word	0x000002f0


	//   ....[7]....
        /*0bf4*/ 	.word	0x00000450


	//   ....[8]....
        /*0bf8*/ 	.word	0x00000490


	//   ....[9]....
        /*0bfc*/ 	.word	0x000004c0


	//   ....[10]....
        /*0c00*/ 	.word	0x000004f0


	//   ....[11]....
        /*0c04*/ 	.word	0x00000520


	//   ....[12]....
        /*0c08*/ 	.word	0x00000550


	//   ....[13]....
        /*0c0c*/ 	.word	0x000005e0


	//   ....[14]....
        /*0c10*/ 	.word	0x00000630


	//   ....[15]....
        /*0c14*/ 	.word	0x00000650


	//   ....[16]....
        /*0c18*/ 	.word	0x000006b0


	//   ....[17]....
        /*0c1c*/ 	.word	0x00002c40


	//   ....[18]....
        /*0c20*/ 	.word	0x00002c70


	//   ....[19]....
        /*0c24*/ 	.word	0x00002c90


	//   ....[20]....
        /*0c28*/ 	.word	0x00002ca0


	//   ....[21]....
        /*0c2c*/ 	.word	0x00002cb0


	//   ....[22]....
        /*0c30*/ 	.word	0x00002cc0


	//   ....[23]....
        /*0c34*/ 	.word	0x00002d00


	//   ....[24]....
        /*0c38*/ 	.word	0x00002e20


	//   ....[25]....
        /*0c3c*/ 	.word	0x00002f50


	//   ....[26]....
        /*0c40*/ 	.word	0x00002f70


	//   ....[27]....
        /*0c44*/ 	.word	0x00002f90


	//   ....[28]....
        /*0c48*/ 	.word	0x00003000


	//   ....[29]....
        /*0c4c*/ 	.word	0x00003020


	//   ....[30]....
        /*0c50*/ 	.word	0x000030c0


	//   ....[31]....
        /*0c54*/ 	.word	0x00003140


	//   ....[32]....
        /*0c58*/ 	.word	0x000031d0


	//   ....[33]....
        /*0c5c*/ 	.word	0x00003300


	//   ....[34]....
        /*0c60*/ 	.word	0x000033f0


	//   ....[35]....
        /*0c64*/ 	.word	0x00003410


	//   ....[36]....
        /*0c68*/ 	.word	0x00003430


	//   ....[37]....
        /*0c6c*/ 	.word	0x000034b0


	//   ....[38]....
        /*0c70*/ 	.word	0x00003550


	//   ....[39]....
        /*0c74*/ 	.word	0x000038a0


	//   ....[40]....
        /*0c78*/ 	.word	0x000038b0


	//   ....[41]....
        /*0c7c*/ 	.word	0x000046f0


	//   ....[42]....
        /*0c80*/ 	.word	0x00004710


	//   ....[43]....
        /*0c84*/ 	.word	0x00004840


	//   ....[44]....
        /*0c88*/ 	.word	0x00004850


	//   ....[45]....
        /*0c8c*/ 	.word	0x00004980


	//   ....[46]....
        /*0c90*/ 	.word	0x000049a0


	//   ....[47]....
        /*0c94*/ 	.word	0x00004ad0


	//   ....[48]....
        /*0c98*/ 	.word	0x00004ae0


	//   ....[49]....
        /*0c9c*/ 	.word	0x00004cc0


	//   ....[50]....
        /*0ca0*/ 	.word	0x00005080


	//   ....[51]....
        /*0ca4*/ 	.word	0x00005780


	//   ....[52]....
        /*0ca8*/ 	.word	0x000057a0


	//   ....[53]....
        /*0cac*/ 	.word	0x000057c0


	//   ....[54]....
        /*0cb0*/ 	.word	0x000057e0


	//   ....[55]....
        /*0cb4*/ 	.word	0x000073d0


	//   ....[56]....
        /*0cb8*/ 	.word	0x000073f0


	//   ....[57]....
        /*0cbc*/ 	.word	0x00007430


	//   ....[58]....
        /*0cc0*/ 	.word	0x000074c0


	//   ....[59]....
        /*0cc4*/ 	.word	0x000074e0


	//   ....[60]....
        /*0cc8*/ 	.word	0x00007560


	//   ....[61]....
        /*0ccc*/ 	.word	0x000076c0


	//   ....[62]....
        /*0cd0*/ 	.word	0x000076d0


	//   ....[63]....
        /*0cd4*/ 	.word	0x00008440


	//   ....[64]....
        /*0cd8*/ 	.word	0x00008460


	//   ....[65]....
        /*0cdc*/ 	.word	0x00008560


	//   ....[66]....
        /*0ce0*/ 	.word	0x00008570


	//   ....[67]....
        /*0ce4*/ 	.word	0x00008670


	//   ....[68]....
        /*0ce8*/ 	.word	0x00008690


	//   ....[69]....
        /*0cec*/ 	.word	0x00008790


	//   ....[70]....
        /*0cf0*/ 	.word	0x000087a0


	//   ....[71]....
        /*0cf4*/ 	.word	0x00008970


	//   ....[72]....
        /*0cf8*/ 	.word	0x00008d20


	//   ....[73]....
        /*0cfc*/ 	.word	0x00009280


	//   ....[74]....
        /*0d00*/ 	.word	0x000092a0


	//   ....[75]....
        /*0d04*/ 	.word	0x00009480


	//   ....[76]....
        /*0d08*/ 	.word	0x000094a0


	//   ....[77]....
        /*0d0c*/ 	.word	0x0000b350


	//   ....[78]....
        /*0d10*/ 	.word	0x0000b360


	//   ....[79]....
        /*0d14*/ 	.word	0x0000b450


	//   ....[80]....
        /*0d18*/ 	.word	0x0000b470


	//   ....[81]....
        /*0d1c*/ 	.word	0x0000b4d0


	//   ....[82]....
        /*0d20*/ 	.word	0x0000b4f0


	//   ....[83]....
        /*0d24*/ 	.word	0x0000b610


	//   ....[84]....
        /*0d28*/ 	.word	0x0000b620


	//   ....[85]....
        /*0d2c*/ 	.word	0x0000c390


	//   ....[86]....
        /*0d30*/ 	.word	0x0000c3b0


	//   ....[87]....
        /*0d34*/ 	.word	0x0000c4f0


	//   ....[88]....
        /*0d38*/ 	.word	0x0000c500


	//   ....[89]....
        /*0d3c*/ 	.word	0x0000c640


	//   ....[90]....
        /*0d40*/ 	.word	0x0000c660


	//   ....[91]....
        /*0d44*/ 	.word	0x0000c7a0


	//   ....[92]....
        /*0d48*/ 	.word	0x0000c7b0


	//   ....[93]....
        /*0d4c*/ 	.word	0x0000cc90


	//   ....[94]....
        /*0d50*/ 	.word	0x0000ccc0


	//   ....[95]....
        /*0d54*/ 	.word	0x0000cce0


	//   ....[96]....
        /*0d58*/ 	.word	0x0000cd00


	//   ....[97]....
        /*0d5c*/ 	.word	0x0000e8f0


	//   ....[98]....
        /*0d60*/ 	.word	0x0000e920


	//   ....[99]....
        /*0d64*/ 	.word	0x0000e930


	//   ....[100]....
        /*0d68*/ 	.word	0x0000e960


	//   ....[101]....
        /*0d6c*/ 	.word	0x0000fa10


	//   ....[102]....
        /*0d70*/ 	.word	0x0000fa20


	//   ....[103]....
        /*0d74*/ 	.word	0x0000fa40


	//   ....[104]....
        /*0d78*/ 	.word	0x0000fa50


	//   ....[105]....
        /*0d7c*/ 	.word	0x0000fd80


	//   ....[106]....
        /*0d80*/ 	.word	0x0000fda0


	//   ....[107]....
        /*0d84*/ 	.word	0x0000ff00


	//   ....[108]....
        /*0d88*/ 	.word	0x0000ff10


	//   ....[109]....
        /*0d8c*/ 	.word	0x00010020


	//   ....[110]....
        /*0d90*/ 	.word	0x00010040


	//   ....[111]....
        /*0d94*/ 	.word	0x00010150


	//   ....[112]....
        /*0d98*/ 	.word	0x00010160


	//   ....[113]....
        /*0d9c*/ 	.word	0x00010460


	//   ....[114]....
        /*0da0*/ 	.word	0x00010480


	//   ....[115]....
        /*0da4*/ 	.word	0x00010ad0


	//   ....[116]....
        /*0da8*/ 	.word	0x00010ae0


	//   ....[117]....
        /*0dac*/ 	.word	0x00011880


	//   ....[118]....
        /*0db0*/ 	.word	0x000118a0


	//   ....[119]....
        /*0db4*/ 	.word	0x00011a10


	//   ....[120]....
        /*0db8*/ 	.word	0x00011a20


	//   ....[121]....
        /*0dbc*/ 	.word	0x00011b30


	//   ....[122]....
        /*0dc0*/ 	.word	0x00011b50


	//   ....[123]....
        /*0dc4*/ 	.word	0x00011c60


	//   ....[124]....
        /*0dc8*/ 	.word	0x00011c70


	//   ....[125]....
        /*0dcc*/ 	.word	0x00011e40


	//   ....[126]....
        /*0dd0*/ 	.word	0x00011e60


	//   ....[127]....
        /*0dd4*/ 	.word	0x00011f90


	//   ....[128]....
        /*0dd8*/ 	.word	0x00011fd0


	//   ....[129]....
        /*0ddc*/ 	.word	0x00012000


	//   ....[130]....
        /*0de0*/ 	.word	0x00012030


	//   ....[131]....
        /*0de4*/ 	.word	0x00012060


	//   ....[132]....
        /*0de8*/ 	.word	0x00012090


	//   ....[133]....
        /*0dec*/ 	.word	0x000121f0


	//   ....[134]....
        /*0df0*/ 	.word	0x00012230


	//   ....[135]....
        /*0df4*/ 	.word	0x00012260


	//   ....[136]....
        /*0df8*/ 	.word	0x00012290


	//   ....[137]....
        /*0dfc*/ 	.word	0x000122c0


	//   ....[138]....
        /*0e00*/ 	.word	0x000122f0


	//   ....[139]....
        /*0e04*/ 	.word	0x00012380


	//   ....[140]....
        /*0e08*/ 	.word	0x000123e0


	//   ....[141]....
        /*0e0c*/ 	.word	0x000123f0


	//   ....[142]....
        /*0e10*/ 	.word	0x00012450


	//   ....[143]....
        /*0e14*/ 	.word	0x00012ec0


	//   ....[144]....
        /*0e18*/ 	.word	0x00012f20


	//   ....[145]....
        /*0e1c*/ 	.word	0x00012f70


	//   ....[146]....
        /*0e20*/ 	.word	0x00012fc0


	//   ....[147]....
        /*0e24*/ 	.word	0x00013010


	//   ....[148]....
        /*0e28*/ 	.word	0x00013080


	//   ....[149]....
        /*0e2c*/ 	.word	0x000130d0


	//   ....[150]....
        /*0e30*/ 	.word	0x00013140


	//   ....[151]....
        /*0e34*/ 	.word	0x000131b0


	//   ....[152]....
        /*0e38*/ 	.word	0x00013220


	//   ....[153]....
        /*0e3c*/ 	.word	0x00013290


	//   ....[154]....
        /*0e40*/ 	.word	0x000132f0


	//   ....[155]....
        /*0e44*/ 	.word	0x00013360


	//   ....[156]....
        /*0e48*/ 	.word	0x000133d0


	//   ....[157]....
        /*0e4c*/ 	.word	0x00013440


	//   ....[158]....
        /*0e50*/ 	.word	0x000134a0


	//   ....[159]....
        /*0e54*/ 	.word	0x00013510


	//   ....[160]....
        /*0e58*/ 	.word	0x00013580


	//   ....[161]....
        /*0e5c*/ 	.word	0x000135f0


	//   ....[162]....
        /*0e60*/ 	.word	0x00013650


	//   ....[163]....
        /*0e64*/ 	.word	0x000136c0


	//   ....[164]....
        /*0e68*/ 	.word	0x00013730


	//   ....[165]....
        /*0e6c*/ 	.word	0x00013e70


	//   ....[166]....
        /*0e70*/ 	.word	0x00013ec0


	//   ....[167]....
        /*0e74*/ 	.word	0x00013f10


	//   ....[168]....
        /*0e78*/ 	.word	0x00013f60


	//   ....[169]....
        /*0e7c*/ 	.word	0x00013fd0


	//   ....[170]....
        /*0e80*/ 	.word	0x00014040


	//   ....[171]....
        /*0e84*/ 	.word	0x00014180


	//   ....[172]....
        /*0e88*/ 	.word	0x000141e0


	//   ....[173]....
        /*0e8c*/ 	.word	0x00014340


	//   ....[174]....
        /*0e90*/ 	.word	0x000143a0


	//   ....[175]....
        /*0e94*/ 	.word	0x00014410


	//   ....[176]....
        /*0e98*/ 	.word	0x00014470


	//   ....[177]....
        /*0e9c*/ 	.word	0x000144e0


	//   ....[178]....
        /*0ea0*/ 	.word	0x00014550


	//   ....[179]....
        /*0ea4*/ 	.word	0x000145c0


	//   ....[180]....
        /*0ea8*/ 	.word	0x00014620


	//   ....[181]....
        /*0eac*/ 	.word	0x00014690


	//   ....[182]....
        /*0eb0*/ 	.word	0x00014700


	//   ....[183]....
        /*0eb4*/ 	.word	0x00014770


	//   ....[184]....
        /*0eb8*/ 	.word	0x000147d0


	//   ....[185]....
        /*0ebc*/ 	.word	0x00014840


	//   ....[186]....
        /*0ec0*/ 	.word	0x000148b0


	//   ....[187]....
        /*0ec4*/ 	.word	0x00014ff0


	//   ....[188]....
        /*0ec8*/ 	.word	0x00015030


	//   ....[189]....
        /*0ecc*/ 	.word	0x00015080


	//   ....[190]....
        /*0ed0*/ 	.word	0x000150c0


	//   ....[191]....
        /*0ed4*/ 	.word	0x00015120


	//   ....[192]....
        /*0ed8*/ 	.word	0x00015190


	//   ....[193]....
        /*0edc*/ 	.word	0x000151f0


	//   ....[194]....
        /*0ee0*/ 	.word	0x00015260


	//   ....[195]....
        /*0ee4*/ 	.word	0x000152d0


	//   ....[196]....
        /*0ee8*/ 	.word	0x00015340


	//   ....[197]....
        /*0eec*/ 	.word	0x000153a0


	//   ....[198]....
        /*0ef0*/ 	.word	0x00015410


	//   ....[199]....
        /*0ef4*/ 	.word	0x00015480


	//   ....[200]....
        /*0ef8*/ 	.word	0x000154f0


	//   ....[201]....
        /*0efc*/ 	.word	0x00015550


	//   ....[202]....
        /*0f00*/ 	.word	0x000155a0


	//   ....[203]....
        /*0f04*/ 	.word	0x000155e0


	//   ....[204]....
        /*0f08*/ 	.word	0x00015630


	//   ....[205]....
        /*0f0c*/ 	.word	0x00015670


	//   ....[206]....
        /*0f10*/ 	.word	0x000156c0


	//   ....[207]....
        /*0f14*/ 	.word	0x00015710


	//   ....[208]....
        /*0f18*/ 	.word	0x00015760


	//   ....[209]....
        /*0f1c*/ 	.word	0x000157b0


	//   ....[210]....
        /*0f20*/ 	.word	0x00015820


	//   ....[211]....
        /*0f24*/ 	.word	0x00015890


	//   ....[212]....
        /*0f28*/ 	.word	0x00015900


	//   ....[213]....
        /*0f2c*/ 	.word	0x00015960


	//   ....[214]....
        /*0f30*/ 	.word	0x000159d0


	//   ....[215]....
        /*0f34*/ 	.word	0x00015a40


	//   ....[216]....
        /*0f38*/ 	.word	0x00015ab0


	//   ....[217]....
        /*0f3c*/ 	.word	0x00015b10


	//   ....[218]....
        /*0f40*/ 	.word	0x00015b80


	//   ....[219]....
        /*0f44*/ 	.word	0x00015bf0


	//   ....[220]....
        /*0f48*/ 	.word	0x00015c60


	//   ....[221]....
        /*0f4c*/ 	.word	0x00015cc0


	//   ....[222]....
        /*0f50*/ 	.word	0x00015d30


	//   ....[223]....
        /*0f54*/ 	.word	0x00015da0


	//   ....[224]....
        /*0f58*/ 	.word	0x00015e10


	//   ....[225]....
        /*0f5c*/ 	.word	0x00015e70


	//   ....[226]....
        /*0f60*/ 	.word	0x00015ee0


	//   ....[227]....
        /*0f64*/ 	.word	0x00015f50


	//   ....[228]....
        /*0f68*/ 	.word	0x00015fc0


	//   ....[229]....
        /*0f6c*/ 	.word	0x00016020


	//   ....[230]....
        /*0f70*/ 	.word	0x00016090


	//   ....[231]....
        /*0f74*/ 	.word	0x00016100


	//   ....[232]....
        /*0f78*/ 	.word	0x00016150


	//   ....[233]....
        /*0f7c*/ 	.word	0x00016190


	//   ....[234]....
        /*0f80*/ 	.word	0x000161e0


	//   ....[235]....
        /*0f84*/ 	.word	0x00016230


	//   ....[236]....
        /*0f88*/ 	.word	0x00016280


	//   ....[237]....
        /*0f8c*/ 	.word	0x000162f0


	//   ....[238]....
        /*0f90*/ 	.word	0x00016340


	//   ....[239]....
        /*0f94*/ 	.word	0x00016390


	//   ....[240]....
        /*0f98*/ 	.word	0x000163e0


	//   ....[241]....
        /*0f9c*/ 	.word	0x00016430


	//   ....[242]....
        /*0fa0*/ 	.word	0x00016480


	//   ....[243]....
        /*0fa4*/ 	.word	0x000164f0


	//   ....[244]....
        /*0fa8*/ 	.word	0x00016540


	//   ....[245]....
        /*0fac*/ 	.word	0x000165b0


	//   ....[246]....
        /*0fb0*/ 	.word	0x00016610


	//   ....[247]....
        /*0fb4*/ 	.word	0x00016680


	//----- nvinfo : EIATTR_EXIT_INSTR_OFFSETS
	.align		4
.L_340:
        /*0fb8*/ 	.byte	0x04, 0x1c
        /*0fba*/ 	.short	(.L_342 - .L_341)


	//   ....[0]....
.L_341:
        /*0fbc*/ 	.word	0x000010d0


	//   ....[1]....
        /*0fc0*/ 	.word	0x00012e80


	//----- nvinfo : EIATTR_MAX_THREADS
	.align		4
.L_342:
        /*0fc4*/ 	.byte	0x04, 0x05
        /*0fc6*/ 	.short	(.L_344 - .L_343)
.L_343:
        /*0fc8*/ 	.word	0x00000100
        /*0fcc*/ 	.word	0x00000001
        /*0fd0*/ 	.word	0x00000001


	//----- nvinfo : EIATTR_CRS_STACK_SIZE
	.align		4
.L_344:
        /*0fd4*/ 	.byte	0x04, 0x1e
        /*0fd6*/ 	.short	(.L_346 - .L_345)
.L_345:
        /*0fd8*/ 	.word	0x00000000
.L_346:


//--------------------- .nv.info._ZN7cutlass13device_kernelIN5flash19enable_sm80_to_sm89INS1_16FlashAttnFwdSm80INS1_25CollectiveMainloopFwdSm80ILi8ELi1ELb1EN4cute5tupleIJNS5_1CILi128EEENS7_ILi112EEES8_EEELi128ENS_10bfloat16_tEfNS_4arch4Sm80ELb1ELb0ELb0ELb1ELb1ELb1ELb1ELb1EEENS1_21CollectiveEpilogueFwdINS6_IJS8_S8_S9_EEENS6_IJNS7_ILi1EEESH_SH_EEESB_SD_Li256ELb1ELb1ELb1ELb0EEENS1_36VarlenDynamicPersistentTileSchedulerILi128ELi112ELi256ELi256ELb1ELb1ELb0ELb1ELb1ELb1EEEEEEEEEvNT_6ParamsE --------------------------
	.section	.nv.info._ZN7cutlass13device_kernelIN5flash19enable_sm80_to_sm89INS1_16FlashAttnFwdSm80INS1_25CollectiveMainloopFwdSm80ILi8ELi1ELb1EN4cute5tupleIJNS5_1CILi128EEENS7_ILi112EEES8_EEELi128ENS_10bfloat16_tEfNS_4arch4Sm80ELb1ELb0ELb0ELb1ELb1ELb1ELb1ELb1EEENS1_21CollectiveEpilogueFwdINS6_IJS8_S8_S9_EEENS6_IJNS7_ILi1EEESH_SH_EEESB_SD_Li256ELb1ELb1ELb1ELb0EEENS1_36VarlenDynamicPersistentTileSchedulerILi128ELi112ELi256ELi256ELb1ELb1ELb0ELb1ELb1ELb1EEEEEEEEEvNT_6ParamsE,"",@"SHT_CUDA_INFO"
	.sectionflags	@""
	.align	4


	//----- nvinfo : EIATTR_CUDA_API_VERSION
	.align		4
        /*0000*/ 	.byte	0x04, 0x37
        /*0002*/ 	.short	(.L_348 - .L_347)
.L_347:
        /*0004*/ 	.word	0x00000082


	//----- nvinfo : EIATTR_SW2861232_WAR
	.align		4
.L_348:
        /*0008*/ 	.byte	0x01, 0x35
	.zero		2


	//----- nvinfo : EIATTR_PARAM_CBANK
	.align		4
        /*000c*/ 	.byte	0x04, 0x0a
        /*000e*/ 	.short	(.L_350 - .L_349)
	.align		4
.L_349:
        /*0010*/ 	.word	index@(.nv.constant0._ZN7cutlass13device_kernelIN5flash19enable_sm80_to_sm89INS1_16FlashAttnFwdSm80INS1_25CollectiveMainloopFwdSm80ILi8ELi1ELb1EN4cute5tupleIJNS5_1CILi128EEENS7_ILi112EEES8_EEELi128ENS_10bfloat16_tEfNS_4arch4Sm80ELb1ELb0ELb0ELb1ELb1ELb1ELb1ELb1EEENS1_21CollectiveEpilogueFwdINS6_IJS8_S8_S9_EEENS6_IJNS7_ILi1EEESH_SH_EEESB_SD_Li256ELb1ELb1ELb1ELb0EEENS1_36VarlenDynamicPersistentTileSchedulerILi128ELi112ELi256ELi256ELb1ELb1ELb0ELb1ELb1ELb1EEEEEEEEEvNT_6ParamsE)
        /*0014*/ 	.short	0x0160
        /*0016*/ 	.short	0x0438


	//----- nvinfo : EIATTR_CBANK_PARAM_SIZE
	.align		4
.L_350:
        /*0018*/ 	.byte	0x03, 0x19
        /*001a*/ 	.short	0x0438


	//----- nvinfo : EIATTR_KPARAM_INFO
	.align		4
        /*001c*/ 	.byte	0x04, 0x17
        /*001e*/ 	.short	(.L_352 - .L_351)
.L_351:
        /*0020*/ 	.word	0x00000000
        /*0024*/ 	.short	0x0000
        /*0026*/ 	.short	0x0000
        /*0028*/ 	.byte	0x00, 0xf0, 0xe1, 0x10


	//----- nvinfo : EIATTR_MAXREG_COUNT
	.align		4
.L_352:
        /*002c*/ 	.byte	0x03, 0x1b
        /*002e*/ 	.short	0x00ff


	//----- nvinfo : EIATTR_NUM_BARRIERS
	.align		4
        /*0030*/ 	.byte	0x02, 0x4c
        /*0032*/ 	.byte	0x06
	.zero		1


	//----- nvinfo : EIATTR_ANNOTATIONS
	.align		4
        /*0034*/ 	.byte	0x04, 0x55
        /*0036*/ 	.short	(.L_354 - .L_353)


	//   ....[0]....
.L_353:
        /* <DEDUP_REMOVED lines=142> */


	//----- nvinfo : EIATTR_MERCURY_ISA_VERSION
	.align		4
.L_354:
        /*0900*/ 	.byte	0x03, 0x5f
        /*0902*/ 	.short	0x0000


	//----- nvinfo : EIATTR_INT_WARP_WIDE_INSTR_OFFSETS
	.align		4
        /*0904*/ 	.byte	0x04, 0x31
        /*0906*/ 	.short	(.L_356 - .L_355)


	//   ....[0]....
.L_355:
        /*0908*/ 	.word	0x0001b670


	//   ....[1]....
        /*090c*/ 	.word	0x0001b6f0


	//----- nvinfo : EIATTR_COOP_GROUP_MASK_REGIDS
	.align		4
.L_356:
        /*0910*/ 	.byte	0x04, 0x29
        /*0912*/ 	.short	(.L_358 - .L_357)


	//   ....[0]....
.L_357:
        /*0914*/ 	.word	0xffffffff


	//   ....[1]....
        /*0918*/ 	.word	0xffffffff


	//   ....[2]....
        /*091c*/ 	.word	0xffffffff


	//   ....[3]....
        /*0920*/ 	.word	0xffffffff


	//   ....[4]....
        /*0924*/ 	.word	0xffffffff


	//   ....[5]....
        /*0928*/ 	.word	0xffffffff


	//   ....[6]....
        /*092c*/ 	.word	0xffffffff


	//   ....[7]....
        /*0930*/ 	.word	0xffffffff


	//   ....[8]....
        /*0934*/ 	.word	0xffffffff


	//   ....[9]....
        /*0938*/ 	.word	0xffffffff


	//   ....[10]....
        /*093c*/ 	.word	0xffffffff


	//   ....[11]....
        /*0940*/ 	.word	0xffffffff


	//   ....[12]....
        /*0944*/ 	.word	0xffffffff


	//   ....[13]....
        /*0948*/ 	.word	0xffffffff


	//   ....[14]....
        /*094c*/ 	.word	0xffffffff


	//   ....[15]....
        /*0950*/ 	.word	0xffffffff


	//   ....[16]....
        /*0954*/ 	.word	0xffffffff


	//   ....[17]....
        /*0958*/ 	.word	0xffffffff


	//   ....[18]....
        /*095c*/ 	.word	0xffffffff


	//   ....[19]....
        /*0960*/ 	.word	0xffffffff


	//   ....[20]....
        /*0964*/ 	.word	0xffffffff


	//   ....[21]....
        /*0968*/ 	.word	0xffffffff


	//   ....[22]....
        /*096c*/ 	.word	0xffffffff


	//   ....[23]....
        /*0970*/ 	.word	0xffffffff


	//   ....[24]....
        /*0974*/ 	.word	0xffffffff


	//   ....[25]....
        /*0978*/ 	.word	0xffffffff


	//   ....[26]....
        /*097c*/ 	.word	0xffffffff


	//   ....[27]....
        /*0980*/ 	.word	0xffffffff


	//   ....[28]....
        /*0984*/ 	.word	0xffffffff


	//   ....[29]....
        /*0988*/ 	.word	0xffffffff


	//   ....[30]....
        /*098c*/ 	.word	0xffffffff


	//   ....[31]....
        /*0990*/ 	.word	0xffffffff


	//   ....[32]....
        /*0994*/ 	.word	0xffffffff


	//   ....[33]....
        /*0998*/ 	.word	0xffffffff


	//   ....[34]....
        /*099c*/ 	.word	0xffffffff


	//   ....[35]....
        /*09a0*/ 	.word	0xffffffff


	//   ....[36]....
        /*09a4*/ 	.word	0xffffffff


	//   ....[37]....
        /*09a8*/ 	.word	0xffffffff


	//   ....[38]....
        /*09ac*/ 	.word	0xffffffff


	//   ....[39]....
        /*09b0*/ 	.word	0xffffffff


	//   ....[40]....
        /*09b4*/ 	.word	0xffffffff


	//   ....[41]....
        /*09b8*/ 	.word	0xffffffff


	//   ....[42]....
        /*09bc*/ 	.word	0xffffffff


	//   ....[43]....
        /*09c0*/ 	.word	0xffffffff


	//   ....[44]....
        /*09c4*/ 	.word	0xffffffff


	//   ....[45]....
        /*09c8*/ 	.word	0xffffffff


	//   ....[46]....
        /*09cc*/ 	.word	0xffffffff


	//   ....[47]....
        /*09d0*/ 	.word	0xffffffff


	//   ....[48]....
        /*09d4*/ 	.word	0xffffffff


	//   ....[49]....
        /*09d8*/ 	.word	0xffffffff


	//   ....[50]....
        /*09dc*/ 	.word	0xffffffff


	//   ....[51]....
        /*09e0*/ 	.word	0xffffffff


	//   ....[52]....
        /*09e4*/ 	.word	0xffffffff


	//   ....[53]....
        /*09e8*/ 	.word	0xffffffff


	//   ....[54]....
        /*09ec*/ 	.word	0xffffffff


	//   ....[55]....
        /*09f0*/ 	.word	0xffffffff


	//   ....[56]....
        /*09f4*/ 	.word	0xffffffff


	//   ....[57]....
        /*09f8*/ 	.word	0xffffffff


	//   ....[58]....
        /*09fc*/ 	.word	0xffffffff


	//   ....[59]....
        /*0a00*/ 	.word	0xffffffff


	//   ....[60]....
        /*0a04*/ 	.word	0xffffffff


	//   ....[61]....
        /*0a08*/ 	.word	0xffffffff


	//   ....[62]....
        /*0a0c*/ 	.word	0xffffffff


	//   ....[63]....
        /*0a10*/ 	.word	0xffffffff


	//   ....[64]....
        /*0a14*/ 	.word	0xffffffff


	//   ....[65]....
        /*0a18*/ 	.word	0xffffffff


	//   ....[66]....
        /*0a1c*/ 	.word	0xffffffff


	//   ....[67]....
        /*0a20*/ 	.word	0xffffffff


	//   ....[68]....
        /*0a24*/ 	.word	0xffffffff


	//   ....[69]....
        /*0a28*/ 	.word	0xffffffff


	//   ....[70]....
        /*0a2c*/ 	.word	0xffffffff


	//   ....[71]....
        /*0a30*/ 	.word	0xffffffff


	//   ....[72]....
        /*0a34*/ 	.word	0xffffffff


	//   ....[73]....
        /*0a38*/ 	.word	0xffffffff


	//   ....[74]....
        /*0a3c*/ 	.word	0xffffffff


	//   ....[75]....
        /*0a40*/ 	.word	0xffffffff


	//   ....[76]....
        /*0a44*/ 	.word	0xffffffff


	//   ....[77]....
        /*0a48*/ 	.word	0xffffffff


	//   ....[78]....
        /*0a4c*/ 	.word	0xffffffff


	//   ....[79]....
        /*0a50*/ 	.word	0xffffffff


	//   ....[80]....
        /*0a54*/ 	.word	0xffffffff


	//   ....[81]....
        /*0a58*/ 	.word	0xffffffff


	//   ....[82]....
        /*0a5c*/ 	.word	0xffffffff


	//   ....[83]....
        /*0a60*/ 	.word	0xffffffff


	//   ....[84]....
        /*0a64*/ 	.word	0xffffffff


	//   ....[85]....
        /*0a68*/ 	.word	0xffffffff


	//   ....[86]....
        /*0a6c*/ 	.word	0xffffffff


	//   ....[87]....
        /*0a70*/ 	.word	0xffffffff


	//   ....[88]....
        /*0a74*/ 	.word	0xffffffff


	//   ....[89]....
        /*0a78*/ 	.word	0xffffffff


	//   ....[90]....
        /*0a7c*/ 	.word	0xffffffff


	//   ....[91]....
        /*0a80*/ 	.word	0xffffffff


	//   ....[92]....
        /*0a84*/ 	.word	0xffffffff


	//   ....[93]....
        /*0a88*/ 	.word	0xffffffff


	//   ....[94]....
        /*0a8c*/ 	.word	0xffffffff


	//   ....[95]....
        /*0a90*/ 	.word	0xffffffff


	//   ....[96]....
        /*0a94*/ 	.word	0xffffffff


	//   ....[97]....
        /*0a98*/ 	.word	0xffffffff


	//   ....[98]....
        /*0a9c*/ 	.word	0xffffffff


	//   ....[99]....
        /*0aa0*/ 	.word	0xffffffff


	//   ....[100]....
        /*0aa4*/ 	.word	0xffffffff


	//   ....[101]....
        /*0aa8*/ 	.word	0xffffffff


	//   ....[102]....
        /*0aac*/ 	.word	0xffffffff


	//   ....[103]....
        /*0ab0*/ 	.word	0xffffffff


	//   ....[104]....
        /*0ab4*/ 	.word	0xffffffff


	//   ....[105]....
        /*0ab8*/ 	.word	0xffffffff


	//   ....[106]....
        /*0abc*/ 	.word	0xffffffff


	//   ....[107]....
        /*0ac0*/ 	.word	0xffffffff


	//   ....[108]....
        /*0ac4*/ 	.word	0xffffffff


	//   ....[109]....
        /*0ac8*/ 	.word	0xffffffff


	//   ....[110]....
        /*0acc*/ 	.word	0xffffffff


	//   ....[111]....
        /*0ad0*/ 	.word	0xffffffff


	//   ....[112]....
        /*0ad4*/ 	.word	0xffffffff


	//   ....[113]....
        /*0ad8*/ 	.word	0xffffffff


	//   ....[114]....
        /*0adc*/ 	.word	0xffffffff


	//   ....[115]....
        /*0ae0*/ 	.word	0xffffffff


	//   ....[116]....
        /*0ae4*/ 	.word	0xffffffff


	//   ....[117]....
        /*0ae8*/ 	.word	0xffffffff


	//   ....[118]....
        /*0aec*/ 	.word	0xffffffff


	//   ....[119]....
        /*0af0*/ 	.word	0xffffffff


	//   ....[120]....
        /*0af4*/ 	.word	0xffffffff


	//   ....[121]....
        /*0af8*/ 	.word	0xffffffff


	//   ....[122]....
        /*0afc*/ 	.word	0xffffffff


	//   ....[123]....
        /*0b00*/ 	.word	0xffffffff


	//   ....[124]....
        /*0b04*/ 	.word	0xffffffff


	//   ....[125]....
        /*0b08*/ 	.word	0xffffffff


	//   ....[126]....
        /*0b0c*/ 	.word	0xffffffff


	//   ....[127]....
        /*0b10*/ 	.word	0xffffffff


	//   ....[128]....
        /*0b14*/ 	.word	0xffffffff


	//   ....[129]....
        /*0b18*/ 	.word	0xffffffff


	//   ....[130]....
        /*0b1c*/ 	.word	0xffffffff


	//   ....[131]....
        /*0b20*/ 	.word	0xffffffff


	//   ....[132]....
        /*0b24*/ 	.word	0xffffffff


	//   ....[133]....
        /*0b28*/ 	.word	0xffffffff


	//   ....[134]....
        /*0b2c*/ 	.word	0xffffffff


	//   ....[135]....
        /*0b30*/ 	.word	0xffffffff


	//   ....[136]....
        /*0b34*/ 	.word	0xffffffff


	//   ....[137]....
        /*0b38*/ 	.word	0xffffffff


	//   ....[138]....
        /*0b3c*/ 	.word	0xffffffff


	//   ....[139]....
        /*0b40*/ 	.word	0xffffffff


	//   ....[140]....
        /*0b44*/ 	.word	0xffffffff


	//   ....[141]....
        /*0b48*/ 	.word	0xffffffff


	//   ....[142]....
        /*0b4c*/ 	.word	0xffffffff


	//   ....[143]....
        /*0b50*/ 	.word	0xffffffff


	//   ....[144]....
        /*0b54*/ 	.word	0xffffffff


	//   ....[145]....
        /*0b58*/ 	.word	0xffffffff


	//   ....[146]....
        /*0b5c*/ 	.word	0xffffffff


	//   ....[147]....
        /*0b60*/ 	.word	0xffffffff


	//   ....[148]....
        /*0b64*/ 	.word	0xffffffff


	//   ....[149]....
        /*0b68*/ 	.word	0xffffffff


	//   ....[150]....
        /*0b6c*/ 	.word	0xffffffff


	//   ....[151]....
        /*0b70*/ 	.word	0xffffffff


	//   ....[152]....
        /*0b74*/ 	.word	0xffffffff


	//   ....[153]....
        /*0b78*/ 	.word	0xffffffff


	//   ....[154]....
        /*0b7c*/ 	.word	0xffffffff


	//   ....[155]....
        /*0b80*/ 	.word	0xffffffff


	//   ....[156]....
        /*0b84*/ 	.word	0xffffffff


	//   ....[157]....
        /*0b88*/ 	.word	0xffffffff


	//   ....[158]....
        /*0b8c*/ 	.word	0xffffffff


	//   ....[159]....
        /*0b90*/ 	.word	0xffffffff


	//   ....[160]....
        /*0b94*/ 	.word	0xffffffff


	//   ....[161]....
        /*0b98*/ 	.word	0xffffffff


	//   ....[162]....
        /*0b9c*/ 	.word	0xffffffff


	//   ....[163]....
        /*0ba0*/ 	.word	0xffffffff


	//   ....[164]....
        /*0ba4*/ 	.word	0xffffffff


	//   ....[165]....
        /*0ba8*/ 	.word	0xffffffff


	//   ....[166]....
        /*0bac*/ 	.word	0xffffffff


	//   ....[167]....
        /*0bb0*/ 	.word	0xffffffff


	//   ....[168]....
        /*0bb4*/ 	.word	0xffffffff


	//   ....[169]....
        /*0bb8*/ 	.word	0xffffffff


	//   ....[170]....
        /*0bbc*/ 	.word	0xffffffff


	//   ....[171]....
        /*0bc0*/ 	.word	0xffffffff


	//   ....[172]....
        /*0bc4*/ 	.word	0xffffffff


	//   ....[173]....
        /*0bc8*/ 	.word	0xffffffff


	//   ....[174]....
        /*0bcc*/ 	.word	0xffffffff


	//   ....[175]....
        /*0bd0*/ 	.word	0xffffffff


	//   ....[176]....
        /*0bd4*/ 	.word	0xffffffff


	//   ....[177]....
        /*0bd8*/ 	.word	0xffffffff


	//   ....[178]....
        /*0bdc*/ 	.word	0xffffffff


	//   ....[179]....
        /*0be0*/ 	.word	0xffffffff


	//   ....[180]....
        /*0be4*/ 	.word	0xffffffff


	//   ....[181]....
        /*0be8*/ 	.word	0xffffffff


	//   ....[182]....
        /*0bec*/ 	.word	0xffffffff


	//   ....[183]....
        /*0bf0*/ 	.word	0xffffffff


	//   ....[184]....
        /*0bf4*/ 	.word	0xffffffff


	//   ....[185]....
        /*0bf8*/ 	.word	0xffffffff


	//   ....[186]....
        /*0bfc*/ 	.word	0xffffffff


	//   ....[187]....
        /*0c00*/ 	.word	0xffffffff


	//   ....[188]....
        /*0c04*/ 	.word	0xffffffff


	//   ....[189]....
        /*0c08*/ 	.word	0xffffffff


	//   ....[190]....
        /*0c0c*/ 	.word	0xffffffff


	//   ....[191]....
        /*0c10*/ 	.word	0xffffffff


	//   ....[192]....
        /*0c14*/ 	.word	0xffffffff


	//   ....[193]....
        /*0c18*/ 	.word	0xffffffff


	//   ....[194]....
        /*0c1c*/ 	.word	0xffffffff


	//   ....[195]....
        /*0c20*/ 	.word	0xffffffff


	//   ....[196]....
        /*0c24*/ 	.word	0xffffffff


	//   ....[197]....
        /*0c28*/ 	.word	0xffffffff


	//   ....[198]....
        /*0c2c*/ 	.word	0xffffffff


	//   ....[199]....
        /*0c30*/ 	.word	0xffffffff


	//   ....[200]....
        /*0c34*/ 	.word	0xffffffff


	//   ....[201]....
        /*0c38*/ 	.word	0xffffffff


	//   ....[202]....
        /*0c3c*/ 	.word	0xffffffff


	//   ....[203]....
        /*0c40*/ 	.word	0xffffffff


	//   ....[204]....
        /*0c44*/ 	.word	0xffffffff


	//   ....[205]....
        /*0c48*/ 	.word	0xffffffff


	//   ....[206]....
        /*0c4c*/ 	.word	0xffffffff


	//   ....[207]....
        /*0c50*/ 	.word	0xffffffff


	//   ....[208]....
        /*0c54*/ 	.word	0xffffffff


	//   ....[209]....
        /*0c58*/ 	.word	0xffffffff


	//   ....[210]....
        /*0c5c*/ 	.word	0xffffffff


	//   ....[211]....
        /*0c60*/ 	.word	0xffffffff


	//   ....[212]....
        /*0c64*/ 	.word	0xffffffff


	//   ....[213]....
        /*0c68*/ 	.word	0xffffffff


	//   ....[214]....
        /*0c6c*/ 	.word	0xffffffff


	//   ....[215]....
        /*0c70*/ 	.word	0xffffffff


	//   ....[216]....
        /*0c74*/ 	.word	0xffffffff


	//   ....[217]....
        /*0c78*/ 	.word	0xffffffff


	//   ....[218]....
        /*0c7c*/ 	.word	0xffffffff


	//   ....[219]....
        /*0c80*/ 	.word	0xffffffff


	//   ....[220]....
        /*0c84*/ 	.word	0xffffffff


	//   ....[221]....
        /*0c88*/ 	.word	0xffffffff


	//   ....[222]....
        /*0c8c*/ 	.word	0xffffffff


	//   ....[223]....
        /*0c90*/ 	.word	0xffffffff


	//   ....[224]....
        /*0c94*/ 	.word	0xffffffff


	//   ....[225]....
        /*0c98*/ 	.word	0xffffffff


	//   ....[226]....
        /*0c9c*/ 	.word	0xffffffff


	//   ....[227]....
        /*0ca0*/ 	.word	0xffffffff


	//   ....[228]....
        /*0ca4*/ 	.word	0xffffffff


	//   ....[229]....
        /*0ca8*/ 	.word	0xffffffff


	//   ....[230]....
        /*0cac*/ 	.word	0xffffffff


	//   ....[231]....
        /*0cb0*/ 	.word	0xffffffff


	//   ....[232]....
        /*0cb4*/ 	.word	0xffffffff


	//   ....[233]....
        /*0cb8*/ 	.word	0xffffffff


	//   ....[234]....
        /*0cbc*/ 	.word	0xffffffff


	//   ....[235]....
        /*0cc0*/ 	.word	0xffffffff


	//   ....[236]....
        /*0cc4*/ 	.word	0xffffffff


	//   ....[237]....
        /*0cc8*/ 	.word	0xffffffff


	//   ....[238]....
        /*0ccc*/ 	.word	0xffffffff


	//   ....[239]....
        /*0cd0*/ 	.word	0xffffffff


	//   ....[240]....
        /*0cd4*/ 	.word	0xffffffff


	//   ....[241]....
        /*0cd8*/ 	.word	0xffffffff


	//   ....[242]....
        /*0cdc*/ 	.word	0xffffffff


	//   ....[243]....
        /*0ce0*/ 	.word	0xffffffff


	//   ....[244]....
        /*0ce4*/ 	.word	0xffffffff


	//   ....[245]....
        /*0ce8*/ 	.word	0xffffffff


	//   ....[246]....
        /*0cec*/ 	.word	0xffffffff


	//   ....[247]....
        /*0cf0*/ 	.word	0xffffffff


	//   ....[248]....
        /*0cf4*/ 	.word	0xffffffff


	//   ....[249]....
        /*0cf8*/ 	.word	0xffffffff


	//   ....[250]....
        /*0cfc*/ 	.word	0xffffffff


	//   ....[251]....
        /*0d00*/ 	.word	0xffffffff


	//   ....[252]....
        /*0d04*/ 	.word	0xffffffff


	//   ....[253]....
        /*0d08*/ 	.word	0xffffffff


	//   ....[254]....
        /*0d0c*/ 	.word	0xffffffff


	//   ....[255]....
        /*0d10*/ 	.word	0xffffffff


	//   ....[0]....
        /*0d14*/ 	.word	0xffffffff


	//   ....[1]....
        /*0d18*/ 	.word	0xffffffff


	//   ....[2]....
        /*0d1c*/ 	.word	0xffffffff


	//   ....[3]....
        /*0d20*/ 	.word	0xffffffff


	//   ....[4]....
        /*0d24*/ 	.word	0xffffffff


	//   ....[5]....
        /*0d28*/ 	.word	0xffffffff


	//   ....[6]....
        /*0d2c*/ 	.word	0xffffffff


	//   ....[7]....
        /*0d30*/ 	.word	0xffffffff


	//   ....[8]....
        /*0d34*/ 	.word	0xffffffff


	//   ....[9]....
        /*0d38*/ 	.word	0xffffffff


	//   ....[10]....
        /*0d3c*/ 	.word	0xffffffff


	//   ....[11]....
        /*0d40*/ 	.word	0xffffffff


	//   ....[12]....
        /*0d44*/ 	.word	0xffffffff


	//   ....[13]....
        /*0d48*/ 	.word	0xffffffff


	//   ....[14]....
        /*0d4c*/ 	.word	0xffffffff


	//   ....[15]....
        /*0d50*/ 	.word	0xffffffff


	//   ....[16]....
        /*0d54*/ 	.word	0xffffffff


	//   ....[17]....
        /*0d58*/ 	.word	0xffffffff


	//   ....[18]....
        /*0d5c*/ 	.word	0xffffffff


	//   ....[19]....
        /*0d60*/ 	.word	0xffffffff


	//   ....[20]....
        /*0d64*/ 	.word	0xffffffff


	//   ....[21]....
        /*0d68*/ 	.word	0xffffffff


	//   ....[22]....
        /*0d6c*/ 	.word	0xffffffff


	//   ....[23]....
        /*0d70*/ 	.word	0xffffffff


	//   ....[24]....
        /*0d74*/ 	.word	0xffffffff


	//   ....[25]....
        /*0d78*/ 	.word	0xffffffff


	//   ....[26]....
        /*0d7c*/ 	.word	0xffffffff


	//   ....[27]....
        /*0d80*/ 	.word	0xffffffff


	//   ....[28]....
        /*0d84*/ 	.word	0xffffffff


	//   ....[29]....
        /*0d88*/ 	.word	0xffffffff


	//   ....[30]....
        /*0d8c*/ 	.word	0xffffffff


	//   ....[31]....
        /*0d90*/ 	.word	0xffffffff


	//   ....[32]....
        /*0d94*/ 	.word	0xffffffff


	//   ....[33]....
        /*0d98*/ 	.word	0xffffffff


	//   ....[34]....
        /*0d9c*/ 	.word	0xffffffff


	//   ....[35]....
        /*0da0*/ 	.word	0xffffffff


	//   ....[36]....
        /*0da4*/ 	.word	0xffffffff


	//   ....[37]....
        /*0da8*/ 	.word	0xffffffff


	//   ....[38]....
        /*0dac*/ 	.word	0xffffffff


	//   ....[39]....
        /*0db0*/ 	.word	0xffffffff


	//   ....[40]....
        /*0db4*/ 	.word	0xffffffff


	//   ....[41]....
        /*0db8*/ 	.word	0xffffffff


	//   ....[42]....
        /*0dbc*/ 	.word	0xffffffff


	//   ....[43]....
        /*0dc0*/ 	.word	0xffffffff


	//   ....[44]....
        /*0dc4*/ 	.word	0xffffffff


	//   ....[45]....
        /*0dc8*/ 	.word	0xffffffff


	//   ....[46]....
        /*0dcc*/ 	.word	0xffffffff


	//   ....[47]....
        /*0dd0*/ 	.word	0xffffffff


	//   ....[48]....
        /*0dd4*/ 	.word	0xffffffff


	//   ....[49]....
        /*0dd8*/ 	.word	0xffffffff


	//   ....[50]....
        /*0ddc*/ 	.word	0xffffffff


	//   ....[51]....
        /*0de0*/ 	.word	0xffffffff


	//   ....[52]....
        /*0de4*/ 	.word	0xffffffff


	//   ....[53]....
        /*0de8*/ 	.word	0xffffffff


	//   ....[54]....
        /*0dec*/ 	.word	0xffffffff


	//   ....[55]....
        /*0df0*/ 	.word	0xffffffff


	//----- nvinfo : EIATTR_COOP_GROUP_INSTR_OFFSETS
	.align		4
.L_358:
        /*0df4*/ 	.byte	0x04, 0x28
        /*0df6*/ 	.short	(.L_360 - .L_359)


	//   ....[0]....
.L_359:
        /*0df8*/ 	.word	0x00000050


	//   ....[1]....
        /*0dfc*/ 	.word	0x00000200


	//   ....[2]....
        /*0e00*/ 	.word	0x00000230


	//   ....[3]....
        /*0e04*/ 	.word	0x00000260


	//   ....[4]....
        /*0e08*/ 	.word	0x00000290


	//   ....[5]....
        /*0e0c*/ 	.word	0x000002c0


	//   ....[6]....
        /*0e10*/ 	.word	0x000002f0


	//   ....[7]....
        /*0e14*/ 	.word	0x00000450


	//   ....[8]....
        /*0e18*/ 	.word	0x00000490


	//   ....[9]....
        /*0e1c*/ 	.word	0x000004c0


	//   ....[10]....
        /*0e20*/ 	.word	0x000004f0


	//   ....[11]....
        /*0e24*/ 	.word	0x00000520


	//   ....[12]....
        /*0e28*/ 	.word	0x00000550


	//   ....[13]....
        /*0e2c*/ 	.word	0x000005e0


	//   ....[14]....
        /*0e30*/ 	.word	0x00000630


	//   ....[15]....
        /*0e34*/ 	.word	0x00000650


	//   ....[16]....
        /*0e38*/ 	.word	0x000006b0


	//   ....[17]....
        /*0e3c*/ 	.word	0x00004500


	//   ....[18]....
        /*0e40*/ 	.word	0x00004550


	//   ....[19]....
        /*0e44*/ 	.word	0x00004d20


	//   ....[20]....
        /*0e48*/ 	.word	0x00004d50


	//   ....[21]....
        /*0e4c*/ 	.word	0x000054a0


	//   ....[22]....
        /*0e50*/ 	.word	0x000054c0


	//   ....[23]....
        /*0e54*/ 	.word	0x00005c10


	//   ....[24]....
        /*0e58*/ 	.word	0x00005c20


	//   ....[25]....
        /*0e5c*/ 	.word	0x00006490


	//   ....[26]....
        /*0e60*/ 	.word	0x000064d0


	//   ....[27]....
        /*0e64*/ 	.word	0x000072a0


	//   ....[28]....
        /*0e68*/ 	.word	0x000072d0


	//   ....[29]....
        /*0e6c*/ 	.word	0x00007ac0


	//   ....[30]....
        /*0e70*/ 	.word	0x00007af0


	//   ....[31]....
        /*0e74*/ 	.word	0x000082e0


	//   ....[32]....
        /*0e78*/ 	.word	0x00008300


	//   ....[33]....
        /*0e7c*/ 	.word	0x00008b10


	//   ....[34]....
        /*0e80*/ 	.word	0x00008b40


	//   ....[35]....
        /*0e84*/ 	.word	0x00008c50


	//   ....[36]....
        /*0e88*/ 	.word	0x00008c80


	//   ....[37]....
        /*0e8c*/ 	.word	0x00008d50


	//   ....[38]....
        /*0e90*/ 	.word	0x00008d80


	//   ....[39]....
        /*0e94*/ 	.word	0x00008e50


	//   ....[40]....
        /*0e98*/ 	.word	0x00008e70


	//   ....[41]....
        /*0e9c*/ 	.word	0x00009330


	//   ....[42]....
        /*0ea0*/ 	.word	0x00009350


	//   ....[43]....
        /*0ea4*/ 	.word	0x000094d0


	//   ....[44]....
        /*0ea8*/ 	.word	0x000094f0


	//   ....[45]....
        /*0eac*/ 	.word	0x000095c0


	//   ....[46]....
        /*0eb0*/ 	.word	0x000095e0


	//   ....[47]....
        /*0eb4*/ 	.word	0x000096b0


	//   ....[48]....
        /*0eb8*/ 	.word	0x000096d0


	//   ....[49]....
        /*0ebc*/ 	.word	0x0000a5c0


	//   ....[50]....
        /*0ec0*/ 	.word	0x0000a5e0


	//   ....[51]....
        /*0ec4*/ 	.word	0x0000a610


	//   ....[52]....
        /*0ec8*/ 	.word	0x0000a620


	//   ....[53]....
        /*0ecc*/ 	.word	0x0000a640


	//   ....[54]....
        /*0ed0*/ 	.word	0x0000a670


	//   ....[55]....
        /*0ed4*/ 	.word	0x0000a6e0


	//   ....[56]....
        /*0ed8*/ 	.word	0x0000a780


	//   ....[57]....
        /*0edc*/ 	.word	0x0000a880


	//   ....[58]....
        /*0ee0*/ 	.word	0x0000a8a0


	//   ....[59]....
        /*0ee4*/ 	.word	0x0000aa60


	//   ....[60]....
        /*0ee8*/ 	.word	0x0000aa70


	//   ....[61]....
        /*0eec*/ 	.word	0x0000ab10


	//   ....[62]....
        /*0ef0*/ 	.word	0x0000ab20


	//   ....[63]....
        /*0ef4*/ 	.word	0x0000ab80


	//   ....[64]....
        /*0ef8*/ 	.word	0x0000ab90


	//   ....[65]....
        /*0efc*/ 	.word	0x0000aeb0


	//   ....[66]....
        /*0f00*/ 	.word	0x0000af20


	//   ....[67]....
        /*0f04*/ 	.word	0x0000af70


	//   ....[68]....
        /*0f08*/ 	.word	0x0000af90


	//   ....[69]....
        /*0f0c*/ 	.word	0x0000b150


	//   ....[70]....
        /*0f10*/ 	.word	0x0000b1e0


	//   ....[71]....
        /*0f14*/ 	.word	0x0000b210


	//   ....[72]....
        /*0f18*/ 	.word	0x0000b250


	//   ....[73]....
        /*0f1c*/ 	.word	0x0000b410


	//   ....[74]....
        /*0f20*/ 	.word	0x0000b4a0


	//   ....[75]....
        /*0f24*/ 	.word	0x0000b4e0


	//   ....[76]....
        /*0f28*/ 	.word	0x0000b520


	//   ....[77]....
        /*0f2c*/ 	.word	0x0000b700


	//   ....[78]....
        /*0f30*/ 	.word	0x0000b790


	//   ....[79]....
        /*0f34*/ 	.word	0x0000b7d0


	//   ....[80]....
        /*0f38*/ 	.word	0x0000b7f0


	//   ....[81]....
        /*0f3c*/ 	.word	0x0000d550


	//   ....[82]....
        /*0f40*/ 	.word	0x0000d570


	//   ....[83]....
        /*0f44*/ 	.word	0x0000d590


	//   ....[84]....
        /*0f48*/ 	.word	0x0000d5b0


	//   ....[85]....
        /*0f4c*/ 	.word	0x0000d670


	//   ....[86]....
        /*0f50*/ 	.word	0x0000d690


	//   ....[87]....
        /*0f54*/ 	.word	0x0000d6b0


	//   ....[88]....
        /*0f58*/ 	.word	0x0000d6d0


	//   ....[89]....
        /*0f5c*/ 	.word	0x0000d8c0


	//   ....[90]....
        /*0f60*/ 	.word	0x0000d900


	//   ....[91]....
        /*0f64*/ 	.word	0x0000d920


	//   ....[92]....
        /*0f68*/ 	.word	0x0000d930


	//   ....[93]....
        /*0f6c*/ 	.word	0x0000da10


	//   ....[94]....
        /*0f70*/ 	.word	0x0000da40


	//   ....[95]....
        /*0f74*/ 	.word	0x0000da50


	//   ....[96]....
        /*0f78*/ 	.word	0x0000da60


	//   ....[97]....
        /*0f7c*/ 	.word	0x0000fce0


	//   ....[98]....
        /*0f80*/ 	.word	0x0000fd00


	//   ....[99]....
        /*0f84*/ 	.word	0x0000fd10


	//   ....[100]....
        /*0f88*/ 	.word	0x0000fd20


	//   ....[101]....
        /*0f8c*/ 	.word	0x0000ff10


	//   ....[102]....
        /*0f90*/ 	.word	0x0000ff30


	//   ....[103]....
        /*0f94*/ 	.word	0x00010070


	//   ....[104]....
        /*0f98*/ 	.word	0x00010080


	//   ....[105]....
        /*0f9c*/ 	.word	0x00010e60


	//   ....[106]....
        /*0fa0*/ 	.word	0x00010e80


	//   ....[107]....
        /*0fa4*/ 	.word	0x00010f90


	//   ....[108]....
        /*0fa8*/ 	.word	0x00010fa0


	//   ....[109]....
        /*0fac*/ 	.word	0x000110b0


	//   ....[110]....
        /*0fb0*/ 	.word	0x000110d0


	//   ....[111]....
        /*0fb4*/ 	.word	0x000111e0


	//   ....[112]....
        /*0fb8*/ 	.word	0x000111f0


	//   ....[113]....
        /*0fbc*/ 	.word	0x000113d0


	//   ....[114]....
        /*0fc0*/ 	.word	0x00011790


	//   ....[115]....
        /*0fc4*/ 	.word	0x00011e90


	//   ....[116]....
        /*0fc8*/ 	.word	0x00011eb0


	//   ....[117]....
        /*0fcc*/ 	.word	0x00011ed0


	//   ....[118]....
        /*0fd0*/ 	.word	0x00011ef0


	//   ....[119]....
        /*0fd4*/ 	.word	0x00013a60


	//   ....[120]....
        /*0fd8*/ 	.word	0x00013a80


	//   ....[121]....
        /*0fdc*/ 	.word	0x00013ab0


	//   ....[122]....
        /*0fe0*/ 	.word	0x00013b20


	//   ....[123]....
        /*0fe4*/ 	.word	0x00013b40


	//   ....[124]....
        /*0fe8*/ 	.word	0x00013b50


	//   ....[125]....
        /*0fec*/ 	.word	0x00013d10


	//   ....[126]....
        /*0ff0*/ 	.word	0x00013d20


	//   ....[127]....
        /*0ff4*/ 	.word	0x00014a80


	//   ....[128]....
        /*0ff8*/ 	.word	0x00014aa0


	//   ....[129]....
        /*0ffc*/ 	.word	0x00014b90


	//   ....[130]....
        /*1000*/ 	.word	0x00014ba0


	//   ....[131]....
        /*1004*/ 	.word	0x00014c90


	//   ....[132]....
        /*1008*/ 	.word	0x00014cb0


	//   ....[133]....
        /*100c*/ 	.word	0x00014da0


	//   ....[134]....
        /*1010*/ 	.word	0x00014db0


	//   ....[135]....
        /*1014*/ 	.word	0x00014f90


	//   ....[136]....
        /*1018*/ 	.word	0x00015340


	//   ....[137]....
        /*101c*/ 	.word	0x000158a0


	//   ....[138]....
        /*1020*/ 	.word	0x000158c0


	//   ....[139]....
        /*1024*/ 	.word	0x00015aa0


	//   ....[140]....
        /*1028*/ 	.word	0x00015ac0


	//   ....[141]....
        /*102c*/ 	.word	0x00017a30


	//   ....[142]....
        /*1030*/ 	.word	0x00017a40


	//   ....[143]....
        /*1034*/ 	.word	0x00017b20


	//   ....[144]....
        /*1038*/ 	.word	0x00017b40


	//   ....[145]....
        /*103c*/ 	.word	0x00017ba0


	//   ....[146]....
        /*1040*/ 	.word	0x00017bc0


	//   ....[147]....
        /*1044*/ 	.word	0x00017cc0


	//   ....[148]....
        /*1048*/ 	.word	0x00017cd0


	//   ....[149]....
        /*104c*/ 	.word	0x00018a30


	//   ....[150]....
        /*1050*/ 	.word	0x00018a50


	//   ....[151]....
        /*1054*/ 	.word	0x00018b80


	//   ....[152]....
        /*1058*/ 	.word	0x00018b90


	//   ....[153]....
        /*105c*/ 	.word	0x00018cc0


	//   ....[154]....
        /*1060*/ 	.word	0x00018ce0


	//   ....[155]....
        /*1064*/ 	.word	0x00018e10


	//   ....[156]....
        /*1068*/ 	.word	0x00018e20


	//   ....[157]....
        /*106c*/ 	.word	0x000192f0


	//   ....[158]....
        /*1070*/ 	.word	0x00019320


	//   ....[159]....
        /*1074*/ 	.word	0x00019340


	//   ....[160]....
        /*1078*/ 	.word	0x00019360


	//   ....[161]....
        /*107c*/ 	.word	0x0001b030


	//   ....[162]....
        /*1080*/ 	.word	0x0001b070


	//   ....[163]....
        /*1084*/ 	.word	0x0001b090


	//   ....[164]....
        /*1088*/ 	.word	0x0001b0b0


	//   ....[165]....
        /*108c*/ 	.word	0x0001c160


	//   ....[166]....
        /*1090*/ 	.word	0x0001c170


	//   ....[167]....
        /*1094*/ 	.word	0x0001c190


	//   ....[168]....
        /*1098*/ 	.word	0x0001c1b0


	//   ....[169]....
        /*109c*/ 	.word	0x0001c4e0


	//   ....[170]....
        /*10a0*/ 	.word	0x0001c500


	//   ....[171]....
        /*10a4*/ 	.word	0x0001c5f0


	//   ....[172]....
        /*10a8*/ 	.word	0x0001c600


	//   ....[173]....
        /*10ac*/ 	.word	0x0001c700


	//   ....[174]....
        /*10b0*/ 	.word	0x0001c720


	//   ....[175]....
        /*10b4*/ 	.word	0x0001c820


	//   ....[176]....
        /*10b8*/ 	.word	0x0001c830


	//   ....[177]....
        /*10bc*/ 	.word	0x0001cb30


	//   ....[178]....
        /*10c0*/ 	.word	0x0001cb50


	//   ....[179]....
        /*10c4*/ 	.word	0x0001d190


	//   ....[180]....
        /*10c8*/ 	.word	0x0001d1a0


	//   ....[181]....
        /*10cc*/ 	.word	0x0001dfa0


	//   ....[182]....
        /*10d0*/ 	.word	0x0001dfc0


	//   ....[183]....
        /*10d4*/ 	.word	0x0001e0c0


	//   ....[184]....
        /*10d8*/ 	.word	0x0001e0d0


	//   ....[185]....
        /*10dc*/ 	.word	0x0001e1d0


	//   ....[186]....
        /*10e0*/ 	.word	0x0001e1f0


	//   ....[187]....
        /*10e4*/ 	.word	0x0001e2f0


	//   ....[188]....
        /*10e8*/ 	.word	0x0001e300


	//   ....[189]....
        /*10ec*/ 	.word	0x0001e4b0


	//   ....[190]....
        /*10f0*/ 	.word	0x0001e4d0


	//   ....[191]....
        /*10f4*/ 	.word	0x0001e600


	//   ....[192]....
        /*10f8*/ 	.word	0x0001e640


	//   ....[193]....
        /*10fc*/ 	.word	0x0001e670


	//   ....[194]....
        /*1100*/ 	.word	0x0001e6a0


	//   ....[195]....
        /*1104*/ 	.word	0x0001e6d0


	//   ....[196]....
        /*1108*/ 	.word	0x0001e700


	//   ....[197]....
        /*110c*/ 	.word	0x0001e870


	//   ....[198]....
        /*1110*/ 	.word	0x0001e8b0


	//   ....[199]....
        /*1114*/ 	.word	0x0001e8e0


	//   ....[200]....
        /*1118*/ 	.word	0x0001e910


	//   ....[201]....
        /*111c*/ 	.word	0x0001e940


	//   ....[202]....
        /*1120*/ 	.word	0x0001e970


	//   ....[203]....
        /*1124*/ 	.word	0x0001ea00


	//   ....[204]....
        /*1128*/ 	.word	0x0001ea60


	//   ....[205]....
        /*112c*/ 	.word	0x0001ea70


	//   ....[206]....
        /*1130*/ 	.word	0x0001ead0


	//   ....[207]....
        /*1134*/ 	.word	0x0001f520


	//   ....[208]....
        /*1138*/ 	.word	0x0001f570


	//   ....[209]....
        /*113c*/ 	.word	0x0001f5d0


	//   ....[210]....
        /*1140*/ 	.word	0x0001f630


	//   ....[211]....
        /*1144*/ 	.word	0x0001f690


	//   ....[212]....
        /*1148*/ 	.word	0x0001f700


	//   ....[213]....
        /*114c*/ 	.word	0x0001f750


	//   ....[214]....
        /*1150*/ 	.word	0x0001f7b0


	//   ....[215]....
        /*1154*/ 	.word	0x0001f820


	//   ....[216]....
        /*1158*/ 	.word	0x0001f890


	//   ....[217]....
        /*115c*/ 	.word	0x0001f900


	//   ....[218]....
        /*1160*/ 	.word	0x0001f960


	//   ....[219]....
        /*1164*/ 	.word	0x0001f9d0


	//   ....[220]....
        /*1168*/ 	.word	0x0001fa40


	//   ....[221]....
        /*116c*/ 	.word	0x0001fab0


	//   ....[222]....
        /*1170*/ 	.word	0x0001fb10


	//   ....[223]....
        /*1174*/ 	.word	0x0001fb80


	//   ....[224]....
        /*1178*/ 	.word	0x0001fbf0


	//   ....[225]....
        /*117c*/ 	.word	0x0001fc60


	//   ....[226]....
        /*1180*/ 	.word	0x0001fcc0


	//   ....[227]....
        /*1184*/ 	.word	0x0001fd30


	//   ....[228]....
        /*1188*/ 	.word	0x0001fda0


	//   ....[229]....
        /*118c*/ 	.word	0x000204e0


	//   ....[230]....
        /*1190*/ 	.word	0x00020530


	//   ....[231]....
        /*1194*/ 	.word	0x00020580


	//   ....[232]....
        /*1198*/ 	.word	0x000205d0


	//   ....[233]....
        /*119c*/ 	.word	0x00020640


	//   ....[234]....
        /*11a0*/ 	.word	0x000206b0


	//   ....[235]....
        /*11a4*/ 	.word	0x000207d0


	//   ....[236]....
        /*11a8*/ 	.word	0x00020830


	//   ....[237]....
        /*11ac*/ 	.word	0x00020970


	//   ....[238]....
        /*11b0*/ 	.word	0x000209d0


	//   ....[239]....
        /*11b4*/ 	.word	0x00020a40


	//   ....[240]....
        /*11b8*/ 	.word	0x00020aa0


	//   ....[241]....
        /*11bc*/ 	.word	0x00020b10


	//   ....[242]....
        /*11c0*/ 	.word	0x00020b80


	//   ....[243]....
        /*11c4*/ 	.word	0x00020bf0


	//   ....[244]....
        /*11c8*/ 	.word	0x00020c50


	//   ....[245]....
        /*11cc*/ 	.word	0x00020cc0


	//   ....[246]....
        /*11d0*/ 	.word	0x00020d30


	//   ....[247]....
        /*11d4*/ 	.word	0x00020da0


	//   ....[248]....
        /*11d8*/ 	.word	0x00020e00


	//   ....[249]....
        /*11dc*/ 	.word	0x00020e70


	//   ....[250]....
        /*11e0*/ 	.word	0x00020ee0


	//   ....[251]....
        /*11e4*/ 	.word	0x00021620


	//   ....[252]....
        /*11e8*/ 	.word	0x00021660


	//   ....[253]....
        /*11ec*/ 	.word	0x000216b0


	//   ....[254]....
        /*11f0*/ 	.word	0x000216f0


	//   ....[255]....
        /*11f4*/ 	.word	0x00021760


	//   ....[0]....
        /*11f8*/ 	.word	0x000217d0


	//   ....[1]....
        /*11fc*/ 	.word	0x00021830


	//   ....[2]....
        /*1200*/ 	.word	0x000218a0


	//   ....[3]....
        /*1204*/ 	.word	0x00021910


	//   ....[4]....
        /*1208*/ 	.word	0x00021980


	//   ....[5]....
        /*120c*/ 	.word	0x000219e0


	//   ....[6]....
        /*1210*/ 	.word	0x00021a50


	//   ....[7]....
        /*1214*/ 	.word	0x00021ac0


	//   ....[8]....
        /*1218*/ 	.word	0x00021b30


	//   ....[9]....
        /*121c*/ 	.word	0x00021b90


	//   ....[10]....
        /*1220*/ 	.word	0x00021be0


	//   ....[11]....
        /*1224*/ 	.word	0x00021c30


	//   ....[12]....
        /*1228*/ 	.word	0x00021c80


	//   ....[13]....
        /*122c*/ 	.word	0x00021cc0


	//   ....[14]....
        /*1230*/ 	.word	0x00021d20


	//   ....[15]....
        /*1234*/ 	.word	0x00021d70


	//   ....[16]....
        /*1238*/ 	.word	0x00021dc0


	//   ....[17]....
        /*123c*/ 	.word	0x00021e20


	//   ....[18]....
        /*1240*/ 	.word	0x00021e90


	//   ....[19]....
        /*1244*/ 	.word	0x00021f00


	//   ....[20]....
        /*1248*/ 	.word	0x00021f70


	//   ....[21]....
        /*124c*/ 	.word	0x00021fd0


	//   ....[22]....
        /*1250*/ 	.word	0x00022040


	//   ....[23]....
        /*1254*/ 	.word	0x000220b0


	//   ....[24]....
        /*1258*/ 	.word	0x00022120


	//   ....[25]....
        /*125c*/ 	.word	0x00022180


	//   ....[26]....
        /*1260*/ 	.word	0x000221f0


	//   ....[27]....
        /*1264*/ 	.word	0x00022260


	//   ....[28]....
        /*1268*/ 	.word	0x000222d0


	//   ....[29]....
        /*126c*/ 	.word	0x00022330


	//   ....[30]....
        /*1270*/ 	.word	0x000223a0


	//   ....[31]....
        /*1274*/ 	.word	0x00022410


	//   ....[32]....
        /*1278*/ 	.word	0x00022480


	//   ....[33]....
        /*127c*/ 	.word	0x000224e0


	//   ....[34]....
        /*1280*/ 	.word	0x00022550


	//   ....[35]....
        /*1284*/ 	.word	0x000225c0


	//   ....[36]....
        /*1288*/ 	.word	0x00022630


	//   ....[37]....
        /*128c*/ 	.word	0x00022690


	//   ....[38]....
        /*1290*/ 	.word	0x00022700


	//   ....[39]....
        /*1294*/ 	.word	0x00022770


	//   ....[40]....
        /*1298*/ 	.word	0x000227c0


	//   ....[41]....
        /*129c*/ 	.word	0x00022800


	//   ....[42]....
        /*12a0*/ 	.word	0x00022850


	//   ....[43]....
        /*12a4*/ 	.word	0x000228a0


	//   ....[44]....
        /*12a8*/ 	.word	0x000228f0


	//   ....[45]....
        /*12ac*/ 	.word	0x00022960


	//   ....[46]....
        /*12b0*/ 	.word	0x000229b0


	//   ....[47]....
        /*12b4*/ 	.word	0x000229f0


	//   ....[48]....
        /*12b8*/ 	.word	0x00022a40


	//   ....[49]....
        /*12bc*/ 	.word	0x00022a90


	//   ....[50]....
        /*12c0*/ 	.word	0x00022ae0


	//   ....[51]....
        /*12c4*/ 	.word	0x00022b50


	//   ....[52]....
        /*12c8*/ 	.word	0x00022ba0


	//   ....[53]....
        /*12cc*/ 	.word	0x00022c00


	//   ....[54]....
        /*12d0*/ 	.word	0x00022c60


	//   ....[55]....
        /*12d4*/ 	.word	0x00022cd0


	//----- nvinfo : EIATTR_EXIT_INSTR_OFFSETS
	.align		4
.L_360:
        /*12d8*/ 	.byte	0x04, 0x1c
        /*12da*/ 	.short	(.L_362 - .L_361)


	//   ....[0]....
.L_361:
        /*12dc*/ 	.word	0x000010d0


	//   ....[1]....
        /*12e0*/ 	.word	0x0001f4f0


	//----- nvinfo : EIATTR_MAX_THREADS
	.align		4
.L_362:
        /*12e4*/ 	.byte	0x04, 0x05
        /*12e6*/ 	.short	(.L_364 - .L_363)
.L_363:
        /*12e8*/ 	.word	0x00000100
        /*12ec*/ 	.word	0x00000001
        /*12f0*/ 	.word	0x00000001


	//----- nvinfo : EIATTR_CRS_STACK_SIZE
	.align		4
.L_364:
        /*12f4*/ 	.byte	0x04, 0x1e
        /*12f6*/ 	.short	(.L_366 - .L_365)
.L_365:
        /*12f8*/ 	.word	0x00000000
.L_366:


//--------------------- .nv.callgraph             --------------------------
	.section	.nv.callgraph,"",@"SHT_CUDA_CALLGRAPH"
	.align	4
	.sectionentsize	8
	.align		4
        /*0000*/ 	.word	0x00000000
	.align		4
        /*0004*/ 	.word	0xffffffff
	.align		4
        /*0008*/ 	.word	0x00000000
	.align		4
        /*000c*/ 	.word	0xfffffffe
	.align		4
        /*0010*/ 	.word	0x00000000
	.align		4
        /*0014*/ 	.word	0xfffffffd
	.align		4
        /*0018*/ 	.word	0x00000000
	.align		4
        /*001c*/ 	.word	0xfffffffc


//--------------------- .nv.rel.action            --------------------------
	.section	.nv.rel.action,"",@"SHT_CUDA_RELOCINFO"
	.align	8
	.sectionentsize	8
        /*0000*/ 	.byte	0x73, 0x00, 0x00, 0x00, 0x00, 0x00, 0x00, 0x00, 0x00, 0x00, 0x00, 0x11, 0x25, 0x00, 0x05, 0x36


//--------------------- .nv.constant4             --------------------------
	.section	.nv.constant4,"a",@progbits
	.align	8
	.align		8
.nv.constant4:
        /*0000*/ 	.dword	_ZN78_INTERNAL_417c4976_42_flash_fwd_hdim128_bf16_paged_split_sm80_cu_1f2e7571_28154cuda3std3__45__cpo5beginE
	.align		8
        /*0008*/ 	.dword	_ZN78_INTERNAL_417c4976_42_flash_fwd_hdim128_bf16_paged_split_sm80_cu_1f2e7571_28154cuda3std3__45__cpo3endE
	.align		8
        /*0010*/ 	.dword	_ZN78_INTERNAL_417c4976_42_flash_fwd_hdim128_bf16_paged_split_sm80_cu_1f2e7571_28154cuda3std3__45__cpo6cbeginE
	.align		8
        /*0018*/ 	.dword	_ZN78_INTERNAL_417c4976_42_flash_fwd_hdim128_bf16_paged_split_sm80_cu_1f2e7571_28154cuda3std3__45__cpo4cendE
	.align		8
        /*0020*/ 	.dword	_ZN78_INTERNAL_417c4976_42_flash_fwd_hdim128_bf16_paged_split_sm80_cu_1f2e7571_28154cuda3std3__480_GLOBAL__N__417c4976_42_flash_fwd_hdim128_bf16_paged_split_sm80_cu_1f2e7571_28156ignoreE
	.align		8
        /*0028*/ 	.dword	_ZN78_INTERNAL_417c4976_42_flash_fwd_hdim128_bf16_paged_split_sm80_cu_1f2e7571_28154cuda3std3__419piecewise_constructE
	.align		8
        /*0030*/ 	.dword	_ZN78_INTERNAL_417c4976_42_flash_fwd_hdim128_bf16_paged_split_sm80_cu_1f2e7571_28154cuda3std3__48in_placeE
	.align		8
        /*0038*/ 	.dword	_ZN78_INTERNAL_417c4976_42_flash_fwd_hdim128_bf16_paged_split_sm80_cu_1f2e7571_28154cuda3std6ranges3__45__cpo4swapE
	.align		8
        /*0040*/ 	.dword	_ZN78_INTERNAL_417c4976_42_flash_fwd_hdim128_bf16_paged_split_sm80_cu_1f2e7571_28154cuda3std6ranges3__45__cpo9iter_moveE
	.align		8
        /*0048*/ 	.dword	_ZN78_INTERNAL_417c4976_42_flash_fwd_hdim128_bf16_paged_split_sm80_cu_1f2e7571_28154cute7productE
	.align		8
        /*0050*/ 	.dword	_ZN78_INTERNAL_417c4976_42_flash_fwd_hdim128_bf16_paged_split_sm80_cu_1f2e7571_28154cute1_E


//--------------------- .nv.constant0._ZN7cutlass13device_kernelIN5flash19enable_sm80_to_sm89INS1_16FlashAttnFwdSm80INS1_25CollectiveMainloopFwdSm80ILi8ELi1ELb1EN4cute5tupleIJNS5_1CILi128EEES8_S8_EEELi128ENS_10bfloat16_tEfNS_4arch4Sm80ELb0ELb0ELb0ELb0ELb1ELb0ELb1ELb1EEENS1_21CollectiveEpilogueFwdIS9_NS6_IJNS7_ILi1EEESF_SF_EEESA_SC_Li256ELb0ELb1ELb1ELb0EEENS1_19SingleTileSchedulerILb0ELb1ELb1ELi128EEEEEEEEEvNT_6ParamsE --------------------------
	.section	.nv.constant0._ZN7cutlass13device_kernelIN5flash19enable_sm80_to_sm89INS1_16FlashAttnFwdSm80INS1_25CollectiveMainloopFwdSm80ILi8ELi1ELb1EN4cute5tupleIJNS5_1CILi128EEES8_S8_EEELi128ENS_10bfloat16_tEfNS_4arch4Sm80ELb0ELb0ELb0ELb0ELb1ELb0ELb1ELb1EEENS1_21CollectiveEpilogueFwdIS9_NS6_IJNS7_ILi1EEESF_SF_EEESA_SC_Li256ELb0ELb1ELb1ELb0EEENS1_19SingleTileSchedulerILb0ELb1ELb1ELi128EEEEEEEEEvNT_6ParamsE,"a",@progbits
	.sectionflags	@""
	.align	4
.nv.constant0._ZN7cutlass13device_kernelIN5flash19enable_sm80_to_sm89INS1_16FlashAttnFwdSm80INS1_25CollectiveMainloopFwdSm80ILi8ELi1ELb1EN4cute5tupleIJNS5_1CILi128EEES8_S8_EEELi128ENS_10bfloat16_tEfNS_4arch4Sm80ELb0ELb0ELb0ELb0ELb1ELb0ELb1ELb1EEENS1_21CollectiveEpilogueFwdIS9_NS6_IJNS7_ILi1EEESF_SF_EEESA_SC_Li256ELb0ELb1ELb1ELb0EEENS1_19SingleTileSchedulerILb0ELb1ELb1ELi128EEEEEEEEEvNT_6ParamsE:
	.zero		1400


//--------------------- .nv.constant0._ZN7cutlass13device_kernelIN5flash19enable_sm80_to_sm89INS1_16FlashAttnFwdSm80INS1_25CollectiveMainloopFwdSm80ILi8ELi1ELb1EN4cute5tupleIJNS5_1CILi128EEENS7_ILi96EEES8_EEELi128ENS_10bfloat16_tEfNS_4arch4Sm80ELb0ELb1ELb0ELb0ELb1ELb0ELb1ELb1EEENS1_21CollectiveEpilogueFwdINS6_IJS8_S8_S9_EEENS6_IJNS7_ILi1EEESH_SH_EEESB_SD_Li256ELb0ELb1ELb1ELb0EEENS1_19SingleTileSchedulerILb0ELb1ELb1ELi128EEEEEEEEEvNT_6ParamsE --------------------------
	.section	.nv.constant0._ZN7cutlass13device_kernelIN5flash19enable_sm80_to_sm89INS1_16FlashAttnFwdSm80INS1_25CollectiveMainloopFwdSm80ILi8ELi1ELb1EN4cute5tupleIJNS5_1CILi128EEENS7_ILi96EEES8_EEELi128ENS_10bfloat16_tEfNS_4arch4Sm80ELb0ELb1ELb0ELb0ELb1ELb0ELb1ELb1EEENS1_21CollectiveEpilogueFwdINS6_IJS8_S8_S9_EEENS6_IJNS7_ILi1EEESH_SH_EEESB_SD_Li256ELb0ELb1ELb1ELb0EEENS1_19SingleTileSchedulerILb0ELb1ELb1ELi128EEEEEEEEEvNT_6ParamsE,"a",@progbits
	.sectionflags	@""
	.align	4
.nv.constant0._ZN7cutlass13device_kernelIN5flash19enable_sm80_to_sm89INS1_16FlashAttnFwdSm80INS1_25CollectiveMainloopFwdSm80ILi8ELi1ELb1EN4cute5tupleIJNS5_1CILi128EEENS7_ILi96EEES8_EEELi128ENS_10bfloat16_tEfNS_4arch4Sm80ELb0ELb1ELb0ELb0ELb1ELb0ELb1ELb1EEENS1_21CollectiveEpilogueFwdINS6_IJS8_S8_S9_EEENS6_IJNS7_ILi1EEESH_SH_EEESB_SD_Li256ELb0ELb1ELb1ELb0EEENS1_19SingleTileSchedulerILb0ELb1ELb1ELi128EEEEEEEEEvNT_6ParamsE:
	.zero		1400


//--------------------- .nv.constant0._ZN7cutlass13device_kernelIN5flash19enable_sm80_to_sm89INS1_16FlashAttnFwdSm80INS1_25CollectiveMainloopFwdSm80ILi8ELi1ELb1EN4cute5tupleIJNS5_1CILi128EEES8_S8_EEELi128ENS_10bfloat16_tEfNS_4arch4Sm80ELb1ELb0ELb0ELb0ELb1ELb0ELb1ELb1EEENS1_21CollectiveEpilogueFwdIS9_NS6_IJNS7_ILi1EEESF_SF_EEESA_SC_Li256ELb0ELb1ELb1ELb0EEENS1_30DynamicPersistentTileSchedulerILi256ELi256ELb1ELb1ELb0EEEEEEEEEvNT_6ParamsE --------------------------
	.section	.nv.constant0._ZN7cutlass13device_kernelIN5flash19enable_sm80_to_sm89INS1_16FlashAttnFwdSm80INS1_25CollectiveMainloopFwdSm80ILi8ELi1ELb1EN4cute5tupleIJNS5_1CILi128EEES8_S8_EEELi128ENS_10bfloat16_tEfNS_4arch4Sm80ELb1ELb0ELb0ELb0ELb1ELb0ELb1ELb1EEENS1_21CollectiveEpilogueFwdIS9_NS6_IJNS7_ILi1EEESF_SF_EEESA_SC_Li256ELb0ELb1ELb1ELb0EEENS1_30DynamicPersistentTileSchedulerILi256ELi256ELb1ELb1ELb0EEEEEEEEEvNT_6ParamsE,"a",@progbits
	.sectionflags	@""
	.align	4
.nv.constant0._ZN7cutlass13device_kernelIN5flash19enable_sm80_to_sm89INS1_16FlashAttnFwdSm80INS1_25CollectiveMainloopFwdSm80ILi8ELi1ELb1EN4cute5tupleIJNS5_1CILi128EEES8_S8_EEELi128ENS_10bfloat16_tEfNS_4arch4Sm80ELb1ELb0ELb0ELb0ELb1ELb0ELb1ELb1EEENS1_21CollectiveEpilogueFwdIS9_NS6_IJNS7_ILi1EEESF_SF_EEESA_SC_Li256ELb0ELb1ELb1ELb0EEENS1_30DynamicPersistentTileSchedulerILi256ELi256ELb1ELb1ELb0EEEEEEEEEvNT_6ParamsE:
	.zero		1416


//--------------------- .nv.constant0._ZN7cutlass13device_kernelIN5flash19enable_sm80_to_sm89INS1_16FlashAttnFwdSm80INS1_25CollectiveMainloopFwdSm80ILi4ELi1ELb0EN4cute5tupleIJNS5_1CILi128EEENS7_ILi64EEES8_EEELi128ENS_10bfloat16_tEfNS_4arch4Sm80ELb0ELb0ELb0ELb0ELb1ELb0ELb1ELb1EEENS1_21CollectiveEpilogueFwdINS6_IJS8_S8_S9_EEENS6_IJNS7_ILi1EEESH_SH_EEESB_SD_Li128ELb0ELb1ELb1ELb0EEENS1_19SingleTileSchedulerILb0ELb1ELb1ELi128EEEEEEEEEvNT_6ParamsE --------------------------
	.section	.nv.constant0._ZN7cutlass13device_kernelIN5flash19enable_sm80_to_sm89INS1_16FlashAttnFwdSm80INS1_25CollectiveMainloopFwdSm80ILi4ELi1ELb0EN4cute5tupleIJNS5_1CILi128EEENS7_ILi64EEES8_EEELi128ENS_10bfloat16_tEfNS_4arch4Sm80ELb0ELb0ELb0ELb0ELb1ELb0ELb1ELb1EEENS1_21CollectiveEpilogueFwdINS6_IJS8_S8_S9_EEENS6_IJNS7_ILi1EEESH_SH_EEESB_SD_Li128ELb0ELb1ELb1ELb0EEENS1_19SingleTileSchedulerILb0ELb1ELb1ELi128EEEEEEEEEvNT_6ParamsE,"a",@progbits
	.sectionflags	@""
	.align	4
.nv.constant0._ZN7cutlass13device_kernelIN5flash19enable_sm80_to_sm89INS1_16FlashAttnFwdSm80INS1_25CollectiveMainloopFwdSm80ILi4ELi1ELb0EN4cute5tupleIJNS5_1CILi128EEENS7_ILi64EEES8_EEELi128ENS_10bfloat16_tEfNS_4arch4Sm80ELb0ELb0ELb0ELb0ELb1ELb0ELb1ELb1EEENS1_21CollectiveEpilogueFwdINS6_IJS8_S8_S9_EEENS6_IJNS7_ILi1EEESH_SH_EEESB_SD_Li128ELb0ELb1ELb1ELb0EEENS1_19SingleTileSchedulerILb0ELb1ELb1ELi128EEEEEEEEEvNT_6ParamsE:
	.zero		1400


//--------------------- .nv.constant0._ZN7cutlass13device_kernelIN5flash19enable_sm80_to_sm89INS1_16FlashAttnFwdSm80INS1_25CollectiveMainloopFwdSm80ILi8ELi1ELb1EN4cute5tupleIJNS5_1CILi128EEENS7_ILi112EEES8_EEELi128ENS_10bfloat16_tEfNS_4arch4Sm80ELb0ELb0ELb0ELb1ELb1ELb0ELb1ELb1EEENS1_21CollectiveEpilogueFwdINS6_IJS8_S8_S9_EEENS6_IJNS7_ILi1EEESH_SH_EEESB_SD_Li256ELb1ELb1ELb1ELb0EEENS1_36VarlenDynamicPersistentTileSchedulerILi128ELi112ELi256ELi256ELb1ELb1ELb0ELb0ELb1ELb1EEEEEEEEEvNT_6ParamsE --------------------------
	.section	.nv.constant0._ZN7cutlass13device_kernelIN5flash19enable_sm80_to_sm89INS1_16FlashAttnFwdSm80INS1_25CollectiveMainloopFwdSm80ILi8ELi1ELb1EN4cute5tupleIJNS5_1CILi128EEENS7_ILi112EEES8_EEELi128ENS_10bfloat16_tEfNS_4arch4Sm80ELb0ELb0ELb0ELb1ELb1ELb0ELb1ELb1EEENS1_21CollectiveEpilogueFwdINS6_IJS8_S8_S9_EEENS6_IJNS7_ILi1EEESH_SH_EEESB_SD_Li256ELb1ELb1ELb1ELb0EEENS1_36VarlenDynamicPersistentTileSchedulerILi128ELi112ELi256ELi256ELb1ELb1ELb0ELb0ELb1ELb1EEEEEEEEEvNT_6ParamsE,"a",@progbits
	.sectionflags	@""
	.align	4
.nv.constant0._ZN7cutlass13device_kernelIN5flash19enable_sm80_to_sm89INS1_16FlashAttnFwdSm80INS1_25CollectiveMainloopFwdSm80ILi8ELi1ELb1EN4cute5tupleIJNS5_1CILi128EEENS7_ILi112EEES8_EEELi128ENS_10bfloat16_tEfNS_4arch4Sm80ELb0ELb0ELb0ELb1ELb1ELb0ELb1ELb1EEENS1_21CollectiveEpilogueFwdINS6_IJS8_S8_S9_EEENS6_IJNS7_ILi1EEESH_SH_EEESB_SD_Li256ELb1ELb1ELb1ELb0EEENS1_36VarlenDynamicPersistentTileSchedulerILi128ELi112ELi256ELi256ELb1ELb1ELb0ELb0ELb1ELb1EEEEEEEEEvNT_6ParamsE:
	.zero		1432


//--------------------- .nv.constant0._ZN7cutlass13device_kernelIN5flash19enable_sm80_to_sm89INS1_16FlashAttnFwdSm80INS1_25CollectiveMainloopFwdSm80ILi8ELi1ELb1EN4cute5tupleIJNS5_1CILi128EEENS7_ILi112EEES8_EEELi128ENS_10bfloat16_tEfNS_4arch4Sm80ELb0ELb0ELb0ELb1ELb1ELb1ELb1ELb1EEENS1_21CollectiveEpilogueFwdINS6_IJS8_S8_S9_EEENS6_IJNS7_ILi1EEESH_SH_EEESB_SD_Li256ELb1ELb1ELb1ELb0EEENS1_36VarlenDynamicPersistentTileSchedulerILi128ELi112ELi256ELi256ELb1ELb1ELb0ELb0ELb1ELb1EEEEEEEEEvNT_6ParamsE --------------------------
	.section	.nv.constant0._ZN7cutlass13device_kernelIN5flash19enable_sm80_to_sm89INS1_16FlashAttnFwdSm80INS1_25CollectiveMainloopFwdSm80ILi8ELi1ELb1EN4cute5tupleIJNS5_1CILi128EEENS7_ILi112EEES8_EEELi128ENS_10bfloat16_tEfNS_4arch4Sm80ELb0ELb0ELb0ELb1ELb1ELb1ELb1ELb1EEENS1_21CollectiveEpilogueFwdINS6_IJS8_S8_S9_EEENS6_IJNS7_ILi1EEESH_SH_EEESB_SD_Li256ELb1ELb1ELb1ELb0EEENS1_36VarlenDynamicPersistentTileSchedulerILi128ELi112ELi256ELi256ELb1ELb1ELb0ELb0ELb1ELb1EEEEEEEEEvNT_6ParamsE,"a",@progbits
	.sectionflags	@""
	.align	4
.nv.constant0._ZN7cutlass13device_kernelIN5flash19enable_sm80_to_sm89INS1_16FlashAttnFwdSm80INS1_25CollectiveMainloopFwdSm80ILi8ELi1ELb1EN4cute5tupleIJNS5_1CILi128EEENS7_ILi112EEES8_EEELi128ENS_10bfloat16_tEfNS_4arch4Sm80ELb0ELb0ELb0ELb1ELb1ELb1ELb1ELb1EEENS1_21CollectiveEpilogueFwdINS6_IJS8_S8_S9_EEENS6_IJNS7_ILi1EEESH_SH_EEESB_SD_Li256ELb1ELb1ELb1ELb0EEENS1_36VarlenDynamicPersistentTileSchedulerILi128ELi112ELi256ELi256ELb1ELb1ELb0ELb0ELb1ELb1EEEEEEEEEvNT_6ParamsE:
	.zero		1432


//--------------------- .nv.constant0._ZN7cutlass13device_kernelIN5flash19enable_sm80_to_sm89INS1_16FlashAttnFwdSm80INS1_25CollectiveMainloopFwdSm80ILi4ELi1ELb0EN4cute5tupleIJNS5_1CILi128EEENS7_ILi48EEES8_EEELi128ENS_10bfloat16_tEfNS_4arch4Sm80ELb0ELb1ELb0ELb0ELb1ELb0ELb1ELb1EEENS1_21CollectiveEpilogueFwdINS6_IJS8_S8_S9_EEENS6_IJNS7_ILi1EEESH_SH_EEESB_SD_Li128ELb0ELb1ELb1ELb0EEENS1_19SingleTileSchedulerILb0ELb1ELb1ELi128EEEEEEEEEvNT_6ParamsE --------------------------
	.section	.nv.constant0._ZN7cutlass13device_kernelIN5flash19enable_sm80_to_sm89INS1_16FlashAttnFwdSm80INS1_25CollectiveMainloopFwdSm80ILi4ELi1ELb0EN4cute5tupleIJNS5_1CILi128EEENS7_ILi48EEES8_EEELi128ENS_10bfloat16_tEfNS_4arch4Sm80ELb0ELb1ELb0ELb0ELb1ELb0ELb1ELb1EEENS1_21CollectiveEpilogueFwdINS6_IJS8_S8_S9_EEENS6_IJNS7_ILi1EEESH_SH_EEESB_SD_Li128ELb0ELb1ELb1ELb0EEENS1_19SingleTileSchedulerILb0ELb1ELb1ELi128EEEEEEEEEvNT_6ParamsE,"a",@progbits
	.sectionflags	@""
	.align	4
.nv.constant0._ZN7cutlass13device_kernelIN5flash19enable_sm80_to_sm89INS1_16FlashAttnFwdSm80INS1_25CollectiveMainloopFwdSm80ILi4ELi1ELb0EN4cute5tupleIJNS5_1CILi128EEENS7_ILi48EEES8_EEELi128ENS_10bfloat16_tEfNS_4arch4Sm80ELb0ELb1ELb0ELb0ELb1ELb0ELb1ELb1EEENS1_21CollectiveEpilogueFwdINS6_IJS8_S8_S9_EEENS6_IJNS7_ILi1EEESH_SH_EEESB_SD_Li128ELb0ELb1ELb1ELb0EEENS1_19SingleTileSchedulerILb0ELb1ELb1ELi128EEEEEEEEEvNT_6ParamsE:
	.zero		1400


//--------------------- .nv.constant0._ZN7cutlass13device_kernelIN5flash19enable_sm80_to_sm89INS1_16FlashAttnFwdSm80INS1_25CollectiveMainloopFwdSm80ILi8ELi1ELb1EN4cute5tupleIJNS5_1CILi128EEENS7_ILi96EEES8_EEELi128ENS_10bfloat16_tEfNS_4arch4Sm80ELb0ELb1ELb0ELb1ELb1ELb0ELb1ELb1EEENS1_21CollectiveEpilogueFwdINS6_IJS8_S8_S9_EEENS6_IJNS7_ILi1EEESH_SH_EEESB_SD_Li256ELb1ELb1ELb1ELb0EEENS1_36VarlenDynamicPersistentTileSchedulerILi128ELi96ELi256ELi256ELb1ELb1ELb0ELb1ELb0ELb1EEEEEEEEEvNT_6ParamsE --------------------------
	.section	.nv.constant0._ZN7cutlass13device_kernelIN5flash19enable_sm80_to_sm89INS1_16FlashAttnFwdSm80INS1_25CollectiveMainloopFwdSm80ILi8ELi1ELb1EN4cute5tupleIJNS5_1CILi128EEENS7_ILi96EEES8_EEELi128ENS_10bfloat16_tEfNS_4arch4Sm80ELb0ELb1ELb0ELb1ELb1ELb0ELb1ELb1EEENS1_21CollectiveEpilogueFwdINS6_IJS8_S8_S9_EEENS6_IJNS7_ILi1EEESH_SH_EEESB_SD_Li256ELb1ELb1ELb1ELb0EEENS1_36VarlenDynamicPersistentTileSchedulerILi128ELi96ELi256ELi256ELb1ELb1ELb0ELb1ELb0ELb1EEEEEEEEEvNT_6ParamsE,"a",@progbits
	.sectionflags	@""
	.align	4
.nv.constant0._ZN7cutlass13device_kernelIN5flash19enable_sm80_to_sm89INS1_16FlashAttnFwdSm80INS1_25CollectiveMainloopFwdSm80ILi8ELi1ELb1EN4cute5tupleIJNS5_1CILi128EEENS7_ILi96EEES8_EEELi128ENS_10bfloat16_tEfNS_4arch4Sm80ELb0ELb1ELb0ELb1ELb1ELb0ELb1ELb1EEENS1_21CollectiveEpilogueFwdINS6_IJS8_S8_S9_EEENS6_IJNS7_ILi1EEESH_SH_EEESB_SD_Li256ELb1ELb1ELb1ELb0EEENS1_36VarlenDynamicPersistentTileSchedulerILi128ELi96ELi256ELi256ELb1ELb1ELb0ELb1ELb0ELb1EEEEEEEEEvNT_6ParamsE:
	.zero		1432


//--------------------- .nv.constant0._ZN7cutlass13device_kernelIN5flash19enable_sm80_to_sm89INS1_16FlashAttnFwdSm80INS1_25CollectiveMainloopFwdSm80ILi8ELi1ELb1EN4cute5tupleIJNS5_1CILi128EEENS7_ILi96EEES8_EEELi128ENS_10bfloat16_tEfNS_4arch4Sm80ELb0ELb1ELb0ELb1ELb1ELb1ELb1ELb1EEENS1_21CollectiveEpilogueFwdINS6_IJS8_S8_S9_EEENS6_IJNS7_ILi1EEESH_SH_EEESB_SD_Li256ELb1ELb1ELb1ELb0EEENS1_36VarlenDynamicPersistentTileSchedulerILi128ELi96ELi256ELi256ELb1ELb1ELb0ELb1ELb0ELb1EEEEEEEEEvNT_6ParamsE --------------------------
	.section	.nv.constant0._ZN7cutlass13device_kernelIN5flash19enable_sm80_to_sm89INS1_16FlashAttnFwdSm80INS1_25CollectiveMainloopFwdSm80ILi8ELi1ELb1EN4cute5tupleIJNS5_1CILi128EEENS7_ILi96EEES8_EEELi128ENS_10bfloat16_tEfNS_4arch4Sm80ELb0ELb1ELb0ELb1ELb1ELb1ELb1ELb1EEENS1_21CollectiveEpilogueFwdINS6_IJS8_S8_S9_EEENS6_IJNS7_ILi1EEESH_SH_EEESB_SD_Li256ELb1ELb1ELb1ELb0EEENS1_36VarlenDynamicPersistentTileSchedulerILi128ELi96ELi256ELi256ELb1ELb1ELb0ELb1ELb0ELb1EEEEEEEEEvNT_6ParamsE,"a",@progbits
	.sectionflags	@""
	.align	4
.nv.constant0._ZN7cutlass13device_kernelIN5flash19enable_sm80_to_sm89INS1_16FlashAttnFwdSm80INS1_25CollectiveMainloopFwdSm80ILi8ELi1ELb1EN4cute5tupleIJNS5_1CILi128EEENS7_ILi96EEES8_EEELi128ENS_10bfloat16_tEfNS_4arch4Sm80ELb0ELb1ELb0ELb1ELb1ELb1ELb1ELb1EEENS1_21CollectiveEpilogueFwdINS6_IJS8_S8_S9_EEENS6_IJNS7_ILi1EEESH_SH_EEESB_SD_Li256ELb1ELb1ELb1ELb0EEENS1_36VarlenDynamicPersistentTileSchedulerILi128ELi96ELi256ELi256ELb1ELb1ELb0ELb1ELb0ELb1EEEEEEEEEvNT_6ParamsE:
	.zero		1432


//--------------------- .nv.constant0._ZN7cutlass13device_kernelIN5flash19enable_sm80_to_sm89INS1_16FlashAttnFwdSm80INS1_25CollectiveMainloopFwdSm80ILi4ELi1ELb0EN4cute5tupleIJNS5_1CILi128EEENS7_ILi64EEES8_EEELi128ENS_10bfloat16_tEfNS_4arch4Sm80ELb1ELb0ELb0ELb0ELb1ELb0ELb1ELb1EEENS1_21CollectiveEpilogueFwdINS6_IJS8_S8_S9_EEENS6_IJNS7_ILi1EEESH_SH_EEESB_SD_Li128ELb0ELb1ELb1ELb0EEENS1_30DynamicPersistentTileSchedulerILi128ELi128ELb1ELb1ELb0EEEEEEEEEvNT_6ParamsE --------------------------
	.section	.nv.constant0._ZN7cutlass13device_kernelIN5flash19enable_sm80_to_sm89INS1_16FlashAttnFwdSm80INS1_25CollectiveMainloopFwdSm80ILi4ELi1ELb0EN4cute5tupleIJNS5_1CILi128EEENS7_ILi64EEES8_EEELi128ENS_10bfloat16_tEfNS_4arch4Sm80ELb1ELb0ELb0ELb0ELb1ELb0ELb1ELb1EEENS1_21CollectiveEpilogueFwdINS6_IJS8_S8_S9_EEENS6_IJNS7_ILi1EEESH_SH_EEESB_SD_Li128ELb0ELb1ELb1ELb0EEENS1_30DynamicPersistentTileSchedulerILi128ELi128ELb1ELb1ELb0EEEEEEEEEvNT_6ParamsE,"a",@progbits
	.sectionflags	@""
	.align	4
.nv.constant0._ZN7cutlass13device_kernelIN5flash19enable_sm80_to_sm89INS1_16FlashAttnFwdSm80INS1_25CollectiveMainloopFwdSm80ILi4ELi1ELb0EN4cute5tupleIJNS5_1CILi128EEENS7_ILi64EEES8_EEELi128ENS_10bfloat16_tEfNS_4arch4Sm80ELb1ELb0ELb0ELb0ELb1ELb0ELb1ELb1EEENS1_21CollectiveEpilogueFwdINS6_IJS8_S8_S9_EEENS6_IJNS7_ILi1EEESH_SH_EEESB_SD_Li128ELb0ELb1ELb1ELb0EEENS1_30DynamicPersistentTileSchedulerILi128ELi128ELb1ELb1ELb0EEEEEEEEEvNT_6ParamsE:
	.zero		1416


//--------------------- .nv.constant0._ZN7cutlass13device_kernelIN5flash19enable_sm80_to_sm89INS1_16FlashAttnFwdSm80INS1_25CollectiveMainloopFwdSm80ILi8ELi1ELb1EN4cute5tupleIJNS5_1CILi128EEENS7_ILi112EEES8_EEELi128ENS_10bfloat16_tEfNS_4arch4Sm80ELb1ELb0ELb0ELb1ELb1ELb0ELb1ELb1EEENS1_21CollectiveEpilogueFwdINS6_IJS8_S8_S9_EEENS6_IJNS7_ILi1EEESH_SH_EEESB_SD_Li256ELb1ELb1ELb1ELb0EEENS1_36VarlenDynamicPersistentTileSchedulerILi128ELi112ELi256ELi256ELb1ELb1ELb0ELb1ELb1ELb1EEEEEEEEEvNT_6ParamsE --------------------------
	.section	.nv.constant0._ZN7cutlass13device_kernelIN5flash19enable_sm80_to_sm89INS1_16FlashAttnFwdSm80INS1_25CollectiveMainloopFwdSm80ILi8ELi1ELb1EN4cute5tupleIJNS5_1CILi128EEENS7_ILi112EEES8_EEELi128ENS_10bfloat16_tEfNS_4arch4Sm80ELb1ELb0ELb0ELb1ELb1ELb0ELb1ELb1EEENS1_21CollectiveEpilogueFwdINS6_IJS8_S8_S9_EEENS6_IJNS7_ILi1EEESH_SH_EEESB_SD_Li256ELb1ELb1ELb1ELb0EEENS1_36VarlenDynamicPersistentTileSchedulerILi128ELi112ELi256ELi256ELb1ELb1ELb0ELb1ELb1ELb1EEEEEEEEEvNT_6ParamsE,"a",@progbits
	.sectionflags	@""
	.align	4
.nv.constant0._ZN7cutlass13device_kernelIN5flash19enable_sm80_to_sm89INS1_16FlashAttnFwdSm80INS1_25CollectiveMainloopFwdSm80ILi8ELi1ELb1EN4cute5tupleIJNS5_1CILi128EEENS7_ILi112EEES8_EEELi128ENS_10bfloat16_tEfNS_4arch4Sm80ELb1ELb0ELb0ELb1ELb1ELb0ELb1ELb1EEENS1_21CollectiveEpilogueFwdINS6_IJS8_S8_S9_EEENS6_IJNS7_ILi1EEESH_SH_EEESB_SD_Li256ELb1ELb1ELb1ELb0EEENS1_36VarlenDynamicPersistentTileSchedulerILi128ELi112ELi256ELi256ELb1ELb1ELb0ELb1ELb1ELb1EEEEEEEEEvNT_6ParamsE:
	.zero		1432


//--------------------- .nv.constant0._ZN7cutlass13device_kernelIN5flash19enable_sm80_to_sm89INS1_16FlashAttnFwdSm80INS1_25CollectiveMainloopFwdSm80ILi8ELi1ELb1EN4cute5tupleIJNS5_1CILi128EEENS7_ILi112EEES8_EEELi128ENS_10bfloat16_tEfNS_4arch4Sm80ELb1ELb0ELb0ELb1ELb1ELb1ELb1ELb1EEENS1_21CollectiveEpilogueFwdINS6_IJS8_S8_S9_EEENS6_IJNS7_ILi1EEESH_SH_EEESB_SD_Li256ELb1ELb1ELb1ELb0EEENS1_36VarlenDynamicPersistentTileSchedulerILi128ELi112ELi256ELi256ELb1ELb1ELb0ELb1ELb1ELb1EEEEEEEEEvNT_6ParamsE --------------------------
	.section	.nv.constant0._ZN7cutlass13device_kernelIN5flash19enable_sm80_to_sm89INS1_16FlashAttnFwdSm80INS1_25CollectiveMainloopFwdSm80ILi8ELi1ELb1EN4cute5tupleIJNS5_1CILi128EEENS7_ILi112EEES8_EEELi128ENS_10bfloat16_tEfNS_4arch4Sm80ELb1ELb0ELb0ELb1ELb1ELb1ELb1ELb1EEENS1_21CollectiveEpilogueFwdINS6_IJS8_S8_S9_EEENS6_IJNS7_ILi1EEESH_SH_EEESB_SD_Li256ELb1ELb1ELb1ELb0EEENS1_36VarlenDynamicPersistentTileSchedulerILi128ELi112ELi256ELi256ELb1ELb1ELb0ELb1ELb1ELb1EEEEEEEEEvNT_6ParamsE,"a",@progbits
	.sectionflags	@""
	.align	4
.nv.constant0._ZN7cutlass13device_kernelIN5flash19enable_sm80_to_sm89INS1_16FlashAttnFwdSm80INS1_25CollectiveMainloopFwdSm80ILi8ELi1ELb1EN4cute5tupleIJNS5_1CILi128EEENS7_ILi112EEES8_EEELi128ENS_10bfloat16_tEfNS_4arch4Sm80ELb1ELb0ELb0ELb1ELb1ELb1ELb1ELb1EEENS1_21CollectiveEpilogueFwdINS6_IJS8_S8_S9_EEENS6_IJNS7_ILi1EEESH_SH_EEESB_SD_Li256ELb1ELb1ELb1ELb0EEENS1_36VarlenDynamicPersistentTileSchedulerILi128ELi112ELi256ELi256ELb1ELb1ELb0ELb1ELb1ELb1EEEEEEEEEvNT_6ParamsE:
	.zero		1432


//--------------------- .text._ZN7cutlass13device_kernelIN5flash19enable_sm80_to_sm89INS1_16FlashAttnFwdSm80INS1_25CollectiveMainloopFwdSm80ILi8ELi1ELb1EN4cute5tupleIJNS5_1CILi128EEES8_S8_EEELi128ENS_10bfloat16_tEfNS_4arch4Sm80ELb0ELb0ELb0ELb0ELb1ELb0ELb1ELb1EEENS1_21CollectiveEpilogueFwdIS9_NS6_IJNS7_ILi1EEESF_SF_EEESA_SC_Li256ELb0ELb1ELb1ELb0EEENS1_19SingleTileSchedulerILb0ELb1ELb1ELi128EEEEEEEEEvNT_6ParamsE --------------------------
	.section	.text._ZN7cutlass13device_kernelIN5flash19enable_sm80_to_sm89INS1_16FlashAttnFwdSm80INS1_25CollectiveMainloopFwdSm80ILi8ELi1ELb1EN4cute5tupleIJNS5_1CILi128EEES8_S8_EEELi128ENS_10bfloat16_tEfNS_4arch4Sm80ELb0ELb0ELb0ELb0ELb1ELb0ELb1ELb1EEENS1_21CollectiveEpilogueFwdIS9_NS6_IJNS7_ILi1EEESF_SF_EEESA_SC_Li256ELb0ELb1ELb1ELb0EEENS1_19SingleTileSchedulerILb0ELb1ELb1ELi128EEEEEEEEEvNT_6ParamsE,"ax",@progbits
	.sectioninfo	@"SHI_REGISTERS=252"
	.align	128
.text._ZN7cutlass13device_kernelIN5flash19enable_sm80_to_sm89INS1_16FlashAttnFwdSm80INS1_25CollectiveMainloopFwdSm80ILi8ELi1ELb1EN4cute5tupleIJNS5_1CILi128EEES8_S8_EEELi128ENS_10bfloat16_tEfNS_4arch4Sm80ELb0ELb0ELb0ELb0ELb1ELb0ELb1ELb1EEENS1_21CollectiveEpilogueFwdIS9_NS6_IJNS7_ILi1EEESF_SF_EEESA_SC_Li256ELb0ELb1ELb1ELb0EEENS1_19SingleTileSchedulerILb0ELb1ELb1ELi128EEEEEEEEEvNT_6ParamsE:
        .type           _ZN7cutlass13device_kernelIN5flash19enable_sm80_to_sm89INS1_16FlashAttnFwdSm80INS1_25CollectiveMainloopFwdSm80ILi8ELi1ELb1EN4cute5tupleIJNS5_1CILi128EEES8_S8_EEELi128ENS_10bfloat16_tEfNS_4arch4Sm80ELb0ELb0ELb0ELb0ELb1ELb0ELb1ELb1EEENS1_21CollectiveEpilogueFwdIS9_NS6_IJNS7_ILi1EEESF_SF_EEESA_SC_Li256ELb0ELb1ELb1ELb0EEENS1_19SingleTileSchedulerILb0ELb1ELb1ELi128EEEEEEEEEvNT_6ParamsE,@function
        .size           _ZN7cutlass13device_kernelIN5flash19enable_sm80_to_sm89INS1_16FlashAttnFwdSm80INS1_25CollectiveMainloopFwdSm80ILi8ELi1ELb1EN4cute5tupleIJNS5_1CILi128EEES8_S8_EEELi128ENS_10bfloat16_tEfNS_4arch4Sm80ELb0ELb0ELb0ELb0ELb1ELb0ELb1ELb1EEENS1_21CollectiveEpilogueFwdIS9_NS6_IJNS7_ILi1EEESF_SF_EEESA_SC_Li256ELb0ELb1ELb1ELb0EEENS1_19SingleTileSchedulerILb0ELb1ELb1ELi128EEEEEEEEEvNT_6ParamsE,(.L_x_1784 - _ZN7cutlass13device_kernelIN5flash19enable_sm80_to_sm89INS1_16FlashAttnFwdSm80INS1_25CollectiveMainloopFwdSm80ILi8ELi1ELb1EN4cute5tupleIJNS5_1CILi128EEES8_S8_EEELi128ENS_10bfloat16_tEfNS_4arch4Sm80ELb0ELb0ELb0ELb0ELb1ELb0ELb1ELb1EEENS1_21CollectiveEpilogueFwdIS9_NS6_IJNS7_ILi1EEESF_SF_EEESA_SC_Li256ELb0ELb1ELb1ELb0EEENS1_19SingleTileSchedulerILb0ELb1ELb1ELi128EEEEEEEEEvNT_6ParamsE)
        .other          _ZN7cutlass13device_kernelIN5flash19enable_sm80_to_sm89INS1_16FlashAttnFwdSm80INS1_25CollectiveMainloopFwdSm80ILi8ELi1ELb1EN4cute5tupleIJNS5_1CILi128EEES8_S8_EEELi128ENS_10bfloat16_tEfNS_4arch4Sm80ELb0ELb0ELb0ELb0ELb1ELb0ELb1ELb1EEENS1_21CollectiveEpilogueFwdIS9_NS6_IJNS7_ILi1EEESF_SF_EEESA_SC_Li256ELb0ELb1ELb1ELb0EEENS1_19SingleTileSchedulerILb0ELb1ELb1ELi128EEEEEEEEEvNT_6ParamsE,@"STO_CUDA_ENTRY STV_DEFAULT"
_ZN7cutlass13device_kernelIN5flash19enable_sm80_to_sm89INS1_16FlashAttnFwdSm80INS1_25CollectiveMainloopFwdSm80ILi8ELi1ELb1EN4cute5tupleIJNS5_1CILi128EEES8_S8_EEELi128ENS_10bfloat16_tEfNS_4arch4Sm80ELb0ELb0ELb0ELb0ELb1ELb0ELb1ELb1EEENS1_21CollectiveEpilogueFwdIS9_NS6_IJNS7_ILi1EEESF_SF_EEESA_SC_Li256ELb0ELb1ELb1ELb0EEENS1_19SingleTileSchedulerILb0ELb1ELb1ELi128EEEEEEEEEvNT_6ParamsE:
[----:B------:R-:W-:Y:S02]  /*0000*/  MOV R1, c[0x0][0x28] ;  /* 0x00000a0000017a02 */ /* 0x000fe40000000f00 */
[----:B------:R-:W1:Y:S01]  /*0010*/  S2R R5, SR_TID.X ;  /* 0x0000000000057919 */ /* 0x000e620000002100 */
[----:B------:R-:W2:Y:S08]  /*0020*/  S2UR UR6, SR_CTAID.Y ;  /* 0x00000000000679c3 */ /* 0x000eb00000002600 */
[----:B------:R-:W3:Y:S01]  /*0030*/  S2UR UR18, SR_CTAID.Z ;  /* 0x00000000001279c3 */ /* 0x000ee20000002700 */
[----:B-1----:R-:W-:-:S06]  /*0040*/  SHF.R.U32.HI R0, RZ, 0x5, R5 ;  /* 0x00000005ff007819 */ /* 0x002fcc0000011605 */
[----:B------:R-:W1:Y:S02]  /*0050*/  SHFL.IDX PT, R0, R0, RZ, 0x1f ;  /* 0x00001fff00007589 */ /* 0x000e6400000e0000 */
[----:B-1----:R-:W-:-:S13]  /*0060*/  ISETP.NE.AND P0, PT, R0, RZ, PT ;  /* 0x000000ff0000720c */ /* 0x002fda0003f05270 */
[----:B--23--:R-:W-:Y:S05]  /*0070*/  @!P0 BRA `(.L_x_0) ;  /* 0x0000009000008947 */ /* 0x00cfea0003800000 */
[----:B------:R-:W-:Y:S01]  /*0080*/  MOV R0, c[0x0][0x550] ;  /* 0x0001540000007a02 */ /* 0x000fe20000000f00 */
[----:B------:R-:W-:-:S03]  /*0090*/  UMOV UR10, UR6 ;  /* 0x00000006000a7c82 */ /* 0x000fc60008000000 */
[----:B------:R-:W-:-:S13]  /*00a0*/  ISETP.NE.AND P0, PT, R0, 0x1, PT ;  /* 0x000000010000780c */ /* 0x000fda0003f05270 */
[----:B------:R-:W-:Y:S05]  /*00b0*/  @!P0 BRA `(.L_x_1) ;  /* 0x000000b000008947 */ /* 0x000fea0003800000 */
[----:B------:R-:W-:Y:S02]  /*00c0*/  ULDC UR4, c[0x0][0x554] ;  /* 0x0001550000047ab9 */ /* 0x000fe40000000800 */
[----:B------:R-:W-:Y:S02]  /*00d0*/  UIMAD.WIDE.U32 UR4, UR6, UR4, URZ ;  /* 0x00000004060472a5 */ /* 0x000fe4000f8e003f */
[----:B------:R-:W-:Y:S02]  /*00e0*/  ULDC UR10, c[0x0][0x558] ;  /* 0x00015600000a7ab9 */ /* 0x000fe40000000800 */
[----:B------:R-:W-:Y:S01]  /*00f0*/  USHF.R.U32.HI UR10, URZ, UR10, UR5 ;  /* 0x0000000a3f0a7299 */ /* 0x000fe20008011605 */
[----:B------:R-:W-:Y:S05]  /*0100*/  BRA `(.L_x_1) ;  /* 0x0000006000007947 */ /* 0x000fea0003800000 */
.L_x_0:
[----:B------:R-:W-:Y:S02]  /*0110*/  ULDC.64 UR4, c[0x0][0x550] ;  /* 0x0001540000047ab9 */ /* 0x000fe40000000a00 */
[----:B------:R-:W-:Y:S02]  /*0120*/  UISETP.NE.AND UP0, UPT, UR4, 0x1, UPT ;  /* 0x000000010400788c */ /* 0x000fe4000bf05270 */
[----:B------:R-:W-:-:S02]  /*0130*/  UIMAD.WIDE.U32 UR8, UR6, UR5, URZ ;  /* 0x00000005060872a5 */ /* 0x000fc4000f8e003f */
[----:B------:R-:W-:Y:S02]  /*0140*/  ULDC UR4, c[0x0][0x558] ;  /* 0x0001560000047ab9 */ /* 0x000fe40000000800 */
[----:B------:R-:W-:-:S05]  /*0150*/  UMOV UR10, UR6 ;  /* 0x00000006000a7c82 */ /* 0x000fca0008000000 */
[----:B------:R-:W-:-:S03]  /*0160*/  @UP0 USHF.R.U32.HI UR10, URZ, UR4, UR9 ;  /* 0x000000043f0a0299 */ /* 0x000fc60008011609 */
.L_x_1:
[----:B------:R-:W-:Y:S01]  /*0170*/  ISETP.LE.AND P0, PT, RZ, UR18, PT ;  /* 0x00000012ff007c0c */ /* 0x000fe2000bf03270 */
[----:B------:R-:W-:Y:S02]  /*0180*/  UIADD3 UR5, -UR10, URZ, URZ ;  /* 0x0000003f0a057290 */ /* 0x000fe4000fffe13f */
[----:B------:R-:W-:Y:S02]  /*0190*/  ULDC UR4, c[0x0][0x550] ;  /* 0x0001540000047ab9 */ /* 0x000fe40000000800 */
[----:B------:R-:W-:-:S08]  /*01a0*/  UIMAD UR6, UR5, UR4, UR6 ;  /* 0x00000004050672a4 */ /* 0x000fd0000f8e0206 */
[----:B------:R-:W-:Y:S05]  /*01b0*/  @!P0 EXIT ;  /* 0x000000000000894d */ /* 0x000fea0003800000 */
[----:B------:R-:W-:Y:S02]  /*01c0*/  ULDC.64 UR4, c[0x0][0x370] ;  /* 0x0000dc0000047ab9 */ /* 0x000fe40000000a00 */
[----:B------:R-:W-:Y:S02]  /*01d0*/  UISETP.NE.U32.AND UP0, UPT, URZ, UR4, UPT ;  /* 0x000000043f00728c */ /* 0x000fe4000bf05070 */
[----:B------:R-:W-:Y:S02]  /*01e0*/  ULDC.64 UR8, c[0x0][0x370] ;  /* 0x0000dc0000087ab9 */ /* 0x000fe40000000a00 */
[----:B------:R-:W-:Y:S02]  /*01f0*/  UISETP.NE.AND.EX UP0, UPT, URZ, UR5, UPT, UP0 ;  /* 0x000000053f00728c */ /* 0x000fe4000bf05300 */
[----:B------:R-:W-:-:S04]  /*0200*/  ULDC.64 UR12, c[0x0][0x118] ;  /* 0x00004600000c7ab9 */ /* 0x000fc80000000a00 */
[----:B------:R-:W-:-:S05]  /*0210*/  PLOP3.LUT P0, PT, PT, PT, UP0, 0x80, 0x0 ;  /* 0x000000000000781c */ /* 0x000fca0003f0f008 */
[----:B------:R-:W-:Y:S02]  /*0220*/  @UP0 UMOV UR4, 0x4 ;  /* 0x0000000400040882 */ /* 0x000fe40000000000 */
[----:B------:R-:W-:-:S06]  /*0230*/  @UP0 UIMAD.WIDE UR4, UR18, UR4, UR8 ;  /* 0x00000004120402a5 */ /* 0x000fcc000f8e0208 */
[----:B------:R-:W-:Y:S02]  /*0240*/  IMAD.U32 R2, RZ, RZ, UR4 ;  /* 0x00000004ff027e24 */ /* 0x000fe4000f8e00ff */
[----:B------:R-:W-:-:S05]  /*0250*/  IMAD.U32 R3, RZ, RZ, UR5 ;  /* 0x00000005ff037e24 */ /* 0x000fca000f8e00ff */
[----:B------:R-:W2:Y:S01]  /*0260*/  @P0 LDG.E R2, [R2.64] ;  /* 0x0000000c02020981 */ /* 0x000ea2000c1e1900 */
[----:B------:R-:W-:Y:S02]  /*0270*/  ULDC UR4, c[0x0][0x2ac] ;  /* 0x0000ab0000047ab9 */ /* 0x000fe40000000800 */
[----:B------:R-:W-:Y:S02]  /*0280*/  ULDC UR15, c[0x0][0x1d0] ;  /* 0x00007400000f7ab9 */ /* 0x000fe40000000800 */
[----:B------:R-:W-:Y:S02]  /*0290*/  UIMAD UR15, UR4, UR15, URZ ;  /* 0x0000000f040f72a4 */ /* 0x000fe4000f8e023f */
[----:B------:R-:W-:Y:S02]  /*02a0*/  UMOV UR9, URZ ;  /* 0x0000003f00097c82 */ /* 0x000fe40008000000 */
[----:B------:R-:W-:Y:S02]  /*02b0*/  UISETP.GE.AND UP0, UPT, UR15, 0x1, UPT ;  /* 0x000000010f00788c */ /* 0x000fe4000bf06270 */
[----:B------:R-:W-:-:S02]  /*02c0*/  UIADD3 UR5, UR15, 0x7f, URZ ;  /* 0x0000007f0f057890 */ /* 0x000fc4000fffe03f */
[----:B------:R-:W-:Y:S02]  /*02d0*/  UMOV UR17, URZ ;  /* 0x0000003f00117c82 */ /* 0x000fe40008000000 */
[----:B------:R-:W-:-:S04]  /*02e0*/  USHF.R.S32.HI UR4, URZ, 0x1f, UR5 ;  /* 0x0000001f3f047899 */ /* 0x000fc80008011405 */
[----:B------:R-:W-:-:S04]  /*02f0*/  ULEA.HI UR4, UR4, UR5, URZ, 0x7 ;  /* 0x0000000504047291 */ /* 0x000fc8000f8f383f */
[----:B------:R-:W-:Y:S01]  /*0300*/  USHF.R.S32.HI UR7, URZ, 0x7, UR4 ;  /* 0x000000073f077899 */ /* 0x000fe20008011404 */
[----:B--2---:R1:W2:Y:S01]  /*0310*/  @P0 R2UR UR9, R2 ;  /* 0x00000000020903c2 */ /* 0x0042a200000e0000 */
[----:B------:R-:W-:-:S13]  /*0320*/  PLOP3.LUT P0, PT, PT, PT, UP0, 0x80, 0x0 ;  /* 0x000000000000781c */ /* 0x000fda0003f0f008 */
[----:B-12---:R-:W-:Y:S05]  /*0330*/  @!P0 BRA `(.L_x_2) ;  /* 0x0000025000008947 */ /* 0x006fea0003800000 */
[----:B------:R-:W-:Y:S02]  /*0340*/  USHF.R.U32.HI UR4, URZ, 0x10, UR6 ;  /* 0x000000103f047899 */ /* 0x000fe40008011606 */
[----:B------:R-:W-:Y:S02]  /*0350*/  ULDC UR5, c[0x0][0x338] ;  /* 0x0000ce0000057ab9 */ /* 0x000fe40000000800 */
[----:B------:R-:W-:Y:S02]  /*0360*/  UISETP.NE.AND UP0, UPT, UR4, URZ, UPT ;  /* 0x0000003f0400728c */ /* 0x000fe4000bf05270 */
[----:B------:R-:W-:Y:S02]  /*0370*/  UMOV UR20, URZ ;  /* 0x0000003f00147c82 */ /* 0x000fe40008000000 */
[----:B------:R-:W-:-:S04]  /*0380*/  USEL UR5, UR4, UR5, UP0 ;  /* 0x0000000504057287 */ /* 0x000fc80008000000 */
[----:B------:R-:W-:Y:S02]  /*0390*/  UIADD3 UR16, UR7, -0x1, UR5 ;  /* 0xffffffff07107890 */ /* 0x000fe4000fffe005 */
[----:B------:R-:W-:-:S05]  /*03a0*/  IMAD.U32 R0, RZ, RZ, UR5 ;  /* 0x00000005ff007e24 */ /* 0x000fca000f8e00ff */
[-C--:B------:R-:W-:Y:S02]  /*03b0*/  IABS R2, R0.reuse ;  /* 0x0000000000027213 */ /* 0x080fe40000000000 */
[----:B------:R-:W-:Y:S02]  /*03c0*/  IABS R0, R0 ;  /* 0x0000000000007213 */ /* 0x000fe40000000000 */
[----:B------:R-:W1:Y:S03]  /*03d0*/  R2UR UR14, R2 ;  /* 0x00000000020e73c2 */ /* 0x000e6600000e0000 */
[----:B------:R-:W-:-:S05]  /*03e0*/  IMAD.MOV R0, RZ, RZ, -R0 ;  /* 0x000000ffff007224 */ /* 0x000fca00078e0a00 */
[----:B------:R-:W2:Y:S01]  /*03f0*/  R2UR UR8, R0 ;  /* 0x00000000000873c2 */ /* 0x000ea200000e0000 */
[----:B-1----:R-:W1:Y:S08]  /*0400*/  I2F.RP R2, UR14 ;  /* 0x0000000e00027d06 */ /* 0x002e700008209400 */
[----:B-1----:R-:W1:Y:S02]  /*0410*/  MUFU.RCP R2, R2 ;  /* 0x0000000200027308 */ /* 0x002e640000001000 */
[----:B-1----:R-:W-:-:S06]  /*0420*/  IADD3 R2, R2, 0xffffffe, RZ ;  /* 0x0ffffffe02027810 */ /* 0x002fcc0007ffe0ff */
[----:B------:R-:W1:Y:S02]  /*0430*/  F2I.FTZ.U32.TRUNC.NTZ R2, R2 ;  /* 0x0000000200027305 */ /* 0x000e64000021f000 */
[----:B-1----:R1:W3:Y:S02]  /*0440*/  R2UR UR21, R2 ;  /* 0x00000000021573c2 */ /* 0x0022e400000e0000 */
[----:B-1----:R-:W-:Y:S01]  /*0450*/  IMAD.U32 R2, RZ, RZ, UR16 ;  /* 0x00000010ff027e24 */ /* 0x002fe2000f8e00ff */
[----:B---3--:R-:W-:Y:S02]  /*0460*/  UIADD3 UR4, URZ, -UR21, URZ ;  /* 0x800000153f047290 */ /* 0x008fe4000fffe03f */
[----:B------:R-:W-:Y:S02]  /*0470*/  ULOP3.LUT UR16, UR16, UR5, URZ, 0x3c, !UPT ;  /* 0x0000000510107292 */ /* 0x000fe4000f8e3c3f */
[----:B------:R-:W-:Y:S01]  /*0480*/  IABS R2, R2 ;  /* 0x0000000200027213 */ /* 0x000fe20000000000 */
[----:B------:R-:W-:-:S03]  /*0490*/  UIMAD UR4, UR4, UR14, URZ ;  /* 0x0000000e040472a4 */ /* 0x000fc6000f8e023f */
[----:B------:R-:W1:Y:S01]  /*04a0*/  R2UR UR11, R2 ;  /* 0x00000000020b73c2 */ /* 0x000e6200000e0000 */
[----:B------:R-:W-:-:S07]  /*04b0*/  UIMAD.WIDE.U32 UR20, UR21, UR4, UR20 ;  /* 0x00000004151472a5 */ /* 0x000fce000f8e0014 */
[----:B------:R-:W-:Y:S02]  /*04c0*/  UMOV UR17, UR21 ;  /* 0x0000001500117c82 */ /* 0x000fe40008000000 */
[----:B-1----:R-:W-:-:S07]  /*04d0*/  UIMAD.WIDE.U32 UR20, UR17, UR11, URZ ;  /* 0x0000000b111472a5 */ /* 0x002fce000f8e003f */
[----:B------:R-:W-:Y:S02]  /*04e0*/  UMOV UR17, UR21 ;  /* 0x0000001500117c82 */ /* 0x000fe40008000000 */
[----:B--2---:R-:W-:-:S04]  /*04f0*/  UIMAD UR8, UR17, UR8, UR11 ;  /* 0x00000008110872a4 */ /* 0x004fc8000f8e020b */
[----:B------:R-:W-:-:S11]  /*0500*/  UISETP.GT.U32.AND UP0, UPT, UR14, UR8, UPT ;  /* 0x000000080e00728c */ /* 0x000fd6000bf04070 */
[----:B------:R-:W-:Y:S02]  /*0510*/  @!UP0 UIADD3 UR8, UR8, -UR14, URZ ;  /* 0x8000000e08088290 */ /* 0x000fe4000fffe03f */
[----:B------:R-:W-:Y:S02]  /*0520*/  @!UP0 UIADD3 UR17, UR17, 0x1, URZ ;  /* 0x0000000111118890 */ /* 0x000fe4000fffe03f */
[----:B------:R-:W-:Y:S02]  /*0530*/  UISETP.GE.U32.AND UP1, UPT, UR8, UR14, UPT ;  /* 0x0000000e0800728c */ /* 0x000fe4000bf26070 */
[----:B------:R-:W-:-:S09]  /*0540*/  UISETP.GE.AND UP0, UPT, UR16, URZ, UPT ;  /* 0x0000003f1000728c */ /* 0x000fd2000bf06270 */
[----:B------:R-:W-:Y:S02]  /*0550*/  @UP1 UIADD3 UR17, UR17, 0x1, URZ ;  /* 0x0000000111111890 */ /* 0x000fe4000fffe03f */
[----:B------:R-:W-:Y:S02]  /*0560*/  UISETP.NE.AND UP1, UPT, UR5, URZ, UPT ;  /* 0x0000003f0500728c */ /* 0x000fe4000bf25270 */
[----:B------:R-:W-:-:S09]  /*0570*/  @!UP0 UIADD3 UR17, -UR17, URZ, URZ ;  /* 0x0000003f11118290 */ /* 0x000fd2000fffe13f */
[----:B------:R-:W-:Y:S02]  /*0580*/  @!UP1 ULOP3.LUT UR17, URZ, UR5, URZ, 0x33, !UPT ;  /* 0x000000053f119292 */ /* 0x000fe4000f8e333f */
.L_x_2:
[----:B------:R-:W-:Y:S01]  /*0590*/  ULOP3.LUT UR8, UR6, 0xffff, URZ, 0xc0, !UPT ;  /* 0x0000ffff06087892 */ /* 0x000fe2000f8ec03f */
[----:B------:R-:W-:Y:S01]  /*05a0*/  PLOP3.LUT P2, PT, PT, PT, PT, 0x80, 0x0 ;  /* 0x000000000000781c */ /* 0x000fe20003f4f070 */
[----:B------:R-:W-:Y:S01]  /*05b0*/  IMAD.MOV.U32 R6, RZ, RZ, RZ ;  /* 0x000000ffff067224 */ /* 0x000fe200078e00ff */
[----:B------:R-:W-:Y:S01]  /*05c0*/  CS2R R114, SRZ ;  /* 0x0000000000727805 */ /* 0x000fe2000001ff00 */
[----:B------:R-:W-:Y:S01]  /*05d0*/  UIMAD UR8, UR8, UR17, URZ ;  /* 0x00000011080872a4 */ /* 0x000fe2000f8e023f */
[----:B------:R-:W-:Y:S01]  /*05e0*/  IMAD.MOV.U32 R2, RZ, RZ, RZ ;  /* 0x000000ffff027224 */ /* 0x000fe200078e00ff */
[----:B------:R-:W-:Y:S01]  /*05f0*/  CS2R R112, SRZ ;  /* 0x0000000000707805 */ /* 0x000fe2000001ff00 */
[----:B------:R-:W-:Y:S01]  /*0600*/  CS2R R118, SRZ ;  /* 0x0000000000767805 */ /* 0x000fe2000001ff00 */
[----:B------:R-:W-:Y:S01]  /*0610*/  UIADD3 UR17, UR8, UR17, URZ ;  /* 0x0000001108117290 */ /* 0x000fe2000fffe03f */
[----:B------:R-:W-:Y:S01]  /*0620*/  CS2R R116, SRZ ;  /* 0x0000000000747805 */ /* 0x000fe2000001ff00 */
[----:B------:R-:W-:Y:S01]  /*0630*/  CS2R R110, SRZ ;  /* 0x00000000006e7805 */ /* 0x000fe2000001ff00 */
[----:B------:R-:W-:Y:S01]  /*0640*/  CS2R R108, SRZ ;  /* 0x00000000006c7805 */ /* 0x000fe2000001ff00 */
[----:B------:R-:W-:Y:S01]  /*0650*/  UISETP.LT.AND UP0, UPT, UR7, UR17, UPT ;  /* 0x000000110700728c */ /* 0x000fe2000bf01270 */
[----:B------:R-:W-:Y:S01]  /*0660*/  CS2R R106, SRZ ;  /* 0x00000000006a7805 */ /* 0x000fe2000001ff00 */
[----:B------:R-:W-:Y:S01]  /*0670*/  CS2R R104, SRZ ;  /* 0x0000000000687805 */ /* 0x000fe2000001ff00 */
[----:B------:R-:W-:Y:S01]  /*0680*/  CS2R R102, SRZ ;  /* 0x0000000000667805 */ /* 0x000fe2000001ff00 */
[----:B------:R-:W-:Y:S01]  /*0690*/  USEL UR7, UR7, UR17, UP0 ;  /* 0x0000001107077287 */ /* 0x000fe20008000000 */
[----:B------:R-:W-:Y:S01]  /*06a0*/  CS2R R100, SRZ ;  /* 0x0000000000647805 */ /* 0x000fe2000001ff00 */
[----:B------:R-:W-:Y:S01]  /*06b0*/  CS2R R122, SRZ ;  /* 0x00000000007a7805 */ /* 0x000fe2000001ff00 */
[----:B------:R-:W-:Y:S01]  /*06c0*/  CS2R R120, SRZ ;  /* 0x0000000000787805 */ /* 0x000fe2000001ff00 */
[----:B------:R-:W-:Y:S01]  /*06d0*/  UISETP.GT.AND UP0, UPT, UR7, UR8, UPT ;  /* 0x000000080700728c */ /* 0x000fe2000bf04270 */
[----:B------:R-:W-:Y:S01]  /*06e0*/  CS2R R98, SRZ ;  /* 0x0000000000627805 */ /* 0x000fe2000001ff00 */
[----:B------:R-:W-:Y:S01]  /*06f0*/  CS2R R96, SRZ ;  /* 0x0000000000607805 */ /* 0x000fe2000001ff00 */
[----:B------:R-:W-:Y:S01]  /*0700*/  CS2R R94, SRZ ;  /* 0x00000000005e7805 */ /* 0x000fe2000001ff00 */
[----:B------:R-:W-:Y:S01]  /*0710*/  CS2R R92, SRZ ;  /* 0x00000000005c7805 */ /* 0x000fe2000001ff00 */
[----:B------:R-:W-:Y:S01]  /*0720*/  CS2R R90, SRZ ;  /* 0x00000000005a7805 */ /* 0x000fe2000001ff00 */
[----:B------:R-:W-:Y:S01]  /*0730*/  PLOP3.LUT P0, PT, PT, PT, UP0, 0x80, 0x0 ;  /* 0x000000000000781c */ /* 0x000fe20003f0f008 */
[----:B------:R-:W-:Y:S01]  /*0740*/  CS2R R88, SRZ ;  /* 0x0000000000587805 */ /* 0x000fe2000001ff00 */
        /* <DEDUP_REMOVED lines=14> */
[----:B------:R-:W-:Y:S05]  /*0830*/  @!P0 BRA `(.L_x_3) ;  /* 0x000087c000008947 */ /* 0x000fea0003800000 */
[----:B------:R-:W-:Y:S02]  /*0840*/  ULDC.64 UR4, c[0x0][0x340] ;  /* 0x0000d00000047ab9 */ /* 0x000fe40000000a00 */
[----:B------:R-:W-:-:S02]  /*0850*/  UISETP.NE.U32.AND UP0, UPT, URZ, UR4, UPT ;  /* 0x000000043f00728c */ /* 0x000fc4000bf05070 */
[----:B------:R-:W-:Y:S02]  /*0860*/  ULDC.64 UR16, c[0x0][0x340] ;  /* 0x0000d00000107ab9 */ /* 0x000fe40000000a00 */
[----:B------:R-:W-:-:S06]  /*0870*/  UISETP.NE.AND.EX UP0, UPT, URZ, UR5, UPT, UP0 ;  /* 0x000000053f00728c */ /* 0x000fcc000bf05300 */
[----:B------:R-:W-:-:S05]  /*0880*/  PLOP3.LUT P0, PT, PT, PT, UP0, 0x80, 0x0 ;  /* 0x000000000000781c */ /* 0x000fca0003f0f008 */
[----:B------:R-:W-:Y:S02]  /*0890*/  @UP0 UMOV UR4, 0x4 ;  /* 0x0000000400040882 */ /* 0x000fe40000000000 */
[----:B------:R-:W-:-:S06]  /*08a0*/  @UP0 UIMAD.WIDE UR4, UR18, UR4, UR16 ;  /* 0x00000004120402a5 */ /* 0x000fcc000f8e0210 */
[----:B------:R-:W-:Y:S02]  /*08b0*/  IMAD.U32 R2, RZ, RZ, UR4 ;  /* 0x00000004ff027e24 */ /* 0x000fe4000f8e00ff */
[----:B------:R-:W-:Y:S01]  /*08c0*/  IMAD.U32 R3, RZ, RZ, UR5 ;  /* 0x00000005ff037e24 */ /* 0x000fe2000f8e00ff */
[----:B------:R-:W-:Y:S01]  /*08d0*/  SHF.R.S32.HI R10, RZ, 0x1f, R5 ;  /* 0x0000001fff0a7819 */ /* 0x000fe20000011405 */
[----:B------:R-:W-:Y:S02]  /*08e0*/  UIADD3 UR6, UR7, -0x1, URZ ;  /* 0xffffffff07067890 */ /* 0x000fe4000fffe03f */
[----:B------:R-:W-:Y:S01]  /*08f0*/  ULDC.64 UR4, c[0x0][0x2b0] ;  /* 0x0000ac0000047ab9 */ /* 0x000fe20000000a00 */
[CC--:B------:R-:W-:Y:S01]  /*0900*/  LEA.HI R241, R10.reuse, R5.reuse, RZ, 0x6 ;  /* 0x000000050af17211 */ /* 0x0c0fe200078f30ff */
[----:B------:R1:W2:Y:S01]  /*0910*/  @P0 LDG.E R0, [R2.64] ;  /* 0x0000000c02000981 */ /* 0x0002a2000c1e1900 */
[----:B------:R-:W-:Y:S01]  /*0920*/  IMAD.MOV.U32 R239, RZ, RZ, RZ ;  /* 0x000000ffffef7224 */ /* 0x000fe200078e00ff */
[----:B-1----:R-:W-:Y:S01]  /*0930*/  LEA.HI R3, R10, R5, RZ, 0x3 ;  /* 0x000000050a037211 */ /* 0x002fe200078f18ff */
[----:B------:R-:W-:-:S03]  /*0940*/  IMAD.MOV.U32 R2, RZ, RZ, c[0x0][0x2b8] ;  /* 0x0000ae00ff027624 */ /* 0x000fc600078e00ff */
[----:B------:R-:W-:Y:S02]  /*0950*/  LOP3.LUT R33, R3, 0xfffffff8, RZ, 0xc0, !PT ;  /* 0xfffffff803217812 */ /* 0x000fe400078ec0ff */
[----:B------:R-:W-:-:S03]  /*0960*/  SHF.R.S32.HI R3, RZ, 0x3, R3 ;  /* 0x00000003ff037819 */ /* 0x000fc60000011403 */
[----:B------:R-:W-:-:S04]  /*0970*/  IMAD.IADD R33, R5, 0x1, -R33 ;  /* 0x0000000105217824 */ /* 0x000fc800078e0a21 */
[----:B------:R-:W-:Y:S01]  /*0980*/  IMAD R242, R33, 0x20, R3 ;  /* 0x0000002021f27824 */ /* 0x000fe200078e0203 */
[----:B------:R-:W-:Y:S01]  /*0990*/  BAR.SYNC.DEFER_BLOCKING 0x0 ;  /* 0x0000000000007b1d */ /* 0x000fe20000010000 */
[----:B------:R-:W-:-:S05]  /*09a0*/  USHF.R.S32.HI UR20, URZ, 0x1f, UR18 ;  /* 0x0000001f3f147899 */ /* 0x000fca0008011412 */
[----:B--2---:R1:W2:Y:S01]  /*09b0*/  @P0 R2UR UR14, R0 ;  /* 0x00000000000e03c2 */ /* 0x0042a200000e0000 */
[----:B------:R-:W-:Y:S01]  /*09c0*/  ISETP.NE.AND P0, PT, R2, 0x1, PT ;  /* 0x000000010200780c */ /* 0x000fe20003f05270 */
[----:B--2---:R-:W-:Y:S02]  /*09d0*/  @!UP0 UMOV UR14, UR18 ;  /* 0x00000012000e8c82 */ /* 0x004fe40008000000 */
[----:B------:R-:W-:Y:S02]  /*09e0*/  USHF.R.S32.HI UR11, URZ, 0x1f, UR14 ;  /* 0x0000001f3f0b7899 */ /* 0x000fe4000801140e */
[----:B------:R-:W-:Y:S02]  /*09f0*/  UIMAD.WIDE.U32 UR16, UR14, UR4, URZ ;  /* 0x000000040e1072a5 */ /* 0x000fe4000f8e003f */
[----:B------:R-:W-:-:S04]  /*0a00*/  UIMAD UR11, UR11, UR4, URZ ;  /* 0x000000040b0b72a4 */ /* 0x000fc8000f8e023f */
[----:B------:R-:W-:Y:S01]  /*0a10*/  UIMAD UR11, UR14, UR5, UR11 ;  /* 0x000000050e0b72a4 */ /* 0x000fe2000f8e020b */
[----:B-1----:R-:W-:-:S03]  /*0a20*/  IMAD.U32 R0, RZ, RZ, UR6 ;  /* 0x00000006ff007e24 */ /* 0x002fc6000f8e00ff */
[----:B------:R-:W-:Y:S02]  /*0a30*/  UIADD3 UR11, UR17, UR11, URZ ;  /* 0x0000000b110b7290 */ /* 0x000fe4000fffe03f */
[----:B------:R-:W-:Y:S01]  /*0a40*/  USHF.R.S32.HI UR14, URZ, 0x1f, UR10 ;  /* 0x0000001f3f0e7899 */ /* 0x000fe2000801140a */
[----:B------:R-:W-:Y:S01]  /*0a50*/  IMAD R0, R0, 0x80, R242 ;  /* 0x0000008000007824 */ /* 0x000fe200078e02f2 */
[----:B------:R-:W-:-:S04]  /*0a60*/  ULDC.64 UR4, c[0x0][0x1b8] ;  /* 0x00006e0000047ab9 */ /* 0x000fc80000000a00 */
[C---:B------:R-:W-:Y:S02]  /*0a70*/  ISETP.GE.AND P3, PT, R0.reuse, UR15, PT ;  /* 0x0000000f00007c0c */ /* 0x040fe4000bf66270 */
[----:B------:R-:W-:Y:S02]  /*0a80*/  IADD3 R240, R0, UR9, RZ ;  /* 0x0000000900f07c10 */ /* 0x000fe4000fffe0ff */
[----:B------:R-:W-:-:S03]  /*0a90*/  ISETP.GT.OR P3, PT, R242, 0x7f, P3 ;  /* 0x0000007ff200780c */ /* 0x000fc60001f64670 */
[----:B------:R-:W-:-:S04]  /*0aa0*/  @P0 IMAD.HI.U32 R0, R240, c[0x0][0x2bc], RZ ;  /* 0x0000af00f0000a27 */ /* 0x000fc800078e00ff */
[----:B------:R-:W-:Y:S01]  /*0ab0*/  IMAD.MOV.U32 R4, RZ, RZ, R240 ;  /* 0x000000ffff047224 */ /* 0x000fe200078e00f0 */
[----:B------:R-:W-:-:S05]  /*0ac0*/  @P0 SHF.R.U32.HI R4, RZ, c[0x0][0x2c0], R0 ;  /* 0x0000b000ff040a19 */ /* 0x000fca0000011600 */
[----:B------:R-:W-:-:S04]  /*0ad0*/  @!P3 IADD3 R2, P2, R4, UR16, RZ ;  /* 0x000000100402bc10 */ /* 0x000fc8000ff5e0ff */
[----:B------:R-:W-:Y:S02]  /*0ae0*/  @!P3 LEA R6, P1, R2, c[0x0][0x2a0], 0x2 ;  /* 0x0000a8000206ba11 */ /* 0x000fe400078210ff */
[----:B------:R-:W-:-:S04]  /*0af0*/  @!P3 LEA.HI.X.SX32 R0, R4, UR11, 0x1, P2 ;  /* 0x0000000b0400bc11 */ /* 0x000fc800090f0eff */
[----:B------:R-:W-:-:S05]  /*0b00*/  @!P3 LEA.HI.X R7, R2, c[0x0][0x2a4], R0, 0x2, P1 ;  /* 0x0000a9000207ba11 */ /* 0x000fca00008f1400 */
[----:B------:R1:W2:Y:S01]  /*0b10*/  @!P3 LDG.E R239, [R6.64] ;  /* 0x0000000c06efb981 */ /* 0x0002a2000c1e1900 */
[----:B------:R-:W-:Y:S01]  /*0b20*/  UIMAD UR19, UR14, UR4, URZ ;  /* 0x000000040e1372a4 */ /* 0x000fe2000f8e023f */
[----:B------:R-:W-:Y:S01]  /*0b30*/  IMAD.SHL.U32 R37, R33, 0x8, RZ ;  /* 0x0000000821257824 */ /* 0x000fe200078e00ff */
[----:B------:R-:W-:Y:S01]  /*0b40*/  UIMAD.WIDE.U32 UR22, UR10, UR4, URZ ;  /* 0x000000040a1672a5 */ /* 0x000fe2000f8e003f */
[----:B------:R-:W3:Y:S01]  /*0b50*/  S2R R2, SR_CTAID.X ;  /* 0x0000000000027919 */ /* 0x000ee20000002500 */
[----:B------:R-:W-:Y:S01]  /*0b60*/  UIMAD UR19, UR10, UR5, UR19 ;  /* 0x000000050a1372a4 */ /* 0x000fe2000f8e0213 */
[----:B------:R-:W-:Y:S01]  /*0b70*/  IMAD.SHL.U32 R241, R241, 0x8, RZ ;  /* 0x00000008f1f17824 */ /* 0x000fe200078e00ff */
[C---:B------:R-:W-:Y:S01]  /*0b80*/  IADD3 R32, R37.reuse, 0x40, RZ ;  /* 0x0000004025207810 */ /* 0x040fe20007ffe0ff */
[----:B------:R-:W-:Y:S01]  /*0b90*/  ULDC.64 UR4, c[0x0][0x1c0] ;  /* 0x0000700000047ab9 */ /* 0x000fe20000000a00 */
[----:B------:R-:W-:Y:S01]  /*0ba0*/  IMAD.MOV R4, RZ, RZ, -R4 ;  /* 0x000000ffff047224 */ /* 0x000fe200078e0a04 */
[----:B------:R-:W-:Y:S01]  /*0bb0*/  UIMAD UR20, UR20, UR4, URZ ;  /* 0x00000004141472a4 */ /* 0x000fe2000f8e023f */
[----:B------:R-:W-:Y:S01]  /*0bc0*/  SHF.R.S32.HI R36, RZ, 0x1f, R32 ;  /* 0x0000001fff247819 */ /* 0x000fe20000011420 */
[----:B------:R-:W-:Y:S01]  /*0bd0*/  UIADD3 UR23, UR23, UR19, URZ ;  /* 0x0000001317177290 */ /* 0x000fe2000fffe03f */
[----:B------:R-:W-:Y:S01]  /*0be0*/  ISETP.GE.AND P3, PT, R37, c[0x0][0x198], PT ;  /* 0x0000660025007a0c */ /* 0x000fe20003f66270 */
[----:B------:R-:W-:Y:S01]  /*0bf0*/  UIMAD UR5, UR18, UR5, UR20 ;  /* 0x00000005120572a4 */ /* 0x000fe2000f8e0214 */
[----:B------:R-:W-:Y:S01]  /*0c00*/  LEA.HI R36, R36, R32, RZ, 0x3 ;  /* 0x0000002024247211 */ /* 0x000fe200078f18ff */
[----:B------:R-:W-:Y:S01]  /*0c10*/  UIMAD.WIDE.U32 UR18, UR18, UR4, UR22 ;  /* 0x00000004121272a5 */ /* 0x000fe2000f8e0016 */
[----:B------:R-:W-:Y:S01]  /*0c20*/  IMAD R240, R4, c[0x0][0x2b8], R240 ;  /* 0x0000ae0004f07a24 */ /* 0x000fe200078e02f0 */
[----:B------:R-:W-:Y:S01]  /*0c30*/  ISETP.GE.AND P2, PT, R32, c[0x0][0x198], PT ;  /* 0x0000660020007a0c */ /* 0x000fe20003f46270 */
[----:B------:R-:W-:Y:S01]  /*0c40*/  UIMAD UR15, UR6, -0x80, UR15 ;  /* 0xffffff80060f78a4 */ /* 0x000fe2000f8e020f */
[----:B------:R-:W-:Y:S01]  /*0c50*/  LOP3.LUT R36, R36, 0xfffffff8, RZ, 0xc0, !PT ;  /* 0xfffffff824247812 */ /* 0x000fe200078ec0ff */
[----:B------:R-:W-:Y:S01]  /*0c60*/  UIADD3 UR5, UR19, UR5, URZ ;  /* 0x0000000513057290 */ /* 0x000fe2000fffe03f */
[----:B------:R-:W-:Y:S01]  /*0c70*/  IMAD.U32 R12, RZ, RZ, UR18 ;  /* 0x00000012ff0c7e24 */ /* 0x000fe2000f8e00ff */
[----:B------:R-:W-:Y:S01]  /*0c80*/  SHF.R.S32.HI R35, RZ, 0x1f, R240 ;  /* 0x0000001fff237819 */ /* 0x000fe200000114f0 */
[----:B------:R-:W-:Y:S01]  /*0c90*/  IMAD.U32 R13, RZ, RZ, UR19 ;  /* 0x00000013ff0d7e24 */ /* 0x000fe2000f8e00ff */
[----:B------:R-:W-:Y:S01]  /*0ca0*/  LEA.HI R238, R10, R5, RZ, 0x4 ;  /* 0x000000050aee7211 */ /* 0x000fe200078f20ff */
[----:B-1----:R-:W-:Y:S01]  /*0cb0*/  IMAD.MOV.U32 R6, RZ, RZ, c[0x0][0x2c4] ;  /* 0x0000b100ff067624 */ /* 0x002fe200078e00ff */
[----:B------:R-:W-:Y:S01]  /*0cc0*/  UISETP.GT.AND UP0, UPT, UR6, UR8, UPT ;  /* 0x000000080600728c */ /* 0x000fe2000bf04270 */
[----:B---3--:R-:W-:-:S02]  /*0cd0*/  IMAD R9, R2, 0x80, R242 ;  /* 0x0000008002097824 */ /* 0x008fc400078e02f2 */
[----:B------:R-:W-:Y:S01]  /*0ce0*/  IMAD.U32 R15, RZ, RZ, UR5 ;  /* 0x00000005ff0f7e24 */ /* 0x000fe2000f8e00ff */
[C---:B------:R-:W-:Y:S01]  /*0cf0*/  ISETP.NE.AND P1, PT, R6.reuse, 0x1, PT ;  /* 0x000000010600780c */ /* 0x040fe20003f25270 */
[----:B------:R-:W-:Y:S01]  /*0d00*/  IMAD.MOV.U32 R8, RZ, RZ, R9 ;  /* 0x000000ffff087224 */ /* 0x000fe200078e0009 */
[----:B------:R-:W-:Y:S01]  /*0d10*/  ULDC.64 UR4, c[0x0][0x1e8] ;  /* 0x00007a0000047ab9 */ /* 0x000fe20000000a00 */
[----:B------:R-:W-:Y:S01]  /*0d20*/  IMAD.MOV.U32 R14, RZ, RZ, R12 ;  /* 0x000000ffff0e7224 */ /* 0x000fe200078e000c */
[----:B------:R-:W-:Y:S01]  /*0d30*/  UIMAD.WIDE.U32 UR20, UR10, UR4, URZ ;  /* 0x000000040a1472a5 */ /* 0x000fe2000f8e003f */
[----:B------:R-:W-:Y:S01]  /*0d40*/  IMAD R6, R6, c[0x0][0x168], RZ ;  /* 0x00005a0006067a24 */ /* 0x000fe200078e02ff */
[----:B------:R-:W-:Y:S01]  /*0d50*/  UIMAD UR4, UR14, UR4, URZ ;  /* 0x000000040e0472a4 */ /* 0x000fe2000f8e023f */
[----:B------:R-:W-:Y:S02]  /*0d60*/  IMAD R2, R2, 0x80, R3 ;  /* 0x0000008002027824 */ /* 0x000fe400078e0203 */
[----:B------:R-:W-:Y:S01]  /*0d70*/  IMAD R16, R35, c[0x0][0x1e0], RZ ;  /* 0x0000780023107a24 */ /* 0x000fe200078e02ff */
[----:B------:R-:W-:Y:S01]  /*0d80*/  UIMAD UR4, UR10, UR5, UR4 ;  /* 0x000000050a0472a4 */ /* 0x000fe2000f8e0204 */
[----:B------:R-:W-:Y:S01]  /*0d90*/  IMAD.WIDE.U32 R20, R240, c[0x0][0x1e0], RZ ;  /* 0x00007800f0147a25 */ /* 0x000fe200078e00ff */
[----:B------:R-:W-:-:S02]  /*0da0*/  IADD3 R4, R2, 0x40, RZ ;  /* 0x0000004002047810 */ /* 0x000fc40007ffe0ff */
[----:B------:R-:W-:Y:S01]  /*0db0*/  UIADD3 UR18, UR21, UR4, URZ ;  /* 0x0000000415127290 */ /* 0x000fe2000fffe03f */
[----:B------:R-:W-:Y:S01]  /*0dc0*/  @P1 IMAD.HI.U32 R0, R9, c[0x0][0x2c8], RZ ;  /* 0x0000b20009001a27 */ /* 0x000fe200078e00ff */
[----:B------:R-:W-:Y:S01]  /*0dd0*/  ISETP.GE.AND P5, PT, R4, R6, PT ;  /* 0x000000060400720c */ /* 0x000fe20003fa6270 */
[----:B------:R-:W-:Y:S02]  /*0de0*/  ULDC.64 UR4, c[0x0][0x210] ;  /* 0x0000840000047ab9 */ /* 0x000fe40000000a00 */
[----:B------:R-:W-:Y:S01]  /*0df0*/  IMAD R16, R240, c[0x0][0x1e4], R16 ;  /* 0x00007900f0107a24 */ /* 0x000fe200078e0210 */
[----:B------:R-:W-:Y:S01]  /*0e00*/  @P1 SHF.R.U32.HI R8, RZ, c[0x0][0x2cc], R0 ;  /* 0x0000b300ff081a19 */ /* 0x000fe20000011600 */
[----:B------:R-:W-:Y:S02]  /*0e10*/  UIMAD UR14, UR14, UR4, URZ ;  /* 0x000000040e0e72a4 */ /* 0x000fe4000f8e023f */
[----:B------:R-:W-:Y:S01]  /*0e20*/  IMAD.IADD R17, R21, 0x1, R16 ;  /* 0x0000000115117824 */ /* 0x000fe200078e0210 */
[--C-:B------:R-:W-:Y:S01]  /*0e30*/  SHF.R.S32.HI R7, RZ, 0x1f, R8.reuse ;  /* 0x0000001fff077819 */ /* 0x100fe20000011408 */
[----:B------:R-:W-:Y:S01]  /*0e40*/  IMAD.MOV R0, RZ, RZ, -R8 ;  /* 0x000000ffff007224 */ /* 0x000fe200078e0a08 */
[----:B------:R-:W-:Y:S01]  /*0e50*/  UIMAD.WIDE.U32 UR22, UR10, UR4, URZ ;  /* 0x000000040a1672a5 */ /* 0x000fe2000f8e003f */
[----:B------:R-:W-:Y:S01]  /*0e60*/  IMAD.WIDE.U32 R14, R8, c[0x0][0x1b0], R14 ;  /* 0x00006c00080e7a25 */ /* 0x000fe200078e000e */
[----:B------:R-:W-:-:S03]  /*0e70*/  UIMAD UR4, UR10, UR5, UR14 ;  /* 0x000000050a0472a4 */ /* 0x000fc6000f8e020e */
[----:B------:R-:W-:Y:S01]  /*0e80*/  IMAD R13, R0, c[0x0][0x2c4], R9 ;  /* 0x0000b100000d7a24 */ /* 0x000fe200078e0209 */
[----:B------:R-:W-:Y:S01]  /*0e90*/  UIADD3 UR4, UR23, UR4, URZ ;  /* 0x0000000417047290 */ /* 0x000fe2000fffe03f */
[----:B------:R-:W-:Y:S02]  /*0ea0*/  IMAD R7, R7, c[0x0][0x1b0], RZ ;  /* 0x00006c0007077a24 */ /* 0x000fe400078e02ff */
[----:B------:R-:W-:Y:S01]  /*0eb0*/  IMAD.MOV.U32 R16, RZ, RZ, R20 ;  /* 0x000000ffff107224 */ /* 0x000fe200078e0014 */
[----:B------:R-:W-:Y:S01]  /*0ec0*/  SHF.R.S32.HI R0, RZ, 0x1f, R13 ;  /* 0x0000001fff007819 */ /* 0x000fe2000001140d */
[----:B------:R-:W-:-:S04]  /*0ed0*/  IMAD R7, R8, c[0x0][0x1b4], R7 ;  /* 0x00006d0008077a24 */ /* 0x000fc800078e0207 */
[----:B------:R-:W-:Y:S02]  /*0ee0*/  IMAD R0, R0, c[0x0][0x1a8], RZ ;  /* 0x00006a0000007a24 */ /* 0x000fe400078e02ff */
[----:B------:R-:W-:Y:S02]  /*0ef0*/  IMAD.IADD R15, R15, 0x1, R7 ;  /* 0x000000010f0f7824 */ /* 0x000fe400078e0207 */
[C---:B------:R-:W-:Y:S02]  /*0f00*/  IMAD R0, R13.reuse, c[0x0][0x1ac], R0 ;  /* 0x00006b000d007a24 */ /* 0x040fe400078e0200 */
[----:B------:R-:W-:-:S04]  /*0f10*/  IMAD.WIDE.U32 R12, R13, c[0x0][0x1a8], R14 ;  /* 0x00006a000d0c7a25 */ /* 0x000fc800078e000e */
[----:B------:R-:W-:Y:S01]  /*0f20*/  IMAD.IADD R0, R13, 0x1, R0 ;  /* 0x000000010d007824 */ /* 0x000fe200078e0200 */
[----:B------:R-:W-:Y:S01]  /*0f30*/  LEA R18, P1, R12, c[0x0][0x160], 0x1 ;  /* 0x000058000c127a11 */ /* 0x000fe200078208ff */
[----:B------:R-:W-:-:S03]  /*0f40*/  IMAD.SHL.U32 R7, R3, 0x40, RZ ;  /* 0x0000004003077824 */ /* 0x000fc600078e00ff */
[----:B------:R-:W-:Y:S02]  /*0f50*/  LEA.HI.X R0, R12, c[0x0][0x164], R0, 0x1, P1 ;  /* 0x000059000c007a11 */ /* 0x000fe400008f0c00 */
[----:B------:R-:W-:Y:S01]  /*0f60*/  LOP3.LUT R8, R7, 0x1c0, RZ, 0xc0, !PT ;  /* 0x000001c007087812 */ /* 0x000fe200078ec0ff */
[----:B------:R-:W-:Y:S01]  /*0f70*/  SHFL.IDX PT, R12, R18, RZ, 0x181f ;  /* 0x00181fff120c7589 */ /* 0x000fe200000e0000 */
[----:B------:R-:W-:Y:S02]  /*0f80*/  ISETP.GE.AND P1, PT, R2, R6, PT ;  /* 0x000000060200720c */ /* 0x000fe40003f26270 */
[----:B------:R-:W-:Y:S01]  /*0f90*/  SHF.R.U32.HI R7, RZ, 0x3, R8 ;  /* 0x00000003ff077819 */ /* 0x000fe20000011608 */
[----:B------:R-:W1:Y:S01]  /*0fa0*/  SHFL.IDX PT, R13, R0, RZ, 0x181f ;  /* 0x00181fff000d7589 */ /* 0x000e6200000e0000 */
[----:B------:R-:W-:-:S03]  /*0fb0*/  LOP3.LUT R8, R8, 0x38, R37, 0xf8, !PT ;  /* 0x0000003808087812 */ /* 0x000fc600078ef825 */
[----:B------:R-:W-:Y:S01]  /*0fc0*/  SHFL.IDX PT, R9, R0, 0x1, 0x181f ;  /* 0x00381f0000097f89 */ /* 0x000fe200000e0000 */
[----:B------:R-:W-:Y:S02]  /*0fd0*/  LOP3.LUT R8, R8, R7, RZ, 0x3c, !PT ;  /* 0x0000000708087212 */ /* 0x000fe400078e3cff */
[----:B------:R-:W-:Y:S01]  /*0fe0*/  IADD3 R7, R2, 0x20, RZ ;  /* 0x0000002002077810 */ /* 0x000fe20007ffe0ff */
[----:B------:R-:W-:Y:S01]  /*0ff0*/  SHFL.IDX PT, R19, R0, 0x3, 0x181f ;  /* 0x00781f0000137f89 */ /* 0x000fe200000e0000 */
[----:B------:R-:W-:Y:S02]  /*1000*/  LOP3.LUT R241, R8, 0xfffffe00, R241, 0xf8, !PT ;  /* 0xfffffe0008f17812 */ /* 0x000fe400078ef8f1 */
[----:B------:R-:W-:Y:S01]  /*1010*/  ISETP.GE.AND P4, PT, R7, R6, PT ;  /* 0x000000060700720c */ /* 0x000fe20003f86270 */
[----:B------:R-:W3:Y:S01]  /*1020*/  SHFL.IDX PT, R8, R18, 0x1, 0x181f ;  /* 0x00381f0012087f89 */ /* 0x000ee200000e0000 */
[----:B------:R-:W-:Y:S01]  /*1030*/  IADD3 R2, R2, 0x60, RZ ;  /* 0x0000006002027810 */ /* 0x000fe20007ffe0ff */
[----:B------:R-:W-:-:S05]  /*1040*/  IMAD.SHL.U32 R241, R241, 0x2, RZ ;  /* 0x00000002f1f17824 */ /* 0x000fca00078e00ff */
[----:B------:R-:W-:Y:S01]  /*1050*/  IADD3 R243, R241, 0x100, RZ ;  /* 0x00000100f1f37810 */ /* 0x000fe20007ffe0ff */
[----:B-1----:R-:W-:-:S04]  /*1060*/  @!P1 IMAD.WIDE R14, R37, 0x2, R12 ;  /* 0x00000002250e9825 */ /* 0x002fc800078e020c */
[----:B------:R-:W-:Y:S01]  /*1070*/  @!P1 IMAD.WIDE R12, R36, 0x2, R12 ;  /* 0x00000002240c9825 */ /* 0x000fe200078e020c */
[----:B------:R1:W-:Y:S04]  /*1080*/  @!P1 LDGSTS.E.BYPASS.LTC128B.128 [R241+0x100], [R14.64], !P3 ;  /* 0x001000000ef19fae */ /* 0x0003e8000d901d4c */
[----:B------:R4:W-:Y:S01]  /*1090*/  @!P1 LDGSTS.E.BYPASS.LTC128B.128 [R241+0x4100], [R12.64], !P2 ;  /* 0x041000000cf19fae */ /* 0x0009e2000d101d4c */
[----:B------:R-:W-:Y:S01]  /*10a0*/  ISETP.GE.AND P1, PT, R2, R6, PT ;  /* 0x000000060200720c */ /* 0x000fe20003f26270 */
[----:B---3--:R-:W-:-:S04]  /*10b0*/  @!P4 IMAD.WIDE R6, R36, 0x2, R8 ;  /* 0x000000022406c825 */ /* 0x008fc800078e0208 */
[----:B-1----:R-:W-:Y:S01]  /*10c0*/  @!P4 IMAD.WIDE R14, R37, 0x2, R8 ;  /* 0x00000002250ec825 */ /* 0x002fe200078e0208 */
[C---:B------:R-:W-:Y:S02]  /*10d0*/  LOP3.LUT R8, R238.reuse, 0xfffffff0, RZ, 0xc0, !PT ;  /* 0xfffffff0ee087812 */ /* 0x040fe400078ec0ff */
[----:B------:R-:W-:Y:S01]  /*10e0*/  SHF.R.S32.HI R9, RZ, 0x4, R238 ;  /* 0x00000004ff097819 */ /* 0x000fe200000114ee */
[----:B----4-:R-:W-:Y:S02]  /*10f0*/  SHFL.IDX PT, R12, R18, 0x2, 0x181f ;  /* 0x00581f00120c7f89 */ /* 0x010fe400000e0000 */
[----:B------:R-:W-:Y:S01]  /*1100*/  IMAD.IADD R8, R5, 0x1, -R8 ;  /* 0x0000000105087824 */ /* 0x000fe200078e0a08 */
[----:B------:R-:W-:Y:S01]  /*1110*/  LEA.HI R238, R238, R9, RZ, 0x1 ;  /* 0x00000009eeee7211 */ /* 0x000fe200078f08ff */
[----:B------:R1:W3:Y:S03]  /*1120*/  SHFL.IDX PT, R13, R0, 0x2, 0x181f ;  /* 0x00581f00000d7f89 */ /* 0x0002e600000e0000 */
[----:B------:R-:W-:Y:S01]  /*1130*/  SHF.R.S32.HI R2, RZ, 0x1f, R8 ;  /* 0x0000001fff027819 */ /* 0x000fe20000011408 */
[----:B------:R3:W-:Y:S01]  /*1140*/  @!P4 LDGSTS.E.BYPASS.LTC128B.128 [R241+0x1100], [R14.64], !P3 ;  /* 0x011000000ef1cfae */ /* 0x0007e2000d901d4c */
[----:B------:R-:W-:-:S02]  /*1150*/  LOP3.LUT R238, R238, 0xfffffffe, RZ, 0xc0, !PT ;  /* 0xfffffffeeeee7812 */ /* 0x000fc400078ec0ff */
[----:B------:R-:W-:Y:S01]  /*1160*/  LEA.HI R2, R2, R8, RZ, 0x3 ;  /* 0x0000000802027211 */ /* 0x000fe200078f18ff */
[----:B------:R4:W-:Y:S02]  /*1170*/  @!P4 LDGSTS.E.BYPASS.LTC128B.128 [R241+0x5100], [R6.64], !P2 ;  /* 0x0510000006f1cfae */ /* 0x0009e4000d101d4c */
[----:B------:R-:W-:Y:S02]  /*1180*/  IMAD.IADD R238, R9, 0x1, -R238 ;  /* 0x0000000109ee7824 */ /* 0x000fe400078e0aee */
[----:B------:R-:W5:Y:S01]  /*1190*/  SHFL.IDX PT, R18, R18, 0x3, 0x181f ;  /* 0x00781f0012127f89 */ /* 0x000f6200000e0000 */
[----:B-1----:R-:W-:-:S05]  /*11a0*/  LOP3.LUT R0, R2, 0xfffffff8, RZ, 0xc0, !PT ;  /* 0xfffffff802007812 */ /* 0x002fca00078ec0ff */
[----:B------:R-:W-:Y:S02]  /*11b0*/  IMAD.IADD R0, R8, 0x1, -R0 ;  /* 0x0000000108007824 */ /* 0x000fe400078e0a00 */
[----:B------:R-:W-:Y:S02]  /*11c0*/  IMAD.SHL.U32 R8, R238, 0x8, RZ ;  /* 0x00000008ee087824 */ /* 0x000fe400078e00ff */
[----:B---3--:R-:W-:-:S04]  /*11d0*/  @!P5 IMAD.WIDE R14, R37, 0x2, R12 ;  /* 0x00000002250ed825 */ /* 0x008fc800078e020c */
[----:B------:R-:W-:Y:S01]  /*11e0*/  @!P5 IMAD.WIDE R12, R36, 0x2, R12 ;  /* 0x00000002240cd825 */ /* 0x000fe200078e020c */
[----:B------:R1:W-:Y:S03]  /*11f0*/  @!P5 LDGSTS.E.BYPASS.LTC128B.128 [R241+0x2100], [R14.64], !P3 ;  /* 0x021000000ef1dfae */ /* 0x0003e6000d901d4c */
[----:B------:R-:W-:Y:S01]  /*1200*/  IMAD.SHL.U32 R9, R0, 0x40, RZ ;  /* 0x0000004000097824 */ /* 0x000fe200078e00ff */
[----:B------:R3:W-:Y:S01]  /*1210*/  @!P5 LDGSTS.E.BYPASS.LTC128B.128 [R241+0x6100], [R12.64], !P2 ;  /* 0x061000000cf1dfae */ /* 0x0007e2000d101d4c */
[----:B-----5:R-:W-:-:S03]  /*1220*/  @!P1 IMAD.WIDE R20, R37, 0x2, R18 ;  /* 0x0000000225149825 */ /* 0x020fc600078e0212 */
[----:B------:R-:W-:Y:S01]  /*1230*/  LOP3.LUT R9, R9, 0x1c0, RZ, 0xc0, !PT ;  /* 0x000001c009097812 */ /* 0x000fe200078ec0ff */
[----:B------:R-:W-:Y:S01]  /*1240*/  @!P1 IMAD.WIDE R18, R36, 0x2, R18 ;  /* 0x0000000224129825 */ /* 0x000fe200078e0212 */
[----:B------:R5:W-:Y:S01]  /*1250*/  @!P1 LDGSTS.E.BYPASS.LTC128B.128 [R241+0x3100], [R20.64], !P3 ;  /* 0x0310000014f19fae */ /* 0x000be2000d901d4c */
[----:B------:R-:W-:Y:S02]  /*1260*/  ISETP.GE.AND P3, PT, R32, c[0x0][0x1d4], PT ;  /* 0x0000750020007a0c */ /* 0x000fe40003f66270 */
[----:B------:R-:W-:Y:S01]  /*1270*/  LOP3.LUT R8, R9, 0x8, R8, 0xf8, !PT ;  /* 0x0000000809087812 */ /* 0x000fe200078ef808 */
[----:B------:R1:W-:Y:S01]  /*1280*/  @!P1 LDGSTS.E.BYPASS.LTC128B.128 [R241+0x7100], [R18.64], !P2 ;  /* 0x0710000012f19fae */ /* 0x0003e2000d101d4c */
[----:B------:R-:W-:-:S03]  /*1290*/  SHF.R.U32.HI R9, RZ, 0x3, R9 ;  /* 0x00000003ff097819 */ /* 0x000fc60000011609 */
[----:B------:R-:W0:Y:S01]  /*12a0*/  LDGDEPBAR ;  /* 0x00000000000079af */ /* 0x000e220000000000 */
[----:B--2---:R-:W-:Y:S01]  /*12b0*/  SHF.R.S32.HI R34, RZ, 0x1f, R239 ;  /* 0x0000001fff227819 */ /* 0x004fe200000114ef */
[----:B------:R-:W-:-:S04]  /*12c0*/  IMAD.WIDE.U32 R16, R239, c[0x0][0x1f0], R16 ;  /* 0x00007c00ef107a25 */ /* 0x000fc800078e0010 */
[----:B------:R-:W-:Y:S01]  /*12d0*/  IMAD R4, R34, c[0x0][0x1f0], RZ ;  /* 0x00007c0022047a24 */ /* 0x000fe200078e02ff */
[----:B----4-:R-:W-:-:S03]  /*12e0*/  IADD3 R7, P4, R16, UR20, RZ ;  /* 0x0000001410077c10 */ /* 0x010fc6000ff9e0ff */
[----:B------:R-:W-:-:S05]  /*12f0*/  IMAD R4, R239, c[0x0][0x1f4], R4 ;  /* 0x00007d00ef047a24 */ /* 0x000fca00078e0204 */
[----:B------:R-:W-:Y:S02]  /*1300*/  IADD3.X R4, R17, UR18, R4, P4, !PT ;  /* 0x0000001211047c10 */ /* 0x000fe4000a7fe404 */
[----:B------:R-:W-:-:S04]  /*1310*/  LEA R6, P4, R7, c[0x0][0x1c8], 0x1 ;  /* 0x0000720007067a11 */ /* 0x000fc800078808ff */
[----:B------:R-:W-:Y:S01]  /*1320*/  LEA.HI.X R4, R7, c[0x0][0x1cc], R4, 0x1, P4 ;  /* 0x0000730007047a11 */ /* 0x000fe200020f0c04 */
[----:B------:R-:W-:Y:S01]  /*1330*/  SHFL.IDX PT, R16, R6, RZ, 0x181f ;  /* 0x00181fff06107589 */ /* 0x000fe200000e0000 */
[C---:B------:R-:W-:Y:S01]  /*1340*/  IADD3 R7, -R3.reuse, UR15, RZ ;  /* 0x0000000f03077c10 */ /* 0x040fe2000fffe1ff */
[----:B------:R-:W-:Y:S01]  /*1350*/  IMAD.SHL.U32 R3, R3, 0x8, RZ ;  /* 0x0000000803037824 */ /* 0x000fe200078e00ff */
[----:B------:R-:W-:Y:S01]  /*1360*/  ISETP.GE.AND P4, PT, R37, c[0x0][0x1d4], PT ;  /* 0x0000750025007a0c */ /* 0x000fe20003f86270 */
[----:B------:R-:W2:Y:S01]  /*1370*/  SHFL.IDX PT, R17, R4, RZ, 0x181f ;  /* 0x00181fff04117589 */ /* 0x000ea200000e0000 */
[C---:B------:R-:W-:Y:S02]  /*1380*/  ISETP.GE.AND P6, PT, R7.reuse, 0x1, PT ;  /* 0x000000010700780c */ /* 0x040fe40003fc6270 */
[C---:B------:R-:W-:Y:S01]  /*1390*/  ISETP.GE.AND P5, PT, R7.reuse, 0x21, PT ;  /* 0x000000210700780c */ /* 0x040fe20003fa6270 */
[----:B-1----:R-:W-:Y:S01]  /*13a0*/  SHFL.IDX PT, R14, R6, 0x1, 0x181f ;  /* 0x00381f00060e7f89 */ /* 0x002fe200000e0000 */
[----:B------:R-:W-:-:S02]  /*13b0*/  ISETP.GE.AND P2, PT, R7, 0x41, PT ;  /* 0x000000410700780c */ /* 0x000fc40003f46270 */
[----:B------:R-:W-:Y:S01]  /*13c0*/  ISETP.GT.AND P1, PT, R7, 0x60, PT ;  /* 0x000000600700780c */ /* 0x000fe20003f24270 */
[----:B------:R-:W1:Y:S04]  /*13d0*/  SHFL.IDX PT, R15, R4, 0x1, 0x181f ;  /* 0x00381f00040f7f89 */ /* 0x000e6800000e0000 */
[----:B---3--:R-:W-:Y:S04]  /*13e0*/  SHFL.IDX PT, R12, R6, 0x2, 0x181f ;  /* 0x00581f00060c7f89 */ /* 0x008fe800000e0000 */
[----:B------:R-:W-:Y:S04]  /*13f0*/  SHFL.IDX PT, R13, R4, 0x2, 0x181f ;  /* 0x00581f00040d7f89 */ /* 0x000fe800000e0000 */
[----:B------:R3:W-:Y:S04]  /*1400*/  SHFL.IDX PT, R22, R6, 0x3, 0x181f ;  /* 0x00781f0006167f89 */ /* 0x0007e800000e0000 */
[----:B------:R4:W1:Y:S01]  /*1410*/  SHFL.IDX PT, R23, R4, 0x3, 0x181f ;  /* 0x00781f0004177f89 */ /* 0x00086200000e0000 */
[----:B--2---:R-:W-:Y:S01]  /*1420*/  @P6 IMAD.WIDE R18, R36, 0x2, R16 ;  /* 0x0000000224126825 */ /* 0x004fe200078e0210 */
[----:B---3--:R-:W-:-:S03]  /*1430*/  LEA.HI R6, R10, R5, RZ, 0x5 ;  /* 0x000000050a067211 */ /* 0x008fc600078f28ff */
[----:B------:R-:W-:Y:S01]  /*1440*/  IMAD.SHL.U32 R10, R2, 0x40, RZ ;  /* 0x00000040020a7824 */ /* 0x000fe200078e00ff */
[----:B----4-:R-:W-:Y:S01]  /*1450*/  LOP3.LUT R4, R8, R9, RZ, 0x3c, !PT ;  /* 0x0000000908047212 */ /* 0x010fe200078e3cff */
[----:B------:R-:W-:-:S03]  /*1460*/  @P6 IMAD.WIDE R8, R37, 0x2, R16 ;  /* 0x0000000225086825 */ /* 0x000fc600078e0210 */
[----:B------:R-:W-:Y:S01]  /*1470*/  LOP3.LUT R4, R4, 0xfffffe00, R10, 0xf8, !PT ;  /* 0xfffffe0004047812 */ /* 0x000fe200078ef80a */
[C-C-:B-1----:R-:W-:Y:S01]  /*1480*/  @P5 IMAD.WIDE R16, R37.reuse, 0x2, R14.reuse ;  /* 0x0000000225105825 */ /* 0x142fe200078e020e */
[----:B------:R1:W-:Y:S03]  /*1490*/  @P6 LDGSTS.E.BYPASS.LTC128B.128 [R241+0x8100], [R8.64], !P4 ;  /* 0x0810000008f16fae */ /* 0x0003e6000e101d4c */
[----:B------:R-:W-:Y:S01]  /*14a0*/  @P5 IMAD.WIDE R14, R36, 0x2, R14 ;  /* 0x00000002240e5825 */ /* 0x000fe200078e020e */
[----:B------:R2:W-:Y:S04]  /*14b0*/  @P6 LDGSTS.E.BYPASS.LTC128B.128 [R241+0xc100], [R18.64], !P3 ;  /* 0x0c10000012f16fae */ /* 0x0005e8000d901d4c */
[----:B------:R2:W-:Y:S04]  /*14c0*/  @P5 LDGSTS.E.BYPASS.LTC128B.128 [R241+0x9100], [R16.64], !P4 ;  /* 0x0910000010f15fae */ /* 0x0005e8000e101d4c */
[----:B------:R3:W-:Y:S01]  /*14d0*/  @P5 LDGSTS.E.BYPASS.LTC128B.128 [R241+0xd100], [R14.64], !P3 ;  /* 0x0d1000000ef15fae */ /* 0x0007e2000d901d4c */
[----:B-1----:R-:W-:-:S04]  /*14e0*/  @P1 IMAD.WIDE R8, R37, 0x2, R22 ;  /* 0x0000000225081825 */ /* 0x002fc800078e0216 */
[----:B------:R-:W-:-:S04]  /*14f0*/  @P1 IMAD.WIDE R22, R36, 0x2, R22 ;  /* 0x0000000224161825 */ /* 0x000fc800078e0216 */
[----:B---3--:R-:W-:-:S04]  /*1500*/  @P2 IMAD.WIDE R14, R37, 0x2, R12 ;  /* 0x00000002250e2825 */ /* 0x008fc800078e020c */
[----:B------:R-:W-:Y:S01]  /*1510*/  @P2 IMAD.WIDE R12, R36, 0x2, R12 ;  /* 0x00000002240c2825 */ /* 0x000fe200078e020c */
[----:B------:R1:W-:Y:S04]  /*1520*/  @P2 LDGSTS.E.BYPASS.LTC128B.128 [R241+0xa100], [R14.64], !P4 ;  /* 0x0a1000000ef12fae */ /* 0x0003e8000e101d4c */
[----:B------:R1:W-:Y:S04]  /*1530*/  @P2 LDGSTS.E.BYPASS.LTC128B.128 [R241+0xe100], [R12.64], !P3 ;  /* 0x0e1000000cf12fae */ /* 0x0003e8000d901d4c */
[----:B------:R3:W-:Y:S04]  /*1540*/  @P1 LDGSTS.E.BYPASS.LTC128B.128 [R241+0xb100], [R8.64], !P4 ;  /* 0x0b10000008f11fae */ /* 0x0007e8000e101d4c */
[----:B------:R5:W-:Y:S01]  /*1550*/  @P1 LDGSTS.E.BYPASS.LTC128B.128 [R241+0xf100], [R22.64], !P3 ;  /* 0x0f10000016f11fae */ /* 0x000be2000d901d4c */
[----:B------:R-:W-:-:S02]  /*1560*/  R2P PR, R0, 0x6 ;  /* 0x0000000600007804 */ /* 0x000fc40000000000 */
[C---:B------:R-:W-:Y:S01]  /*1570*/  LOP3.LUT P5, RZ, R33.reuse, 0x4, RZ, 0xc0, !PT ;  /* 0x0000000421ff7812 */ /* 0x040fe200078ac0ff */
[----:B------:R-:W0:Y:S01]  /*1580*/  LDGDEPBAR ;  /* 0x00000000000079af */ /* 0x000e220000000000 */
[----:B---3--:R-:W-:Y:S02]  /*1590*/  IMAD.SHL.U32 R9, R33, 0x40, RZ ;  /* 0x0000004021097824 */ /* 0x008fe400078e00ff */
[----:B------:R-:W-:Y:S01]  /*15a0*/  IMAD.SHL.U32 R8, R6, 0x20, RZ ;  /* 0x0000002006087824 */ /* 0x000fe200078e00ff */
[----:B------:R-:W-:-:S04]  /*15b0*/  DEPBAR.LE SB0, 0x1 ;  /* 0x000080400000791a */ /* 0x000fc80000000000 */
[----:B------:R-:W-:Y:S02]  /*15c0*/  LOP3.LUT R2, R9, 0x1c0, RZ, 0xc0, !PT ;  /* 0x000001c009027812 */ /* 0x000fe400078ec0ff */
[----:B------:R-:W-:Y:S02]  /*15d0*/  LOP3.LUT R8, R8, 0x7ffffc00, RZ, 0xc0, !PT ;  /* 0x7ffffc0008087812 */ /* 0x000fe400078ec0ff */
[----:B------:R-:W-:Y:S02]  /*15e0*/  LOP3.LUT R3, R2, 0x8, R3, 0xf8, !PT ;  /* 0x0000000802037812 */ /* 0x000fe400078ef803 */
[----:B------:R-:W-:Y:S01]  /*15f0*/  SHF.R.U32.HI R9, RZ, 0x3, R2 ;  /* 0x00000003ff097819 */ /* 0x000fe20000011602 */
[----:B------:R-:W-:Y:S02]  /*1600*/  IMAD.MOV.U32 R2, RZ, RZ, 0x10 ;  /* 0x00000010ff027424 */ /* 0x000fe400078e00ff */
[----:B------:R-:W-:Y:S01]  /*1610*/  IMAD.IADD R176, R4, 0x1, R8 ;  /* 0x0000000104b07824 */ /* 0x000fe200078e0208 */
[----:B------:R-:W-:Y:S01]  /*1620*/  LOP3.LUT R0, R3, R9, RZ, 0x3c, !PT ;  /* 0x0000000903007212 */ /* 0x000fe200078e3cff */
[----:B------:R-:W-:Y:S01]  /*1630*/  IMAD.MOV.U32 R3, RZ, RZ, 0x20 ;  /* 0x00000020ff037424 */ /* 0x000fe200078e00ff */
[----:B------:R-:W-:-:S02]  /*1640*/  SEL R2, R2, 0xfffffff0, !P1 ;  /* 0xfffffff002027807 */ /* 0x000fc40004800000 */
[----:B------:R-:W-:Y:S01]  /*1650*/  LEA R196, R176, 0x100, 0x1 ;  /* 0x00000100b0c47811 */ /* 0x000fe200078e08ff */
[----:B------:R-:W-:Y:S01]  /*1660*/  IMAD R238, R238, 0x200, R0 ;  /* 0x00000200eeee7824 */ /* 0x000fe200078e0200 */
[----:B------:R-:W-:Y:S01]  /*1670*/  SEL R0, R3, 0xffffffe0, !P2 ;  /* 0xffffffe003007807 */ /* 0x000fe20005000000 */
[----:B------:R-:W-:Y:S01]  /*1680*/  IMAD.SHL.U32 R176, R176, 0x2, RZ ;  /* 0x00000002b0b07824 */ /* 0x000fe200078e00ff */
[----:B------:R-:W-:Y:S01]  /*1690*/  BAR.SYNC.DEFER_BLOCKING 0x0 ;  /* 0x0000000000007b1d */ /* 0x000fe20000010000 */
[--C-:B------:R-:W-:Y:S01]  /*16a0*/  IMAD R184, R2, 0x2, R196.reuse ;  /* 0x0000000202b87824 */ /* 0x100fe200078e02c4 */
[----:B------:R-:W-:Y:S01]  /*16b0*/  LOP3.LUT P1, RZ, R33, 0x2, RZ, 0xc0, !PT ;  /* 0x0000000221ff7812 */ /* 0x000fe2000782c0ff */
[C---:B------:R-:W-:Y:S01]  /*16c0*/  IMAD R196, R0.reuse, 0x2, R196 ;  /* 0x0000000200c47824 */ /* 0x040fe200078e02c4 */
[----:B------:R-:W-:Y:S01]  /*16d0*/  SEL R3, R3, 0xffffffe0, !P5 ;  /* 0xffffffe003037807 */ /* 0x000fe20006800000 */
[----:B------:R-:W-:Y:S02]  /*16e0*/  IMAD R204, R0, 0x2, R184 ;  /* 0x0000000200cc7824 */ /* 0x000fe400078e02b8 */
[----:B------:R-:W-:-:S04]  /*16f0*/  IMAD.SHL.U32 R238, R238, 0x2, RZ ;  /* 0x00000002eeee7824 */ /* 0x000fc800078e00ff */
[----:B------:R-:W-:Y:S01]  /*1700*/  IMAD R235, R3, 0x2, R238 ;  /* 0x0000000203eb7824 */ /* 0x000fe200078e02ee */
[C---:B------:R-:W-:Y:S02]  /*1710*/  IADD3 R8, R238.reuse, 0x8100, RZ ;  /* 0x00008100ee087810 */ /* 0x040fe40007ffe0ff */
[----:B------:R-:W-:Y:S02]  /*1720*/  IADD3 R237, R238, 0x8120, RZ ;  /* 0x00008120eeed7810 */ /* 0x000fe40007ffe0ff */
[----:B------:R-:W-:-:S04]  /*1730*/  @P1 IADD3 R237, R8, -0x20, RZ ;  /* 0xffffffe008ed1810 */ /* 0x000fc80007ffe0ff */
[----:B------:R-:W-:Y:S01]  /*1740*/  IADD3 R231, R237, 0x800, RZ ;  /* 0x00000800ede77810 */ /* 0x000fe20007ffe0ff */
[----:B------:R-:W-:Y:S01]  /*1750*/  IMAD R224, R3, 0x2, R237 ;  /* 0x0000000203e07824 */ /* 0x000fe200078e02ed */
[C---:B------:R-:W-:Y:S01]  /*1760*/  IADD3 R230, R237.reuse, 0x1000, RZ ;  /* 0x00001000ede67810 */ /* 0x040fe20007ffe0ff */
[----:B------:R-:W-:Y:S01]  /*1770*/  LDSM.16.M88.4 R136, [R176+0x100] ;  /* 0x00010000b088783b */ /* 0x000fe20000000200 */
[C---:B------:R-:W-:Y:S02]  /*1780*/  IADD3 R229, R237.reuse, 0x1800, RZ ;  /* 0x00001800ede57810 */ /* 0x040fe40007ffe0ff */
[C---:B------:R-:W-:Y:S01]  /*1790*/  IADD3 R228, R237.reuse, 0x2000, RZ ;  /* 0x00002000ede47810 */ /* 0x040fe20007ffe0ff */
[----:B------:R-:W-:Y:S01]  /*17a0*/  LDSM.16.M88.4 R140, [R184] ;  /* 0x00000000b88c783b */ /* 0x000fe20000000200 */
[C---:B------:R-:W-:Y:S02]  /*17b0*/  IADD3 R227, R237.reuse, 0x2800, RZ ;  /* 0x00002800ede37810 */ /* 0x040fe40007ffe0ff */
[C---:B------:R-:W-:Y:S01]  /*17c0*/  IADD3 R226, R237.reuse, 0x3000, RZ ;  /* 0x00003000ede27810 */ /* 0x040fe20007ffe0ff */
[----:B------:R-:W-:Y:S01]  /*17d0*/  LDSM.16.M88.4 R168, [R196] ;  /* 0x00000000c4a8783b */ /* 0x000fe20000000200 */
[----:B------:R-:W-:-:S02]  /*17e0*/  IADD3 R225, R237, 0x3800, RZ ;  /* 0x00003800ede17810 */ /* 0x000fc40007ffe0ff */
[C---:B------:R-:W-:Y:S01]  /*17f0*/  IADD3 R223, R237.reuse, 0x4000, RZ ;  /* 0x00004000eddf7810 */ /* 0x040fe20007ffe0ff */
[----:B------:R-:W-:Y:S01]  /*1800*/  LDSM.16.M88.4 R172, [R204] ;  /* 0x00000000ccac783b */ /* 0x000fe20000000200 */
[C---:B------:R-:W-:Y:S02]  /*1810*/  IADD3 R222, R237.reuse, 0x4800, RZ ;  /* 0x00004800edde7810 */ /* 0x040fe40007ffe0ff */
[C---:B------:R-:W-:Y:S01]  /*1820*/  IADD3 R221, R237.reuse, 0x5000, RZ ;  /* 0x00005000eddd7810 */ /* 0x040fe20007ffe0ff */
[----:B------:R-:W-:Y:S01]  /*1830*/  LDSM.16.M88.4 R176, [R176+0x4100] ;  /* 0x00410000b0b0783b */ /* 0x000fe20000000200 */
[C---:B------:R-:W-:Y:S02]  /*1840*/  IADD3 R220, R237.reuse, 0x5800, RZ ;  /* 0x00005800eddc7810 */ /* 0x040fe40007ffe0ff */
[C---:B------:R-:W-:Y:S01]  /*1850*/  IADD3 R219, R237.reuse, 0x6000, RZ ;  /* 0x00006000eddb7810 */ /* 0x040fe20007ffe0ff */
[----:B------:R-:W-:Y:S01]  /*1860*/  LDSM.16.M88.4 R184, [R184+0x4000] ;  /* 0x00400000b8b8783b */ /* 0x000fe20000000200 */
[----:B------:R-:W-:-:S02]  /*1870*/  IADD3 R218, R237, 0x6800, RZ ;  /* 0x00006800edda7810 */ /* 0x000fc40007ffe0ff */
[C---:B------:R-:W-:Y:S01]  /*1880*/  IADD3 R217, R237.reuse, 0x7000, RZ ;  /* 0x00007000edd97810 */ /* 0x040fe20007ffe0ff */
[----:B------:R-:W-:Y:S01]  /*1890*/  LDSM.16.M88.4 R196, [R196+0x4000] ;  /* 0x00400000c4c4783b */ /* 0x000fe20000000200 */
[----:B------:R-:W-:-:S03]  /*18a0*/  IADD3 R216, R237, 0x7800, RZ ;  /* 0x00007800edd87810 */ /* 0x000fc60007ffe0ff */
[----:B------:R-:W-:Y:S04]  /*18b0*/  LDSM.16.M88.4 R204, [R204+0x4000] ;  /* 0x00400000cccc783b */ /* 0x000fe80000000200 */
[----:B------:R-:W-:Y:S06]  /*18c0*/  BAR.SYNC.DEFER_BLOCKING 0x0 ;  /* 0x0000000000007b1d */ /* 0x000fec0000010000 */
[----:B------:R-:W-:-:S04]  /*18d0*/  DEPBAR.LE SB0, 0x0 ;  /* 0x000080000000791a */ /* 0x000fc80000000000 */
[----:B------:R-:W-:Y:S06]  /*18e0*/  BAR.SYNC.DEFER_BLOCKING 0x0 ;  /* 0x0000000000007b1d */ /* 0x000fec0000010000 */
[----:B-1----:R-:W2:Y:S04]  /*18f0*/  LDSM.16.M88.4 R12, [R238+0x8100] ;  /* 0x00810000ee0c783b */ /* 0x002ea80000000200 */
[----:B------:R-:W1:Y:S04]  /*1900*/  LDSM.16.M88.4 R64, [R238+0x9100] ;  /* 0x00910000ee40783b */ /* 0x000e680000000200 */
[----:B------:R-:W3:Y:S04]  /*1910*/  LDSM.16.M88.4 R72, [R238+0x8900] ;  /* 0x00890000ee48783b */ /* 0x000ee80000000200 */
[----:B------:R-:W4:Y:S04]  /*1920*/  LDSM.16.M88.4 R28, [R237] ;  /* 0x00000000ed1c783b */ /* 0x000f280000000200 */
[----:B------:R-:W1:Y:S04]  /*1930*/  LDSM.16.M88.4 R24, [R237+0x1000] ;  /* 0x00100000ed18783b */ /* 0x000e680000000200 */
[----:B-----5:R-:W5:Y:S04]  /*1940*/  LDSM.16.M88.4 R20, [R237+0x800] ;  /* 0x00080000ed14783b */ /* 0x020f680000000200 */
[----:B------:R-:W3:Y:S04]  /*1950*/  LDSM.16.M88.4 R56, [R238+0x9900] ;  /* 0x00990000ee38783b */ /* 0x000ee80000000200 */
[----:B------:R-:W4:Y:S04]  /*1960*/  LDSM.16.M88.4 R48, [R238+0xa100] ;  /* 0x00a10000ee30783b */ /* 0x000f280000000200 */
[----:B------:R-:W-:Y:S04]  /*1970*/  LDSM.16.M88.4 R40, [R238+0xa900] ;  /* 0x00a90000ee28783b */ /* 0x000fe80000000200 */
[----:B------:R-:W-:Y:S01]  /*1980*/  LDSM.16.M88.4 R88, [R237+0x2800] ;  /* 0x00280000ed58783b */ /* 0x000fe20000000200 */
[C---:B--2---:R-:W-:Y:S03]  /*1990*/  HMMA.16816.F32.BF16 R16, R136.reuse, R12, RZ ;  /* 0x0000000c8810723c */ /* 0x044fe600000418ff */
[----:B------:R-:W-:Y:S04]  /*19a0*/  LDSM.16.M88.4 R80, [R237+0x3000] ;  /* 0x00300000ed50783b */ /* 0x000fe80000000200 */
[----:B------:R-:W-:Y:S01]  /*19b0*/  LDSM.16.M88.4 R76, [R237+0x3800] ;  /* 0x00380000ed4c783b */ /* 0x000fe20000000200 */
[C---:B------:R-:W-:Y:S08]  /*19c0*/  HMMA.16816.F32.BF16 R12, R136.reuse, R14, RZ ;  /* 0x0000000e880c723c */ /* 0x040ff000000418ff */
[C---:B-1----:R-:W-:Y:S08]  /*19d0*/  HMMA.16816.F32.BF16 R68, R136.reuse, R64, RZ ;  /* 0x000000408844723c */ /* 0x042ff000000418ff */
[C---:B---3--:R-:W-:Y:S08]  /*19e0*/  HMMA.16816.F32.BF16 R8, R136.reuse, R72, RZ ;  /* 0x000000488808723c */ /* 0x048ff000000418ff */
[----:B------:R-:W-:Y:S08]  /*19f0*/  HMMA.16816.F32.BF16 R72, R136, R74, RZ ;  /* 0x0000004a8848723c */ /* 0x000ff000000418ff */
[C---:B----4-:R-:W-:Y:S07]  /*1a00*/  HMMA.16816.F32.BF16 R12, R140.reuse, R30, R12 ;  /* 0x0000001e8c0c723c */ /* 0x050fee000004180c */
[----:B------:R-:W-:Y:S01]  /*1a10*/  IMAD R30, R35, c[0x0][0x208], RZ ;  /* 0x00008200231e7a24 */ /* 0x000fe200078e02ff */
[----:B------:R-:W-:Y:S03]  /*1a20*/  HMMA.16816.F32.BF16 R16, R140, R28, R16 ;  /* 0x0000001c8c10723c */ /* 0x000fe60000041810 */
[----:B------:R-:W-:-:S04]  /*1a30*/  IMAD R30, R240, c[0x0][0x20c], R30 ;  /* 0x00008300f01e7a24 */ /* 0x000fc800078e021e */
[----:B------:R-:W-:Y:S01]  /*1a40*/  IMAD.WIDE.U32 R28, R240, c[0x0][0x208], RZ ;  /* 0x00008200f01c7a25 */ /* 0x000fe200078e00ff */
[----:B------:R-:W-:Y:S03]  /*1a50*/  HMMA.16816.F32.BF16 R68, R140, R24, R68 ;  /* 0x000000188c44723c */ /* 0x000fe60000041844 */
[----:B------:R-:W-:Y:S02]  /*1a60*/  IMAD.IADD R29, R29, 0x1, R30 ;  /* 0x000000011d1d7824 */ /* 0x000fe400078e021e */
[----:B------:R-:W-:-:S03]  /*1a70*/  IMAD.WIDE R30, R37, 0x2, RZ ;  /* 0x00000002251e7825 */ /* 0x000fc600078e02ff */
[----:B-----5:R-:W-:Y:S01]  /*1a80*/  HMMA.16816.F32.BF16 R8, R140, R20, R8 ;  /* 0x000000148c08723c */ /* 0x020fe20000041808 */
[----:B------:R-:W-:-:S04]  /*1a90*/  IMAD.WIDE.U32 R24, R239, c[0x0][0x218], R28 ;  /* 0x00008600ef187a25 */ /* 0x000fc800078e001c */
[----:B------:R-:W-:Y:S01]  /*1aa0*/  IMAD R28, R34, c[0x0][0x218], RZ ;  /* 0x00008600221c7a24 */ /* 0x000fe200078e02ff */
[----:B------:R-:W-:Y:S02]  /*1ab0*/  IADD3 R44, P1, R24, UR22, RZ ;  /* 0x00000016182c7c10 */ /* 0x000fe4000ff3e0ff */
[----:B------:R-:W-:Y:S01]  /*1ac0*/  HMMA.16816.F32.BF16 R72, R140, R22, R72 ;  /* 0x000000168c48723c */ /* 0x000fe20000041848 */
[----:B------:R-:W-:Y:S01]  /*1ad0*/  LDSM.16.M88.4 R20, [R237+0x1800] ;  /* 0x00180000ed14783b */ /* 0x000fe20000000200 */
[----:B------:R-:W-:-:S05]  /*1ae0*/  IMAD R28, R239, c[0x0][0x21c], R28 ;  /* 0x00008700ef1c7a24 */ /* 0x000fca00078e021c */
[----:B------:R-:W-:Y:S01]  /*1af0*/  IADD3.X R28, R25, UR4, R28, P1, !PT ;  /* 0x00000004191c7c10 */ /* 0x000fe20008ffe41c */
[----:B------:R-:W-:Y:S01]  /*1b00*/  HMMA.16816.F32.BF16 R60, R136, R56, RZ ;  /* 0x00000038883c723c */ /* 0x000fe200000418ff */
[----:B------:R-:W-:-:S04]  /*1b10*/  LEA R86, P1, R44, c[0x0][0x1f8], 0x1 ;  /* 0x00007e002c567a11 */ /* 0x000fc800078208ff */
[----:B------:R-:W-:Y:S01]  /*1b20*/  LEA.HI.X R44, R44, c[0x0][0x1fc], R28, 0x1, P1 ;  /* 0x00007f002c2c7a11 */ /* 0x000fe200008f0c1c */
[----:B------:R-:W1:Y:S02]  /*1b30*/  SHFL.IDX PT, R98, R86, RZ, 0x181f ;  /* 0x00181fff56627589 */ /* 0x000e6400000e0000 */
[C---:B------:R-:W-:Y:S02]  /*1b40*/  HMMA.16816.F32.BF16 R64, R136.reuse, R66, RZ ;  /* 0x000000428840723c */ /* 0x040fe400000418ff */
[----:B------:R-:W2:Y:S04]  /*1b50*/  SHFL.IDX PT, R34, R86, 0x1, 0x181f ;  /* 0x00381f0056227f89 */ /* 0x000ea800000e0000 */
[----:B------:R-:W3:Y:S02]  /*1b60*/  SHFL.IDX PT, R84, R86, 0x2, 0x181f ;  /* 0x00581f0056547f89 */ /* 0x000ee400000e0000 */
[C---:B------:R-:W-:Y:S02]  /*1b70*/  HMMA.16816.F32.BF16 R56, R136.reuse, R58, RZ ;  /* 0x0000003a8838723c */ /* 0x040fe400000418ff */
[----:B------:R-:W4:Y:S04]  /*1b80*/  SHFL.IDX PT, R29, R44, RZ, 0x181f ;  /* 0x00181fff2c1d7589 */ /* 0x000f2800000e0000 */
[----:B------:R-:W5:Y:S02]  /*1b90*/  SHFL.IDX PT, R86, R86, 0x3, 0x181f ;  /* 0x00781f0056567f89 */ /* 0x000f6400000e0000 */
[----:B------:R-:W-:Y:S02]  /*1ba0*/  HMMA.16816.F32.BF16 R52, R136, R48, RZ ;  /* 0x000000308834723c */ /* 0x000fe400000418ff */
[----:B------:R-:W5:Y:S04]  /*1bb0*/  SHFL.IDX PT, R28, R44, 0x1, 0x181f ;  /* 0x00381f002c1c7f89 */ /* 0x000f6800000e0000 */
[----:B------:R-:W5:Y:S01]  /*1bc0*/  SHFL.IDX PT, R45, R44, 0x2, 0x181f ;  /* 0x00581f002c2d7f89 */ /* 0x000f6200000e0000 */
[----:B-1----:R-:W-:Y:S01]  /*1bd0*/  IADD3 R96, P1, R98, R30, RZ ;  /* 0x0000001e62607210 */ /* 0x002fe20007f3e0ff */
[----:B------:R-:W-:Y:S02]  /*1be0*/  HMMA.16816.F32.BF16 R64, R140, R26, R64 ;  /* 0x0000001a8c40723c */ /* 0x000fe40000041840 */
[----:B------:R-:W1:Y:S01]  /*1bf0*/  SHFL.IDX PT, R44, R44, 0x3, 0x181f ;  /* 0x00781f002c2c7f89 */ /* 0x000e6200000e0000 */
[----:B--2---:R-:W-:-:S02]  /*1c00*/  IADD3 R94, P2, R30, R34, RZ ;  /* 0x000000221e5e7210 */ /* 0x004fc40007f5e0ff */
[C---:B---3--:R-:W-:Y:S01]  /*1c10*/  IADD3 R92, P6, R30.reuse, R84, RZ ;  /* 0x000000541e5c7210 */ /* 0x048fe20007fde0ff */
[----:B------:R-:W2:Y:S02]  /*1c20*/  LDSM.16.M88.4 R24, [R237+0x2000] ;  /* 0x00200000ed18783b */ /* 0x000ea40000000200 */
[----:B------:R-:W-:Y:S01]  /*1c30*/  HMMA.16816.F32.BF16 R60, R140, R20, R60 ;  /* 0x000000148c3c723c */ /* 0x000fe2000004183c */
[----:B----4-:R-:W-:Y:S01]  /*1c40*/  IMAD.X R97, R29, 0x1, R31, P1 ;  /* 0x000000011d617824 */ /* 0x010fe200008e061f */
[----:B-----5:R-:W-:-:S05]  /*1c50*/  IADD3 R38, P1, R30, R86, RZ ;  /* 0x000000561e267210 */ /* 0x020fca0007f3e0ff */
[----:B------:R-:W-:Y:S01]  /*1c60*/  IMAD.WIDE R20, R36, 0x2, RZ ;  /* 0x0000000224147825 */ /* 0x000fe200078e02ff */
[----:B------:R-:W-:Y:S03]  /*1c70*/  HMMA.16816.F32.BF16 R56, R140, R22, R56 ;  /* 0x000000168c38723c */ /* 0x000fe60000041838 */
[C---:B------:R-:W-:Y:S01]  /*1c80*/  IMAD.X R95, R31.reuse, 0x1, R28, P2 ;  /* 0x000000011f5f7824 */ /* 0x040fe200010e061c */
[----:B------:R-:W-:Y:S01]  /*1c90*/  IADD3 R98, P2, R98, R20, RZ ;  /* 0x0000001462627210 */ /* 0x000fe20007f5e0ff */
[----:B------:R-:W-:Y:S01]  /*1ca0*/  IMAD.X R93, R31, 0x1, R45, P6 ;  /* 0x000000011f5d7824 */ /* 0x000fe200030e062d */
[----:B------:R-:W-:Y:S02]  /*1cb0*/  ISETP.GE.AND P6, PT, R37, c[0x0][0x1d4], PT ;  /* 0x0000750025007a0c */ /* 0x000fe40003fc6270 */
[----:B------:R-:W-:Y:S01]  /*1cc0*/  HMMA.16816.F32.BF16 R48, R136, R50, RZ ;  /* 0x000000328830723c */ /* 0x000fe200000418ff */
[----:B------:R-:W-:Y:S01]  /*1cd0*/  IMAD.X R99, R29, 0x1, R21, P2 ;  /* 0x000000011d637824 */ /* 0x000fe200010e0615 */
[C---:B------:R-:W-:Y:S01]  /*1ce0*/  IADD3 R84, P2, R20.reuse, R84, RZ ;  /* 0x0000005414547210 */ /* 0x040fe20007f5e0ff */
[----:B-1----:R-:W-:Y:S01]  /*1cf0*/  IMAD.X R39, R31, 0x1, R44, P1 ;  /* 0x000000011f277824 */ /* 0x002fe200008e062c */
[----:B------:R-:W-:-:S03]  /*1d00*/  IADD3 R34, P1, R20, R34, RZ ;  /* 0x0000002214227210 */ /* 0x000fc60007f3e0ff */
[C---:B------:R-:W-:Y:S01]  /*1d10*/  IMAD.X R85, R21.reuse, 0x1, R45, P2 ;  /* 0x0000000115557824 */ /* 0x040fe200010e062d */
[----:B------:R-:W-:Y:S01]  /*1d20*/  ISETP.GE.AND P2, PT, R32, c[0x0][0x1d4], PT ;  /* 0x0000750020007a0c */ /* 0x000fe20003f46270 */
[----:B------:R-:W-:Y:S01]  /*1d30*/  IMAD.X R35, R21, 0x1, R28, P1 ;  /* 0x0000000115237824 */ /* 0x000fe200008e061c */
[----:B------:R-:W-:Y:S01]  /*1d40*/  IADD3 R86, P1, R20, R86, RZ ;  /* 0x0000005614567210 */ /* 0x000fe20007f3e0ff */
[----:B------:R-:W-:Y:S01]  /*1d50*/  LDSM.16.M88.4 R28, [R238+0xb100] ;  /* 0x00b10000ee1c783b */ /* 0x000fe20000000200 */
[----:B------:R-:W-:-:S03]  /*1d60*/  ISETP.LT.OR P5, PT, R7, 0x1, P2 ;  /* 0x000000010700780c */ /* 0x000fc600017a1670 */
[----:B------:R-:W-:Y:S01]  /*1d70*/  IMAD.X R87, R21, 0x1, R44, P1 ;  /* 0x0000000115577824 */ /* 0x000fe200008e062c */
[C---:B------:R-:W-:Y:S01]  /*1d80*/  ISETP.LT.OR P1, PT, R7.reuse, 0x1, P6 ;  /* 0x000000010700780c */ /* 0x040fe20003721670 */
[----:B------:R-:W1:Y:S01]  /*1d90*/  LDSM.16.M88.4 R20, [R238+0xb900] ;  /* 0x00b90000ee14783b */ /* 0x000e620000000200 */
[----:B------:R-:W-:Y:S08]  /*1da0*/  HMMA.16816.F32.BF16 R44, R136, R40, RZ ;  /* 0x00000028882c723c */ /* 0x000ff000000418ff */
[----:B--2---:R-:W-:Y:S03]  /*1db0*/  HMMA.16816.F32.BF16 R52, R140, R24, R52 ;  /* 0x000000188c34723c */ /* 0x004fe60000041834 */
[----:B------:R-:W-:Y:S01]  /*1dc0*/  @!PT LDS RZ, [RZ] ;  /* 0x00000000fffff984 */ /* 0x000fe20000000800 */
[----:B------:R-:W-:Y:S01]  /*1dd0*/  @!PT LDS RZ, [RZ] ;  /* 0x00000000fffff984 */ /* 0x000fe20000000800 */
[----:B------:R-:W-:Y:S01]  /*1de0*/  @!PT LDS RZ, [RZ] ;  /* 0x00000000fffff984 */ /* 0x000fe20000000800 */
[----:B------:R2:W-:Y:S01]  /*1df0*/  LDGSTS.E.BYPASS.LTC128B.128 [R241+0x100], [R96.64], !P1 ;  /* 0x0010000060f17fae */ /* 0x0005e2000c901d4c */
[----:B------:R-:W-:-:S03]  /*1e00*/  ISETP.LT.OR P1, PT, R7, 0x21, P6 ;  /* 0x000000210700780c */ /* 0x000fc60003721670 */
[----:B------:R2:W-:Y:S01]  /*1e10*/  LDGSTS.E.BYPASS.LTC128B.128 [R241+0x4100], [R98.64], !P5 ;  /* 0x0410000062f17fae */ /* 0x0005e2000e901d4c */
[C---:B------:R-:W-:Y:S01]  /*1e20*/  ISETP.LT.OR P5, PT, R7.reuse, 0x21, P2 ;  /* 0x000000210700780c */ /* 0x040fe200017a1670 */
[----:B------:R-:W-:Y:S08]  /*1e30*/  HMMA.16816.F32.BF16 R48, R140, R26, R48 ;  /* 0x0000001a8c30723c */ /* 0x000ff00000041830 */
[----:B------:R3:W-:Y:S01]  /*1e40*/  LDGSTS.E.BYPASS.LTC128B.128 [R241+0x1100], [R94.64], !P1 ;  /* 0x011000005ef17fae */ /* 0x0007e2000c901d4c */
[C---:B------:R-:W-:Y:S01]  /*1e50*/  ISETP.LT.OR P1, PT, R7.reuse, 0x41, P6 ;  /* 0x000000410700780c */ /* 0x040fe20003721670 */
[----:B------:R-:W-:Y:S01]  /*1e60*/  HMMA.16816.F32.BF16 R40, R136, R42, RZ ;  /* 0x0000002a8828723c */ /* 0x000fe200000418ff */
[C---:B------:R-:W-:Y:S01]  /*1e70*/  ISETP.LT.OR P6, PT, R7.reuse, 0x61, P6 ;  /* 0x000000610700780c */ /* 0x040fe200037c1670 */
[----:B------:R4:W-:Y:S01]  /*1e80*/  LDGSTS.E.BYPASS.LTC128B.128 [R241+0x5100], [R34.64], !P5 ;  /* 0x0510000022f17fae */ /* 0x0009e2000e901d4c */
[----:B------:R-:W-:-:S02]  /*1e90*/  ISETP.LT.OR P5, PT, R7, 0x41, P2 ;  /* 0x000000410700780c */ /* 0x000fc400017a1670 */
[----:B------:R-:W-:-:S03]  /*1ea0*/  ISETP.LT.OR P2, PT, R7, 0x61, P2 ;  /* 0x000000610700780c */ /* 0x000fc60001741670 */
[----:B------:R-:W-:Y:S04]  /*1eb0*/  HMMA.16816.F32.BF16 R44, R140, R88, R44 ;  /* 0x000000588c2c723c */ /* 0x000fe8000004182c */
[----:B------:R3:W-:Y:S01]  /*1ec0*/  LDGSTS.E.BYPASS.LTC128B.128 [R241+0x2100], [R92.64], !P1 ;  /* 0x021000005cf17fae */ /* 0x0007e2000c901d4c */
[----:B------:R-:W-:-:S03]  /*1ed0*/  PLOP3.LUT P1, PT, PT, PT, UP0, 0x80, 0x0 ;  /* 0x000000000000781c */ /* 0x000fc60003f2f008 */
[----:B------:R5:W-:Y:S01]  /*1ee0*/  LDGSTS.E.BYPASS.LTC128B.128 [R241+0x6100], [R84.64], !P5 ;  /* 0x0610000054f17fae */ /* 0x000be2000e901d4c */
[----:B-1----:R-:W-:Y:S03]  /*1ef0*/  HMMA.16816.F32.BF16 R24, R136, R20, RZ ;  /* 0x000000148818723c */ /* 0x002fe600000418ff */
[----:B------:R1:W-:Y:S01]  /*1f00*/  LDGSTS.E.BYPASS.LTC128B.128 [R241+0x3100], [R38.64], !P6 ;  /* 0x0310000026f17fae */ /* 0x0003e2000f101d4c */
[----:B------:R-:W-:-:S03]  /*1f10*/  ISETP.GT.AND P6, PT, R242, 0x7f, PT ;  /* 0x0000007ff200780c */ /* 0x000fc60003fc4270 */
[----:B------:R5:W-:Y:S01]  /*1f20*/  LDGSTS.E.BYPASS.LTC128B.128 [R241+0x7100], [R86.64], !P2 ;  /* 0x0710000056f17fae */ /* 0x000be2000d101d4c */
[C---:B------:R-:W-:Y:S03]  /*1f30*/  HMMA.16816.F32.BF16 R20, R136.reuse, R22, RZ ;  /* 0x000000168814723c */ /* 0x040fe600000418ff */
[----:B------:R-:W5:Y:S04]  /*1f40*/  LDSM.16.M88.4 R112, [R235+0x8900] ;  /* 0x00890000eb70783b */ /* 0x000f680000000200 */
[----:B------:R-:W-:Y:S01]  /*1f50*/  LDSM.16.M88.4 R108, [R235+0x9100] ;  /* 0x00910000eb6c783b */ /* 0x000fe20000000200 */
[C---:B----4-:R-:W-:Y:S03]  /*1f60*/  HMMA.16816.F32.BF16 R32, R136.reuse, R28, RZ ;  /* 0x0000001c8820723c */ /* 0x050fe600000418ff */
[----:B------:R-:W-:Y:S04]  /*1f70*/  LDSM.16.M88.4 R104, [R235+0xa900] ;  /* 0x00a90000eb68783b */ /* 0x000fe80000000200 */
[----:B------:R-:W-:Y:S01]  /*1f80*/  LDSM.16.M88.4 R100, [R235+0xb100] ;  /* 0x00b10000eb64783b */ /* 0x000fe20000000200 */
[----:B------:R-:W-:Y:S03]  /*1f90*/  HMMA.16816.F32.BF16 R28, R136, R30, RZ ;  /* 0x0000001e881c723c */ /* 0x000fe600000418ff */
[----:B---3--:R-:W-:Y:S01]  /*1fa0*/  LDSM.16.M88.4 R92, [R224] ;  /* 0x00000000e05c783b */ /* 0x008fe20000000200 */
[----:B-1----:R-:W-:-:S03]  /*1fb0*/  SHF.R.S32.HI R39, RZ, 0x1f, R37 ;  /* 0x0000001fff277819 */ /* 0x002fc60000011425 */
[----:B--2---:R-:W-:Y:S01]  /*1fc0*/  LDSM.16.M88.4 R96, [R235+0xb900] ;  /* 0x00b90000eb60783b */ /* 0x004fe20000000200 */
[C---:B------:R-:W-:Y:S01]  /*1fd0*/  HMMA.16816.F32.BF16 R24, R140.reuse, R76, R24 ;  /* 0x0000004c8c18723c */ /* 0x040fe20000041818 */
[----:B------:R-:W-:Y:S02]  /*1fe0*/  SHF.R.S32.HI R38, RZ, 0x1f, R36 ;  /* 0x0000001fff267819 */ /* 0x000fe40000011424 */
[----:B-----5:R-:W1:Y:S04]  /*1ff0*/  LDSM.16.M88.4 R84, [R235+0x8100] ;  /* 0x00810000eb54783b */ /* 0x020e680000000200 */
[----:B------:R-:W-:Y:S01]  /*2000*/  LDSM.16.M88.4 R116, [R235+0xe900] ;  /* 0x00e90000eb74783b */ /* 0x000fe20000000200 */
[C---:B------:R-:W-:Y:S03]  /*2010*/  HMMA.16816.F32.BF16 R32, R140.reuse, R80, R32 ;  /* 0x000000508c20723c */ /* 0x040fe60000041820 */
[----:B------:R-:W0:Y:S05]  /*2020*/  LDGDEPBAR ;  /* 0x00000000000079af */ /* 0x000e2a0000000000 */
[C---:B------:R-:W-:Y:S01]  /*2030*/  HMMA.16816.F32.BF16 R28, R140.reuse, R82, R28 ;  /* 0x000000528c1c723c */ /* 0x040fe2000004181c */
[----:B------:R-:W2:Y:S07]  /*2040*/  LDSM.16.M88.4 R80, [R235+0xa100] ;  /* 0x00a10000eb50783b */ /* 0x000eae0000000200 */
[C---:B------:R-:W-:Y:S01]  /*2050*/  HMMA.16816.F32.BF16 R20, R140.reuse, R78, R20 ;  /* 0x0000004e8c14723c */ /* 0x040fe20000041814 */
[----:B------:R-:W3:Y:S07]  /*2060*/  LDSM.16.M88.4 R76, [R224+0x800] ;  /* 0x00080000e04c783b */ /* 0x000eee0000000200 */
[----:B------:R-:W-:Y:S01]  /*2070*/  HMMA.16816.F32.BF16 R40, R140, R90, R40 ;  /* 0x0000005a8c28723c */ /* 0x000fe20000041828 */
[----:B------:R-:W4:Y:S07]  /*2080*/  LDSM.16.M88.4 R88, [R235+0x9900] ;  /* 0x00990000eb58783b */ /* 0x000f2e0000000200 */
[C---:B------:R-:W-:Y:S08]  /*2090*/  HMMA.16816.F32.BF16 R8, R168.reuse, R112, R8 ;  /* 0x00000070a808723c */ /* 0x040ff00000041808 */
[C---:B------:R-:W-:Y:S01]  /*20a0*/  HMMA.16816.F32.BF16 R72, R168.reuse, R114, R72 ;  /* 0x00000072a848723c */ /* 0x040fe20000041848 */
[----:B------:R-:W-:Y:S07]  /*20b0*/  LDSM.16.M88.4 R112, [R224+0x3000] ;  /* 0x00300000e070783b */ /* 0x000fee0000000200 */
[C---:B-1----:R-:W-:Y:S08]  /*20c0*/  HMMA.16816.F32.BF16 R16, R168.reuse, R84, R16 ;  /* 0x00000054a810723c */ /* 0x042ff00000041810 */
[C---:B------:R-:W-:Y:S01]  /*20d0*/  HMMA.16816.F32.BF16 R12, R168.reuse, R86, R12 ;  /* 0x00000056a80c723c */ /* 0x040fe2000004180c */
[----:B------:R-:W1:Y:S07]  /*20e0*/  LDSM.16.M88.4 R84, [R224+0x1000] ;  /* 0x00100000e054783b */ /* 0x000e6e0000000200 */
[C---:B--2---:R-:W-:Y:S08]  /*20f0*/  HMMA.16816.F32.BF16 R52, R168.reuse, R80, R52 ;  /* 0x00000050a834723c */ /* 0x044ff00000041834 */
[----:B------:R-:W-:Y:S01]  /*2100*/  HMMA.16816.F32.BF16 R48, R168, R82, R48 ;  /* 0x00000052a830723c */ /* 0x000fe20000041830 */
[----:B------:R-:W2:Y:S07]  /*2110*/  LDSM.16.M88.4 R80, [R224+0x1800] ;  /* 0x00180000e050783b */ /* 0x000eae0000000200 */
[C---:B---3--:R-:W-:Y:S08]  /*2120*/  HMMA.16816.F32.BF16 R8, R172.reuse, R76, R8 ;  /* 0x0000004cac08723c */ /* 0x048ff00000041808 */
[----:B------:R-:W-:Y:S01]  /*2130*/  HMMA.16816.F32.BF16 R72, R172, R78, R72 ;  /* 0x0000004eac48723c */ /* 0x000fe20000041848 */
[----:B------:R-:W3:Y:S07]  /*2140*/  LDSM.16.M88.4 R76, [R224+0x2800] ;  /* 0x00280000e04c783b */ /* 0x000eee0000000200 */
[C---:B------:R-:W-:Y:S08]  /*2150*/  HMMA.16816.F32.BF16 R68, R168.reuse, R108, R68 ;  /* 0x0000006ca844723c */ /* 0x040ff00000041844 */
[C---:B------:R-:W-:Y:S01]  /*2160*/  HMMA.16816.F32.BF16 R64, R168.reuse, R110, R64 ;  /* 0x0000006ea840723c */ /* 0x040fe20000041840 */
[----:B------:R-:W-:Y:S07]  /*2170*/  LDSM.16.M88.4 R108, [R224+0x3800] ;  /* 0x00380000e06c783b */ /* 0x000fee0000000200 */
[C---:B----4-:R-:W-:Y:S08]  /*2180*/  HMMA.16816.F32.BF16 R60, R168.reuse, R88, R60 ;  /* 0x00000058a83c723c */ /* 0x050ff0000004183c */
[C---:B------:R-:W-:Y:S01]  /*2190*/  HMMA.16816.F32.BF16 R56, R168.reuse, R90, R56 ;  /* 0x0000005aa838723c */ /* 0x040fe20000041838 */
[----:B------:R-:W4:Y:S07]  /*21a0*/  LDSM.16.M88.4 R88, [R224+0x2000] ;  /* 0x00200000e058783b */ /* 0x000f2e0000000200 */
[C---:B------:R-:W-:Y:S08]  /*21b0*/  HMMA.16816.F32.BF16 R44, R168.reuse, R104, R44 ;  /* 0x00000068a82c723c */ /* 0x040ff0000004182c */
[C---:B------:R-:W-:Y:S01]  /*21c0*/  HMMA.16816.F32.BF16 R40, R168.reuse, R106, R40 ;  /* 0x0000006aa828723c */ /* 0x040fe20000041828 */
[----:B------:R-:W5:Y:S07]  /*21d0*/  LDSM.16.M88.4 R104, [R238+0xc100] ;  /* 0x00c10000ee68783b */ /* 0x000f6e0000000200 */
[C---:B------:R-:W-:Y:S08]  /*21e0*/  HMMA.16816.F32.BF16 R32, R168.reuse, R100, R32 ;  /* 0x00000064a820723c */ /* 0x040ff00000041820 */
[----:B------:R-:W-:Y:S01]  /*21f0*/  HMMA.16816.F32.BF16 R28, R168, R102, R28 ;  /* 0x00000066a81c723c */ /* 0x000fe2000004181c */
[----:B------:R-:W-:Y:S07]  /*2200*/  LDSM.16.M88.4 R100, [R238+0xd900] ;  /* 0x00d90000ee64783b */ /* 0x000fee0000000200 */
[C---:B-1----:R-:W-:Y:S08]  /*2210*/  HMMA.16816.F32.BF16 R68, R172.reuse, R84, R68 ;  /* 0x00000054ac44723c */ /* 0x042ff00000041844 */
[C---:B------:R-:W-:Y:S01]  /*2220*/  HMMA.16816.F32.BF16 R64, R172.reuse, R86, R64 ;  /* 0x00000056ac40723c */ /* 0x040fe20000041840 */
[----:B------:R-:W1:Y:S07]  /*2230*/  LDSM.16.M88.4 R84, [R238+0xc900] ;  /* 0x00c90000ee54783b */ /* 0x000e6e0000000200 */
[C---:B--2---:R-:W-:Y:S08]  /*2240*/  HMMA.16816.F32.BF16 R60, R172.reuse, R80, R60 ;  /* 0x00000050ac3c723c */ /* 0x044ff0000004183c */
[C---:B------:R-:W-:Y:S01]  /*2250*/  HMMA.16816.F32.BF16 R56, R172.reuse, R82, R56 ;  /* 0x00000052ac38723c */ /* 0x040fe20000041838 */
[----:B------:R-:W2:Y:S07]  /*2260*/  LDSM.16.M88.4 R80, [R238+0xd100] ;  /* 0x00d10000ee50783b */ /* 0x000eae0000000200 */
[C---:B---3--:R-:W-:Y:S08]  /*2270*/  HMMA.16816.F32.BF16 R44, R172.reuse, R76, R44 ;  /* 0x0000004cac2c723c */ /* 0x048ff0000004182c */
[C---:B------:R-:W-:Y:S01]  /*2280*/  HMMA.16816.F32.BF16 R40, R172.reuse, R78, R40 ;  /* 0x0000004eac28723c */ /* 0x040fe20000041828 */
[----:B------:R-:W3:Y:S07]  /*2290*/  LDSM.16.M88.4 R76, [R238+0xf100] ;  /* 0x00f10000ee4c783b */ /* 0x000eee0000000200 */
[C---:B------:R-:W-:Y:S08]  /*22a0*/  HMMA.16816.F32.BF16 R16, R172.reuse, R92, R16 ;  /* 0x0000005cac10723c */ /* 0x040ff00000041810 */
[----:B------:R-:W-:Y:S01]  /*22b0*/  HMMA.16816.F32.BF16 R12, R172, R94, R12 ;  /* 0x0000005eac0c723c */ /* 0x000fe2000004180c */
[----:B------:R-:W-:Y:S07]  /*22c0*/  LDSM.16.M88.4 R92, [R238+0xe900] ;  /* 0x00e90000ee5c783b */ /* 0x000fee0000000200 */
[C---:B------:R-:W-:Y:S08]  /*22d0*/  HMMA.16816.F32.BF16 R24, R168.reuse, R96, R24 ;  /* 0x00000060a818723c */ /* 0x040ff00000041818 */
[----:B------:R-:W-:Y:S01]  /*22e0*/  HMMA.16816.F32.BF16 R20, R168, R98, R20 ;  /* 0x00000062a814723c */ /* 0x000fe20000041814 */
[----:B------:R-:W1:Y:S07]  /*22f0*/  LDSM.16.M88.4 R96, [R238+0xe100] ;  /* 0x00e10000ee60783b */ /* 0x000e6e0000000200 */
[C---:B------:R-:W-:Y:S08]  /*2300*/  HMMA.16816.F32.BF16 R32, R172.reuse, R112, R32 ;  /* 0x00000070ac20723c */ /* 0x040ff00000041820 */
[C---:B------:R-:W-:Y:S01]  /*2310*/  HMMA.16816.F32.BF16 R28, R172.reuse, R114, R28 ;  /* 0x00000072ac1c723c */ /* 0x040fe2000004181c */
[----:B------:R-:W2:Y:S07]  /*2320*/  LDSM.16.M88.4 R112, [R237+0x4000] ;  /* 0x00400000ed70783b */ /* 0x000eae0000000200 */
[C---:B----4-:R-:W-:Y:S08]  /*2330*/  HMMA.16816.F32.BF16 R52, R172.reuse, R88, R52 ;  /* 0x00000058ac34723c */ /* 0x050ff00000041834 */
[----:B------:R-:W-:Y:S01]  /*2340*/  HMMA.16816.F32.BF16 R48, R172, R90, R48 ;  /* 0x0000005aac30723c */ /* 0x000fe20000041830 */
[----:B------:R-:W4:Y:S07]  /*2350*/  LDSM.16.M88.4 R88, [R238+0xf900] ;  /* 0x00f90000ee58783b */ /* 0x000f2e0000000200 */
[C---:B-----5:R-:W-:Y:S08]  /*2360*/  HMMA.16816.F32.BF16 R16, R176.reuse, R104, R16 ;  /* 0x00000068b010723c */ /* 0x060ff00000041810 */
[C---:B------:R-:W-:Y:S01]  /*2370*/  HMMA.16816.F32.BF16 R12, R176.reuse, R106, R12 ;  /* 0x0000006ab00c723c */ /* 0x040fe2000004180c */
        /* <DEDUP_REMOVED lines=8> */
[----:B------:R-:W-:Y:S01]  /*2400*/  HMMA.16816.F32.BF16 R28, R176, R78, R28 ;  /* 0x0000004eb01c723c */ /* 0x000fe2000004181c */
[----:B------:R-:W3:Y:S07]  /*2410*/  LDSM.16.M88.4 R76, [R235+0xc100] ;  /* 0x00c10000eb4c783b */ /* 0x000eee0000000200 */
[C---:B------:R-:W-:Y:S08]  /*2420*/  HMMA.16816.F32.BF16 R24, R172.reuse, R108, R24 ;  /* 0x0000006cac18723c */ /* 0x040ff00000041818 */
[----:B------:R-:W-:Y:S01]  /*2430*/  HMMA.16816.F32.BF16 R20, R172, R110, R20 ;  /* 0x0000006eac14723c */ /* 0x000fe20000041814 */
[----:B------:R-:W5:Y:S07]  /*2440*/  LDSM.16.M88.4 R108, [R237+0x4800] ;  /* 0x00480000ed6c783b */ /* 0x000f6e0000000200 */
[C---:B------:R-:W-:Y:S08]  /*2450*/  HMMA.16816.F32.BF16 R60, R176.reuse, R100, R60 ;  /* 0x00000064b03c723c */ /* 0x040ff0000004183c */
[C---:B------:R-:W-:Y:S01]  /*2460*/  HMMA.16816.F32.BF16 R56, R176.reuse, R102, R56 ;  /* 0x00000066b038723c */ /* 0x040fe20000041838 */
[----:B------:R-:W1:Y:S07]  /*2470*/  LDSM.16.M88.4 R100, [R237+0x6800] ;  /* 0x00680000ed64783b */ /* 0x000e6e0000000200 */
[C---:B------:R-:W-:Y:S08]  /*2480*/  HMMA.16816.F32.BF16 R52, R176.reuse, R96, R52 ;  /* 0x00000060b034723c */ /* 0x040ff00000041834 */
[----:B------:R-:W-:Y:S01]  /*2490*/  HMMA.16816.F32.BF16 R48, R176, R98, R48 ;  /* 0x00000062b030723c */ /* 0x000fe20000041830 */
[----:B------:R-:W1:Y:S07]  /*24a0*/  LDSM.16.M88.4 R96, [R237+0x7000] ;  /* 0x00700000ed60783b */ /* 0x000e6e0000000200 */
[C---:B------:R-:W-:Y:S08]  /*24b0*/  HMMA.16816.F32.BF16 R16, R184.reuse, R112, R16 ;  /* 0x00000070b810723c */ /* 0x040ff00000041810 */
[----:B------:R-:W-:Y:S01]  /*24c0*/  HMMA.16816.F32.BF16 R12, R184, R114, R12 ;  /* 0x00000072b80c723c */ /* 0x000fe2000004180c */
[----:B------:R-:W-:Y:S07]  /*24d0*/  LDSM.16.M88.4 R112, [R235+0xf100] ;  /* 0x00f10000eb70783b */ /* 0x000fee0000000200 */
[C---:B------:R-:W-:Y:S08]  /*24e0*/  HMMA.16816.F32.BF16 R44, R176.reuse, R92, R44 ;  /* 0x0000005cb02c723c */ /* 0x040ff0000004182c */
[C---:B------:R-:W-:Y:S01]  /*24f0*/  HMMA.16816.F32.BF16 R40, R176.reuse, R94, R40 ;  /* 0x0000005eb028723c */ /* 0x040fe20000041828 */
[----:B------:R-:W3:Y:S07]  /*2500*/  LDSM.16.M88.4 R92, [R237+0x7800] ;  /* 0x00780000ed5c783b */ /* 0x000eee0000000200 */
[C---:B----4-:R-:W-:Y:S08]  /*2510*/  HMMA.16816.F32.BF16 R24, R176.reuse, R88, R24 ;  /* 0x00000058b018723c */ /* 0x050ff00000041818 */
[----:B------:R-:W-:Y:S01]  /*2520*/  HMMA.16816.F32.BF16 R20, R176, R90, R20 ;  /* 0x0000005ab014723c */ /* 0x000fe20000041814 */
[----:B------:R-:W4:Y:S07]  /*2530*/  LDSM.16.M88.4 R88, [R235+0xc900] ;  /* 0x00c90000eb58783b */ /* 0x000f2e0000000200 */
        /* <DEDUP_REMOVED lines=9> */
[C---:B-----5:R-:W-:Y:S08]  /*25d0*/  HMMA.16816.F32.BF16 R8, R184.reuse, R108, R8 ;  /* 0x0000006cb808723c */ /* 0x060ff00000041808 */
[C---:B------:R-:W-:Y:S01]  /*25e0*/  HMMA.16816.F32.BF16 R72, R184.reuse, R110, R72 ;  /* 0x0000006eb848723c */ /* 0x040fe20000041848 */
[----:B------:R-:W5:Y:S07]  /*25f0*/  LDSM.16.M88.4 R108, [R235+0xf900] ;  /* 0x00f90000eb6c783b */ /* 0x000f6e0000000200 */
[C---:B------:R-:W-:Y:S08]  /*2600*/  HMMA.16816.F32.BF16 R68, R184.reuse, R104, R68 ;  /* 0x00000068b844723c */ /* 0x040ff00000041844 */
[C---:B------:R-:W-:Y:S01]  /*2610*/  HMMA.16816.F32.BF16 R64, R184.reuse, R106, R64 ;  /* 0x0000006ab840723c */ /* 0x040fe20000041840 */
[----:B------:R-:W1:Y:S07]  /*2620*/  LDSM.16.M88.4 R104, [R224+0x4000] ;  /* 0x00400000e068783b */ /* 0x000e6e0000000200 */
[C---:B------:R-:W-:Y:S08]  /*2630*/  HMMA.16816.F32.BF16 R44, R184.reuse, R100, R44 ;  /* 0x00000064b82c723c */ /* 0x040ff0000004182c */
[C---:B------:R-:W-:Y:S01]  /*2640*/  HMMA.16816.F32.BF16 R40, R184.reuse, R102, R40 ;  /* 0x00000066b828723c */ /* 0x040fe20000041828 */
[----:B------:R-:W1:Y:S07]  /*2650*/  LDSM.16.M88.4 R100, [R224+0x4800] ;  /* 0x00480000e064783b */ /* 0x000e6e0000000200 */
[C---:B------:R-:W-:Y:S08]  /*2660*/  HMMA.16816.F32.BF16 R32, R184.reuse, R96, R32 ;  /* 0x00000060b820723c */ /* 0x040ff00000041820 */
[C---:B------:R-:W-:Y:S01]  /*2670*/  HMMA.16816.F32.BF16 R28, R184.reuse, R98, R28 ;  /* 0x00000062b81c723c */ /* 0x040fe2000004181c */
[----:B------:R-:W2:Y:S07]  /*2680*/  LDSM.16.M88.4 R96, [R224+0x5000] ;  /* 0x00500000e060783b */ /* 0x000eae0000000200 */
[C---:B------:R-:W-:Y:S08]  /*2690*/  HMMA.16816.F32.BF16 R24, R184.reuse, R92, R24 ;  /* 0x0000005cb818723c */ /* 0x040ff00000041818 */
[----:B------:R-:W-:Y:S01]  /*26a0*/  HMMA.16816.F32.BF16 R20, R184, R94, R20 ;  /* 0x0000005eb814723c */ /* 0x000fe20000041814 */
[----:B------:R-:W3:Y:S07]  /*26b0*/  LDSM.16.M88.4 R92, [R224+0x5800] ;  /* 0x00580000e05c783b */ /* 0x000eee0000000200 */
[C---:B----4-:R-:W-:Y:S08]  /*26c0*/  HMMA.16816.F32.BF16 R8, R196.reuse, R88, R8 ;  /* 0x00000058c408723c */ /* 0x050ff00000041808 */
[C---:B------:R-:W-:Y:S01]  /*26d0*/  HMMA.16816.F32.BF16 R72, R196.reuse, R90, R72 ;  /* 0x0000005ac448723c */ /* 0x040fe20000041848 */
[----:B------:R-:W4:Y:S07]  /*26e0*/  LDSM.16.M88.4 R88, [R224+0x6000] ;  /* 0x00600000e058783b */ /* 0x000f2e0000000200 */
        /* <DEDUP_REMOVED lines=8> */
[----:B------:R-:W3:Y:S01]  /*2770*/  LDSM.16.M88.4 R76, [R224+0x7800] ;  /* 0x00780000e04c783b */ /* 0x000ee20000000200 */
[----:B------:R-:W-:-:S06]  /*2780*/  DEPBAR.LE SB0, 0x0 ;  /* 0x000080000000791a */ /* 0x000fcc0000000000 */
[C---:B------:R-:W-:Y:S08]  /*2790*/  HMMA.16816.F32.BF16 R44, R196.reuse, R116, R44 ;  /* 0x00000074c42c723c */ /* 0x040ff0000004182c */
[C---:B------:R-:W-:Y:S08]  /*27a0*/  HMMA.16816.F32.BF16 R40, R196.reuse, R118, R40 ;  /* 0x00000076c428723c */ /* 0x040ff00000041828 */
[C---:B------:R-:W-:Y:S08]  /*27b0*/  HMMA.16816.F32.BF16 R32, R196.reuse, R112, R32 ;  /* 0x00000070c420723c */ /* 0x040ff00000041820 */
[C---:B------:R-:W-:Y:S08]  /*27c0*/  HMMA.16816.F32.BF16 R28, R196.reuse, R114, R28 ;  /* 0x00000072c41c723c */ /* 0x040ff0000004181c */
[C---:B-----5:R-:W-:Y:S08]  /*27d0*/  HMMA.16816.F32.BF16 R24, R196.reuse, R108, R24 ;  /* 0x0000006cc418723c */ /* 0x060ff00000041818 */
[----:B------:R-:W-:Y:S08]  /*27e0*/  HMMA.16816.F32.BF16 R20, R196, R110, R20 ;  /* 0x0000006ec414723c */ /* 0x000ff00000041814 */
[C---:B------:R-:W-:Y:S08]  /*27f0*/  HMMA.16816.F32.BF16 R16, R204.reuse, R104, R16 ;  /* 0x00000068cc10723c */ /* 0x040ff00000041810 */
[C---:B------:R-:W-:Y:S08]  /*2800*/  HMMA.16816.F32.BF16 R12, R204.reuse, R106, R12 ;  /* 0x0000006acc0c723c */ /* 0x040ff0000004180c */
[C---:B------:R-:W-:Y:S08]  /*2810*/  HMMA.16816.F32.BF16 R8, R204.reuse, R100, R8 ;  /* 0x00000064cc08723c */ /* 0x040ff00000041808 */
[C---:B------:R-:W-:Y:S08]  /*2820*/  HMMA.16816.F32.BF16 R72, R204.reuse, R102, R72 ;  /* 0x00000066cc48723c */ /* 0x040ff00000041848 */
[C---:B------:R-:W-:Y:S08]  /*2830*/  HMMA.16816.F32.BF16 R68, R204.reuse, R96, R68 ;  /* 0x00000060cc44723c */ /* 0x040ff00000041844 */
[C---:B------:R-:W-:Y:S08]  /*2840*/  HMMA.16816.F32.BF16 R64, R204.reuse, R98, R64 ;  /* 0x00000062cc40723c */ /* 0x040ff00000041840 */
[C---:B------:R-:W-:Y:S08]  /*2850*/  HMMA.16816.F32.BF16 R60, R204.reuse, R92, R60 ;  /* 0x0000005ccc3c723c */ /* 0x040ff0000004183c */
[C---:B------:R-:W-:Y:S08]  /*2860*/  HMMA.16816.F32.BF16 R56, R204.reuse, R94, R56 ;  /* 0x0000005ecc38723c */ /* 0x040ff00000041838 */
[C---:B----4-:R-:W-:Y:S08]  /*2870*/  HMMA.16816.F32.BF16 R52, R204.reuse, R88, R52 ;  /* 0x00000058cc34723c */ /* 0x050ff00000041834 */
[C---:B------:R-:W-:Y:S08]  /*2880*/  HMMA.16816.F32.BF16 R48, R204.reuse, R90, R48 ;  /* 0x0000005acc30723c */ /* 0x040ff00000041830 */
[C---:B-1----:R-:W-:Y:S08]  /*2890*/  HMMA.16816.F32.BF16 R44, R204.reuse, R84, R44 ;  /* 0x00000054cc2c723c */ /* 0x042ff0000004182c */
[C---:B------:R-:W-:Y:S08]  /*28a0*/  HMMA.16816.F32.BF16 R40, R204.reuse, R86, R40 ;  /* 0x00000056cc28723c */ /* 0x040ff00000041828 */
[C---:B--2---:R-:W-:Y:S08]  /*28b0*/  HMMA.16816.F32.BF16 R32, R204.reuse, R80, R32 ;  /* 0x00000050cc20723c */ /* 0x044ff00000041820 */
[C---:B------:R-:W-:Y:S08]  /*28c0*/  HMMA.16816.F32.BF16 R28, R204.reuse, R82, R28 ;  /* 0x00000052cc1c723c */ /* 0x040ff0000004181c */
[C---:B---3--:R-:W-:Y:S08]  /*28d0*/  HMMA.16816.F32.BF16 R24, R204.reuse, R76, R24 ;  /* 0x0000004ccc18723c */ /* 0x048ff00000041818 */
[----:B------:R-:W-:Y:S01]  /*28e0*/  HMMA.16816.F32.BF16 R20, R204, R78, R20 ;  /* 0x0000004ecc14723c */ /* 0x000fe20000041814 */
[----:B------:R-:W-:Y:S06]  /*28f0*/  BAR.SYNC.DEFER_BLOCKING 0x0 ;  /* 0x0000000000007b1d */ /* 0x000fec0000010000 */
[----:B------:R-:W-:Y:S05]  /*2900*/  @!P1 BRA `(.L_x_4) ;  /* 0x0000047000009947 */ /* 0x000fea0003800000 */
[----:B------:R-:W-:Y:S01]  /*2910*/  ULEA UR6, UR6, UR9, 0x7 ;  /* 0x0000000906067291 */ /* 0x000fe2000f8e383f */
[----:B------:R-:W-:-:S05]  /*2920*/  IMAD.MOV.U32 R239, RZ, RZ, RZ ;  /* 0x000000ffffef7224 */ /* 0x000fca00078e00ff */
[----:B------:R-:W-:-:S05]  /*2930*/  IMAD.U32 R240, RZ, RZ, UR6 ;  /* 0x00000006fff07e24 */ /* 0x000fca000f8e00ff */
[----:B------:R-:W-:-:S05]  /*2940*/  IADD3 R240, R240, -0x80, R242 ;  /* 0xffffff80f0f07810 */ /* 0x000fca0007ffe0f2 */
[----:B------:R-:W-:-:S04]  /*2950*/  @P0 IMAD.HI.U32 R7, R240, c[0x0][0x2bc], RZ ;  /* 0x0000af00f0070a27 */ /* 0x000fc800078e00ff */
[----:B------:R-:W-:Y:S01]  /*2960*/  IMAD.MOV.U32 R3, RZ, RZ, R240 ;  /* 0x000000ffff037224 */ /* 0x000fe200078e00f0 */
[----:B------:R-:W-:-:S04]  /*2970*/  @P0 SHF.R.U32.HI R3, RZ, c[0x0][0x2c0], R7 ;  /* 0x0000b000ff030a19 */ /* 0x000fc80000011607 */
[----:B------:R-:W-:-:S04]  /*2980*/  @!P6 IADD3 R77, P1, R3, UR16, RZ ;  /* 0x00000010034dec10 */ /* 0x000fc8000ff3e0ff */
[----:B------:R-:W-:Y:S02]  /*2990*/  @!P6 LEA.HI.X.SX32 R7, R3, UR11, 0x1, P1 ;  /* 0x0000000b0307ec11 */ /* 0x000fe400088f0eff */
[----:B------:R-:W-:-:S04]  /*29a0*/  @!P6 LEA R76, P1, R77, c[0x0][0x2a0], 0x2 ;  /* 0x0000a8004d4cea11 */ /* 0x000fc800078210ff */
[----:B------:R-:W-:-:S05]  /*29b0*/  @!P6 LEA.HI.X R77, R77, c[0x0][0x2a4], R7, 0x2, P1 ;  /* 0x0000a9004d4dea11 */ /* 0x000fca00008f1407 */
[----:B------:R1:W2:Y:S01]  /*29c0*/  @!P6 LDG.E R239, [R76.64] ;  /* 0x0000000c4cefe981 */ /* 0x0002a2000c1e1900 */
[----:B------:R-:W-:Y:S01]  /*29d0*/  IMAD.MOV R3, RZ, RZ, -R3 ;  /* 0x000000ffff037224 */ /* 0x000fe200078e0a03 */
[----:B------:R-:W-:Y:S02]  /*29e0*/  SEL R86, RZ, 0x10, P3 ;  /* 0x00000010ff567807 */ /* 0x000fe40001800000 */
[----:B------:R-:W-:Y:S01]  /*29f0*/  SHF.L.U64.HI R78, R37, 0x1, R39 ;  /* 0x00000001254e7819 */ /* 0x000fe20000010227 */
[----:B------:R-:W-:Y:S01]  /*2a00*/  IMAD R240, R3, c[0x0][0x2b8], R240 ;  /* 0x0000ae0003f07a24 */ /* 0x000fe200078e02f0 */
[----:B------:R-:W-:Y:S02]  /*2a10*/  IADD3 R88, -R86, 0x10, RZ ;  /* 0x0000001056587810 */ /* 0x000fe40007ffe1ff */
[----:B------:R-:W-:Y:S02]  /*2a20*/  SHF.L.U64.HI R7, R36, 0x1, R38 ;  /* 0x0000000124077819 */ /* 0x000fe40000010226 */
[----:B------:R-:W-:-:S02]  /*2a30*/  SHF.R.S32.HI R3, RZ, 0x1f, R240 ;  /* 0x0000001fff037819 */ /* 0x000fc400000114f0 */
[----:B------:R-:W-:-:S03]  /*2a40*/  LOP3.LUT R88, R88, 0xf, RZ, 0xc0, !PT ;  /* 0x0000000f58587812 */ /* 0x000fc600078ec0ff */
[----:B------:R-:W-:-:S04]  /*2a50*/  IMAD R3, R3, c[0x0][0x1e0], RZ ;  /* 0x0000780003037a24 */ /* 0x000fc800078e02ff */
[C---:B------:R-:W-:Y:S02]  /*2a60*/  IMAD R3, R240.reuse, c[0x0][0x1e4], R3 ;  /* 0x00007900f0037a24 */ /* 0x040fe400078e0203 */
[----:B-1----:R-:W-:-:S04]  /*2a70*/  IMAD.WIDE.U32 R76, R240, c[0x0][0x1e0], RZ ;  /* 0x00007800f04c7a25 */ /* 0x002fc800078e00ff */
[----:B------:R-:W-:Y:S01]  /*2a80*/  IMAD.IADD R77, R77, 0x1, R3 ;  /* 0x000000014d4d7824 */ /* 0x000fe200078e0203 */
[----:B--2---:R-:W-:-:S03]  /*2a90*/  SHF.R.S32.HI R3, RZ, 0x1f, R239 ;  /* 0x0000001fff037819 */ /* 0x004fc600000114ef */
[----:B------:R-:W-:-:S04]  /*2aa0*/  IMAD.WIDE.U32 R76, R239, c[0x0][0x1f0], R76 ;  /* 0x00007c00ef4c7a25 */ /* 0x000fc800078e004c */
[----:B------:R-:W-:Y:S01]  /*2ab0*/  IMAD R3, R3, c[0x0][0x1f0], RZ ;  /* 0x00007c0003037a24 */ /* 0x000fe200078e02ff */
[----:B------:R-:W-:Y:S02]  /*2ac0*/  IADD3 R81, P1, R76, UR20, RZ ;  /* 0x000000144c517c10 */ /* 0x000fe4000ff3e0ff */
[----:B------:R-:W-:Y:S01]  /*2ad0*/  SEL R76, RZ, 0x10, P4 ;  /* 0x00000010ff4c7807 */ /* 0x000fe20002000000 */
[----:B------:R-:W-:-:S03]  /*2ae0*/  IMAD R3, R239, c[0x0][0x1f4], R3 ;  /* 0x00007d00ef037a24 */ /* 0x000fc600078e0203 */
[----:B------:R-:W-:Y:S02]  /*2af0*/  IADD3 R90, -R76, 0x10, RZ ;  /* 0x000000104c5a7810 */ /* 0x000fe40007ffe1ff */
[----:B------:R-:W-:Y:S01]  /*2b00*/  IADD3.X R3, R77, UR18, R3, P1, !PT ;  /* 0x000000124d037c10 */ /* 0x000fe20008ffe403 */
[----:B------:R-:W-:Y:S01]  /*2b10*/  IMAD.SHL.U32 R77, R37, 0x2, RZ ;  /* 0x00000002254d7824 */ /* 0x000fe200078e00ff */
[C---:B------:R-:W-:Y:S02]  /*2b20*/  LEA R80, P1, R81.reuse, c[0x0][0x1c8], 0x1 ;  /* 0x0000720051507a11 */ /* 0x040fe400078208ff */
[----:B------:R-:W-:Y:S02]  /*2b30*/  LOP3.LUT R90, R90, 0xf, RZ, 0xc0, !PT ;  /* 0x0000000f5a5a7812 */ /* 0x000fe400078ec0ff */
[----:B------:R-:W-:Y:S01]  /*2b40*/  LEA.HI.X R81, R81, c[0x0][0x1cc], R3, 0x1, P1 ;  /* 0x0000730051517a11 */ /* 0x000fe200008f0c03 */
[----:B------:R-:W1:Y:S01]  /*2b50*/  SHFL.IDX PT, R89, R80, 0x3, 0x181f ;  /* 0x00781f0050597f89 */ /* 0x000e6200000e0000 */
[----:B------:R-:W-:-:S03]  /*2b60*/  IMAD.SHL.U32 R3, R36, 0x2, RZ ;  /* 0x0000000224037824 */ /* 0x000fc600078e00ff */
[----:B------:R-:W2:Y:S04]  /*2b70*/  SHFL.IDX PT, R79, R81, 0x3, 0x181f ;  /* 0x00781f00514f7f89 */ /* 0x000ea800000e0000 */
[----:B------:R-:W3:Y:S04]  /*2b80*/  SHFL.IDX PT, R84, R80, RZ, 0x181f ;  /* 0x00181fff50547589 */ /* 0x000ee800000e0000 */
[----:B------:R-:W4:Y:S04]  /*2b90*/  SHFL.IDX PT, R82, R80, 0x1, 0x181f ;  /* 0x00381f0050527f89 */ /* 0x000f2800000e0000 */
[----:B------:R-:W5:Y:S04]  /*2ba0*/  SHFL.IDX PT, R85, R81, RZ, 0x181f ;  /* 0x00181fff51557589 */ /* 0x000f6800000e0000 */
[----:B------:R-:W5:Y:S04]  /*2bb0*/  SHFL.IDX PT, R80, R80, 0x2, 0x181f ;  /* 0x00581f0050507f89 */ /* 0x000f6800000e0000 */
[----:B------:R-:W5:Y:S01]  /*2bc0*/  SHFL.IDX PT, R83, R81, 0x1, 0x181f ;  /* 0x00381f0051537f89 */ /* 0x000f6200000e0000 */
[----:B-1----:R-:W-:-:S03]  /*2bd0*/  IADD3 R90, P2, P1, R90, R89, R77 ;  /* 0x000000595a5a7210 */ /* 0x002fc6000795e04d */
[----:B------:R-:W1:Y:S01]  /*2be0*/  SHFL.IDX PT, R81, R81, 0x2, 0x181f ;  /* 0x00581f0051517f89 */ /* 0x000e6200000e0000 */
[--C-:B--2---:R-:W-:Y:S02]  /*2bf0*/  IADD3.X R91, RZ, R79, R78.reuse, P2, P1 ;  /* 0x0000004fff5b7210 */ /* 0x104fe400017e244e */
[----:B------:R-:W-:Y:S02]  /*2c00*/  IADD3 R88, P2, P1, R88, R89, R3 ;  /* 0x0000005958587210 */ /* 0x000fe4000795e003 */
[C---:B---3--:R-:W-:Y:S02]  /*2c10*/  IADD3 R92, P5, R84.reuse, R77, RZ ;  /* 0x0000004d545c7210 */ /* 0x048fe40007fbe0ff */
[--C-:B------:R-:W-:Y:S02]  /*2c20*/  IADD3.X R89, RZ, R79, R7.reuse, P2, P1 ;  /* 0x0000004fff597210 */ /* 0x100fe400017e2407 */
[----:B------:R-:W-:Y:S02]  /*2c30*/  IADD3 R94, P2, R84, R3, RZ ;  /* 0x00000003545e7210 */ /* 0x000fe40007f5e0ff */
[C---:B----4-:R-:W-:Y:S01]  /*2c40*/  IADD3 R84, P1, R82.reuse, R77, RZ ;  /* 0x0000004d52547210 */ /* 0x050fe20007f3e0ff */
[C---:B-----5:R-:W-:Y:S01]  /*2c50*/  IMAD.X R93, R85.reuse, 0x1, R78, P5 ;  /* 0x00000001555d7824 */ /* 0x060fe200028e064e */
[----:B------:R-:W-:Y:S01]  /*2c60*/  IADD3 R82, P5, R82, R3, RZ ;  /* 0x0000000352527210 */ /* 0x000fe20007fbe0ff */
[----:B------:R-:W-:Y:S01]  /*2c70*/  IMAD.X R95, R85, 0x1, R7, P2 ;  /* 0x00000001555f7824 */ /* 0x000fe200010e0607 */
[----:B------:R-:W-:-:S02]  /*2c80*/  IADD3 R96, P2, R80, R77, RZ ;  /* 0x0000004d50607210 */ /* 0x000fc40007f5e0ff */
[----:B------:R2:W-:Y:S01]  /*2c90*/  LDGSTS.E.BYPASS.LTC128B.128 [R241+0x8100], [R92.64], !P4 ;  /* 0x081000005cf17fae */ /* 0x0005e2000e101d4c */
[C-C-:B------:R-:W-:Y:S01]  /*2ca0*/  IMAD.X R85, R83.reuse, 0x1, R78.reuse, P1 ;  /* 0x0000000153557824 */ /* 0x140fe200008e064e */
[----:B------:R-:W-:Y:S01]  /*2cb0*/  IADD3 R80, P1, R80, R3, RZ ;  /* 0x0000000350507210 */ /* 0x000fe20007f3e0ff */
[--C-:B------:R-:W-:Y:S01]  /*2cc0*/  IMAD.X R83, R83, 0x1, R7.reuse, P5 ;  /* 0x0000000153537824 */ /* 0x100fe200028e0607 */
[----:B------:R-:W-:Y:S01]  /*2cd0*/  ISETP.NE.U32.AND P5, PT, R76, RZ, PT ;  /* 0x000000ff4c00720c */ /* 0x000fe20003fa5070 */
[C---:B-1----:R-:W-:Y:S01]  /*2ce0*/  IMAD.X R97, R81.reuse, 0x1, R78, P2 ;  /* 0x0000000151617824 */ /* 0x042fe200010e064e */
[----:B------:R-:W-:Y:S01]  /*2cf0*/  ISETP.NE.U32.AND P2, PT, R86, RZ, PT ;  /* 0x000000ff5600720c */ /* 0x000fe20003f45070 */
[----:B------:R-:W-:Y:S01]  /*2d00*/  IMAD.X R81, R81, 0x1, R7, P1 ;  /* 0x0000000151517824 */ /* 0x000fe200008e0607 */
[----:B------:R2:W-:Y:S04]  /*2d10*/  LDGSTS.E.BYPASS.LTC128B.128 [R241+0xc100], [R94.64], !P3 ;  /* 0x0c1000005ef17fae */ /* 0x0005e8000d901d4c */
[----:B------:R2:W-:Y:S04]  /*2d20*/  LDGSTS.E.BYPASS.LTC128B.128 [R241+0x9100], [R84.64], !P4 ;  /* 0x0910000054f17fae */ /* 0x0005e8000e101d4c */
[----:B------:R2:W-:Y:S04]  /*2d30*/  LDGSTS.E.BYPASS.LTC128B.128 [R241+0xd100], [R82.64], !P3 ;  /* 0x0d10000052f17fae */ /* 0x0005e8000d901d4c */
[----:B------:R2:W-:Y:S04]  /*2d40*/  LDGSTS.E.BYPASS.LTC128B.128 [R241+0xa100], [R96.64], !P4 ;  /* 0x0a10000060f17fae */ /* 0x0005e8000e101d4c */
[----:B------:R2:W-:Y:S04]  /*2d50*/  LDGSTS.E.BYPASS.LTC128B.128 [R241+0xe100], [R80.64], !P3 ;  /* 0x0e10000050f17fae */ /* 0x0005e8000d901d4c */
[----:B------:R2:W-:Y:S04]  /*2d60*/  LDGSTS.E.BYPASS.LTC128B.128.ZFILL [R241+0xb100], [R90.64], P5 ;  /* 0x0b1000005af17fae */ /* 0x0005e8000a941d4c */
[----:B------:R2:W-:Y:S02]  /*2d70*/  LDGSTS.E.BYPASS.LTC128B.128.ZFILL [R241+0xf100], [R88.64], P2 ;  /* 0x0f10000058f17fae */ /* 0x0005e40009141d4c */
.L_x_4:
[----:B------:R-:W-:Y:S01]  /*2d80*/  LOP3.LUT R6, R6, 0xffffffe0, RZ, 0xc0, !PT ;  /* 0xffffffe006067812 */ /* 0x000fe200078ec0ff */
[----:B------:R-:W-:Y:S01]  /*2d90*/  IMAD.MOV.U32 R76, RZ, RZ, -0x2 ;  /* 0xfffffffeff4c7424 */ /* 0x000fe200078e00ff */
[----:B------:R-:W-:Y:S01]  /*2da0*/  UIADD3 UR6, UR7, -0x2, URZ ;  /* 0xfffffffe07067890 */ /* 0x000fe2000fffe03f */
[----:B------:R-:W-:Y:S01]  /*2db0*/  IMAD.SHL.U32 R236, R4, 0x2, RZ ;  /* 0x0000000204ec7824 */ /* 0x000fe200078e00ff */
[----:B------:R-:W0:Y:S01]  /*2dc0*/  LDGDEPBAR ;  /* 0x00000000000079af */ /* 0x000e220000000000 */
[----:B------:R-:W-:Y:S01]  /*2dd0*/  IMAD.IADD R5, R5, 0x1, -R6 ;  /* 0x0000000105057824 */ /* 0x000fe200078e0a06 */
[----:B------:R-:W-:Y:S01]  /*2de0*/  UISETP.GE.AND UP0, UPT, UR6, UR8, UPT ;  /* 0x000000080600728c */ /* 0x000fe2000bf06270 */
[--C-:B------:R-:W-:Y:S01]  /*2df0*/  IMAD R234, R2, 0x2, R236.reuse ;  /* 0x0000000202ea7824 */ /* 0x100fe200078e02ec */
[----:B--2---:R-:W-:Y:S01]  /*2e00*/  LDSM.16.MT88.4 R96, [R236+0x4100] ;  /* 0x00410000ec60783b */ /* 0x004fe20000004200 */
[C---:B------:R-:W-:Y:S01]  /*2e10*/  IMAD R233, R0.reuse, 0x2, R236 ;  /* 0x0000000200e97824 */ /* 0x040fe200078e02ec */
[----:B------:R-:W-:Y:S01]  /*2e20*/  SHF.R.S32.HI R3, RZ, 0x1f, R5 ;  /* 0x0000001fff037819 */ /* 0x000fe20000011405 */
[----:B------:R-:W-:Y:S01]  /*2e30*/  IMAD R232, R0, 0x2, R234 ;  /* 0x0000000200e87824 */ /* 0x000fe200078e02ea */
[----:B------:R-:W-:Y:S02]  /*2e40*/  LDSM.16.MT88.4 R124, [R236+0x100] ;  /* 0x00010000ec7c783b */ /* 0x000fe40000004200 */
[----:B------:R-:W-:-:S02]  /*2e50*/  LEA.HI R3, R3, R5, RZ, 0x2 ;  /* 0x0000000503037211 */ /* 0x000fc400078f10ff */
[----:B------:R-:W-:Y:S02]  /*2e60*/  LDSM.16.MT88.4 R88, [R232+0x100] ;  /* 0x00010000e858783b */ /* 0x000fe40000004200 */
[----:B------:R-:W-:Y:S02]  /*2e70*/  LOP3.LUT R3, R3, 0x7ffffffc, RZ, 0xc0, !PT ;  /* 0x7ffffffc03037812 */ /* 0x000fe400078ec0ff */
[----:B------:R-:W-:Y:S03]  /*2e80*/  LDSM.16.MT88.4 R80, [R233+0x100] ;  /* 0x00010000e950783b */ /* 0x000fe60000004200 */
[----:B------:R-:W-:Y:S01]  /*2e90*/  IMAD.IADD R3, R5, 0x1, -R3 ;  /* 0x0000000105037824 */ /* 0x000fe200078e0a03 */
[----:B------:R-:W-:Y:S03]  /*2ea0*/  LDSM.16.MT88.4 R100, [R234+0x4100] ;  /* 0x00410000ea64783b */ /* 0x000fe60000004200 */
[----:B------:R-:W-:Y:S01]  /*2eb0*/  IMAD R76, R3, R76, UR15 ;  /* 0x0000000f034c7e24 */ /* 0x000fe2000f8e024c */
[----:B------:R-:W-:Y:S04]  /*2ec0*/  LDSM.16.MT88.4 R108, [R233+0x4100] ;  /* 0x00410000e96c783b */ /* 0x000fe80000004200 */
[----:B------:R-:W-:-:S02]  /*2ed0*/  ISETP.GT.AND P1, PT, R76, 0x1, PT ;  /* 0x000000014c00780c */ /* 0x000fc40003f24270 */
[C---:B------:R-:W-:Y:S02]  /*2ee0*/  ISETP.GT.AND P5, PT, R76.reuse, RZ, PT ;  /* 0x000000ff4c00720c */ /* 0x040fe40003fa4270 */
[----:B------:R-:W-:Y:S02]  /*2ef0*/  FSEL R19, R19, -INF , P1 ;  /* 0xff80000013137808 */ /* 0x000fe40000800000 */
[----:B------:R-:W-:Y:S02]  /*2f00*/  FSEL R3, R17, -INF , P1 ;  /* 0xff80000011037808 */ /* 0x000fe40000800000 */
[----:B------:R-:W-:Y:S02]  /*2f10*/  ISETP.GT.AND P1, PT, R76, 0x9, PT ;  /* 0x000000094c00780c */ /* 0x000fe40003f24270 */
[----:B------:R-:W-:Y:S02]  /*2f20*/  FSEL R18, R18, -INF , P5 ;  /* 0xff80000012127808 */ /* 0x000fe40002800000 */
[----:B------:R-:W-:-:S02]  /*2f30*/  FSEL R15, R15, -INF , P1 ;  /* 0xff8000000f0f7808 */ /* 0x000fc40000800000 */
[----:B------:R-:W-:Y:S02]  /*2f40*/  FSEL R13, R13, -INF , P1 ;  /* 0xff8000000d0d7808 */ /* 0x000fe40000800000 */
[----:B------:R-:W-:Y:S02]  /*2f50*/  FSEL R16, R16, -INF , P5 ;  /* 0xff80000010107808 */ /* 0x000fe40002800000 */
[C---:B------:R-:W-:Y:S02]  /*2f60*/  ISETP.GT.AND P1, PT, R76.reuse, 0x11, PT ;  /* 0x000000114c00780c */ /* 0x040fe40003f24270 */
[C---:B------:R-:W-:Y:S02]  /*2f70*/  ISETP.GT.AND P5, PT, R76.reuse, 0x10, PT ;  /* 0x000000104c00780c */ /* 0x040fe40003fa4270 */
[----:B------:R-:W-:Y:S02]  /*2f80*/  ISETP.GT.AND P2, PT, R76, 0x8, PT ;  /* 0x000000084c00780c */ /* 0x000fe40003f44270 */
[----:B------:R-:W-:-:S02]  /*2f90*/  FSEL R11, R11, -INF , P1 ;  /* 0xff8000000b0b7808 */ /* 0x000fc40000800000 */
[----:B------:R-:W-:Y:S02]  /*2fa0*/  FSEL R5, R9, -INF , P1 ;  /* 0xff80000009057808 */ /* 0x000fe40000800000 */
[----:B------:R-:W-:Y:S02]  /*2fb0*/  FSEL R10, R10, -INF , P5 ;  /* 0xff8000000a0a7808 */ /* 0x000fe40002800000 */
[----:B------:R-:W-:Y:S02]  /*2fc0*/  FSEL R7, R8, -INF , P5 ;  /* 0xff80000008077808 */ /* 0x000fe40002800000 */
[C---:B------:R-:W-:Y:S02]  /*2fd0*/  ISETP.GT.AND P1, PT, R76.reuse, 0x19, PT ;  /* 0x000000194c00780c */ /* 0x040fe40003f24270 */
[----:B------:R-:W-:Y:S02]  /*2fe0*/  ISETP.GT.AND P5, PT, R76, 0x20, PT ;  /* 0x000000204c00780c */ /* 0x000fe40003fa4270 */
[----:B------:R-:W-:-:S02]  /*2ff0*/  FSEL R17, R12, -INF , P2 ;  /* 0xff8000000c117808 */ /* 0x000fc40001000000 */
[----:B------:R-:W-:Y:S02]  /*3000*/  FSEL R8, R75, -INF , P1 ;  /* 0xff8000004b087808 */ /* 0x000fe40000800000 */
[----:B------:R-:W-:Y:S02]  /*3010*/  FSEL R12, R73, -INF , P1 ;  /* 0xff800000490c7808 */ /* 0x000fe40000800000 */
[----:B------:R-:W-:Y:S02]  /*3020*/  FSEL R14, R14, -INF , P2 ;  /* 0xff8000000e0e7808 */ /* 0x000fe40001000000 */
[----:B------:R-:W-:Y:S02]  /*3030*/  ISETP.GT.AND P1, PT, R76, 0x28, PT ;  /* 0x000000284c00780c */ /* 0x000fe40003f24270 */
[----:B------:R-:W-:Y:S02]  /*3040*/  FSEL R208, R68, -INF , P5 ;  /* 0xff80000044d07808 */ /* 0x000fe40002800000 */
[----:B------:R-:W-:-:S02]  /*3050*/  ISETP.GT.AND P2, PT, R76, 0x18, PT ;  /* 0x000000184c00780c */ /* 0x000fc40003f44270 */
[----:B------:R-:W-:Y:S02]  /*3060*/  FMNMX.FTZ R68, R16, R3, !PT ;  /* 0x0000000310447209 */ /* 0x000fe40007810000 */
[----:B------:R-:W-:Y:S02]  /*3070*/  FSEL R203, R64, -INF , P1 ;  /* 0xff80000040cb7808 */ /* 0x000fe40000800000 */
[----:B------:R-:W-:Y:S02]  /*3080*/  FSEL R9, R74, -INF , P2 ;  /* 0xff8000004a097808 */ /* 0x000fe40001000000 */
[----:B------:R-:W-:Y:S02]  /*3090*/  FSEL R6, R72, -INF , P2 ;  /* 0xff80000048067808 */ /* 0x000fe40001000000 */
[----:B------:R-:W-:Y:S01]  /*30a0*/  FMNMX.FTZ R64, R17, R68, !PT ;  /* 0x0000004411407209 */ /* 0x000fe20007810000 */
[----:B------:R-:W-:Y:S01]  /*30b0*/  LDSM.16.MT88.4 R72, [R234+0x100] ;  /* 0x00010000ea48783b */ /* 0x000fe20000004200 */
[----:B------:R-:W-:-:S02]  /*30c0*/  ISETP.GT.AND P2, PT, R76, 0x21, PT ;  /* 0x000000214c00780c */ /* 0x000fc40003f44270 */
[----:B------:R-:W-:Y:S02]  /*30d0*/  FSEL R195, R70, -INF , P5 ;  /* 0xff80000046c37808 */ /* 0x000fe40002800000 */
[C---:B------:R-:W-:Y:S02]  /*30e0*/  ISETP.GT.AND P5, PT, R76.reuse, 0x30, PT ;  /* 0x000000304c00780c */ /* 0x040fe40003fa4270 */
[----:B------:R-:W-:Y:S02]  /*30f0*/  FMNMX.FTZ R64, R13, R64, !PT ;  /* 0x000000400d407209 */ /* 0x000fe40007810000 */
[----:B------:R-:W-:Y:S02]  /*3100*/  FSEL R200, R71, -INF , P2 ;  /* 0xff80000047c87808 */ /* 0x000fe40001000000 */
[----:B------:R-:W-:Y:S02]  /*3110*/  FSEL R202, R69, -INF , P2 ;  /* 0xff80000045ca7808 */ /* 0x000fe40001000000 */
[----:B------:R-:W-:-:S02]  /*3120*/  ISETP.GT.AND P2, PT, R76, 0x29, PT ;  /* 0x000000294c00780c */ /* 0x000fc40003f44270 */
[----:B------:R-:W-:Y:S02]  /*3130*/  FSEL R151, R62, -INF , P5 ;  /* 0xff8000003e977808 */ /* 0x000fe40002800000 */
[----:B------:R-:W-:Y:S02]  /*3140*/  FMNMX.FTZ R62, R7, R64, !PT ;  /* 0x00000040073e7209 */ /* 0x000fe40007810000 */
[----:B------:R-:W-:Y:S02]  /*3150*/  FSEL R194, R66, -INF , P1 ;  /* 0xff80000042c27808 */ /* 0x000fe40000800000 */
[----:B------:R-:W-:Y:S02]  /*3160*/  FSEL R193, R67, -INF , P2 ;  /* 0xff80000043c17808 */ /* 0x000fe40001000000 */
[----:B------:R-:W-:Y:S02]  /*3170*/  FSEL R201, R65, -INF , P2 ;  /* 0xff80000041c97808 */ /* 0x000fe40001000000 */
[----:B------:R-:W-:-:S02]  /*3180*/  ISETP.GT.AND P2, PT, R76, 0x31, PT ;  /* 0x000000314c00780c */ /* 0x000fc40003f44270 */
[----:B------:R-:W-:Y:S02]  /*3190*/  ISETP.GT.AND P1, PT, R76, 0x38, PT ;  /* 0x000000384c00780c */ /* 0x000fe40003f24270 */
[----:B------:R-:W-:Y:S02]  /*31a0*/  FMNMX.FTZ R62, R5, R62, !PT ;  /* 0x0000003e053e7209 */ /* 0x000fe40007810000 */
[----:B------:R-:W-:Y:S02]  /*31b0*/  FSEL R152, R63, -INF , P2 ;  /* 0xff8000003f987808 */ /* 0x000fe40001000000 */
[----:B------:R-:W-:Y:S02]  /*31c0*/  FSEL R146, R61, -INF , P2 ;  /* 0xff8000003d927808 */ /* 0x000fe40001000000 */
[----:B------:R-:W-:Y:S02]  /*31d0*/  FSEL R148, R56, -INF , P1 ;  /* 0xff80000038947808 */ /* 0x000fe40000800000 */
[----:B------:R-:W-:-:S02]  /*31e0*/  ISETP.GT.AND P2, PT, R76, 0x39, PT ;  /* 0x000000394c00780c */ /* 0x000fc40003f44270 */
[----:B------:R-:W-:Y:S02]  /*31f0*/  FMNMX.FTZ R56, R6, R62, !PT ;  /* 0x0000003e06387209 */ /* 0x000fe40007810000 */
[----:B------:R-:W-:Y:S02]  /*3200*/  FSEL R147, R57, -INF , P2 ;  /* 0xff80000039937808 */ /* 0x000fe40001000000 */
[----:B------:R-:W-:Y:S02]  /*3210*/  FMNMX.FTZ R56, R12, R56, !PT ;  /* 0x000000380c387209 */ /* 0x000fe40007810000 */
[----:B------:R-:W-:Y:S02]  /*3220*/  FMNMX.FTZ R57, R18, R19, !PT ;  /* 0x0000001312397209 */ /* 0x000fe40007810000 */
[----:B------:R-:W-:Y:S02]  /*3230*/  FSEL R154, R59, -INF , P2 ;  /* 0xff8000003b9a7808 */ /* 0x000fe40001000000 */
[----:B------:R-:W-:-:S02]  /*3240*/  ISETP.GT.AND P2, PT, R76, 0x40, PT ;  /* 0x000000404c00780c */ /* 0x000fc40003f44270 */
[----:B------:R-:W-:Y:S02]  /*3250*/  FMNMX.FTZ R56, R208, R56, !PT ;  /* 0x00000038d0387209 */ /* 0x000fe40007810000 */
[----:B------:R-:W-:Y:S02]  /*3260*/  FMNMX.FTZ R57, R14, R57, !PT ;  /* 0x000000390e397209 */ /* 0x000fe40007810000 */
[----:B------:R-:W-:Y:S02]  /*3270*/  FSEL R153, R58, -INF , P1 ;  /* 0xff8000003a997808 */ /* 0x000fe40000800000 */
[----:B------:R-:W-:Y:S02]  /*3280*/  FSEL R161, R52, -INF , P2 ;  /* 0xff80000034a17808 */ /* 0x000fe40001000000 */
[----:B------:R-:W-:Y:S02]  /*3290*/  ISETP.GT.AND P1, PT, R76, 0x41, PT ;  /* 0x000000414c00780c */ /* 0x000fe40003f24270 */
[----:B------:R-:W-:-:S02]  /*32a0*/  FSEL R166, R54, -INF , P2 ;  /* 0xff80000036a67808 */ /* 0x000fc40001000000 */
[----:B------:R-:W-:Y:S02]  /*32b0*/  FMNMX.FTZ R52, R202, R56, !PT ;  /* 0x00000038ca347209 */ /* 0x000fe40007810000 */
[----:B------:R-:W-:Y:S02]  /*32c0*/  FMNMX.FTZ R54, R15, R57, !PT ;  /* 0x000000390f367209 */ /* 0x000fe40007810000 */
[----:B------:R-:W-:Y:S02]  /*32d0*/  FSEL R162, R53, -INF , P1 ;  /* 0xff80000035a27808 */ /* 0x000fe40000800000 */
[----:B------:R-:W-:Y:S02]  /*32e0*/  FMNMX.FTZ R52, R203, R52, !PT ;  /* 0x00000034cb347209 */ /* 0x000fe40007810000 */
[----:B------:R-:W-:Y:S02]  /*32f0*/  FMNMX.FTZ R53, R10, R54, !PT ;  /* 0x000000360a357209 */ /* 0x000fe40007810000 */
[----:B------:R-:W-:-:S02]  /*3300*/  ISETP.GT.AND P2, PT, R76, 0x48, PT ;  /* 0x000000484c00780c */ /* 0x000fc40003f44270 */
[----:B------:R-:W-:Y:S02]  /*3310*/  FSEL R145, R60, -INF , P5 ;  /* 0xff8000003c917808 */ /* 0x000fe40002800000 */
[----:B------:R-:W-:Y:S02]  /*3320*/  FMNMX.FTZ R52, R201, R52, !PT ;  /* 0x00000034c9347209 */ /* 0x000fe40007810000 */
[----:B------:R-:W-:Y:S02]  /*3330*/  FMNMX.FTZ R53, R11, R53, !PT ;  /* 0x000000350b357209 */ /* 0x000fe40007810000 */
[----:B------:R-:W-:Y:S02]  /*3340*/  FSEL R167, R55, -INF , P1 ;  /* 0xff80000037a77808 */ /* 0x000fe40000800000 */
[----:B------:R-:W-:Y:S02]  /*3350*/  FSEL R164, R48, -INF , P2 ;  /* 0xff80000030a47808 */ /* 0x000fe40001000000 */
[----:B------:R-:W-:-:S02]  /*3360*/  ISETP.GT.AND P1, PT, R76, 0x49, PT ;  /* 0x000000494c00780c */ /* 0x000fc40003f24270 */
[----:B------:R-:W-:Y:S02]  /*3370*/  FSEL R181, R50, -INF , P2 ;  /* 0xff80000032b57808 */ /* 0x000fe40001000000 */
[----:B------:R-:W-:Y:S02]  /*3380*/  FMNMX.FTZ R48, R145, R52, !PT ;  /* 0x0000003491307209 */ /* 0x000fe40007810000 */
[----:B------:R-:W-:Y:S02]  /*3390*/  FMNMX.FTZ R50, R9, R53, !PT ;  /* 0x0000003509327209 */ /* 0x000fe40007810000 */
[----:B------:R-:W-:Y:S02]  /*33a0*/  FSEL R163, R49, -INF , P1 ;  /* 0xff80000031a37808 */ /* 0x000fe40000800000 */
[----:B------:R-:W-:Y:S02]  /*33b0*/  FMNMX.FTZ R48, R146, R48, !PT ;  /* 0x0000003092307209 */ /* 0x000fe40007810000 */
[----:B------:R-:W-:-:S02]  /*33c0*/  FMNMX.FTZ R49, R8, R50, !PT ;  /* 0x0000003208317209 */ /* 0x000fc40007810000 */
[----:B------:R-:W-:Y:S02]  /*33d0*/  ISETP.GT.AND P2, PT, R76, 0x50, PT ;  /* 0x000000504c00780c */ /* 0x000fe40003f44270 */
        /* <DEDUP_REMOVED lines=44> */
[----:B------:R-:W-:Y:S01]  /*36a0*/  FSEL R157, R29, -INF , P1 ;  /* 0xff8000001d9d7808 */ /* 0x000fe20000800000 */
[----:B------:R-:W-:Y:S01]  /*36b0*/  LDSM.16.MT88.4 R32, [R234+0x4900] ;  /* 0x00490000ea20783b */ /* 0x000fe20000004200 */
[----:B------:R-:W-:Y:S02]  /*36c0*/  FMNMX.FTZ R28, R159, R28, !PT ;  /* 0x0000001c9f1c7209 */ /* 0x000fe40007810000 */
[----:B------:R-:W-:-:S02]  /*36d0*/  FMNMX.FTZ R29, R182, R30, !PT ;  /* 0x0000001eb61d7209 */ /* 0x000fc40007810000 */
[----:B------:R-:W-:Y:S02]  /*36e0*/  FSEL R149, R31, -INF , P1 ;  /* 0xff8000001f957808 */ /* 0x000fe40000800000 */
[----:B------:R-:W-:Y:S02]  /*36f0*/  ISETP.GT.AND P1, PT, R76, 0x70, PT ;  /* 0x000000704c00780c */ /* 0x000fe40003f24270 */
[----:B------:R-:W-:Y:S02]  /*3700*/  FMNMX.FTZ R28, R158, R28, !PT ;  /* 0x0000001c9e1c7209 */ /* 0x000fe40007810000 */
[----:B------:R-:W-:Y:S02]  /*3710*/  FMNMX.FTZ R29, R188, R29, !PT ;  /* 0x0000001dbc1d7209 */ /* 0x000fe40007810000 */
[----:B------:R-:W-:Y:S02]  /*3720*/  ISETP.GT.AND P5, PT, R76, 0x71, PT ;  /* 0x000000714c00780c */ /* 0x000fe40003fa4270 */
[----:B------:R-:W-:-:S02]  /*3730*/  FSEL R144, R24, -INF , P1 ;  /* 0xff80000018907808 */ /* 0x000fc40000800000 */
[----:B------:R-:W-:Y:S02]  /*3740*/  FMNMX.FTZ R28, R157, R28, !PT ;  /* 0x0000001c9d1c7209 */ /* 0x000fe40007810000 */
[----:B------:R-:W-:Y:S02]  /*3750*/  FMNMX.FTZ R29, R183, R29, !PT ;  /* 0x0000001db71d7209 */ /* 0x000fe40007810000 */
[----:B------:R-:W-:Y:S02]  /*3760*/  ISETP.GT.AND P2, PT, R76, 0x78, PT ;  /* 0x000000784c00780c */ /* 0x000fe40003f44270 */
[----:B------:R-:W-:Y:S02]  /*3770*/  FSEL R135, R25, -INF , P5 ;  /* 0xff80000019877808 */ /* 0x000fe40002800000 */
[----:B------:R-:W-:Y:S02]  /*3780*/  FMNMX.FTZ R28, R144, R28, !PT ;  /* 0x0000001c901c7209 */ /* 0x000fe40007810000 */
[----:B------:R-:W-:-:S02]  /*3790*/  FMNMX.FTZ R29, R180, R29, !PT ;  /* 0x0000001db41d7209 */ /* 0x000fc40007810000 */
[----:B------:R-:W-:Y:S02]  /*37a0*/  FSEL R66, R26, -INF , P1 ;  /* 0xff8000001a427808 */ /* 0x000fe40000800000 */
[----:B------:R-:W-:Y:S02]  /*37b0*/  ISETP.GT.AND P1, PT, R76, 0x79, PT ;  /* 0x000000794c00780c */ /* 0x000fe40003f24270 */
[----:B------:R-:W-:Y:S02]  /*37c0*/  FSEL R134, R20, -INF , P2 ;  /* 0xff80000014867808 */ /* 0x000fe40001000000 */
[----:B------:R-:W-:Y:S02]  /*37d0*/  FMNMX.FTZ R28, R135, R28, !PT ;  /* 0x0000001c871c7209 */ /* 0x000fe40007810000 */
[----:B------:R-:W-:Y:S02]  /*37e0*/  FMNMX.FTZ R29, R165, R29, !PT ;  /* 0x0000001da51d7209 */ /* 0x000fe40007810000 */
[----:B------:R-:W-:-:S02]  /*37f0*/  FSEL R67, R21, -INF , P1 ;  /* 0xff80000015437808 */ /* 0x000fc40000800000 */
[----:B------:R-:W-:Y:S02]  /*3800*/  FMNMX.FTZ R20, R134, R28, !PT ;  /* 0x0000001c86147209 */ /* 0x000fe40007810000 */
[----:B------:R-:W-:Y:S02]  /*3810*/  FMNMX.FTZ R24, R156, R29, !PT ;  /* 0x0000001d9c187209 */ /* 0x000fe40007810000 */
[----:B------:R-:W-:Y:S01]  /*3820*/  FMNMX.FTZ R20, R67, R20, !PT ;  /* 0x0000001443147209 */ /* 0x000fe20007810000 */
[----:B------:R-:W-:Y:S01]  /*3830*/  LDSM.16.MT88.4 R28, [R233+0x4900] ;  /* 0x00490000e91c783b */ /* 0x000fe20000004200 */
[----:B------:R-:W-:Y:S02]  /*3840*/  FMNMX.FTZ R24, R155, R24, !PT ;  /* 0x000000189b187209 */ /* 0x000fe40007810000 */
[----:B------:R-:W-:Y:S01]  /*3850*/  FSEL R65, R27, -INF , P5 ;  /* 0xff8000001b417808 */ /* 0x000fe20002800000 */
[----:B------:R-:W1:Y:S01]  /*3860*/  SHFL.BFLY PT, R21, R20, 0x2, 0x1f ;  /* 0x0c401f0014157f89 */ /* 0x000e6200000e0000 */
[----:B------:R-:W-:-:S02]  /*3870*/  FMNMX.FTZ R24, R150, R24, !PT ;  /* 0x0000001896187209 */ /* 0x000fc40007810000 */
[----:B------:R-:W-:Y:S02]  /*3880*/  FSEL R64, R22, -INF , P2 ;  /* 0xff80000016407808 */ /* 0x000fe40001000000 */
[----:B------:R-:W-:Y:S02]  /*3890*/  FMNMX.FTZ R24, R149, R24, !PT ;  /* 0x0000001895187209 */ /* 0x000fe40007810000 */
[----:B------:R-:W-:Y:S02]  /*38a0*/  FSEL R62, R23, -INF , P1 ;  /* 0xff800000173e7808 */ /* 0x000fe40000800000 */
[----:B------:R-:W-:-:S04]  /*38b0*/  FMNMX.FTZ R24, R66, R24, !PT ;  /* 0x0000001842187209 */ /* 0x000fc80007810000 */
[----:B------:R-:W-:Y:S02]  /*38c0*/  FMNMX.FTZ R22, R65, R24, !PT ;  /* 0x0000001841167209 */ /* 0x000fe40007810000 */
[----:B------:R-:W-:Y:S02]  /*38d0*/  LDSM.16.MT88.4 R24, [R236+0x900] ;  /* 0x00090000ec18783b */ /* 0x000fe40000004200 */
[----:B------:R-:W-:-:S04]  /*38e0*/  FMNMX.FTZ R22, R64, R22, !PT ;  /* 0x0000001640167209 */ /* 0x000fc80007810000 */
[----:B------:R-:W-:Y:S02]  /*38f0*/  FMNMX.FTZ R22, R62, R22, !PT ;  /* 0x000000163e167209 */ /* 0x000fe40007810000 */
[----:B-1----:R-:W-:-:S03]  /*3900*/  FMNMX.FTZ R20, R20, R21, !PT ;  /* 0x0000001514147209 */ /* 0x002fc60007810000 */
[----:B------:R-:W1:Y:S04]  /*3910*/  SHFL.BFLY PT, R21, R22, 0x2, 0x1f ;  /* 0x0c401f0016157f89 */ /* 0x000e6800000e0000 */
[----:B------:R-:W2:Y:S01]  /*3920*/  SHFL.BFLY PT, R132, R20, 0x1, 0x1f ;  /* 0x0c201f0014847f89 */ /* 0x000ea200000e0000 */
[----:B-1----:R-:W-:Y:S02]  /*3930*/  FMNMX.FTZ R21, R22, R21, !PT ;  /* 0x0000001516157209 */ /* 0x002fe40007810000 */
[----:B--2---:R-:W-:-:S03]  /*3940*/  FMNMX.FTZ R132, R20, R132, !PT ;  /* 0x0000008414847209 */ /* 0x004fc60007810000 */
[----:B------:R-:W1:Y:S01]  /*3950*/  SHFL.BFLY PT, R20, R21, 0x1, 0x1f ;  /* 0x0c201f0015147f89 */ /* 0x000e6200000e0000 */
[C---:B------:R-:W-:Y:S01]  /*3960*/  FSETP.NEU.FTZ.AND P1, PT, R132.reuse, -INF , PT ;  /* 0xff8000008400780b */ /* 0x040fe20003f3d000 */
[----:B------:R-:W-:-:S05]  /*3970*/  FMUL.FTZ R133, R132, c[0x0][0x2d0] ;  /* 0x0000b40084857a20 */ /* 0x000fca0000410000 */
[----:B------:R-:W-:-:S05]  /*3980*/  FSEL R133, R133, RZ, P1 ;  /* 0x000000ff85857208 */ /* 0x000fca0000800000 */
[--C-:B------:R-:W-:Y:S02]  /*3990*/  FFMA.FTZ R57, R3, c[0x0][0x2d0], -R133.reuse ;  /* 0x0000b40003397a23 */ /* 0x100fe40000010885 */
[--C-:B------:R-:W-:Y:S02]  /*39a0*/  FFMA.FTZ R58, R16, c[0x0][0x2d0], -R133.reuse ;  /* 0x0000b400103a7a23 */ /* 0x100fe40000010885 */
[--C-:B------:R-:W-:Y:S02]  /*39b0*/  FFMA.FTZ R56, R17, c[0x0][0x2d0], -R133.reuse ;  /* 0x0000b40011387a23 */ /* 0x100fe40000010885 */
[--C-:B------:R-:W-:Y:S01]  /*39c0*/  FFMA.FTZ R52, R13, c[0x0][0x2d0], -R133.reuse ;  /* 0x0000b4000d347a23 */ /* 0x100fe20000010885 */
[----:B------:R-:W-:Y:S01]  /*39d0*/  MUFU.EX2 R57, R57 ;  /* 0x0000003900397308 */ /* 0x000fe20000000800 */
[--C-:B------:R-:W-:Y:S02]  /*39e0*/  FFMA.FTZ R55, R7, c[0x0][0x2d0], -R133.reuse ;  /* 0x0000b40007377a23 */ /* 0x100fe40000010885 */
[--C-:B------:R-:W-:Y:S01]  /*39f0*/  FFMA.FTZ R51, R5, c[0x0][0x2d0], -R133.reuse ;  /* 0x0000b40005337a23 */ /* 0x100fe20000010885 */
[----:B-1----:R-:W-:Y:S01]  /*3a00*/  FMNMX.FTZ R3, R20, R21, !PT ;  /* 0x0000001514037209 */ /* 0x002fe20007810000 */
[--C-:B------:R-:W-:Y:S01]  /*3a10*/  FFMA.FTZ R50, R6, c[0x0][0x2d0], -R133.reuse ;  /* 0x0000b40006327a23 */ /* 0x100fe20000010885 */
[----:B------:R-:W-:Y:S01]  /*3a20*/  LDSM.16.MT88.4 R20, [R234+0x900] ;  /* 0x00090000ea14783b */ /* 0x000fe20000004200 */
[--C-:B------:R-:W-:Y:S01]  /*3a30*/  FFMA.FTZ R47, R12, c[0x0][0x2d0], -R133.reuse ;  /* 0x0000b4000c2f7a23 */ /* 0x100fe20000010885 */
[C---:B------:R-:W-:Y:S01]  /*3a40*/  FSETP.NEU.FTZ.AND P1, PT, R3.reuse, -INF , PT ;  /* 0xff8000000300780b */ /* 0x040fe20003f3d000 */
[----:B------:R-:W-:Y:S01]  /*3a50*/  FMUL.FTZ R63, R3, c[0x0][0x2d0] ;  /* 0x0000b400033f7a20 */ /* 0x000fe20000410000 */
[----:B------:R-:W1:Y:S01]  /*3a60*/  LDSM.16.MT88.4 R4, [R232+0x4100] ;  /* 0x00410000e804783b */ /* 0x000e620000004200 */
[----:B------:R-:W2:Y:S01]  /*3a70*/  MUFU.EX2 R58, R58 ;  /* 0x0000003a003a7308 */ /* 0x000ea20000000800 */
[----:B------:R-:W-:-:S02]  /*3a80*/  FFMA.FTZ R46, R208, c[0x0][0x2d0], -R133 ;  /* 0x0000b400d02e7a23 */ /* 0x000fc40000010885 */
[----:B------:R-:W-:Y:S01]  /*3a90*/  FSEL R63, R63, RZ, P1 ;  /* 0x000000ff3f3f7208 */ /* 0x000fe20000800000 */
[--C-:B------:R-:W-:Y:S01]  /*3aa0*/  FFMA.FTZ R43, R202, c[0x0][0x2d0], -R133.reuse ;  /* 0x0000b400ca2b7a23 */ /* 0x100fe20000010885 */
[----:B------:R-:W-:Y:S01]  /*3ab0*/  PLOP3.LUT P1, PT, PT, PT, UP0, 0x80, 0x0 ;  /* 0x000000000000781c */ /* 0x000fe20003f2f008 */
[----:B------:R-:W-:Y:S02]  /*3ac0*/  FFMA.FTZ R42, R203, c[0x0][0x2d0], -R133 ;  /* 0x0000b400cb2a7a23 */ /* 0x000fe40000010885 */
[--C-:B------:R-:W-:Y:S01]  /*3ad0*/  FFMA.FTZ R61, R18, c[0x0][0x2d0], -R63.reuse ;  /* 0x0000b400123d7a23 */ /* 0x100fe2000001083f */
[----:B------:R-:W-:Y:S01]  /*3ae0*/  MUFU.EX2 R56, R56 ;  /* 0x0000003800387308 */ /* 0x000fe20000000800 */
[--C-:B------:R-:W-:Y:S02]  /*3af0*/  FFMA.FTZ R60, R19, c[0x0][0x2d0], -R63.reuse ;  /* 0x0000b400133c7a23 */ /* 0x100fe4000001083f */
[--C-:B------:R-:W-:Y:S01]  /*3b00*/  FFMA.FTZ R59, R14, c[0x0][0x2d0], -R63.reuse ;  /* 0x0000b4000e3b7a23 */ /* 0x100fe2000001083f */
[----:B------:R-:W-:Y:S01]  /*3b10*/  LDSM.16.MT88.4 R16, [R233+0x900] ;  /* 0x00090000e910783b */ /* 0x000fe20000004200 */
[----:B------:R-:W-:-:S02]  /*3b20*/  FFMA.FTZ R53, R15, c[0x0][0x2d0], -R63 ;  /* 0x0000b4000f357a23 */ /* 0x000fc4000001083f */
[--C-:B------:R-:W-:Y:S01]  /*3b30*/  FFMA.FTZ R54, R10, c[0x0][0x2d0], -R63.reuse ;  /* 0x0000b4000a367a23 */ /* 0x100fe2000001083f */
[----:B------:R-:W3:Y:S01]  /*3b40*/  MUFU.EX2 R52, R52 ;  /* 0x0000003400347308 */ /* 0x000ee20000000800 */
[----:B------:R-:W4:Y:S01]  /*3b50*/  LDSM.16.MT88.4 R12, [R232+0x900] ;  /* 0x00090000e80c783b */ /* 0x000f220000004200 */
[--C-:B------:R-:W-:Y:S01]  /*3b60*/  FFMA.FTZ R49, R11, c[0x0][0x2d0], -R63.reuse ;  /* 0x0000b4000b317a23 */ /* 0x100fe2000001083f */
[----:B--2---:R-:W-:Y:S01]  /*3b70*/  F2FP.BF16.PACK_AB R112, R57, R58 ;  /* 0x0000003a3970723e */ /* 0x004fe200000010ff */
[--C-:B------:R-:W-:Y:S02]  /*3b80*/  FFMA.FTZ R48, R9, c[0x0][0x2d0], -R63.reuse ;  /* 0x0000b40009307a23 */ /* 0x100fe4000001083f */
[----:B------:R-:W-:Y:S02]  /*3b90*/  FFMA.FTZ R45, R8, c[0x0][0x2d0], -R63 ;  /* 0x0000b400082d7a23 */ /* 0x000fe4000001083f */
[----:B------:R-:W-:Y:S01]  /*3ba0*/  MUFU.EX2 R61, R61 ;  /* 0x0000003d003d7308 */ /* 0x000fe20000000800 */
[----:B------:R-:W2:Y:S01]  /*3bb0*/  LDSM.16.MT88.4 R8, [R236+0x4900] ;  /* 0x00490000ec08783b */ /* 0x000ea20000004200 */
[----:B------:R-:W-:-:S02]  /*3bc0*/  FFMA.FTZ R2, R201, c[0x0][0x2d0], -R133 ;  /* 0x0000b400c9027a23 */ /* 0x000fc40000010885 */
[--C-:B------:R-:W-:Y:S02]  /*3bd0*/  FFMA.FTZ R44, R195, c[0x0][0x2d0], -R63.reuse ;  /* 0x0000b400c32c7a23 */ /* 0x100fe4000001083f */
[--C-:B------:R-:W-:Y:S02]  /*3be0*/  FFMA.FTZ R41, R200, c[0x0][0x2d0], -R63.reuse ;  /* 0x0000b400c8297a23 */ /* 0x100fe4000001083f */
[----:B------:R-:W5:Y:S01]  /*3bf0*/  MUFU.EX2 R60, R60 ;  /* 0x0000003c003c7308 */ /* 0x000f620000000800 */
[----:B---3--:R-:W-:Y:S01]  /*3c00*/  F2FP.BF16.PACK_AB R114, R52, R56 ;  /* 0x000000383472723e */ /* 0x008fe200000010ff */
[--C-:B------:R-:W-:Y:S02]  /*3c10*/  FFMA.FTZ R40, R194, c[0x0][0x2d0], -R63.reuse ;  /* 0x0000b400c2287a23 */ /* 0x100fe4000001083f */
[----:B------:R-:W-:Y:S02]  /*3c20*/  FFMA.FTZ R0, R193, c[0x0][0x2d0], -R63 ;  /* 0x0000b400c1007a23 */ /* 0x000fe4000001083f */
[----:B------:R-:W-:-:S02]  /*3c30*/  FFMA.FTZ R145, R145, c[0x0][0x2d0], -R133 ;  /* 0x0000b40091917a23 */ /* 0x000fc40000010885 */
[----:B------:R-:W-:Y:S01]  /*3c40*/  MUFU.EX2 R59, R59 ;  /* 0x0000003b003b7308 */ /* 0x000fe20000000800 */
[--C-:B------:R-:W-:Y:S02]  /*3c50*/  FFMA.FTZ R146, R146, c[0x0][0x2d0], -R133.reuse ;  /* 0x0000b40092927a23 */ /* 0x100fe40000010885 */
[--C-:B------:R-:W-:Y:S02]  /*3c60*/  FFMA.FTZ R148, R148, c[0x0][0x2d0], -R133.reuse ;  /* 0x0000b40094947a23 */ /* 0x100fe40000010885 */
[----:B------:R-:W-:Y:S02]  /*3c70*/  FFMA.FTZ R147, R147, c[0x0][0x2d0], -R133 ;  /* 0x0000b40093937a23 */ /* 0x000fe40000010885 */
[--C-:B------:R-:W-:Y:S01]  /*3c80*/  FFMA.FTZ R151, R151, c[0x0][0x2d0], -R63.reuse ;  /* 0x0000b40097977a23 */ /* 0x100fe2000001083f */
[----:B------:R-:W3:Y:S01]  /*3c90*/  MUFU.EX2 R53, R53 ;  /* 0x0000003500357308 */ /* 0x000ee20000000800 */
[----:B-----5:R-:W-:Y:S01]  /*3ca0*/  F2FP.BF16.PACK_AB R113, R60, R61 ;  /* 0x0000003d3c71723e */ /* 0x020fe200000010ff */
[----:B------:R-:W-:-:S02]  /*3cb0*/  FFMA.FTZ R152, R152, c[0x0][0x2d0], -R63 ;  /* 0x0000b40098987a23 */ /* 0x000fc4000001083f */
[--C-:B------:R-:W-:Y:S02]  /*3cc0*/  FFMA.FTZ R153, R153, c[0x0][0x2d0], -R63.reuse ;  /* 0x0000b40099997a23 */ /* 0x100fe4000001083f */
[----:B------:R-:W-:Y:S02]  /*3cd0*/  FFMA.FTZ R154, R154, c[0x0][0x2d0], -R63 ;  /* 0x0000b4009a9a7a23 */ /* 0x000fe4000001083f */
[----:B------:R-:W-:Y:S01]  /*3ce0*/  MUFU.EX2 R55, R55 ;  /* 0x0000003700377308 */ /* 0x000fe20000000800 */
[--C-:B------:R-:W-:Y:S02]  /*3cf0*/  FFMA.FTZ R161, R161, c[0x0][0x2d0], -R133.reuse ;  /* 0x0000b400a1a17a23 */ /* 0x100fe40000010885 */
[--C-:B------:R-:W-:Y:S02]  /*3d00*/  FFMA.FTZ R162, R162, c[0x0][0x2d0], -R133.reuse ;  /* 0x0000b400a2a27a23 */ /* 0x100fe40000010885 */
[--C-:B------:R-:W-:Y:S02]  /*3d10*/  FFMA.FTZ R164, R164, c[0x0][0x2d0], -R133.reuse ;  /* 0x0000b400a4a47a23 */ /* 0x100fe40000010885 */
[----:B------:R-:W-:Y:S01]  /*3d20*/  FFMA.FTZ R163, R163, c[0x0][0x2d0], -R133 ;  /* 0x0000b400a3a37a23 */ /* 0x000fe20000010885 */
[----:B---3--:R-:W-:Y:S01]  /*3d30*/  F2FP.BF16.PACK_AB R115, R53, R59 ;  /* 0x0000003b3573723e */ /* 0x008fe200000010ff */
[----:B------:R-:W3:Y:S01]  /*3d40*/  MUFU.EX2 R51, R51 ;  /* 0x0000003300337308 */ /* 0x000ee20000000800 */
[----:B------:R-:W-:-:S02]  /*3d50*/  FFMA.FTZ R166, R166, c[0x0][0x2d0], -R63 ;  /* 0x0000b400a6a67a23 */ /* 0x000fc4000001083f */
[--C-:B------:R-:W-:Y:S02]  /*3d60*/  FFMA.FTZ R167, R167, c[0x0][0x2d0], -R63.reuse ;  /* 0x0000b400a7a77a23 */ /* 0x100fe4000001083f */
[--C-:B------:R-:W-:Y:S01]  /*3d70*/  FFMA.FTZ R181, R181, c[0x0][0x2d0], -R63.reuse ;  /* 0x0000b400b5b57a23 */ /* 0x100fe2000001083f */
[C---:B------:R-:W-:Y:S01]  /*3d80*/  HMMA.16816.F32.BF16 R84, R112.reuse, R88, RZ ;  /* 0x000000587054723c */ /* 0x040fe200000418ff */
[----:B------:R-:W-:Y:S01]  /*3d90*/  FFMA.FTZ R182, R182, c[0x0][0x2d0], -R63 ;  /* 0x0000b400b6b67a23 */ /* 0x000fe2000001083f */
[----:B------:R-:W-:Y:S01]  /*3da0*/  MUFU.EX2 R50, R50 ;  /* 0x0000003200327308 */ /* 0x000fe20000000800 */
[--C-:B------:R-:W-:Y:S02]  /*3db0*/  FFMA.FTZ R192, R192, c[0x0][0x2d0], -R133.reuse ;  /* 0x0000b400c0c07a23 */ /* 0x100fe40000010885 */
[--C-:B------:R-:W-:Y:S02]  /*3dc0*/  FFMA.FTZ R191, R191, c[0x0][0x2d0], -R133.reuse ;  /* 0x0000b400bfbf7a23 */ /* 0x100fe40000010885 */
[--C-:B------:R-:W-:Y:S01]  /*3dd0*/  FFMA.FTZ R190, R190, c[0x0][0x2d0], -R133.reuse ;  /* 0x0000b400bebe7a23 */ /* 0x100fe20000010885 */
[----:B------:R-:W-:Y:S01]  /*3de0*/  HMMA.16816.F32.BF16 R88, R112, R90, RZ ;  /* 0x0000005a7058723c */ /* 0x000fe200000418ff */
[----:B------:R-:W-:Y:S01]  /*3df0*/  FFMA.FTZ R189, R189, c[0x0][0x2d0], -R133 ;  /* 0x0000b400bdbd7a23 */ /* 0x000fe20000010885 */
[----:B------:R-:W-:Y:S01]  /*3e00*/  MUFU.EX2 R47, R47 ;  /* 0x0000002f002f7308 */ /* 0x000fe20000000800 */
        /* <DEDUP_REMOVED lines=11> */
[----:B------:R-:W5:Y:S01]  /*3ec0*/  MUFU.EX2 R49, R49 ;  /* 0x0000003100317308 */ /* 0x000f620000000800 */
[----:B------:R-:W-:-:S02]  /*3ed0*/  FFMA.FTZ R156, R156, c[0x0][0x2d0], -R63 ;  /* 0x0000b4009c9c7a23 */ /* 0x000fc4000001083f */
[--C-:B------:R-:W-:Y:S02]  /*3ee0*/  FFMA.FTZ R155, R155, c[0x0][0x2d0], -R63.reuse ;  /* 0x0000b4009b9b7a23 */ /* 0x100fe4000001083f */
[--C-:B------:R-:W-:Y:S01]  /*3ef0*/  FFMA.FTZ R150, R150, c[0x0][0x2d0], -R63.reuse ;  /* 0x0000b40096967a23 */ /* 0x100fe2000001083f */
[C---:B------:R-:W-:Y:S01]  /*3f00*/  HMMA.16816.F32.BF16 R128, R112.reuse, R124, RZ ;  /* 0x0000007c7080723c */ /* 0x040fe200000418ff */
[----:B------:R-:W-:Y:S01]  /*3f10*/  FFMA.FTZ R149, R149, c[0x0][0x2d0], -R63 ;  /* 0x0000b40095957a23 */ /* 0x000fe2000001083f */
[----:B------:R-:W-:Y:S01]  /*3f20*/  MUFU.EX2 R48, R48 ;  /* 0x0000003000307308 */ /* 0x000fe20000000800 */
[----:B------:R-:W-:Y:S02]  /*3f30*/  FADD.FTZ R57, R58, R57 ;  /* 0x000000393a397221 */ /* 0x000fe40000010000 */
[----:B------:R-:W-:Y:S02]  /*3f40*/  FADD.FTZ R60, R61, R60 ;  /* 0x0000003c3d3c7221 */ /* 0x000fe40000010000 */
[----:B------:R-:W-:Y:S01]  /*3f50*/  FADD.FTZ R56, R56, R57 ;  /* 0x0000003938387221 */ /* 0x000fe20000010000 */
[----:B------:R-:W-:Y:S01]  /*3f60*/  HMMA.16816.F32.BF16 R68, R112, R72, RZ ;  /* 0x000000487044723c */ /* 0x000fe200000418ff */
[----:B------:R-:W-:Y:S01]  /*3f70*/  FADD.FTZ R59, R59, R60 ;  /* 0x0000003c3b3b7221 */ /* 0x000fe20000010000 */
[----:B------:R-:W1:Y:S01]  /*3f80*/  MUFU.EX2 R45, R45 ;  /* 0x0000002d002d7308 */ /* 0x000e620000000800 */
[----:B------:R-:W-:-:S02]  /*3f90*/  FFMA.FTZ R249, R67, c[0x0][0x2d0], -R133 ;  /* 0x0000b40043f97a23 */ /* 0x000fc40000010885 */
[----:B------:R-:W-:Y:S02]  /*3fa0*/  FFMA.FTZ R248, R62, c[0x0][0x2d0], -R63 ;  /* 0x0000b4003ef87a23 */ /* 0x000fe4000001083f */
[----:B------:R-:W-:Y:S01]  /*3fb0*/  FADD.FTZ R56, R52, R56 ;  /* 0x0000003834387221 */ /* 0x000fe20000010000 */
[C---:B------:R-:W-:Y:S01]  /*3fc0*/  HMMA.16816.F32.BF16 R76, R112.reuse, R80, RZ ;  /* 0x00000050704c723c */ /* 0x040fe200000418ff */
[----:B------:R-:W-:Y:S01]  /*3fd0*/  FADD.FTZ R59, R53, R59 ;  /* 0x0000003b353b7221 */ /* 0x000fe20000010000 */
[----:B------:R-:W-:Y:S06]  /*3fe0*/  MUFU.EX2 R46, R46 ;  /* 0x0000002e002e7308 */ /* 0x000fec0000000800 */
[C---:B------:R-:W-:Y:S02]  /*3ff0*/  HMMA.16816.F32.BF16 R120, R112.reuse, R100, RZ ;  /* 0x000000647078723c */ /* 0x040fe400000418ff */
[----:B------:R-:W1:Y:S06]  /*4000*/  MUFU.EX2 R43, R43 ;  /* 0x0000002b002b7308 */ /* 0x000e6c0000000800 */
[C---:B------:R-:W-:Y:S02]  /*4010*/  HMMA.16816.F32.BF16 R104, R112.reuse, R108, RZ ;  /* 0x0000006c7068723c */ /* 0x040fe400000418ff */
        /* <DEDUP_REMOVED lines=10> */
[----:B------:R-:W2:Y:S06]  /*40c0*/  MUFU.EX2 R0, R0 ;  /* 0x0000000000007308 */ /* 0x000eac0000000800 */
[C---:B-1----:R-:W-:Y:S02]  /*40d0*/  HMMA.16816.F32.BF16 R116, R112.reuse, R4, RZ ;  /* 0x000000047074723c */ /* 0x042fe400000418ff */
[----:B------:R-:W-:Y:S05]  /*40e0*/  MUFU.EX2 R145, R145 ;  /* 0x0000009100917308 */ /* 0x000fea0000000800 */
[----:B---3--:R-:W-:Y:S01]  /*40f0*/  F2FP.BF16.PACK_AB R4, R51, R55 ;  /* 0x000000373304723e */ /* 0x008fe200000010ff */
[----:B------:R-:W-:Y:S01]  /*4100*/  HMMA.16816.F32.BF16 R112, R112, R6, RZ ;  /* 0x000000067070723c */ /* 0x000fe200000418ff */
[----:B-----5:R-:W-:Y:S01]  /*4110*/  F2FP.BF16.PACK_AB R5, R49, R54 ;  /* 0x000000363105723e */ /* 0x020fe200000010ff */
[----:B------:R-:W1:Y:S01]  /*4120*/  MUFU.EX2 R146, R146 ;  /* 0x0000009200927308 */ /* 0x000e620000000800 */
[----:B------:R-:W-:-:S02]  /*4130*/  FADD.FTZ R55, R55, R56 ;  /* 0x0000003837377221 */ /* 0x000fc40000010000 */
[----:B------:R-:W-:Y:S02]  /*4140*/  FADD.FTZ R54, R54, R59 ;  /* 0x0000003b36367221 */ /* 0x000fe40000010000 */
[----:B------:R-:W-:Y:S01]  /*4150*/  F2FP.BF16.PACK_AB R6, R47, R50 ;  /* 0x000000322f06723e */ /* 0x000fe200000010ff */
[----:B------:R-:W-:Y:S01]  /*4160*/  FADD.FTZ R55, R51, R55 ;  /* 0x0000003733377221 */ /* 0x000fe20000010000 */
[----:B------:R-:W-:Y:S01]  /*4170*/  F2FP.BF16.PACK_AB R7, R45, R48 ;  /* 0x000000302d07723e */ /* 0x000fe200000010ff */
[----:B------:R-:W-:Y:S01]  /*4180*/  MUFU.EX2 R148, R148 ;  /* 0x0000009400947308 */ /* 0x000fe20000000800 */
[----:B------:R-:W-:Y:S02]  /*4190*/  FADD.FTZ R54, R49, R54 ;  /* 0x0000003631367221 */ /* 0x000fe40000010000 */
[----:B------:R-:W-:Y:S02]  /*41a0*/  FADD.FTZ R50, R50, R55 ;  /* 0x0000003732327221 */ /* 0x000fe40000010000 */
[----:B------:R-:W-:Y:S01]  /*41b0*/  FADD.FTZ R48, R48, R54 ;  /* 0x0000003630307221 */ /* 0x000fe20000010000 */
[----:B----4-:R-:W-:Y:S01]  /*41c0*/  HMMA.16816.F32.BF16 R84, R4, R12, R84 ;  /* 0x0000000c0454723c */ /* 0x010fe20000041854 */
[----:B------:R-:W-:Y:S01]  /*41d0*/  FADD.FTZ R50, R47, R50 ;  /* 0x000000322f327221 */ /* 0x000fe20000010000 */
[----:B------:R-:W3:Y:S01]  /*41e0*/  MUFU.EX2 R147, R147 ;  /* 0x0000009300937308 */ /* 0x000ee20000000800 */
[----:B------:R-:W-:-:S05]  /*41f0*/  FADD.FTZ R48, R45, R48 ;  /* 0x000000302d307221 */ /* 0x000fca0000010000 */
[C---:B------:R-:W-:Y:S01]  /*4200*/  HMMA.16816.F32.BF16 R88, R4.reuse, R14, R88 ;  /* 0x0000000e0458723c */ /* 0x040fe20000041858 */
[----:B------:R-:W4:Y:S01]  /*4210*/  LDSM.16.MT88.4 R12, [R232+0x4900] ;  /* 0x00490000e80c783b */ /* 0x000f220000004200 */
[----:B------:R-:W-:Y:S06]  /*4220*/  MUFU.EX2 R151, R151 ;  /* 0x0000009700977308 */ /* 0x000fec0000000800 */
[C---:B--2---:R-:W-:Y:S02]  /*4230*/  HMMA.16816.F32.BF16 R92, R4.reuse, R8, R92 ;  /* 0x00000008045c723c */ /* 0x044fe4000004185c */
[----:B------:R-:W2:Y:S06]  /*4240*/  MUFU.EX2 R152, R152 ;  /* 0x0000009800987308 */ /* 0x000eac0000000800 */
[C---:B------:R-:W-:Y:S01]  /*4250*/  HMMA.16816.F32.BF16 R96, R4.reuse, R10, R96 ;  /* 0x0000000a0460723c */ /* 0x040fe20000041860 */
[----:B------:R-:W5:Y:S01]  /*4260*/  LDSM.16.MT88.4 R8, [R232+0x1100] ;  /* 0x00110000e808783b */ /* 0x000f620000004200 */
[----:B------:R-:W-:Y:S06]  /*4270*/  MUFU.EX2 R153, R153 ;  /* 0x0000009900997308 */ /* 0x000fec0000000800 */
[C---:B------:R-:W-:Y:S02]  /*4280*/  HMMA.16816.F32.BF16 R128, R4.reuse, R24, R128 ;  /* 0x000000180480723c */ /* 0x040fe40000041880 */
[----:B------:R-:W1:Y:S06]  /*4290*/  MUFU.EX2 R154, R154 ;  /* 0x0000009a009a7308 */ /* 0x000e6c0000000800 */
[C---:B------:R-:W-:Y:S01]  /*42a0*/  HMMA.16816.F32.BF16 R124, R4.reuse, R26, R124 ;  /* 0x0000001a047c723c */ /* 0x040fe2000004187c */
[----:B------:R-:W-:Y:S01]  /*42b0*/  LDSM.16.MT88.4 R24, [R236+0x1100] ;  /* 0x00110000ec18783b */ /* 0x000fe20000004200 */
        /* <DEDUP_REMOVED lines=9> */
[----:B------:R-:W1:Y:S01]  /*4350*/  LDSM.16.MT88.4 R16, [R233+0x1100] ;  /* 0x00110000e910783b */ /* 0x000e620000004200 */
        /* <DEDUP_REMOVED lines=11> */
[C---:B----4-:R-:W-:Y:S02]  /*4410*/  HMMA.16816.F32.BF16 R116, R4.reuse, R12, R116 ;  /* 0x0000000c0474723c */ /* 0x050fe40000041874 */
[----:B------:R-:W4:Y:S06]  /*4420*/  MUFU.EX2 R191, R191 ;  /* 0x000000bf00bf7308 */ /* 0x000f2c0000000800 */
[----:B------:R-:W-:Y:S01]  /*4430*/  HMMA.16816.F32.BF16 R112, R4, R14, R112 ;  /* 0x0000000e0470723c */ /* 0x000fe20000041870 */
[----:B------:R-:W2:Y:S01]  /*4440*/  LDSM.16.MT88.4 R12, [R236+0x5100] ;  /* 0x00510000ec0c783b */ /* 0x000ea20000004200 */
[----:B------:R-:W-:Y:S05]  /*4450*/  MUFU.EX2 R190, R190 ;  /* 0x000000be00be7308 */ /* 0x000fea0000000800 */
[----:B------:R-:W-:Y:S01]  /*4460*/  F2FP.BF16.PACK_AB R4, R43, R46 ;  /* 0x0000002e2b04723e */ /* 0x000fe200000010ff */
[----:B------:R-:W-:Y:S01]  /*4470*/  FADD.FTZ R46, R46, R50 ;  /* 0x000000322e2e7221 */ /* 0x000fe20000010000 */
[----:B------:R-:W-:Y:S01]  /*4480*/  F2FP.BF16.PACK_AB R6, R2, R42 ;  /* 0x0000002a0206723e */ /* 0x000fe200000010ff */
[----:B------:R-:W1:Y:S01]  /*4490*/  MUFU.EX2 R189, R189 ;  /* 0x000000bd00bd7308 */ /* 0x000e620000000800 */
[----:B------:R-:W-:Y:S01]  /*44a0*/  F2FP.BF16.PACK_AB R5, R41, R44 ;  /* 0x0000002c2905723e */ /* 0x000fe200000010ff */
[----:B------:R-:W-:Y:S01]  /*44b0*/  FADD.FTZ R44, R44, R48 ;  /* 0x000000302c2c7221 */ /* 0x000fe20000010000 */
[----:B------:R-:W-:Y:S01]  /*44c0*/  F2FP.BF16.PACK_AB R7, R0, R40 ;  /* 0x000000280007723e */ /* 0x000fe200000010ff */
[----:B------:R-:W-:-:S02]  /*44d0*/  FADD.FTZ R46, R43, R46 ;  /* 0x0000002e2b2e7221 */ /* 0x000fc40000010000 */
[----:B------:R-:W-:Y:S02]  /*44e0*/  FADD.FTZ R44, R41, R44 ;  /* 0x0000002c292c7221 */ /* 0x000fe40000010000 */
[----:B------:R-:W-:Y:S01]  /*44f0*/  MUFU.EX2 R188, R188 ;  /* 0x000000bc00bc7308 */ /* 0x000fe20000000800 */
[----:B------:R-:W-:Y:S01]  /*4500*/  FADD.FTZ R42, R42, R46 ;  /* 0x0000002e2a2a7221 */ /* 0x000fe20000010000 */
[C---:B-----5:R-:W-:Y:S01]  /*4510*/  HMMA.16816.F32.BF16 R84, R4.reuse, R8, R84 ;  /* 0x000000080454723c */ /* 0x060fe20000041854 */
[----:B------:R-:W-:Y:S02]  /*4520*/  FADD.FTZ R40, R40, R44 ;  /* 0x0000002c28287221 */ /* 0x000fe40000010000 */
[----:B------:R-:W-:Y:S02]  /*4530*/  FADD.FTZ R42, R2, R42 ;  /* 0x0000002a022a7221 */ /* 0x000fe40000010000 */
[----:B------:R-:W-:Y:S01]  /*4540*/  FADD.FTZ R40, R0, R40 ;  /* 0x0000002800287221 */ /* 0x000fe20000010000 */
[----:B------:R-:W5:Y:S02]  /*4550*/  MUFU.EX2 R183, R183 ;  /* 0x000000b700b77308 */ /* 0x000f640000000800 */
[C---:B------:R-:W-:Y:S01]  /*4560*/  HMMA.16816.F32.BF16 R88, R4.reuse, R10, R88 ;  /* 0x0000000a0458723c */ /* 0x040fe20000041858 */
[----:B------:R-:W3:Y:S05]  /*4570*/  LDSM.16.MT88.4 R8, [R232+0x5100] ;  /* 0x00510000e808783b */ /* 0x000eea0000004200 */
[----:B------:R-:W-:Y:S02]  /*4580*/  MUFU.EX2 R180, R180 ;  /* 0x000000b400b47308 */ /* 0x000fe40000000800 */
[C---:B-1----:R-:W-:Y:S06]  /*4590*/  HMMA.16816.F32.BF16 R76, R4.reuse, R16, R76 ;  /* 0x00000010044c723c */ /* 0x042fec000004184c */
[----:B------:R-:W1:Y:S02]  /*45a0*/  MUFU.EX2 R165, R165 ;  /* 0x000000a500a57308 */ /* 0x000e640000000800 */
[C---:B------:R-:W-:Y:S01]  /*45b0*/  HMMA.16816.F32.BF16 R80, R4.reuse, R18, R80 ;  /* 0x000000120450723c */ /* 0x040fe20000041850 */
[----:B------:R-:W1:Y:S05]  /*45c0*/  LDSM.16.MT88.4 R16, [R233+0x1900] ;  /* 0x00190000e910783b */ /* 0x000e6a0000004200 */
[----:B------:R-:W-:Y:S02]  /*45d0*/  MUFU.EX2 R160, R160 ;  /* 0x000000a000a07308 */ /* 0x000fe40000000800 */
[C---:B--2---:R-:W-:Y:S06]  /*45e0*/  HMMA.16816.F32.BF16 R92, R4.reuse, R12, R92 ;  /* 0x0000000c045c723c */ /* 0x044fec000004185c */
[----:B------:R-:W2:Y:S02]  /*45f0*/  MUFU.EX2 R159, R159 ;  /* 0x0000009f009f7308 */ /* 0x000ea40000000800 */
[C---:B------:R-:W-:Y:S01]  /*4600*/  HMMA.16816.F32.BF16 R96, R4.reuse, R14, R96 ;  /* 0x0000000e0460723c */ /* 0x040fe20000041860 */
[----:B------:R-:W1:Y:S05]  /*4610*/  LDSM.16.MT88.4 R12, [R232+0x1900] ;  /* 0x00190000e80c783b */ /* 0x000e6a0000004200 */
[----:B------:R-:W-:Y:S02]  /*4620*/  MUFU.EX2 R158, R158 ;  /* 0x0000009e009e7308 */ /* 0x000fe40000000800 */
[C---:B------:R-:W-:Y:S06]  /*4630*/  HMMA.16816.F32.BF16 R128, R4.reuse, R24, R128 ;  /* 0x000000180480723c */ /* 0x040fec0000041880 */
[----:B------:R-:W1:Y:S02]  /*4640*/  MUFU.EX2 R157, R157 ;  /* 0x0000009d009d7308 */ /* 0x000e640000000800 */
[C---:B---3--:R-:W-:Y:S06]  /*4650*/  HMMA.16816.F32.BF16 R116, R4.reuse, R8, R116 ;  /* 0x000000080474723c */ /* 0x048fec0000041874 */
[----:B------:R-:W-:Y:S02]  /*4660*/  MUFU.EX2 R156, R156 ;  /* 0x0000009c009c7308 */ /* 0x000fe40000000800 */
[C---:B------:R-:W-:Y:S01]  /*4670*/  HMMA.16816.F32.BF16 R112, R4.reuse, R10, R112 ;  /* 0x0000000a0470723c */ /* 0x040fe20000041870 */
[----:B------:R-:W3:Y:S05]  /*4680*/  LDSM.16.MT88.4 R8, [R236+0x5900] ;  /* 0x00590000ec08783b */ /* 0x000eea0000004200 */
[----:B------:R-:W1:Y:S02]  /*4690*/  MUFU.EX2 R155, R155 ;  /* 0x0000009b009b7308 */ /* 0x000e640000000800 */
[C---:B------:R-:W-:Y:S01]  /*46a0*/  HMMA.16816.F32.BF16 R124, R4.reuse, R26, R124 ;  /* 0x0000001a047c723c */ /* 0x040fe2000004187c */
[----:B------:R-:W1:Y:S05]  /*46b0*/  LDSM.16.MT88.4 R24, [R236+0x1900] ;  /* 0x00190000ec18783b */ /* 0x000e6a0000004200 */
[----:B------:R-:W-:Y:S02]  /*46c0*/  MUFU.EX2 R150, R150 ;  /* 0x0000009600967308 */ /* 0x000fe40000000800 */
[C---:B------:R-:W-:Y:S06]  /*46d0*/  HMMA.16816.F32.BF16 R68, R4.reuse, R20, R68 ;  /* 0x000000140444723c */ /* 0x040fec0000041844 */
[----:B------:R-:W-:Y:S02]  /*46e0*/  MUFU.EX2 R249, R249 ;  /* 0x000000f900f97308 */ /* 0x000fe40000000800 */
[C---:B------:R-:W-:Y:S01]  /*46f0*/  HMMA.16816.F32.BF16 R72, R4.reuse, R22, R72 ;  /* 0x000000160448723c */ /* 0x040fe20000041848 */
[----:B------:R-:W1:Y:S05]  /*4700*/  LDSM.16.MT88.4 R20, [R234+0x1900] ;  /* 0x00190000ea14783b */ /* 0x000e6a0000004200 */
[----:B------:R-:W-:Y:S02]  /*4710*/  MUFU.EX2 R248, R248 ;  /* 0x000000f800f87308 */ /* 0x000fe40000000800 */
[C---:B------:R-:W-:Y:S08]  /*4720*/  HMMA.16816.F32.BF16 R120, R4.reuse, R32, R120 ;  /* 0x000000200478723c */ /* 0x040ff00000041878 */
[C---:B------:R-:W-:Y:S01]  /*4730*/  HMMA.16816.F32.BF16 R100, R4.reuse, R34, R100 ;  /* 0x000000220464723c */ /* 0x040fe20000041864 */
[----:B------:R-:W-:Y:S07]  /*4740*/  LDSM.16.MT88.4 R32, [R233+0x6900] ;  /* 0x00690000e920783b */ /* 0x000fee0000004200 */
[C---:B------:R-:W-:Y:S08]  /*4750*/  HMMA.16816.F32.BF16 R104, R4.reuse, R28, R104 ;  /* 0x0000001c0468723c */ /* 0x040ff00000041868 */
[----:B------:R-:W-:Y:S01]  /*4760*/  HMMA.16816.F32.BF16 R108, R4, R30, R108 ;  /* 0x0000001e046c723c */ /* 0x000fe2000004186c */
[----:B------:R-:W-:Y:S06]  /*4770*/  LDSM.16.MT88.4 R28, [R233+0x5900] ;  /* 0x00590000e91c783b */ /* 0x000fec0000004200 */
[----:B------:R-:W-:Y:S01]  /*4780*/  F2FP.BF16.PACK_AB R4, R146, R145 ;  /* 0x000000919204723e */ /* 0x000fe200000010ff */
[----:B------:R-:W-:Y:S01]  /*4790*/  FADD.FTZ R145, R145, R42 ;  /* 0x0000002a91917221 */ /* 0x000fe20000010000 */
[----:B------:R-:W-:-:S02]  /*47a0*/  F2FP.BF16.PACK_AB R6, R147, R148 ;  /* 0x000000949306723e */ /* 0x000fc400000010ff */
[----:B------:R-:W-:Y:S01]  /*47b0*/  F2FP.BF16.PACK_AB R5, R152, R151 ;  /* 0x000000979805723e */ /* 0x000fe200000010ff */
[----:B------:R-:W-:Y:S01]  /*47c0*/  FADD.FTZ R151, R151, R40 ;  /* 0x0000002897977221 */ /* 0x000fe20000010000 */
[----:B------:R-:W-:Y:S01]  /*47d0*/  F2FP.BF16.PACK_AB R7, R154, R153 ;  /* 0x000000999a07723e */ /* 0x000fe200000010ff */
[----:B------:R-:W-:Y:S02]  /*47e0*/  FADD.FTZ R145, R146, R145 ;  /* 0x0000009192917221 */ /* 0x000fe40000010000 */
[----:B------:R-:W-:Y:S02]  /*47f0*/  FADD.FTZ R151, R152, R151 ;  /* 0x0000009798977221 */ /* 0x000fe40000010000 */
[----:B------:R-:W-:Y:S02]  /*4800*/  FADD.FTZ R148, R148, R145 ;  /* 0x0000009194947221 */ /* 0x000fe40000010000 */
[----:B-1----:R-:W-:Y:S01]  /*4810*/  HMMA.16816.F32.BF16 R76, R4, R16, R76 ;  /* 0x00000010044c723c */ /* 0x002fe2000004184c */
[----:B------:R-:W-:-:S02]  /*4820*/  FADD.FTZ R153, R153, R151 ;  /* 0x0000009799997221 */ /* 0x000fc40000010000 */
[----:B------:R-:W-:Y:S02]  /*4830*/  FADD.FTZ R148, R147, R148 ;  /* 0x0000009493947221 */ /* 0x000fe40000010000 */
[----:B------:R-:W-:-:S03]  /*4840*/  FADD.FTZ R153, R154, R153 ;  /* 0x000000999a997221 */ /* 0x000fc60000010000 */
[C---:B------:R-:W-:Y:S01]  /*4850*/  HMMA.16816.F32.BF16 R80, R4.reuse, R18, R80 ;  /* 0x000000120450723c */ /* 0x040fe20000041850 */
[----:B------:R-:W1:Y:S07]  /*4860*/  LDSM.16.MT88.4 R16, [R234+0x5900] ;  /* 0x00590000ea10783b */ /* 0x000e6e0000004200 */
[C---:B------:R-:W-:Y:S08]  /*4870*/  HMMA.16816.F32.BF16 R84, R4.reuse, R12, R84 ;  /* 0x0000000c0454723c */ /* 0x040ff00000041854 */
[C---:B------:R-:W-:Y:S01]  /*4880*/  HMMA.16816.F32.BF16 R88, R4.reuse, R14, R88 ;  /* 0x0000000e0458723c */ /* 0x040fe20000041858 */
[----:B------:R-:W1:Y:S07]  /*4890*/  LDSM.16.MT88.4 R12, [R232+0x5900] ;  /* 0x00590000e80c783b */ /* 0x000e6e0000004200 */
[C---:B---3--:R-:W-:Y:S08]  /*48a0*/  HMMA.16816.F32.BF16 R92, R4.reuse, R8, R92 ;  /* 0x00000008045c723c */ /* 0x048ff0000004185c */
[C---:B------:R-:W-:Y:S01]  /*48b0*/  HMMA.16816.F32.BF16 R96, R4.reuse, R10, R96 ;  /* 0x0000000a0460723c */ /* 0x040fe20000041860 */
[----:B------:R-:W3:Y:S07]  /*48c0*/  LDSM.16.MT88.4 R8, [R233+0x2100] ;  /* 0x00210000e908783b */ /* 0x000eee0000004200 */
[C---:B------:R-:W-:Y:S08]  /*48d0*/  HMMA.16816.F32.BF16 R128, R4.reuse, R24, R128 ;  /* 0x000000180480723c */ /* 0x040ff00000041880 */
[C---:B------:R-:W-:Y:S01]  /*48e0*/  HMMA.16816.F32.BF16 R124, R4.reuse, R26, R124 ;  /* 0x0000001a047c723c */ /* 0x040fe2000004187c */
[----:B------:R-:W-:Y:S07]  /*48f0*/  LDSM.16.MT88.4 R24, [R236+0x2100] ;  /* 0x00210000ec18783b */ /* 0x000fee0000004200 */
[C---:B------:R-:W-:Y:S08]  /*4900*/  HMMA.16816.F32.BF16 R68, R4.reuse, R20, R68 ;  /* 0x000000140444723c */ /* 0x040ff00000041844 */
[C---:B------:R-:W-:Y:S01]  /*4910*/  HMMA.16816.F32.BF16 R72, R4.reuse, R22, R72 ;  /* 0x000000160448723c */ /* 0x040fe20000041848 */
[----:B------:R-:W2:Y:S07]  /*4920*/  LDSM.16.MT88.4 R20, [R234+0x2100] ;  /* 0x00210000ea14783b */ /* 0x000eae0000004200 */
[C---:B-1----:R-:W-:Y:S08]  /*4930*/  HMMA.16816.F32.BF16 R120, R4.reuse, R16, R120 ;  /* 0x000000100478723c */ /* 0x042ff00000041878 */
[C---:B------:R-:W-:Y:S01]  /*4940*/  HMMA.16816.F32.BF16 R100, R4.reuse, R18, R100 ;  /* 0x000000120464723c */ /* 0x040fe20000041864 */
[----:B------:R-:W1:Y:S07]  /*4950*/  LDSM.16.MT88.4 R16, [R232+0x2100] ;  /* 0x00210000e810783b */ /* 0x000e6e0000004200 */
[C---:B------:R-:W-:Y:S08]  /*4960*/  HMMA.16816.F32.BF16 R104, R4.reuse, R28, R104 ;  /* 0x0000001c0468723c */ /* 0x040ff00000041868 */
[C---:B------:R-:W-:Y:S01]  /*4970*/  HMMA.16816.F32.BF16 R108, R4.reuse, R30, R108 ;  /* 0x0000001e046c723c */ /* 0x040fe2000004186c */
[----:B------:R-:W-:Y:S07]  /*4980*/  LDSM.16.MT88.4 R28, [R236+0x3100] ;  /* 0x00310000ec1c783b */ /* 0x000fee0000004200 */
[C---:B------:R-:W-:Y:S08]  /*4990*/  HMMA.16816.F32.BF16 R116, R4.reuse, R12, R116 ;  /* 0x0000000c0474723c */ /* 0x040ff00000041874 */
[----:B------:R-:W-:Y:S01]  /*49a0*/  HMMA.16816.F32.BF16 R112, R4, R14, R112 ;  /* 0x0000000e0470723c */ /* 0x000fe20000041870 */
[----:B------:R-:W1:Y:S06]  /*49b0*/  LDSM.16.MT88.4 R12, [R236+0x6100] ;  /* 0x00610000ec0c783b */ /* 0x000e6c0000004200 */
[----:B------:R-:W-:Y:S01]  /*49c0*/  F2FP.BF16.PACK_AB R4, R162, R161 ;  /* 0x000000a1a204723e */ /* 0x000fe200000010ff */
[----:B------:R-:W-:Y:S01]  /*49d0*/  FADD.FTZ R161, R161, R148 ;  /* 0x00000094a1a17221 */ /* 0x000fe20000010000 */
[----:B------:R-:W-:-:S02]  /*49e0*/  F2FP.BF16.PACK_AB R6, R163, R164 ;  /* 0x000000a4a306723e */ /* 0x000fc400000010ff */
[C---:B------:R-:W-:Y:S01]  /*49f0*/  F2FP.BF16.PACK_AB R5, R167.reuse, R166 ;  /* 0x000000a6a705723e */ /* 0x040fe200000010ff */
[----:B------:R-:W-:Y:S01]  /*4a00*/  FADD.FTZ R166, R166, R153 ;  /* 0x00000099a6a67221 */ /* 0x000fe20000010000 */
[----:B------:R-:W-:Y:S01]  /*4a10*/  F2FP.BF16.PACK_AB R7, R182, R181 ;  /* 0x000000b5b607723e */ /* 0x000fe200000010ff */
[----:B------:R-:W-:Y:S02]  /*4a20*/  FADD.FTZ R161, R162, R161 ;  /* 0x000000a1a2a17221 */ /* 0x000fe40000010000 */
[----:B------:R-:W-:Y:S02]  /*4a30*/  FADD.FTZ R166, R167, R166 ;  /* 0x000000a6a7a67221 */ /* 0x000fe40000010000 */
[----:B------:R-:W-:Y:S02]  /*4a40*/  FADD.FTZ R164, R164, R161 ;  /* 0x000000a1a4a47221 */ /* 0x000fe40000010000 */
[----:B---3--:R-:W-:Y:S01]  /*4a50*/  HMMA.16816.F32.BF16 R76, R4, R8, R76 ;  /* 0x00000008044c723c */ /* 0x008fe2000004184c */
[----:B------:R-:W-:-:S02]  /*4a60*/  FADD.FTZ R181, R181, R166 ;  /* 0x000000a6b5b57221 */ /* 0x000fc40000010000 */
[----:B------:R-:W-:Y:S02]  /*4a70*/  FADD.FTZ R164, R163, R164 ;  /* 0x000000a4a3a47221 */ /* 0x000fe40000010000 */
[----:B------:R-:W-:-:S03]  /*4a80*/  FADD.FTZ R181, R182, R181 ;  /* 0x000000b5b6b57221 */ /* 0x000fc60000010000 */
[C---:B------:R-:W-:Y:S01]  /*4a90*/  HMMA.16816.F32.BF16 R80, R4.reuse, R10, R80 ;  /* 0x0000000a0450723c */ /* 0x040fe20000041850 */
[----:B------:R-:W3:Y:S07]  /*4aa0*/  LDSM.16.MT88.4 R8, [R233+0x6100] ;  /* 0x00610000e908783b */ /* 0x000eee0000004200 */
[C---:B--2---:R-:W-:Y:S08]  /*4ab0*/  HMMA.16816.F32.BF16 R68, R4.reuse, R20, R68 ;  /* 0x000000140444723c */ /* 0x044ff00000041844 */
[C---:B------:R-:W-:Y:S01]  /*4ac0*/  HMMA.16816.F32.BF16 R72, R4.reuse, R22, R72 ;  /* 0x000000160448723c */ /* 0x040fe20000041848 */
[----:B------:R-:W2:Y:S07]  /*4ad0*/  LDSM.16.MT88.4 R20, [R234+0x6100] ;  /* 0x00610000ea14783b */ /* 0x000eae0000004200 */
[C---:B-1----:R-:W-:Y:S08]  /*4ae0*/  HMMA.16816.F32.BF16 R84, R4.reuse, R16, R84 ;  /* 0x000000100454723c */ /* 0x042ff00000041854 */
        /* <DEDUP_REMOVED lines=11> */
[C---:B--2---:R-:W-:Y:S08]  /*4ba0*/  HMMA.16816.F32.BF16 R120, R4.reuse, R20, R120 ;  /* 0x000000140478723c */ /* 0x044ff00000041878 */
[C---:B------:R-:W-:Y:S01]  /*4bb0*/  HMMA.16816.F32.BF16 R100, R4.reuse, R22, R100 ;  /* 0x000000160464723c */ /* 0x040fe20000041864 */
[----:B------:R-:W2:Y:S07]  /*4bc0*/  LDSM.16.MT88.4 R20, [R233+0x2900] ;  /* 0x00290000e914783b */ /* 0x000eae0000004200 */
[C---:B-1----:R-:W-:Y:S08]  /*4bd0*/  HMMA.16816.F32.BF16 R116, R4.reuse, R16, R116 ;  /* 0x000000100474723c */ /* 0x042ff00000041874 */
[----:B------:R-:W-:Y:S01]  /*4be0*/  HMMA.16816.F32.BF16 R112, R4, R18, R112 ;  /* 0x000000120470723c */ /* 0x000fe20000041870 */
[----:B------:R-:W1:Y:S06]  /*4bf0*/  LDSM.16.MT88.4 R16, [R236+0x6900] ;  /* 0x00690000ec10783b */ /* 0x000e6c0000004200 */
[----:B----4-:R-:W-:Y:S01]  /*4c00*/  F2FP.BF16.PACK_AB R4, R191, R192 ;  /* 0x000000c0bf04723e */ /* 0x010fe200000010ff */
[----:B------:R-:W-:Y:S01]  /*4c10*/  FADD.FTZ R192, R192, R164 ;  /* 0x000000a4c0c07221 */ /* 0x000fe20000010000 */
[----:B------:R-:W-:-:S02]  /*4c20*/  F2FP.BF16.PACK_AB R6, R189, R190 ;  /* 0x000000bebd06723e */ /* 0x000fc400000010ff */
[----:B-----5:R-:W-:Y:S01]  /*4c30*/  F2FP.BF16.PACK_AB R5, R183, R188 ;  /* 0x000000bcb705723e */ /* 0x020fe200000010ff */
[----:B------:R-:W-:Y:S01]  /*4c40*/  FADD.FTZ R188, R188, R181 ;  /* 0x000000b5bcbc7221 */ /* 0x000fe20000010000 */
[----:B------:R-:W-:Y:S01]  /*4c50*/  F2FP.BF16.PACK_AB R7, R165, R180 ;  /* 0x000000b4a507723e */ /* 0x000fe200000010ff */
[----:B------:R-:W-:Y:S02]  /*4c60*/  FADD.FTZ R192, R191, R192 ;  /* 0x000000c0bfc07221 */ /* 0x000fe40000010000 */
[----:B------:R-:W-:Y:S02]  /*4c70*/  FADD.FTZ R188, R183, R188 ;  /* 0x000000bcb7bc7221 */ /* 0x000fe40000010000 */
[----:B------:R-:W-:Y:S02]  /*4c80*/  FADD.FTZ R190, R190, R192 ;  /* 0x000000c0bebe7221 */ /* 0x000fe40000010000 */
[----:B------:R-:W-:Y:S01]  /*4c90*/  HMMA.16816.F32.BF16 R68, R4, R12, R68 ;  /* 0x0000000c0444723c */ /* 0x000fe20000041844 */
[----:B------:R-:W-:-:S02]  /*4ca0*/  FADD.FTZ R180, R180, R188 ;  /* 0x000000bcb4b47221 */ /* 0x000fc40000010000 */
[----:B------:R-:W-:Y:S02]  /*4cb0*/  FADD.FTZ R190, R189, R190 ;  /* 0x000000bebdbe7221 */ /* 0x000fe40000010000 */
[----:B------:R-:W-:-:S03]  /*4cc0*/  FADD.FTZ R180, R165, R180 ;  /* 0x000000b4a5b47221 */ /* 0x000fc60000010000 */
[C---:B------:R-:W-:Y:S01]  /*4cd0*/  HMMA.16816.F32.BF16 R72, R4.reuse, R14, R72 ;  /* 0x0000000e0448723c */ /* 0x040fe20000041848 */
[----:B------:R-:W4:Y:S07]  /*4ce0*/  LDSM.16.MT88.4 R12, [R234+0x6900] ;  /* 0x00690000ea0c783b */ /* 0x000f2e0000004200 */
[C---:B---3--:R-:W-:Y:S08]  /*4cf0*/  HMMA.16816.F32.BF16 R84, R4.reuse, R8, R84 ;  /* 0x000000080454723c */ /* 0x048ff00000041854 */
[C---:B------:R-:W-:Y:S01]  /*4d00*/  HMMA.16816.F32.BF16 R88, R4.reuse, R10, R88 ;  /* 0x0000000a0458723c */ /* 0x040fe20000041858 */
[----:B------:R-:W3:Y:S07]  /*4d10*/  LDSM.16.MT88.4 R8, [R232+0x6900] ;  /* 0x00690000e808783b */ /* 0x000eee0000004200 */
[C---:B--2---:R-:W-:Y:S08]  /*4d20*/  HMMA.16816.F32.BF16 R76, R4.reuse, R20, R76 ;  /* 0x00000014044c723c */ /* 0x044ff0000004184c */
[C---:B------:R-:W-:Y:S01]  /*4d30*/  HMMA.16816.F32.BF16 R80, R4.reuse, R22, R80 ;  /* 0x000000160450723c */ /* 0x040fe20000041850 */
[----:B------:R-:W-:Y:S07]  /*4d40*/  LDSM.16.MT88.4 R20, [R232+0x3100] ;  /* 0x00310000e814783b */ /* 0x000fee0000004200 */
[C---:B-1----:R-:W-:Y:S08]  /*4d50*/  HMMA.16816.F32.BF16 R92, R4.reuse, R16, R92 ;  /* 0x00000010045c723c */ /* 0x042ff0000004185c */
[C---:B------:R-:W-:Y:S01]  /*4d60*/  HMMA.16816.F32.BF16 R96, R4.reuse, R18, R96 ;  /* 0x000000120460723c */ /* 0x040fe20000041860 */
[----:B------:R-:W1:Y:S07]  /*4d70*/  LDSM.16.MT88.4 R16, [R233+0x3100] ;  /* 0x00310000e910783b */ /* 0x000e6e0000004200 */
[C---:B----4-:R-:W-:Y:S08]  /*4d80*/  HMMA.16816.F32.BF16 R120, R4.reuse, R12, R120 ;  /* 0x0000000c0478723c */ /* 0x050ff00000041878 */
[C---:B------:R-:W-:Y:S01]  /*4d90*/  HMMA.16816.F32.BF16 R100, R4.reuse, R14, R100 ;  /* 0x0000000e0464723c */ /* 0x040fe20000041864 */
[----:B------:R-:W2:Y:S07]  /*4da0*/  LDSM.16.MT88.4 R12, [R236+0x7100] ;  /* 0x00710000ec0c783b */ /* 0x000eae0000004200 */
[C---:B---3--:R-:W-:Y:S08]  /*4db0*/  HMMA.16816.F32.BF16 R116, R4.reuse, R8, R116 ;  /* 0x000000080474723c */ /* 0x048ff00000041874 */
[C---:B------:R-:W-:Y:S01]  /*4dc0*/  HMMA.16816.F32.BF16 R112, R4.reuse, R10, R112 ;  /* 0x0000000a0470723c */ /* 0x040fe20000041870 */
[----:B------:R-:W3:Y:S07]  /*4dd0*/  LDSM.16.MT88.4 R8, [R234+0x7100] ;  /* 0x00710000ea08783b */ /* 0x000eee0000004200 */
[C---:B------:R-:W-:Y:S01]  /*4de0*/  HMMA.16816.F32.BF16 R104, R4.reuse, R32, R104 ;  /* 0x000000200468723c */ /* 0x040fe20000041868 */
[----:B------:R-:W4:Y:S07]  /*4df0*/  MUFU.EX2 R32, R149 ;  /* 0x0000009500207308 */ /* 0x000f2e0000000800 */
[C---:B------:R-:W-:Y:S08]  /*4e00*/  HMMA.16816.F32.BF16 R128, R4.reuse, R24, R128 ;  /* 0x000000180480723c */ /* 0x040ff00000041880 */
[C---:B------:R-:W-:Y:S01]  /*4e10*/  HMMA.16816.F32.BF16 R124, R4.reuse, R26, R124 ;  /* 0x0000001a047c723c */ /* 0x040fe2000004187c */
[----:B------:R-:W5:Y:S07]  /*4e20*/  LDSM.16.MT88.4 R24, [R234+0x3100] ;  /* 0x00310000ea18783b */ /* 0x000f6e0000004200 */
[----:B------:R-:W-:Y:S07]  /*4e30*/  HMMA.16816.F32.BF16 R108, R4, R34, R108 ;  /* 0x00000022046c723c */ /* 0x000fee000004186c */
[----:B------:R-:W-:Y:S01]  /*4e40*/  F2FP.BF16.PACK_AB R4, R159, R160 ;  /* 0x000000a09f04723e */ /* 0x000fe200000010ff */
[----:B------:R-:W-:Y:S01]  /*4e50*/  FADD.FTZ R160, R160, R190 ;  /* 0x000000bea0a07221 */ /* 0x000fe20000010000 */
[----:B------:R-:W-:-:S02]  /*4e60*/  F2FP.BF16.PACK_AB R6, R157, R158 ;  /* 0x0000009e9d06723e */ /* 0x000fc400000010ff */
[----:B------:R-:W-:Y:S01]  /*4e70*/  F2FP.BF16.PACK_AB R5, R155, R156 ;  /* 0x0000009c9b05723e */ /* 0x000fe200000010ff */
[----:B------:R-:W-:Y:S01]  /*4e80*/  FADD.FTZ R156, R156, R180 ;  /* 0x000000b49c9c7221 */ /* 0x000fe20000010000 */
[----:B----4-:R-:W-:Y:S01]  /*4e90*/  F2FP.BF16.PACK_AB R7, R32, R150 ;  /* 0x000000962007723e */ /* 0x010fe200000010ff */
        /* <DEDUP_REMOVED lines=11> */
[----:B------:R-:W4:Y:S07]  /*4f50*/  LDSM.16.MT88.4 R20, [R232+0x7100] ;  /* 0x00710000e814783b */ /* 0x000f2e0000004200 */
[C---:B--2---:R-:W-:Y:S08]  /*4f60*/  HMMA.16816.F32.BF16 R92, R4.reuse, R12, R92 ;  /* 0x0000000c045c723c */ /* 0x044ff0000004185c */
[C---:B------:R-:W-:Y:S01]  /*4f70*/  HMMA.16816.F32.BF16 R96, R4.reuse, R14, R96 ;  /* 0x0000000e0460723c */ /* 0x040fe20000041860 */
[----:B------:R-:W2:Y:S07]  /*4f80*/  LDSM.16.MT88.4 R12, [R236+0x3900] ;  /* 0x00390000ec0c783b */ /* 0x000eae0000004200 */
[C---:B---3--:R-:W-:Y:S08]  /*4f90*/  HMMA.16816.F32.BF16 R120, R4.reuse, R8, R120 ;  /* 0x000000080478723c */ /* 0x048ff00000041878 */
[C---:B------:R-:W-:Y:S01]  /*4fa0*/  HMMA.16816.F32.BF16 R100, R4.reuse, R10, R100 ;  /* 0x0000000a0464723c */ /* 0x040fe20000041864 */
[----:B------:R-:W3:Y:S07]  /*4fb0*/  LDSM.16.MT88.4 R8, [R234+0x3900] ;  /* 0x00390000ea08783b */ /* 0x000eee0000004200 */
[C---:B------:R-:W-:Y:S07]  /*4fc0*/  HMMA.16816.F32.BF16 R128, R4.reuse, R28, R128 ;  /* 0x0000001c0480723c */ /* 0x040fee0000041880 */
[--C-:B------:R-:W-:Y:S01]  /*4fd0*/  FFMA.FTZ R28, R65, c[0x0][0x2d0], -R63.reuse ;  /* 0x0000b400411c7a23 */ /* 0x100fe2000001083f */
[----:B-----5:R-:W-:Y:S01]  /*4fe0*/  HMMA.16816.F32.BF16 R68, R4, R24, R68 ;  /* 0x000000180444723c */ /* 0x020fe20000041844 */
[----:B------:R-:W-:-:S04]  /*4ff0*/  FFMA.FTZ R29, R64, c[0x0][0x2d0], -R63 ;  /* 0x0000b400401d7a23 */ /* 0x000fc8000001083f */
[----:B------:R-:W-:Y:S02]  /*5000*/  MUFU.EX2 R28, R28 ;  /* 0x0000001c001c7308 */ /* 0x000fe40000000800 */
[--C-:B------:R-:W-:Y:S01]  /*5010*/  FFMA.FTZ R24, R144, c[0x0][0x2d0], -R133.reuse ;  /* 0x0000b40090187a23 */ /* 0x100fe20000010885 */
[----:B------:R-:W-:Y:S01]  /*5020*/  HMMA.16816.F32.BF16 R72, R4, R26, R72 ;  /* 0x0000001a0448723c */ /* 0x000fe20000041848 */
[----:B------:R-:W-:-:S04]  /*5030*/  FFMA.FTZ R25, R135, c[0x0][0x2d0], -R133 ;  /* 0x0000b40087197a23 */ /* 0x000fc80000010885 */
[----:B------:R-:W5:Y:S02]  /*5040*/  MUFU.EX2 R24, R24 ;  /* 0x0000001800187308 */ /* 0x000f640000000800 */
[----:B------:R-:W-:Y:S01]  /*5050*/  FFMA.FTZ R26, R134, c[0x0][0x2d0], -R133 ;  /* 0x0000b400861a7a23 */ /* 0x000fe20000010885 */
[----:B------:R-:W-:Y:S01]  /*5060*/  HMMA.16816.F32.BF16 R124, R4, R30, R124 ;  /* 0x0000001e047c723c */ /* 0x000fe2000004187c */
[----:B------:R-:W-:-:S04]  /*5070*/  FFMA.FTZ R27, R66, c[0x0][0x2d0], -R63 ;  /* 0x0000b400421b7a23 */ /* 0x000fc8000001083f */
[----:B------:R-:W2:Y:S03]  /*5080*/  MUFU.EX2 R25, R25 ;  /* 0x0000001900197308 */ /* 0x000ea60000000800 */
[C---:B-1----:R-:W-:Y:S05]  /*5090*/  HMMA.16816.F32.BF16 R104, R4.reuse, R16, R104 ;  /* 0x000000100468723c */ /* 0x042fea0000041868 */
[----:B------:R-:W1:Y:S01]  /*50a0*/  MUFU.EX2 R26, R26 ;  /* 0x0000001a001a7308 */ /* 0x000e620000000800 */
[----:B-----5:R-:W-:Y:S02]  /*50b0*/  FADD.FTZ R158, R24, R158 ;  /* 0x0000009e189e7221 */ /* 0x020fe40000010000 */
[----:B------:R-:W-:Y:S01]  /*50c0*/  HMMA.16816.F32.BF16 R108, R4, R18, R108 ;  /* 0x00000012046c723c */ /* 0x000fe2000004186c */
[----:B------:R-:W5:Y:S04]  /*50d0*/  LDSM.16.MT88.4 R16, [R233+0x3900] ;  /* 0x00390000e910783b */ /* 0x000f680000004200 */
[----:B------:R-:W3:Y:S01]  /*50e0*/  MUFU.EX2 R27, R27 ;  /* 0x0000001b001b7308 */ /* 0x000ee20000000800 */
[----:B--2---:R-:W-:-:S02]  /*50f0*/  FADD.FTZ R158, R25, R158 ;  /* 0x0000009e199e7221 */ /* 0x004fc40000010000 */
[C---:B----4-:R-:W-:Y:S05]  /*5100*/  HMMA.16816.F32.BF16 R116, R4.reuse, R20, R116 ;  /* 0x000000140474723c */ /* 0x050fea0000041874 */
[----:B------:R-:W2:Y:S01]  /*5110*/  MUFU.EX2 R29, R29 ;  /* 0x0000001d001d7308 */ /* 0x000ea20000000800 */
[----:B-1----:R-:W-:Y:S02]  /*5120*/  FADD.FTZ R158, R26, R158 ;  /* 0x0000009e1a9e7221 */ /* 0x002fe40000010000 */
[----:B------:R-:W-:Y:S01]  /*5130*/  HMMA.16816.F32.BF16 R112, R4, R22, R112 ;  /* 0x000000160470723c */ /* 0x000fe20000041870 */
[----:B---3--:R-:W-:-:S06]  /*5140*/  FADD.FTZ R150, R27, R150 ;  /* 0x000000961b967221 */ /* 0x008fcc0000010000 */
[----:B------:R-:W-:Y:S02]  /*5150*/  F2FP.BF16.PACK_AB R4, R25, R24 ;  /* 0x000000181904723e */ /* 0x000fe400000010ff */
[C---:B------:R-:W-:Y:S01]  /*5160*/  F2FP.BF16.PACK_AB R6, R249.reuse, R26 ;  /* 0x0000001af906723e */ /* 0x040fe200000010ff */
[C---:B------:R-:W-:Y:S01]  /*5170*/  FADD.FTZ R150, R28.reuse, R150 ;  /* 0x000000961c967221 */ /* 0x040fe20000010000 */
[----:B------:R-:W-:Y:S01]  /*5180*/  F2FP.BF16.PACK_AB R5, R28, R27 ;  /* 0x0000001b1c05723e */ /* 0x000fe200000010ff */
[----:B------:R-:W-:Y:S01]  /*5190*/  FADD.FTZ R249, R249, R158 ;  /* 0x0000009ef9f97221 */ /* 0x000fe20000010000 */
[----:B--2---:R-:W-:Y:S01]  /*51a0*/  F2FP.BF16.PACK_AB R7, R248, R29 ;  /* 0x0000001df807723e */ /* 0x004fe200000010ff */
[----:B------:R-:W-:-:S04]  /*51b0*/  FADD.FTZ R150, R29, R150 ;  /* 0x000000961d967221 */ /* 0x000fc80000010000 */
[----:B------:R-:W-:Y:S02]  /*51c0*/  FADD.FTZ R248, R248, R150 ;  /* 0x00000096f8f87221 */ /* 0x000fe40000010000 */
[C---:B------:R-:W-:Y:S08]  /*51d0*/  HMMA.16816.F32.BF16 R128, R4.reuse, R12, R128 ;  /* 0x0000000c0480723c */ /* 0x040ff00000041880 */
[C---:B------:R-:W-:Y:S01]  /*51e0*/  HMMA.16816.F32.BF16 R124, R4.reuse, R14, R124 ;  /* 0x0000000e047c723c */ /* 0x040fe2000004187c */
[----:B------:R-:W1:Y:S07]  /*51f0*/  LDSM.16.MT88.4 R12, [R232+0x3900] ;  /* 0x00390000e80c783b */ /* 0x000e6e0000004200 */
[C---:B------:R-:W-:Y:S08]  /*5200*/  HMMA.16816.F32.BF16 R68, R4.reuse, R8, R68 ;  /* 0x000000080444723c */ /* 0x040ff00000041844 */
[C---:B------:R-:W-:Y:S01]  /*5210*/  HMMA.16816.F32.BF16 R72, R4.reuse, R10, R72 ;  /* 0x0000000a0448723c */ /* 0x040fe20000041848 */
[----:B------:R-:W2:Y:S07]  /*5220*/  LDSM.16.MT88.4 R8, [R236+0x7900] ;  /* 0x00790000ec08783b */ /* 0x000eae0000004200 */
[C---:B-----5:R-:W-:Y:S08]  /*5230*/  HMMA.16816.F32.BF16 R76, R4.reuse, R16, R76 ;  /* 0x00000010044c723c */ /* 0x060ff0000004184c */
[C---:B------:R-:W-:Y:S01]  /*5240*/  HMMA.16816.F32.BF16 R80, R4.reuse, R18, R80 ;  /* 0x000000120450723c */ /* 0x040fe20000041850 */
[----:B------:R-:W3:Y:S07]  /*5250*/  LDSM.16.MT88.4 R16, [R234+0x7900] ;  /* 0x00790000ea10783b */ /* 0x000eee0000004200 */
[C---:B-1----:R-:W-:Y:S08]  /*5260*/  HMMA.16816.F32.BF16 R84, R4.reuse, R12, R84 ;  /* 0x0000000c0454723c */ /* 0x042ff00000041854 */
[C---:B------:R-:W-:Y:S01]  /*5270*/  HMMA.16816.F32.BF16 R88, R4.reuse, R14, R88 ;  /* 0x0000000e0458723c */ /* 0x040fe20000041858 */
[----:B------:R-:W1:Y:S07]  /*5280*/  LDSM.16.MT88.4 R12, [R233+0x7900] ;  /* 0x00790000e90c783b */ /* 0x000e6e0000004200 */
[C---:B--2---:R-:W-:Y:S08]  /*5290*/  HMMA.16816.F32.BF16 R92, R4.reuse, R8, R92 ;  /* 0x00000008045c723c */ /* 0x044ff0000004185c */
[C---:B------:R-:W-:Y:S01]  /*52a0*/  HMMA.16816.F32.BF16 R96, R4.reuse, R10, R96 ;  /* 0x0000000a0460723c */ /* 0x040fe20000041860 */
[----:B------:R-:W2:Y:S07]  /*52b0*/  LDSM.16.MT88.4 R8, [R232+0x7900] ;  /* 0x00790000e808783b */ /* 0x000eae0000004200 */
[C---:B---3--:R-:W-:Y:S08]  /*52c0*/  HMMA.16816.F32.BF16 R120, R4.reuse, R16, R120 ;  /* 0x000000100478723c */ /* 0x048ff00000041878 */
[C---:B------:R-:W-:Y:S08]  /*52d0*/  HMMA.16816.F32.BF16 R100, R4.reuse, R18, R100 ;  /* 0x000000120464723c */ /* 0x040ff00000041864 */
[C---:B-1----:R-:W-:Y:S08]  /*52e0*/  HMMA.16816.F32.BF16 R104, R4.reuse, R12, R104 ;  /* 0x0000000c0468723c */ /* 0x042ff00000041868 */
[C---:B------:R-:W-:Y:S08]  /*52f0*/  HMMA.16816.F32.BF16 R108, R4.reuse, R14, R108 ;  /* 0x0000000e046c723c */ /* 0x040ff0000004186c */
[C---:B--2---:R-:W-:Y:S08]  /*5300*/  HMMA.16816.F32.BF16 R116, R4.reuse, R8, R116 ;  /* 0x000000080474723c */ /* 0x044ff00000041874 */
[----:B------:R-:W-:Y:S01]  /*5310*/  HMMA.16816.F32.BF16 R112, R4, R10, R112 ;  /* 0x0000000a0470723c */ /* 0x000fe20000041870 */
[----:B------:R-:W-:Y:S11]  /*5320*/  @!P1 BRA `(.L_x_5) ;  /* 0x0000372000009947 */ /* 0x000ff60003800000 */
[C---:B------:R-:W-:Y:S01]  /*5330*/  SHF.L.U64.HI R247, R37.reuse, 0x1, R39 ;  /* 0x0000000125f77819 */ /* 0x040fe20000010227 */
[----:B------:R-:W-:Y:S01]  /*5340*/  IMAD.SHL.U32 R246, R37, 0x2, RZ ;  /* 0x0000000225f67824 */ /* 0x000fe200078e00ff */
[C---:B------:R-:W-:Y:S01]  /*5350*/  SHF.L.U64.HI R245, R36.reuse, 0x1, R38 ;  /* 0x0000000124f57819 */ /* 0x040fe20000010226 */
[----:B------:R-:W-:Y:S01]  /*5360*/  IMAD.SHL.U32 R244, R36, 0x2, RZ ;  /* 0x0000000224f47824 */ /* 0x000fe200078e00ff */
[----:B------:R-:W-:Y:S01]  /*5370*/  MOV R0, R3 ;  /* 0x0000000300007202 */ /* 0x000fe20000000f00 */
[----:B------:R-:W-:Y:S01]  /*5380*/  IMAD.MOV.U32 R2, RZ, RZ, R132 ;  /* 0x000000ffff027224 */ /* 0x000fe200078e0084 */
[----:B------:R-:W-:Y:S06]  /*5390*/  BRA `(.L_x_6) ;  /* 0x000003c000007947 */ /* 0x000fec0003800000 */
.L_x_8:
[----:B------:R-:W-:Y:S01]  /*53a0*/  ULEA UR5, UR6, UR9, 0x7 ;  /* 0x0000000906057291 */ /* 0x000fe2000f8e383f */
[----:B------:R-:W-:Y:S05]  /*53b0*/  IMAD.MOV.U32 R239, RZ, RZ, RZ ;  /* 0x000000ffffef7224 */ /* 0x000fea00078e00ff */
[----:B------:R-:W-:Y:S05]  /*53c0*/  IMAD.U32 R240, RZ, RZ, UR5 ;  /* 0x00000005fff07e24 */ /* 0x000fea000f8e00ff */
[----:B------:R-:W-:Y:S05]  /*53d0*/  IADD3 R240, R240, -0x80, R242 ;  /* 0xffffff80f0f07810 */ /* 0x000fea0007ffe0f2 */
[----:B------:R-:W-:Y:S04]  /*53e0*/  @P0 IMAD.HI.U32 R132, R240, c[0x0][0x2bc], RZ ;  /* 0x0000af00f0840a27 */ /* 0x000fe800078e00ff */
[----:B------:R-:W-:Y:S01]  /*53f0*/  IMAD.MOV.U32 R3, RZ, RZ, R240 ;  /* 0x000000ffff037224 */ /* 0x000fe200078e00f0 */
[----:B------:R-:W-:Y:S04]  /*5400*/  @P0 SHF.R.U32.HI R3, RZ, c[0x0][0x2c0], R132 ;  /* 0x0000b000ff030a19 */ /* 0x000fe80000011684 */
[C---:B------:R-:W-:Y:S04]  /*5410*/  @!P6 IADD3 R134, P1, R3.reuse, UR16, RZ ;  /* 0x000000100386ec10 */ /* 0x040fe8000ff3e0ff */
[----:B------:R-:W-:Y:S01]  /*5420*/  @!P6 LEA.HI.X.SX32 R133, R3, UR11, 0x1, P1 ;  /* 0x0000000b0385ec11 */ /* 0x000fe200088f0eff */
[----:B------:R-:W-:Y:S01]  /*5430*/  IMAD.MOV R3, RZ, RZ, -R3 ;  /* 0x000000ffff037224 */ /* 0x000fe200078e0a03 */
[C---:B------:R-:W-:Y:S03]  /*5440*/  @!P6 LEA R132, P1, R134.reuse, c[0x0][0x2a0], 0x2 ;  /* 0x0000a8008684ea11 */ /* 0x040fe600078210ff */
[----:B------:R-:W-:Y:S01]  /*5450*/  IMAD R240, R3, c[0x0][0x2b8], R240 ;  /* 0x0000ae0003f07a24 */ /* 0x000fe200078e02f0 */
[----:B------:R-:W-:Y:S03]  /*5460*/  @!P6 LEA.HI.X R133, R134, c[0x0][0x2a4], R133, 0x2, P1 ;  /* 0x0000a9008685ea11 */ /* 0x000fe600008f1485 */
[C---:B------:R-:W-:Y:S01]  /*5470*/  IMAD.WIDE.U32 R134, R240.reuse, c[0x0][0x1e0], RZ ;  /* 0x00007800f0867a25 */ /* 0x040fe200078e00ff */
[----:B------:R-:W-:Y:S01]  /*5480*/  SHF.R.S32.HI R3, RZ, 0x1f, R240 ;  /* 0x0000001fff037819 */ /* 0x000fe200000114f0 */
[----:B------:R-:W2:Y:S04]  /*5490*/  @!P6 LDG.E R239, [R132.64] ;  /* 0x0000000c84efe981 */ /* 0x000ea8000c1e1900 */
[----:B------:R-:W-:Y:S04]  /*54a0*/  IMAD R3, R3, c[0x0][0x1e0], RZ ;  /* 0x0000780003037a24 */ /* 0x000fe800078e02ff */
[----:B------:R-:W-:Y:S04]  /*54b0*/  IMAD R3, R240, c[0x0][0x1e4], R3 ;  /* 0x00007900f0037a24 */ /* 0x000fe800078e0203 */
[----:B------:R-:W-:Y:S01]  /*54c0*/  IMAD.IADD R135, R135, 0x1, R3 ;  /* 0x0000000187877824 */ /* 0x000fe200078e0203 */
[----:B--2---:R-:W-:Y:S03]  /*54d0*/  SHF.R.S32.HI R3, RZ, 0x1f, R239 ;  /* 0x0000001fff037819 */ /* 0x004fe600000114ef */
[----:B------:R-:W-:Y:S04]  /*54e0*/  IMAD.WIDE.U32 R134, R239, c[0x0][0x1f0], R134 ;  /* 0x00007c00ef867a25 */ /* 0x000fe800078e0086 */
[----:B------:R-:W-:Y:S01]  /*54f0*/  IMAD R3, R3, c[0x0][0x1f0], RZ ;  /* 0x00007c0003037a24 */ /* 0x000fe200078e02ff */
[----:B------:R-:W-:Y:S03]  /*5500*/  IADD3 R133, P1, R134, UR20, RZ ;  /* 0x0000001486857c10 */ /* 0x000fe6000ff3e0ff */
[----:B------:R-:W-:Y:S05]  /*5510*/  IMAD R3, R239, c[0x0][0x1f4], R3 ;  /* 0x00007d00ef037a24 */ /* 0x000fea00078e0203 */
[----:B------:R-:W-:Y:S02]  /*5520*/  IADD3.X R3, R135, UR18, R3, P1, !PT ;  /* 0x0000001287037c10 */ /* 0x000fe40008ffe403 */
[C---:B------:R-:W-:Y:S04]  /*5530*/  LEA R132, P1, R133.reuse, c[0x0][0x1c8], 0x1 ;  /* 0x0000720085847a11 */ /* 0x040fe800078208ff */
[----:B------:R-:W-:Y:S01]  /*5540*/  LEA.HI.X R3, R133, c[0x0][0x1cc], R3, 0x1, P1 ;  /* 0x0000730085037a11 */ /* 0x000fe200008f0c03 */
[----:B------:R-:W1:Y:S04]  /*5550*/  SHFL.IDX PT, R145, R132, RZ, 0x181f ;  /* 0x00181fff84917589 */ /* 0x000e6800000e0000 */
[----:B------:R-:W2:Y:S04]  /*5560*/  SHFL.IDX PT, R146, R3, RZ, 0x181f ;  /* 0x00181fff03927589 */ /* 0x000ea800000e0000 */
[----:B------:R-:W3:Y:S04]  /*5570*/  SHFL.IDX PT, R135, R132, 0x1, 0x181f ;  /* 0x00381f0084877f89 */ /* 0x000ee800000e0000 */
[----:B------:R-:W4:Y:S04]  /*5580*/  SHFL.IDX PT, R144, R3, 0x1, 0x181f ;  /* 0x00381f0003907f89 */ /* 0x000f2800000e0000 */
[----:B------:R-:W-:Y:S04]  /*5590*/  SHFL.IDX PT, R133, R132, 0x2, 0x181f ;  /* 0x00581f0084857f89 */ /* 0x000fe800000e0000 */
[----:B------:R-:W-:Y:S04]  /*55a0*/  SHFL.IDX PT, R134, R3, 0x2, 0x181f ;  /* 0x00581f0003867f89 */ /* 0x000fe800000e0000 */
[----:B------:R-:W5:Y:S01]  /*55b0*/  SHFL.IDX PT, R132, R132, 0x3, 0x181f ;  /* 0x00781f0084847f89 */ /* 0x000f6200000e0000 */
[C---:B-1----:R-:W-:Y:S02]  /*55c0*/  IADD3 R148, P5, R145.reuse, R246, RZ ;  /* 0x000000f691947210 */ /* 0x042fe40007fbe0ff */
[----:B------:R-:W-:Y:S01]  /*55d0*/  IADD3 R152, P2, R145, R244, RZ ;  /* 0x000000f491987210 */ /* 0x000fe20007f5e0ff */
[----:B------:R-:W1:Y:S02]  /*55e0*/  SHFL.IDX PT, R3, R3, 0x3, 0x181f ;  /* 0x00781f0003037f89 */ /* 0x000e6400000e0000 */
[C-C-:B--2---:R-:W-:Y:S01]  /*55f0*/  IMAD.X R149, R146.reuse, 0x1, R247.reuse, P5 ;  /* 0x0000000192957824 */ /* 0x144fe200028e06f7 */
[-C--:B------:R-:W-:Y:S02]  /*5600*/  IADD3.X R153, R146, R245.reuse, RZ, P2, !PT ;  /* 0x000000f592997210 */ /* 0x080fe400017fe4ff */
[C---:B---3--:R-:W-:Y:S02]  /*5610*/  IADD3 R150, P1, R135.reuse, R246, RZ ;  /* 0x000000f687967210 */ /* 0x048fe40007f3e0ff */
[----:B------:R2:W-:Y:S01]  /*5620*/  LDGSTS.E.BYPASS.LTC128B.128 [R241+0x8100], [R148.64], !P4 ;  /* 0x0810000094f17fae */ /* 0x0005e2000e101d4c */
[----:B------:R-:W-:Y:S02]  /*5630*/  IADD3 R146, P2, R135, R244, RZ ;  /* 0x000000f487927210 */ /* 0x000fe40007f5e0ff */
[C---:B----4-:R-:W-:Y:S01]  /*5640*/  IMAD.X R151, R144.reuse, 0x1, R247, P1 ;  /* 0x0000000190977824 */ /* 0x050fe200008e06f7 */
[----:B------:R3:W-:Y:S02]  /*5650*/  LDGSTS.E.BYPASS.LTC128B.128 [R241+0xc100], [R152.64], !P3 ;  /* 0x0c10000098f17fae */ /* 0x0007e4000d901d4c */
[----:B------:R-:W-:Y:S02]  /*5660*/  IMAD.X R147, R144, 0x1, R245, P2 ;  /* 0x0000000190937824 */ /* 0x000fe400010e06f5 */
[----:B------:R4:W-:Y:S04]  /*5670*/  LDGSTS.E.BYPASS.LTC128B.128 [R241+0x9100], [R150.64], !P4 ;  /* 0x0910000096f17fae */ /* 0x0009e8000e101d4c */
[----:B------:R3:W-:Y:S01]  /*5680*/  LDGSTS.E.BYPASS.LTC128B.128 [R241+0xd100], [R146.64], !P3 ;  /* 0x0d10000092f17fae */ /* 0x0007e2000d901d4c */
[-C--:B-----5:R-:W-:Y:S05]  /*5690*/  IADD3 R144, P2, R132, R246.reuse, RZ ;  /* 0x000000f684907210 */ /* 0x0a0fea0007f5e0ff */
[--C-:B-1----:R-:W-:Y:S01]  /*56a0*/  IMAD.X R145, R3, 0x1, R247.reuse, P2 ;  /* 0x0000000103917824 */ /* 0x102fe200010e06f7 */
[C---:B--2---:R-:W-:Y:S05]  /*56b0*/  IADD3 R148, P1, R133.reuse, R246, RZ ;  /* 0x000000f685947210 */ /* 0x044fea0007f3e0ff */
[----:B------:R-:W-:Y:S01]  /*56c0*/  IMAD.X R149, R134, 0x1, R247, P1 ;  /* 0x0000000186957824 */ /* 0x000fe200008e06f7 */
[-C--:B------:R-:W-:Y:S02]  /*56d0*/  IADD3 R132, P1, R132, R244.reuse, RZ ;  /* 0x000000f484847210 */ /* 0x080fe40007f3e0ff */
[----:B----4-:R-:W-:Y:S02]  /*56e0*/  IADD3 R150, P5, R133, R244, RZ ;  /* 0x000000f485967210 */ /* 0x010fe40007fbe0ff */
[----:B------:R3:W-:Y:S01]  /*56f0*/  LDGSTS.E.BYPASS.LTC128B.128 [R241+0xa100], [R148.64], !P4 ;  /* 0x0a10000094f17fae */ /* 0x0007e2000e101d4c */
[----:B------:R-:W-:Y:S01]  /*5700*/  IMAD.X R133, R3, 0x1, R245, P1 ;  /* 0x0000000103857824 */ /* 0x000fe200008e06f5 */
[----:B------:R-:W-:Y:S05]  /*5710*/  IADD3.X R151, R134, R245, RZ, P5, !PT ;  /* 0x000000f586977210 */ /* 0x000fea0002ffe4ff */
[----:B------:R3:W-:Y:S04]  /*5720*/  LDGSTS.E.BYPASS.LTC128B.128 [R241+0xe100], [R150.64], !P3 ;  /* 0x0e10000096f17fae */ /* 0x0007e8000d901d4c */
[----:B------:R3:W-:Y:S04]  /*5730*/  LDGSTS.E.BYPASS.LTC128B.128 [R241+0xb100], [R144.64], !P4 ;  /* 0x0b10000090f17fae */ /* 0x0007e8000e101d4c */
[----:B------:R3:W-:Y:S01]  /*5740*/  LDGSTS.E.BYPASS.LTC128B.128 [R241+0xf100], [R132.64], !P3 ;  /* 0x0f10000084f17fae */ /* 0x0007e2000d901d4c */
[----:B------:R-:W-:-:S05]  /*5750*/  BRA `(.L_x_7) ;  /* 0x00000f8000007947 */ /* 0x000fca0003800000 */
.L_x_6:
[----:B------:R-:W-:Y:S04]  /*5760*/  DEPBAR.LE SB0, 0x0 ;  /* 0x000080000000791a */ /* 0x000fe80000000000 */
[----:B------:R-:W-:Y:S01]  /*5770*/  BAR.SYNC.DEFER_BLOCKING 0x0 ;  /* 0x0000000000007b1d */ /* 0x000fe20000010000 */
[C---:B------:R-:W-:Y:S01]  /*5780*/  IMAD.WIDE.U32 R144, R240.reuse, c[0x0][0x208], RZ ;  /* 0x00008200f0907a25 */ /* 0x040fe200078e00ff */
[----:B------:R-:W-:Y:S01]  /*5790*/  SHF.R.S32.HI R3, RZ, 0x1f, R240 ;  /* 0x0000001fff037819 */ /* 0x000fe200000114f0 */
[----:B------:R-:W-:Y:S04]  /*57a0*/  UISETP.GT.AND UP0, UPT, UR6, UR8, UPT ;  /* 0x000000080600728c */ /* 0x000fe8000bf04270 */
[----:B------:R-:W-:Y:S04]  /*57b0*/  IMAD R3, R3, c[0x0][0x208], RZ ;  /* 0x0000820003037a24 */ /* 0x000fe800078e02ff */
[----:B------:R-:W-:Y:S04]  /*57c0*/  IMAD R3, R240, c[0x0][0x20c], R3 ;  /* 0x00008300f0037a24 */ /* 0x000fe800078e0203 */
[----:B------:R-:W-:Y:S01]  /*57d0*/  IMAD.IADD R145, R145, 0x1, R3 ;  /* 0x0000000191917824 */ /* 0x000fe200078e0203 */
[----:B------:R-:W-:Y:S03]  /*57e0*/  SHF.R.S32.HI R3, RZ, 0x1f, R239 ;  /* 0x0000001fff037819 */ /* 0x000fe600000114ef */
[----:B------:R-:W-:Y:S04]  /*57f0*/  IMAD.WIDE.U32 R144, R239, c[0x0][0x218], R144 ;  /* 0x00008600ef907a25 */ /* 0x000fe800078e0090 */
[----:B------:R-:W-:Y:S01]  /*5800*/  IMAD R3, R3, c[0x0][0x218], RZ ;  /* 0x0000860003037a24 */ /* 0x000fe200078e02ff */
[----:B------:R-:W1:Y:S01]  /*5810*/  LDSM.16.M88.4 R8, [R238+0x8100] ;  /* 0x00810000ee08783b */ /* 0x000e620000000200 */
[----:B------:R-:W-:Y:S02]  /*5820*/  IADD3 R164, P1, R144, UR22, RZ ;  /* 0x0000001690a47c10 */ /* 0x000fe4000ff3e0ff */
[----:B------:R-:W-:Y:S02]  /*5830*/  IMAD R3, R239, c[0x0][0x21c], R3 ;  /* 0x00008700ef037a24 */ /* 0x000fe400078e0203 */
[----:B------:R-:W2:Y:S03]  /*5840*/  LDSM.16.M88.4 R16, [R238+0x8900] ;  /* 0x00890000ee10783b */ /* 0x000ea60000000200 */
[----:B------:R-:W-:Y:S02]  /*5850*/  IADD3.X R3, R145, UR4, R3, P1, !PT ;  /* 0x0000000491037c10 */ /* 0x000fe40008ffe403 */
[----:B------:R-:W3:Y:S01]  /*5860*/  LDSM.16.M88.4 R24, [R238+0x9100] ;  /* 0x00910000ee18783b */ /* 0x000ee20000000200 */
[C---:B------:R-:W-:Y:S04]  /*5870*/  LEA R160, P1, R164.reuse, c[0x0][0x1f8], 0x1 ;  /* 0x00007e00a4a07a11 */ /* 0x040fe800078208ff */
[----:B------:R-:W4:Y:S01]  /*5880*/  LDSM.16.M88.4 R32, [R238+0x9900] ;  /* 0x00990000ee20783b */ /* 0x000f220000000200 */
[----:B------:R-:W-:Y:S04]  /*5890*/  LEA.HI.X R164, R164, c[0x0][0x1fc], R3, 0x1, P1 ;  /* 0x00007f00a4a47a11 */ /* 0x000fe800008f0c03 */
[----:B------:R-:W-:Y:S05]  /*58a0*/  LDSM.16.M88.4 R40, [R238+0xa100] ;  /* 0x00a10000ee28783b */ /* 0x000fea0000000200 */
[----:B------:R-:W-:Y:S05]  /*58b0*/  LDSM.16.M88.4 R48, [R238+0xa900] ;  /* 0x00a90000ee30783b */ /* 0x000fea0000000200 */
[----:B------:R-:W-:Y:S05]  /*58c0*/  LDSM.16.M88.4 R56, [R238+0xb100] ;  /* 0x00b10000ee38783b */ /* 0x000fea0000000200 */
[----:B------:R-:W-:Y:S01]  /*58d0*/  LDSM.16.M88.4 R64, [R238+0xb900] ;  /* 0x00b90000ee40783b */ /* 0x000fe20000000200 */
[C---:B-1----:R-:W-:Y:S04]  /*58e0*/  HMMA.16816.F32.BF16 R4, R136.reuse, R8, RZ ;  /* 0x000000088804723c */ /* 0x042fe800000418ff */
[----:B------:R-:W-:Y:S05]  /*58f0*/  LDSM.16.M88.4 R132, [R237] ;  /* 0x00000000ed84783b */ /* 0x000fea0000000200 */
[----:B------:R-:W-:Y:S01]  /*5900*/  LDSM.16.M88.4 R144, [R231] ;  /* 0x00000000e790783b */ /* 0x000fe20000000200 */
[C---:B------:R-:W-:Y:S04]  /*5910*/  HMMA.16816.F32.BF16 R8, R136.reuse, R10, RZ ;  /* 0x0000000a8808723c */ /* 0x040fe800000418ff */
[----:B------:R-:W-:Y:S04]  /*5920*/  LDSM.16.M88.4 R148, [R229] ;  /* 0x00000000e594783b */ /* 0x000fe80000000200 */
[C---:B--2---:R-:W-:Y:S01]  /*5930*/  HMMA.16816.F32.BF16 R12, R136.reuse, R16, RZ ;  /* 0x00000010880c723c */ /* 0x044fe200000418ff */
[----:B------:R-:W-:Y:S05]  /*5940*/  LDSM.16.M88.4 R152, [R228] ;  /* 0x00000000e498783b */ /* 0x000fea0000000200 */
[----:B------:R-:W-:Y:S02]  /*5950*/  LDSM.16.M88.4 R156, [R227] ;  /* 0x00000000e39c783b */ /* 0x000fe40000000200 */
[C---:B------:R-:W-:Y:S03]  /*5960*/  HMMA.16816.F32.BF16 R16, R136.reuse, R18, RZ ;  /* 0x000000128810723c */ /* 0x040fe600000418ff */
[----:B------:R-:W1:Y:S05]  /*5970*/  SHFL.IDX PT, R165, R160, RZ, 0x181f ;  /* 0x00181fffa0a57589 */ /* 0x000e6a00000e0000 */
[C---:B---3--:R-:W-:Y:S01]  /*5980*/  HMMA.16816.F32.BF16 R20, R136.reuse, R24, RZ ;  /* 0x000000188814723c */ /* 0x048fe200000418ff */
[----:B------:R-:W2:Y:S05]  /*5990*/  SHFL.IDX PT, R180, R164, RZ, 0x181f ;  /* 0x00181fffa4b47589 */ /* 0x000eaa00000e0000 */
[----:B------:R-:W3:Y:S02]  /*59a0*/  SHFL.IDX PT, R3, R160, 0x1, 0x181f ;  /* 0x00381f00a0037f89 */ /* 0x000ee400000e0000 */
[C---:B------:R-:W-:Y:S03]  /*59b0*/  HMMA.16816.F32.BF16 R24, R136.reuse, R26, RZ ;  /* 0x0000001a8818723c */ /* 0x040fe600000418ff */
[----:B------:R-:W5:Y:S05]  /*59c0*/  SHFL.IDX PT, R183, R164, 0x1, 0x181f ;  /* 0x00381f00a4b77f89 */ /* 0x000f6a00000e0000 */
[C---:B----4-:R-:W-:Y:S01]  /*59d0*/  HMMA.16816.F32.BF16 R28, R136.reuse, R32, RZ ;  /* 0x00000020881c723c */ /* 0x050fe200000418ff */
[----:B------:R-:W-:Y:S03]  /*59e0*/  SHFL.IDX PT, R188, R160, 0x2, 0x181f ;  /* 0x00581f00a0bc7f89 */ /* 0x000fe600000e0000 */
[C---:B-1----:R-:W-:Y:S02]  /*59f0*/  IADD3 R192, P5, R165.reuse, R246, RZ ;  /* 0x000000f6a5c07210 */ /* 0x042fe40007fbe0ff */
[----:B------:R-:W-:Y:S01]  /*5a00*/  IADD3 R194, P2, R165, R244, RZ ;  /* 0x000000f4a5c27210 */ /* 0x000fe20007f5e0ff */
[----:B------:R-:W1:Y:S01]  /*5a10*/  SHFL.IDX PT, R189, R160, 0x3, 0x181f ;  /* 0x00781f00a0bd7f89 */ /* 0x000e6200000e0000 */
[C---:B------:R-:W-:Y:S01]  /*5a20*/  HMMA.16816.F32.BF16 R32, R136.reuse, R34, RZ ;  /* 0x000000228820723c */ /* 0x040fe200000418ff */
[C---:B--2---:R-:W-:Y:S03]  /*5a30*/  IMAD.X R193, R180.reuse, 0x1, R247, P5 ;  /* 0x00000001b4c17824 */ /* 0x044fe600028e06f7 */
[----:B------:R-:W-:Y:S01]  /*5a40*/  LDSM.16.M88.4 R160, [R226] ;  /* 0x00000000e2a0783b */ /* 0x000fe20000000200 */
[----:B------:R-:W-:Y:S01]  /*5a50*/  IMAD.X R195, R180, 0x1, R245, P2 ;  /* 0x00000001b4c37824 */ /* 0x000fe200010e06f5 */
[C---:B---3--:R-:W-:Y:S02]  /*5a60*/  IADD3 R200, P1, R3.reuse, R246, RZ ;  /* 0x000000f603c87210 */ /* 0x048fe40007f3e0ff */
[C---:B------:R-:W-:Y:S01]  /*5a70*/  HMMA.16816.F32.BF16 R36, R136.reuse, R40, RZ ;  /* 0x000000288824723c */ /* 0x040fe200000418ff */
[----:B------:R-:W2:Y:S03]  /*5a80*/  SHFL.IDX PT, R181, R164, 0x2, 0x181f ;  /* 0x00581f00a4b57f89 */ /* 0x000ea600000e0000 */
[----:B------:R-:W-:Y:S01]  /*5a90*/  IADD3 R190, P2, R3, R244, RZ ;  /* 0x000000f403be7210 */ /* 0x000fe20007f5e0ff */
[C---:B-----5:R-:W-:Y:S01]  /*5aa0*/  IMAD.X R201, R183.reuse, 0x1, R247, P1 ;  /* 0x00000001b7c97824 */ /* 0x060fe200008e06f7 */
[----:B------:R-:W-:Y:S02]  /*5ab0*/  SHFL.IDX PT, R182, R164, 0x3, 0x181f ;  /* 0x00781f00a4b67f89 */ /* 0x000fe400000e0000 */
[C---:B------:R-:W-:Y:S01]  /*5ac0*/  HMMA.16816.F32.BF16 R40, R136.reuse, R42, RZ ;  /* 0x0000002a8828723c */ /* 0x040fe200000418ff */
[----:B------:R-:W-:Y:S02]  /*5ad0*/  IMAD.X R191, R183, 0x1, R245, P2 ;  /* 0x00000001b7bf7824 */ /* 0x000fe400010e06f5 */
[----:B------:R-:W-:Y:S01]  /*5ae0*/  LDSM.16.M88.4 R164, [R225] ;  /* 0x00000000e1a4783b */ /* 0x000fe20000000200 */
[-C--:B-1----:R-:W-:Y:S04]  /*5af0*/  IADD3 R180, P2, R189, R246.reuse, RZ ;  /* 0x000000f6bdb47210 */ /* 0x082fe80007f5e0ff */
[C---:B------:R-:W-:Y:S08]  /*5b00*/  HMMA.16816.F32.BF16 R44, R136.reuse, R48, RZ ;  /* 0x00000030882c723c */ /* 0x040ff000000418ff */
[C---:B------:R-:W-:Y:S08]  /*5b10*/  HMMA.16816.F32.BF16 R48, R136.reuse, R50, RZ ;  /* 0x000000328830723c */ /* 0x040ff000000418ff */
[C---:B------:R-:W-:Y:S08]  /*5b20*/  HMMA.16816.F32.BF16 R52, R136.reuse, R56, RZ ;  /* 0x000000388834723c */ /* 0x040ff000000418ff */
[C---:B------:R-:W-:Y:S08]  /*5b30*/  HMMA.16816.F32.BF16 R56, R136.reuse, R58, RZ ;  /* 0x0000003a8838723c */ /* 0x040ff000000418ff */
[C---:B------:R-:W-:Y:S08]  /*5b40*/  HMMA.16816.F32.BF16 R60, R136.reuse, R64, RZ ;  /* 0x00000040883c723c */ /* 0x040ff000000418ff */
[----:B------:R-:W-:Y:S08]  /*5b50*/  HMMA.16816.F32.BF16 R64, R136, R66, RZ ;  /* 0x000000428840723c */ /* 0x000ff000000418ff */
[C---:B------:R-:W-:Y:S08]  /*5b60*/  HMMA.16816.F32.BF16 R4, R140.reuse, R132, R4 ;  /* 0x000000848c04723c */ /* 0x040ff00000041804 */
[C---:B------:R-:W-:Y:S01]  /*5b70*/  HMMA.16816.F32.BF16 R8, R140.reuse, R134, R8 ;  /* 0x000000868c08723c */ /* 0x040fe20000041808 */
[----:B------:R-:W1:Y:S05]  /*5b80*/  LDSM.16.M88.4 R132, [R230] ;  /* 0x00000000e684783b */ /* 0x000e6a0000000200 */
[----:B------:R-:W-:Y:S01]  /*5b90*/  @!PT LDS RZ, [RZ] ;  /* 0x00000000fffff984 */ /* 0x000fe20000000800 */
[----:B------:R-:W-:Y:S01]  /*5ba0*/  @!PT LDS RZ, [RZ] ;  /* 0x00000000fffff984 */ /* 0x000fe20000000800 */
[----:B------:R-:W-:Y:S01]  /*5bb0*/  @!PT LDS RZ, [RZ] ;  /* 0x00000000fffff984 */ /* 0x000fe20000000800 */
[----:B------:R3:W-:Y:S02]  /*5bc0*/  LDGSTS.E.BYPASS.LTC128B.128 [R243], [R192.64], !P4 ;  /* 0x00000000c0f37fae */ /* 0x0007e4000e101d4c */
[C---:B------:R-:W-:Y:S03]  /*5bd0*/  HMMA.16816.F32.BF16 R12, R140.reuse, R144, R12 ;  /* 0x000000908c0c723c */ /* 0x040fe6000004180c */
[----:B------:R3:W-:Y:S04]  /*5be0*/  LDGSTS.E.BYPASS.LTC128B.128 [R241+0x4100], [R194.64], !P3 ;  /* 0x04100000c2f17fae */ /* 0x0007e8000d901d4c */
[C---:B------:R-:W-:Y:S01]  /*5bf0*/  IADD3 R144, P1, R188.reuse, R246, RZ ;  /* 0x000000f6bc907210 */ /* 0x040fe20007f3e0ff */
[C---:B------:R-:W-:Y:S01]  /*5c00*/  HMMA.16816.F32.BF16 R16, R140.reuse, R146, R16 ;  /* 0x000000928c10723c */ /* 0x040fe20000041810 */
[----:B------:R4:W-:Y:S03]  /*5c10*/  LDGSTS.E.BYPASS.LTC128B.128 [R241+0x1100], [R200.64], !P4 ;  /* 0x01100000c8f17fae */ /* 0x0009e6000e101d4c */
[----:B--2---:R-:W-:Y:S01]  /*5c20*/  IMAD.X R145, R181, 0x1, R247, P1 ;  /* 0x00000001b5917824 */ /* 0x004fe200008e06f7 */
[-C--:B------:R-:W-:Y:S01]  /*5c30*/  IADD3 R188, P5, R188, R244.reuse, RZ ;  /* 0x000000f4bcbc7210 */ /* 0x080fe20007fbe0ff */
[----:B------:R2:W-:Y:S05]  /*5c40*/  LDGSTS.E.BYPASS.LTC128B.128 [R241+0x5100], [R190.64], !P3 ;  /* 0x05100000bef17fae */ /* 0x0005ea000d901d4c */
[----:B------:R5:W-:Y:S01]  /*5c50*/  LDGSTS.E.BYPASS.LTC128B.128 [R241+0x2100], [R144.64], !P4 ;  /* 0x0210000090f17fae */ /* 0x000be2000e101d4c */
[C---:B-1----:R-:W-:Y:S08]  /*5c60*/  HMMA.16816.F32.BF16 R20, R140.reuse, R132, R20 ;  /* 0x000000848c14723c */ /* 0x042ff00000041814 */
[C---:B------:R-:W-:Y:S04]  /*5c70*/  HMMA.16816.F32.BF16 R24, R140.reuse, R134, R24 ;  /* 0x000000868c18723c */ /* 0x040fe80000041818 */
[----:B--2---:R-:W-:Y:S01]  /*5c80*/  IADD3 R190, P1, R189, R244, RZ ;  /* 0x000000f4bdbe7210 */ /* 0x004fe20007f3e0ff */
[----:B------:R-:W-:Y:S02]  /*5c90*/  IMAD.X R189, R181, 0x1, R245, P5 ;  /* 0x00000001b5bd7824 */ /* 0x000fe400028e06f5 */
[C---:B------:R-:W-:Y:S01]  /*5ca0*/  IMAD.X R181, R182.reuse, 0x1, R247, P2 ;  /* 0x00000001b6b57824 */ /* 0x040fe200010e06f7 */
[C---:B------:R-:W-:Y:S02]  /*5cb0*/  HMMA.16816.F32.BF16 R28, R140.reuse, R148, R28 ;  /* 0x000000948c1c723c */ /* 0x040fe4000004181c */
[----:B------:R1:W-:Y:S02]  /*5cc0*/  LDGSTS.E.BYPASS.LTC128B.128 [R241+0x6100], [R188.64], !P3 ;  /* 0x06100000bcf17fae */ /* 0x0003e4000d901d4c */
[----:B------:R-:W-:Y:S01]  /*5cd0*/  IMAD.X R191, R182, 0x1, R245, P1 ;  /* 0x00000001b6bf7824 */ /* 0x000fe200008e06f5 */
[----:B------:R-:W-:Y:S02]  /*5ce0*/  PLOP3.LUT P1, PT, PT, PT, UP0, 0x80, 0x0 ;  /* 0x000000000000781c */ /* 0x000fe40003f2f008 */
[----:B------:R2:W-:Y:S01]  /*5cf0*/  LDGSTS.E.BYPASS.LTC128B.128 [R243+0x3000], [R180.64], !P4 ;  /* 0x03000000b4f37fae */ /* 0x0005e2000e101d4c */
[C---:B------:R-:W-:Y:S04]  /*5d00*/  HMMA.16816.F32.BF16 R32, R140.reuse, R150, R32 ;  /* 0x000000968c20723c */ /* 0x040fe80000041820 */
[----:B------:R1:W-:Y:S04]  /*5d10*/  LDGSTS.E.BYPASS.LTC128B.128 [R243+0x7000], [R190.64], !P3 ;  /* 0x07000000bef37fae */ /* 0x0003e8000d901d4c */
[C---:B------:R-:W-:Y:S01]  /*5d20*/  HMMA.16816.F32.BF16 R36, R140.reuse, R152, R36 ;  /* 0x000000988c24723c */ /* 0x040fe20000041824 */
[----:B-----5:R-:W5:Y:S05]  /*5d30*/  LDSM.16.M88.4 R144, [R235+0x8100] ;  /* 0x00810000eb90783b */ /* 0x020f6a0000000200 */
[----:B------:R-:W0:Y:S02]  /*5d40*/  LDGDEPBAR ;  /* 0x00000000000079af */ /* 0x000e240000000000 */
[C---:B------:R-:W-:Y:S03]  /*5d50*/  HMMA.16816.F32.BF16 R40, R140.reuse, R154, R40 ;  /* 0x0000009a8c28723c */ /* 0x040fe60000041828 */
[----:B------:R-:W4:Y:S05]  /*5d60*/  LDSM.16.M88.4 R132, [R235+0x8900] ;  /* 0x00890000eb84783b */ /* 0x000f2a0000000200 */
[C---:B------:R-:W-:Y:S01]  /*5d70*/  HMMA.16816.F32.BF16 R44, R140.reuse, R156, R44 ;  /* 0x0000009c8c2c723c */ /* 0x040fe2000004182c */
[----:B------:R-:W5:Y:S05]  /*5d80*/  LDSM.16.M88.4 R148, [R235+0x9100] ;  /* 0x00910000eb94783b */ /* 0x000f6a0000000200 */
[----:B------:R-:W5:Y:S02]  /*5d90*/  LDSM.16.M88.4 R152, [R235+0x9900] ;  /* 0x00990000eb98783b */ /* 0x000f640000000200 */
[C---:B------:R-:W-:Y:S03]  /*5da0*/  HMMA.16816.F32.BF16 R48, R140.reuse, R158, R48 ;  /* 0x0000009e8c30723c */ /* 0x040fe60000041830 */
[----:B------:R-:W5:Y:S05]  /*5db0*/  LDSM.16.M88.4 R156, [R235+0xa100] ;  /* 0x00a10000eb9c783b */ /* 0x000f6a0000000200 */
[C---:B------:R-:W-:Y:S01]  /*5dc0*/  HMMA.16816.F32.BF16 R52, R140.reuse, R160, R52 ;  /* 0x000000a08c34723c */ /* 0x040fe20000041834 */
[----:B--2---:R-:W-:Y:S05]  /*5dd0*/  LDSM.16.M88.4 R180, [R238+0xe100] ;  /* 0x00e10000eeb4783b */ /* 0x004fea0000000200 */
[----:B-1----:R-:W-:Y:S02]  /*5de0*/  LDSM.16.M88.4 R188, [R217] ;  /* 0x00000000d9bc783b */ /* 0x002fe40000000200 */
[C---:B------:R-:W-:Y:S03]  /*5df0*/  HMMA.16816.F32.BF16 R56, R140.reuse, R162, R56 ;  /* 0x000000a28c38723c */ /* 0x040fe60000041838 */
[----:B------:R-:W-:Y:S05]  /*5e00*/  LDSM.16.M88.4 R160, [R235+0xb100] ;  /* 0x00b10000eba0783b */ /* 0x000fea0000000200 */
[C---:B------:R-:W-:Y:S01]  /*5e10*/  HMMA.16816.F32.BF16 R60, R140.reuse, R164, R60 ;  /* 0x000000a48c3c723c */ /* 0x040fe2000004183c */
[----:B---3--:R-:W-:Y:S05]  /*5e20*/  LDSM.16.M88.4 R192, [R216] ;  /* 0x00000000d8c0783b */ /* 0x008fea0000000200 */
[----:B----4-:R-:W-:Y:S02]  /*5e30*/  LDSM.16.M88.4 R200, [R235+0xc100] ;  /* 0x00c10000ebc8783b */ /* 0x010fe40000000200 */
[----:B------:R-:W-:Y:S03]  /*5e40*/  HMMA.16816.F32.BF16 R64, R140, R166, R64 ;  /* 0x000000a68c40723c */ /* 0x000fe60000041840 */
[----:B------:R-:W-:Y:S05]  /*5e50*/  LDSM.16.M88.4 R164, [R224+0x800] ;  /* 0x00080000e0a4783b */ /* 0x000fea0000000200 */
[C---:B-----5:R-:W-:Y:S01]  /*5e60*/  HMMA.16816.F32.BF16 R4, R168.reuse, R144, R4 ;  /* 0x00000090a804723c */ /* 0x060fe20000041804 */
[----:B------:R-:W-:Y:S05]  /*5e70*/  LDSM.16.M88.4 R208, [R224+0x6800] ;  /* 0x00680000e0d0783b */ /* 0x000fea0000000200 */
[----:B------:R-:W-:Y:S02]  /*5e80*/  LDSM.16.M88.4 R212, [R224+0x7000] ;  /* 0x00700000e0d4783b */ /* 0x000fe40000000200 */
[C---:B------:R-:W-:Y:S03]  /*5e90*/  HMMA.16816.F32.BF16 R8, R168.reuse, R146, R8 ;  /* 0x00000092a808723c */ /* 0x040fe60000041808 */
[----:B------:R-:W1:Y:S05]  /*5ea0*/  LDSM.16.M88.4 R144, [R235+0xa900] ;  /* 0x00a90000eb90783b */ /* 0x000e6a0000000200 */
[C---:B------:R-:W-:Y:S08]  /*5eb0*/  HMMA.16816.F32.BF16 R12, R168.reuse, R132, R12 ;  /* 0x00000084a80c723c */ /* 0x040ff0000004180c */
[C---:B------:R-:W-:Y:S01]  /*5ec0*/  HMMA.16816.F32.BF16 R16, R168.reuse, R134, R16 ;  /* 0x00000086a810723c */ /* 0x040fe20000041810 */
[----:B------:R-:W2:Y:S07]  /*5ed0*/  LDSM.16.M88.4 R132, [R235+0xb900] ;  /* 0x00b90000eb84783b */ /* 0x000eae0000000200 */
[C---:B------:R-:W-:Y:S08]  /*5ee0*/  HMMA.16816.F32.BF16 R20, R168.reuse, R148, R20 ;  /* 0x00000094a814723c */ /* 0x040ff00000041814 */
[C---:B------:R-:W-:Y:S01]  /*5ef0*/  HMMA.16816.F32.BF16 R24, R168.reuse, R150, R24 ;  /* 0x00000096a818723c */ /* 0x040fe20000041818 */
[----:B------:R-:W3:Y:S07]  /*5f00*/  LDSM.16.M88.4 R148, [R224] ;  /* 0x00000000e094783b */ /* 0x000eee0000000200 */
[C---:B------:R-:W-:Y:S08]  /*5f10*/  HMMA.16816.F32.BF16 R28, R168.reuse, R152, R28 ;  /* 0x00000098a81c723c */ /* 0x040ff0000004181c */
[C---:B------:R-:W-:Y:S01]  /*5f20*/  HMMA.16816.F32.BF16 R32, R168.reuse, R154, R32 ;  /* 0x0000009aa820723c */ /* 0x040fe20000041820 */
[----:B------:R-:W4:Y:S07]  /*5f30*/  LDSM.16.M88.4 R152, [R224+0x1000] ;  /* 0x00100000e098783b */ /* 0x000f2e0000000200 */
[C---:B------:R-:W-:Y:S08]  /*5f40*/  HMMA.16816.F32.BF16 R36, R168.reuse, R156, R36 ;  /* 0x0000009ca824723c */ /* 0x040ff00000041824 */
[C---:B------:R-:W-:Y:S01]  /*5f50*/  HMMA.16816.F32.BF16 R40, R168.reuse, R158, R40 ;  /* 0x0000009ea828723c */ /* 0x040fe20000041828 */
[----:B------:R-:W-:Y:S07]  /*5f60*/  LDSM.16.M88.4 R156, [R224+0x3000] ;  /* 0x00300000e09c783b */ /* 0x000fee0000000200 */
[C---:B-1----:R-:W-:Y:S08]  /*5f70*/  HMMA.16816.F32.BF16 R44, R168.reuse, R144, R44 ;  /* 0x00000090a82c723c */ /* 0x042ff0000004182c */
[C---:B------:R-:W-:Y:S01]  /*5f80*/  HMMA.16816.F32.BF16 R48, R168.reuse, R146, R48 ;  /* 0x00000092a830723c */ /* 0x040fe20000041830 */
[----:B------:R-:W-:Y:S07]  /*5f90*/  LDSM.16.M88.4 R144, [R224+0x2000] ;  /* 0x00200000e090783b */ /* 0x000fee0000000200 */
[C---:B------:R-:W-:Y:S08]  /*5fa0*/  HMMA.16816.F32.BF16 R52, R168.reuse, R160, R52 ;  /* 0x000000a0a834723c */ /* 0x040ff00000041834 */
[C---:B------:R-:W-:Y:S01]  /*5fb0*/  HMMA.16816.F32.BF16 R56, R168.reuse, R162, R56 ;  /* 0x000000a2a838723c */ /* 0x040fe20000041838 */
[----:B------:R-:W-:Y:S07]  /*5fc0*/  LDSM.16.M88.4 R160, [R224+0x3800] ;  /* 0x00380000e0a0783b */ /* 0x000fee0000000200 */
[C---:B--2---:R-:W-:Y:S08]  /*5fd0*/  HMMA.16816.F32.BF16 R60, R168.reuse, R132, R60 ;  /* 0x00000084a83c723c */ /* 0x044ff0000004183c */
[----:B------:R-:W-:Y:S01]  /*5fe0*/  HMMA.16816.F32.BF16 R64, R168, R134, R64 ;  /* 0x00000086a840723c */ /* 0x000fe20000041840 */
[----:B------:R-:W1:Y:S07]  /*5ff0*/  LDSM.16.M88.4 R132, [R224+0x1800] ;  /* 0x00180000e084783b */ /* 0x000e6e0000000200 */
[C---:B---3--:R-:W-:Y:S08]  /*6000*/  HMMA.16816.F32.BF16 R4, R172.reuse, R148, R4 ;  /* 0x00000094ac04723c */ /* 0x048ff00000041804 */
[C---:B------:R-:W-:Y:S01]  /*6010*/  HMMA.16816.F32.BF16 R8, R172.reuse, R150, R8 ;  /* 0x00000096ac08723c */ /* 0x040fe20000041808 */
[----:B------:R-:W2:Y:S07]  /*6020*/  LDSM.16.M88.4 R148, [R224+0x2800] ;  /* 0x00280000e094783b */ /* 0x000eae0000000200 */
[C---:B------:R-:W-:Y:S08]  /*6030*/  HMMA.16816.F32.BF16 R12, R172.reuse, R164, R12 ;  /* 0x000000a4ac0c723c */ /* 0x040ff0000004180c */
[C---:B------:R-:W-:Y:S01]  /*6040*/  HMMA.16816.F32.BF16 R16, R172.reuse, R166, R16 ;  /* 0x000000a6ac10723c */ /* 0x040fe20000041810 */
[----:B------:R-:W3:Y:S07]  /*6050*/  LDSM.16.M88.4 R164, [R238+0xc100] ;  /* 0x00c10000eea4783b */ /* 0x000eee0000000200 */
[C---:B----4-:R-:W-:Y:S08]  /*6060*/  HMMA.16816.F32.BF16 R20, R172.reuse, R152, R20 ;  /* 0x00000098ac14723c */ /* 0x050ff00000041814 */
[C---:B------:R-:W-:Y:S01]  /*6070*/  HMMA.16816.F32.BF16 R24, R172.reuse, R154, R24 ;  /* 0x0000009aac18723c */ /* 0x040fe20000041818 */
[----:B------:R-:W4:Y:S07]  /*6080*/  LDSM.16.M88.4 R152, [R238+0xc900] ;  /* 0x00c90000ee98783b */ /* 0x000f2e0000000200 */
[C---:B-1----:R-:W-:Y:S08]  /*6090*/  HMMA.16816.F32.BF16 R28, R172.reuse, R132, R28 ;  /* 0x00000084ac1c723c */ /* 0x042ff0000004181c */
[C---:B------:R-:W-:Y:S01]  /*60a0*/  HMMA.16816.F32.BF16 R32, R172.reuse, R134, R32 ;  /* 0x00000086ac20723c */ /* 0x040fe20000041820 */
[----:B------:R-:W1:Y:S07]  /*60b0*/  LDSM.16.M88.4 R132, [R238+0xd100] ;  /* 0x00d10000ee84783b */ /* 0x000e6e0000000200 */
[C---:B------:R-:W-:Y:S08]  /*60c0*/  HMMA.16816.F32.BF16 R36, R172.reuse, R144, R36 ;  /* 0x00000090ac24723c */ /* 0x040ff00000041824 */
[C---:B------:R-:W-:Y:S01]  /*60d0*/  HMMA.16816.F32.BF16 R40, R172.reuse, R146, R40 ;  /* 0x00000092ac28723c */ /* 0x040fe20000041828 */
[----:B------:R-:W5:Y:S07]  /*60e0*/  LDSM.16.M88.4 R144, [R238+0xd900] ;  /* 0x00d90000ee90783b */ /* 0x000f6e0000000200 */
[C---:B--2---:R-:W-:Y:S08]  /*60f0*/  HMMA.16816.F32.BF16 R44, R172.reuse, R148, R44 ;  /* 0x00000094ac2c723c */ /* 0x044ff0000004182c */
[C---:B------:R-:W-:Y:S01]  /*6100*/  HMMA.16816.F32.BF16 R48, R172.reuse, R150, R48 ;  /* 0x00000096ac30723c */ /* 0x040fe20000041830 */
[----:B------:R-:W2:Y:S07]  /*6110*/  LDSM.16.M88.4 R148, [R238+0xe900] ;  /* 0x00e90000ee94783b */ /* 0x000eae0000000200 */
[C---:B------:R-:W-:Y:S08]  /*6120*/  HMMA.16816.F32.BF16 R52, R172.reuse, R156, R52 ;  /* 0x0000009cac34723c */ /* 0x040ff00000041834 */
[C---:B------:R-:W-:Y:S01]  /*6130*/  HMMA.16816.F32.BF16 R56, R172.reuse, R158, R56 ;  /* 0x0000009eac38723c */ /* 0x040fe20000041838 */
[----:B------:R-:W-:Y:S07]  /*6140*/  LDSM.16.M88.4 R156, [R222] ;  /* 0x00000000de9c783b */ /* 0x000fee0000000200 */
[C---:B------:R-:W-:Y:S08]  /*6150*/  HMMA.16816.F32.BF16 R60, R172.reuse, R160, R60 ;  /* 0x000000a0ac3c723c */ /* 0x040ff0000004183c */
[----:B------:R-:W-:Y:S01]  /*6160*/  HMMA.16816.F32.BF16 R64, R172, R162, R64 ;  /* 0x000000a2ac40723c */ /* 0x000fe20000041840 */
[----:B------:R-:W-:Y:S07]  /*6170*/  LDSM.16.M88.4 R160, [R221] ;  /* 0x00000000dda0783b */ /* 0x000fee0000000200 */
[C---:B---3--:R-:W-:Y:S08]  /*6180*/  HMMA.16816.F32.BF16 R4, R176.reuse, R164, R4 ;  /* 0x000000a4b004723c */ /* 0x048ff00000041804 */
[C---:B------:R-:W-:Y:S01]  /*6190*/  HMMA.16816.F32.BF16 R8, R176.reuse, R166, R8 ;  /* 0x000000a6b008723c */ /* 0x040fe20000041808 */
[----:B------:R-:W-:Y:S07]  /*61a0*/  LDSM.16.M88.4 R164, [R220] ;  /* 0x00000000dca4783b */ /* 0x000fee0000000200 */
[C---:B----4-:R-:W-:Y:S08]  /*61b0*/  HMMA.16816.F32.BF16 R12, R176.reuse, R152, R12 ;  /* 0x00000098b00c723c */ /* 0x050ff0000004180c */
[C---:B------:R-:W-:Y:S01]  /*61c0*/  HMMA.16816.F32.BF16 R16, R176.reuse, R154, R16 ;  /* 0x0000009ab010723c */ /* 0x040fe20000041810 */
[----:B------:R-:W-:Y:S07]  /*61d0*/  LDSM.16.M88.4 R152, [R223] ;  /* 0x00000000df98783b */ /* 0x000fee0000000200 */
[C---:B-1----:R-:W-:Y:S08]  /*61e0*/  HMMA.16816.F32.BF16 R20, R176.reuse, R132, R20 ;  /* 0x00000084b014723c */ /* 0x042ff00000041814 */
[C---:B------:R-:W-:Y:S01]  /*61f0*/  HMMA.16816.F32.BF16 R24, R176.reuse, R134, R24 ;  /* 0x00000086b018723c */ /* 0x040fe20000041818 */
[----:B------:R-:W1:Y:S07]  /*6200*/  LDSM.16.M88.4 R132, [R238+0xf100] ;  /* 0x00f10000ee84783b */ /* 0x000e6e0000000200 */
[C---:B-----5:R-:W-:Y:S08]  /*6210*/  HMMA.16816.F32.BF16 R28, R176.reuse, R144, R28 ;  /* 0x00000090b01c723c */ /* 0x060ff0000004181c */
[C---:B------:R-:W-:Y:S01]  /*6220*/  HMMA.16816.F32.BF16 R32, R176.reuse, R146, R32 ;  /* 0x00000092b020723c */ /* 0x040fe20000041820 */
[----:B------:R-:W3:Y:S07]  /*6230*/  LDSM.16.M88.4 R144, [R238+0xf900] ;  /* 0x00f90000ee90783b */ /* 0x000eee0000000200 */
[C---:B------:R-:W-:Y:S08]  /*6240*/  HMMA.16816.F32.BF16 R36, R176.reuse, R180, R36 ;  /* 0x000000b4b024723c */ /* 0x040ff00000041824 */
[C---:B------:R-:W-:Y:S01]  /*6250*/  HMMA.16816.F32.BF16 R40, R176.reuse, R182, R40 ;  /* 0x000000b6b028723c */ /* 0x040fe20000041828 */
[----:B------:R-:W-:Y:S07]  /*6260*/  LDSM.16.M88.4 R180, [R218] ;  /* 0x00000000dab4783b */ /* 0x000fee0000000200 */
[C---:B--2---:R-:W-:Y:S08]  /*6270*/  HMMA.16816.F32.BF16 R44, R176.reuse, R148, R44 ;  /* 0x00000094b02c723c */ /* 0x044ff0000004182c */
[C---:B------:R-:W-:Y:S01]  /*6280*/  HMMA.16816.F32.BF16 R48, R176.reuse, R150, R48 ;  /* 0x00000096b030723c */ /* 0x040fe20000041830 */
[----:B------:R-:W2:Y:S07]  /*6290*/  LDSM.16.M88.4 R148, [R219] ;  /* 0x00000000db94783b */ /* 0x000eae0000000200 */
[C---:B-1----:R-:W-:Y:S08]  /*62a0*/  HMMA.16816.F32.BF16 R52, R176.reuse, R132, R52 ;  /* 0x00000084b034723c */ /* 0x042ff00000041834 */
[C---:B------:R-:W-:Y:S01]  /*62b0*/  HMMA.16816.F32.BF16 R56, R176.reuse, R134, R56 ;  /* 0x00000086b038723c */ /* 0x040fe20000041838 */
[----:B------:R-:W1:Y:S07]  /*62c0*/  LDSM.16.M88.4 R132, [R235+0xc900] ;  /* 0x00c90000eb84783b */ /* 0x000e6e0000000200 */
[C---:B---3--:R-:W-:Y:S08]  /*62d0*/  HMMA.16816.F32.BF16 R60, R176.reuse, R144, R60 ;  /* 0x00000090b03c723c */ /* 0x048ff0000004183c */
[----:B------:R-:W-:Y:S01]  /*62e0*/  HMMA.16816.F32.BF16 R64, R176, R146, R64 ;  /* 0x00000092b040723c */ /* 0x000fe20000041840 */
[----:B------:R-:W3:Y:S07]  /*62f0*/  LDSM.16.M88.4 R144, [R235+0xd100] ;  /* 0x00d10000eb90783b */ /* 0x000eee0000000200 */
[C---:B------:R-:W-:Y:S08]  /*6300*/  HMMA.16816.F32.BF16 R4, R184.reuse, R152, R4 ;  /* 0x00000098b804723c */ /* 0x040ff00000041804 */
[C---:B------:R-:W-:Y:S01]  /*6310*/  HMMA.16816.F32.BF16 R8, R184.reuse, R154, R8 ;  /* 0x0000009ab808723c */ /* 0x040fe20000041808 */
[----:B------:R-:W-:Y:S07]  /*6320*/  LDSM.16.M88.4 R152, [R235+0xe100] ;  /* 0x00e10000eb98783b */ /* 0x000fee0000000200 */
        /* <DEDUP_REMOVED lines=9> */
[C---:B--2---:R-:W-:Y:S08]  /*63c0*/  HMMA.16816.F32.BF16 R36, R184.reuse, R148, R36 ;  /* 0x00000094b824723c */ /* 0x044ff00000041824 */
[C---:B------:R-:W-:Y:S01]  /*63d0*/  HMMA.16816.F32.BF16 R40, R184.reuse, R150, R40 ;  /* 0x00000096b828723c */ /* 0x040fe20000041828 */
[----:B------:R-:W2:Y:S07]  /*63e0*/  LDSM.16.M88.4 R148, [R235+0xd900] ;  /* 0x00d90000eb94783b */ /* 0x000eae0000000200 */
[C---:B------:R-:W-:Y:S08]  /*63f0*/  HMMA.16816.F32.BF16 R44, R184.reuse, R180, R44 ;  /* 0x000000b4b82c723c */ /* 0x040ff0000004182c */
[C---:B------:R-:W-:Y:S01]  /*6400*/  HMMA.16816.F32.BF16 R48, R184.reuse, R182, R48 ;  /* 0x000000b6b830723c */ /* 0x040fe20000041830 */
[----:B------:R-:W4:Y:S07]  /*6410*/  LDSM.16.M88.4 R180, [R224+0x4000] ;  /* 0x00400000e0b4783b */ /* 0x000f2e0000000200 */
[C---:B------:R-:W-:Y:S08]  /*6420*/  HMMA.16816.F32.BF16 R52, R184.reuse, R188, R52 ;  /* 0x000000bcb834723c */ /* 0x040ff00000041834 */
[C---:B------:R-:W-:Y:S01]  /*6430*/  HMMA.16816.F32.BF16 R56, R184.reuse, R190, R56 ;  /* 0x000000beb838723c */ /* 0x040fe20000041838 */
[----:B------:R-:W-:Y:S07]  /*6440*/  LDSM.16.M88.4 R188, [R224+0x5000] ;  /* 0x00500000e0bc783b */ /* 0x000fee0000000200 */
[C---:B------:R-:W-:Y:S08]  /*6450*/  HMMA.16816.F32.BF16 R60, R184.reuse, R192, R60 ;  /* 0x000000c0b83c723c */ /* 0x040ff0000004183c */
[----:B------:R-:W-:Y:S01]  /*6460*/  HMMA.16816.F32.BF16 R64, R184, R194, R64 ;  /* 0x000000c2b840723c */ /* 0x000fe20000041840 */
[----:B------:R-:W-:Y:S07]  /*6470*/  LDSM.16.M88.4 R192, [R224+0x5800] ;  /* 0x00580000e0c0783b */ /* 0x000fee0000000200 */
[C---:B------:R-:W-:Y:S08]  /*6480*/  HMMA.16816.F32.BF16 R4, R196.reuse, R200, R4 ;  /* 0x000000c8c404723c */ /* 0x040ff00000041804 */
[C---:B------:R-:W-:Y:S01]  /*6490*/  HMMA.16816.F32.BF16 R8, R196.reuse, R202, R8 ;  /* 0x000000cac408723c */ /* 0x040fe20000041808 */
[----:B------:R-:W-:Y:S07]  /*64a0*/  LDSM.16.M88.4 R200, [R224+0x6000] ;  /* 0x00600000e0c8783b */ /* 0x000fee0000000200 */
[C---:B-1----:R-:W-:Y:S08]  /*64b0*/  HMMA.16816.F32.BF16 R12, R196.reuse, R132, R12 ;  /* 0x00000084c40c723c */ /* 0x042ff0000004180c */
[C---:B------:R-:W-:Y:S01]  /*64c0*/  HMMA.16816.F32.BF16 R16, R196.reuse, R134, R16 ;  /* 0x00000086c410723c */ /* 0x040fe20000041810 */
[----:B------:R-:W1:Y:S07]  /*64d0*/  LDSM.16.M88.4 R132, [R224+0x4800] ;  /* 0x00480000e084783b */ /* 0x000e6e0000000200 */
[C---:B---3--:R-:W-:Y:S08]  /*64e0*/  HMMA.16816.F32.BF16 R20, R196.reuse, R144, R20 ;  /* 0x00000090c414723c */ /* 0x048ff00000041814 */
[C---:B------:R-:W-:Y:S01]  /*64f0*/  HMMA.16816.F32.BF16 R24, R196.reuse, R146, R24 ;  /* 0x00000092c418723c */ /* 0x040fe20000041818 */
[----:B------:R-:W3:Y:S01]  /*6500*/  LDSM.16.M88.4 R144, [R224+0x7800] ;  /* 0x00780000e090783b */ /* 0x000ee20000000200 */
[----:B------:R-:W-:Y:S04]  /*6510*/  DEPBAR.LE SB0, 0x0 ;  /* 0x000080000000791a */ /* 0x000fe80000000000 */
[----:B------:R-:W-:Y:S02]  /*6520*/  BAR.SYNC.DEFER_BLOCKING 0x0 ;  /* 0x0000000000007b1d */ /* 0x000fe40000010000 */
[C---:B--2---:R-:W-:Y:S08]  /*6530*/  HMMA.16816.F32.BF16 R28, R196.reuse, R148, R28 ;  /* 0x00000094c41c723c */ /* 0x044ff0000004181c */
        /* <DEDUP_REMOVED lines=8> */
[----:B------:R-:W-:Y:S08]  /*65c0*/  HMMA.16816.F32.BF16 R64, R196, R166, R64 ;  /* 0x000000a6c440723c */ /* 0x000ff00000041840 */
[C---:B----4-:R-:W-:Y:S08]  /*65d0*/  HMMA.16816.F32.BF16 R4, R204.reuse, R180, R4 ;  /* 0x000000b4cc04723c */ /* 0x050ff00000041804 */
[C---:B------:R-:W-:Y:S08]  /*65e0*/  HMMA.16816.F32.BF16 R8, R204.reuse, R182, R8 ;  /* 0x000000b6cc08723c */ /* 0x040ff00000041808 */
[C---:B-1----:R-:W-:Y:S08]  /*65f0*/  HMMA.16816.F32.BF16 R12, R204.reuse, R132, R12 ;  /* 0x00000084cc0c723c */ /* 0x042ff0000004180c */
        /* <DEDUP_REMOVED lines=11> */
[C---:B---3--:R-:W-:Y:S08]  /*66b0*/  HMMA.16816.F32.BF16 R60, R204.reuse, R144, R60 ;  /* 0x00000090cc3c723c */ /* 0x048ff0000004183c */
[----:B------:R-:W-:Y:S01]  /*66c0*/  HMMA.16816.F32.BF16 R64, R204, R146, R64 ;  /* 0x00000092cc40723c */ /* 0x000fe20000041840 */
[----:B------:R-:W-:-:S07]  /*66d0*/  @P1 BRA `(.L_x_8) ;  /* 0xffffecc000001947 */ /* 0x000fce000383ffff */
.L_x_7:
[----:B------:R-:W-:Y:S01]  /*66e0*/  FMNMX.FTZ R134, R4, R2, !PT ;  /* 0x0000000204867209 */ /* 0x000fe20007810000 */
[----:B---3--:R-:W-:Y:S01]  /*66f0*/  LDSM.16.MT88.4 R144, [R236+0x100] ;  /* 0x00010000ec90783b */ /* 0x008fe20000004200 */
[----:B------:R-:W-:Y:S01]  /*6700*/  FMNMX.FTZ R3, R6, R0, !PT ;  /* 0x0000000006037209 */ /* 0x000fe20007810000 */
[----:B------:R-:W-:Y:S01]  /*6710*/  UISETP.GT.AND UP0, UPT, UR6, UR8, UPT ;  /* 0x000000080600728c */ /* 0x000fe2000bf04270 */
[----:B------:R-:W-:Y:S01]  /*6720*/  FMNMX.FTZ R134, R5, R134, !PT ;  /* 0x0000008605867209 */ /* 0x000fe20007810000 */
[----:B------:R-:W-:Y:S01]  /*6730*/  UIADD3 UR6, UR6, -0x1, URZ ;  /* 0xffffffff06067890 */ /* 0x000fe2000fffe03f */
[----:B------:R-:W-:Y:S02]  /*6740*/  FMNMX.FTZ R3, R7, R3, !PT ;  /* 0x0000000307037209 */ /* 0x000fe40007810000 */
[----:B------:R-:W-:Y:S01]  /*6750*/  FMNMX.FTZ R134, R8, R134, !PT ;  /* 0x0000008608867209 */ /* 0x000fe20007810000 */
[----:B------:R-:W-:Y:S01]  /*6760*/  LDSM.16.MT88.4 R148, [R234+0x100] ;  /* 0x00010000ea94783b */ /* 0x000fe20000004200 */
[----:B------:R-:W-:Y:S02]  /*6770*/  FMNMX.FTZ R3, R10, R3, !PT ;  /* 0x000000030a037209 */ /* 0x000fe40007810000 */
[----:B------:R-:W-:Y:S02]  /*6780*/  FMNMX.FTZ R134, R9, R134, !PT ;  /* 0x0000008609867209 */ /* 0x000fe40007810000 */
[----:B------:R-:W-:Y:S02]  /*6790*/  FMNMX.FTZ R3, R11, R3, !PT ;  /* 0x000000030b037209 */ /* 0x000fe40007810000 */
[----:B------:R-:W-:Y:S01]  /*67a0*/  FMNMX.FTZ R134, R12, R134, !PT ;  /* 0x000000860c867209 */ /* 0x000fe20007810000 */
[----:B------:R-:W-:Y:S01]  /*67b0*/  LDSM.16.MT88.4 R152, [R233+0x100] ;  /* 0x00010000e998783b */ /* 0x000fe20000004200 */
[----:B------:R-:W-:Y:S02]  /*67c0*/  FMNMX.FTZ R3, R14, R3, !PT ;  /* 0x000000030e037209 */ /* 0x000fe40007810000 */
[----:B------:R-:W-:Y:S02]  /*67d0*/  FMNMX.FTZ R134, R13, R134, !PT ;  /* 0x000000860d867209 */ /* 0x000fe40007810000 */
[----:B------:R-:W-:Y:S02]  /*67e0*/  FMNMX.FTZ R3, R15, R3, !PT ;  /* 0x000000030f037209 */ /* 0x000fe40007810000 */
[----:B------:R-:W-:Y:S01]  /*67f0*/  FMNMX.FTZ R134, R16, R134, !PT ;  /* 0x0000008610867209 */ /* 0x000fe20007810000 */
[----:B------:R-:W0:Y:S01]  /*6800*/  LDGDEPBAR ;  /* 0x00000000000079af */ /* 0x000e220000000000 */
[----:B------:R-:W-:Y:S02]  /*6810*/  FMNMX.FTZ R3, R18, R3, !PT ;  /* 0x0000000312037209 */ /* 0x000fe40007810000 */
        /* <DEDUP_REMOVED lines=50> */
[----:B------:R-:W-:Y:S01]  /*6b40*/  PLOP3.LUT P1, PT, PT, PT, UP0, 0x80, 0x0 ;  /* 0x000000000000781c */ /* 0x000fe20003f2f008 */
[----:B------:R-:W-:Y:S08]  /*6b50*/  SHFL.BFLY PT, R132, R134, 0x2, 0x1f ;  /* 0x0c401f0086847f89 */ /* 0x000ff000000e0000 */
[----:B------:R-:W1:Y:S02]  /*6b60*/  SHFL.BFLY PT, R133, R3, 0x2, 0x1f ;  /* 0x0c401f0003857f89 */ /* 0x000e6400000e0000 */
[----:B-1----:R-:W-:Y:S02]  /*6b70*/  FMNMX.FTZ R133, R3, R133, !PT ;  /* 0x0000008503857209 */ /* 0x002fe40007810000 */
[----:B------:R-:W-:Y:S04]  /*6b80*/  FMNMX.FTZ R134, R134, R132, !PT ;  /* 0x0000008486867209 */ /* 0x000fe80007810000 */
[----:B------:R-:W1:Y:S08]  /*6b90*/  SHFL.BFLY PT, R3, R133, 0x1, 0x1f ;  /* 0x0c201f0085037f89 */ /* 0x000e7000000e0000 */
[----:B------:R-:W2:Y:S01]  /*6ba0*/  SHFL.BFLY PT, R132, R134, 0x1, 0x1f ;  /* 0x0c201f0086847f89 */ /* 0x000ea200000e0000 */
[----:B-1----:R-:W-:Y:S05]  /*6bb0*/  FMNMX.FTZ R3, R3, R133, !PT ;  /* 0x0000008503037209 */ /* 0x002fea0007810000 */
[C---:B------:R-:W-:Y:S02]  /*6bc0*/  FMUL.FTZ R161, R3.reuse, c[0x0][0x2d0] ;  /* 0x0000b40003a17a20 */ /* 0x040fe40000410000 */
[----:B------:R-:W-:Y:S01]  /*6bd0*/  FADD.FTZ R0, -R3, R0 ;  /* 0x0000000003007221 */ /* 0x000fe20000010100 */
[----:B--2---:R-:W-:Y:S01]  /*6be0*/  FMNMX.FTZ R132, R134, R132, !PT ;  /* 0x0000008486847209 */ /* 0x004fe20007810000 */
[--C-:B------:R-:W-:Y:S02]  /*6bf0*/  FFMA.FTZ R159, R10, c[0x0][0x2d0], -R161.reuse ;  /* 0x0000b4000a9f7a23 */ /* 0x100fe400000108a1 */
[--C-:B------:R-:W-:Y:S02]  /*6c00*/  FFMA.FTZ R160, R11, c[0x0][0x2d0], -R161.reuse ;  /* 0x0000b4000ba07a23 */ /* 0x100fe400000108a1 */
[C---:B------:R-:W-:Y:S02]  /*6c10*/  FMUL.FTZ R162, R132.reuse, c[0x0][0x2d0] ;  /* 0x0000b40084a27a20 */ /* 0x040fe40000410000 */
[----:B------:R-:W-:Y:S01]  /*6c20*/  FADD.FTZ R2, -R132, R2 ;  /* 0x0000000284027221 */ /* 0x000fe20000010100 */
[----:B------:R-:W-:Y:S01]  /*6c30*/  MUFU.EX2 R159, R159 ;  /* 0x0000009f009f7308 */ /* 0x000fe20000000800 */
[--C-:B------:R-:W-:Y:S02]  /*6c40*/  FFMA.FTZ R134, R8, c[0x0][0x2d0], -R162.reuse ;  /* 0x0000b40008867a23 */ /* 0x100fe400000108a2 */
[--C-:B------:R-:W-:Y:S02]  /*6c50*/  FFMA.FTZ R135, R9, c[0x0][0x2d0], -R162.reuse ;  /* 0x0000b40009877a23 */ /* 0x100fe400000108a2 */
[----:B------:R-:W-:Y:S02]  /*6c60*/  FMUL.FTZ R2, R2, c[0x0][0x2d0] ;  /* 0x0000b40002027a20 */ /* 0x000fe40000410000 */
[----:B------:R-:W-:Y:S02]  /*6c70*/  FMUL.FTZ R0, R0, c[0x0][0x2d0] ;  /* 0x0000b40000007a20 */ /* 0x000fe40000410000 */
[--C-:B------:R-:W-:Y:S01]  /*6c80*/  FFMA.FTZ R157, R4, c[0x0][0x2d0], -R162.reuse ;  /* 0x0000b400049d7a23 */ /* 0x100fe200000108a2 */
[----:B------:R-:W-:Y:S01]  /*6c90*/  MUFU.EX2 R134, R134 ;  /* 0x0000008600867308 */ /* 0x000fe20000000800 */
[--C-:B------:R-:W-:Y:S02]  /*6ca0*/  FFMA.FTZ R133, R5, c[0x0][0x2d0], -R162.reuse ;  /* 0x0000b40005857a23 */ /* 0x100fe400000108a2 */
[--C-:B------:R-:W-:Y:S02]  /*6cb0*/  FFMA.FTZ R156, R6, c[0x0][0x2d0], -R161.reuse ;  /* 0x0000b400069c7a23 */ /* 0x100fe400000108a1 */
[--C-:B------:R-:W-:Y:S02]  /*6cc0*/  FFMA.FTZ R158, R7, c[0x0][0x2d0], -R161.reuse ;  /* 0x0000b400079e7a23 */ /* 0x100fe400000108a1 */
[--C-:B------:R-:W-:Y:S02]  /*6cd0*/  FFMA.FTZ R180, R20, c[0x0][0x2d0], -R162.reuse ;  /* 0x0000b40014b47a23 */ /* 0x100fe400000108a2 */
[--C-:B------:R-:W-:Y:S01]  /*6ce0*/  FFMA.FTZ R167, R21, c[0x0][0x2d0], -R162.reuse ;  /* 0x0000b40015a77a23 */ /* 0x100fe200000108a2 */
[----:B------:R-:W1:Y:S01]  /*6cf0*/  MUFU.EX2 R2, R2 ;  /* 0x0000000200027308 */ /* 0x000e620000000800 */
[--C-:B------:R-:W-:Y:S02]  /*6d00*/  FFMA.FTZ R181, R22, c[0x0][0x2d0], -R161.reuse ;  /* 0x0000b40016b57a23 */ /* 0x100fe400000108a1 */
[--C-:B------:R-:W-:Y:S02]  /*6d10*/  FFMA.FTZ R182, R23, c[0x0][0x2d0], -R161.reuse ;  /* 0x0000b40017b67a23 */ /* 0x100fe400000108a1 */
[----:B------:R-:W-:Y:S01]  /*6d20*/  LDSM.16.MT88.4 R20, [R234+0x4900] ;  /* 0x00490000ea14783b */ /* 0x000fe20000004200 */
[--C-:B------:R-:W-:Y:S02]  /*6d30*/  FFMA.FTZ R183, R32, c[0x0][0x2d0], -R162.reuse ;  /* 0x0000b40020b77a23 */ /* 0x100fe400000108a2 */
[--C-:B------:R-:W-:Y:S02]  /*6d40*/  FFMA.FTZ R188, R33, c[0x0][0x2d0], -R162.reuse ;  /* 0x0000b40021bc7a23 */ /* 0x100fe400000108a2 */
[----:B------:R-:W2:Y:S01]  /*6d50*/  MUFU.EX2 R0, R0 ;  /* 0x0000000000007308 */ /* 0x000ea20000000800 */
[--C-:B------:R-:W-:Y:S02]  /*6d60*/  FFMA.FTZ R189, R34, c[0x0][0x2d0], -R161.reuse ;  /* 0x0000b40022bd7a23 */ /* 0x100fe400000108a1 */
[--C-:B------:R-:W-:Y:S02]  /*6d70*/  FFMA.FTZ R190, R35, c[0x0][0x2d0], -R161.reuse ;  /* 0x0000b40023be7a23 */ /* 0x100fe400000108a1 */
[----:B------:R-:W-:Y:S01]  /*6d80*/  LDSM.16.MT88.4 R32, [R234+0x1900] ;  /* 0x00190000ea20783b */ /* 0x000fe20000004200 */
[--C-:B------:R-:W-:Y:S02]  /*6d90*/  FFMA.FTZ R192, R36, c[0x0][0x2d0], -R162.reuse ;  /* 0x0000b40024c07a23 */ /* 0x100fe400000108a2 */
[--C-:B------:R-:W-:Y:S02]  /*6da0*/  FFMA.FTZ R191, R37, c[0x0][0x2d0], -R162.reuse ;  /* 0x0000b40025bf7a23 */ /* 0x100fe400000108a2 */
[----:B------:R-:W-:Y:S01]  /*6db0*/  MUFU.EX2 R157, R157 ;  /* 0x0000009d009d7308 */ /* 0x000fe20000000800 */
[--C-:B------:R-:W-:Y:S02]  /*6dc0*/  FFMA.FTZ R193, R38, c[0x0][0x2d0], -R161.reuse ;  /* 0x0000b40026c17a23 */ /* 0x100fe400000108a1 */
[--C-:B------:R-:W-:Y:S02]  /*6dd0*/  FFMA.FTZ R194, R39, c[0x0][0x2d0], -R161.reuse ;  /* 0x0000b40027c27a23 */ /* 0x100fe400000108a1 */
[C---:B-1----:R-:W-:Y:S01]  /*6de0*/  FMUL.FTZ R4, R2.reuse, R128 ;  /* 0x0000008002047220 */ /* 0x042fe20000410000 */
[----:B------:R-:W-:Y:S01]  /*6df0*/  LDSM.16.MT88.4 R36, [R234+0x5900] ;  /* 0x00590000ea24783b */ /* 0x000fe20000004200 */
[C---:B------:R-:W-:Y:S02]  /*6e00*/  FMUL.FTZ R5, R2.reuse, R129 ;  /* 0x0000008102057220 */ /* 0x040fe40000410000 */
[C---:B------:R-:W-:Y:S01]  /*6e10*/  FMUL.FTZ R8, R2.reuse, R124 ;  /* 0x0000007c02087220 */ /* 0x040fe20000410000 */
[----:B------:R-:W1:Y:S01]  /*6e20*/  MUFU.EX2 R133, R133 ;  /* 0x0000008500857308 */ /* 0x000e620000000800 */
[C---:B------:R-:W-:Y:S02]  /*6e30*/  FMUL.FTZ R9, R2.reuse, R125 ;  /* 0x0000007d02097220 */ /* 0x040fe40000410000 */
[----:B------:R-:W-:Y:S02]  /*6e40*/  FMUL.FTZ R68, R2, R68 ;  /* 0x0000004402447220 */ /* 0x000fe40000410000 */
[C---:B--2---:R-:W-:Y:S02]  /*6e50*/  FMUL.FTZ R6, R0.reuse, R130 ;  /* 0x0000008200067220 */ /* 0x044fe40000410000 */
[C---:B------:R-:W-:Y:S02]  /*6e60*/  FMUL.FTZ R7, R0.reuse, R131 ;  /* 0x0000008300077220 */ /* 0x040fe40000410000 */
[C---:B------:R-:W-:Y:S01]  /*6e70*/  FMUL.FTZ R10, R0.reuse, R126 ;  /* 0x0000007e000a7220 */ /* 0x040fe20000410000 */
[----:B------:R-:W2:Y:S01]  /*6e80*/  MUFU.EX2 R135, R135 ;  /* 0x0000008700877308 */ /* 0x000ea20000000800 */
[----:B------:R-:W-:Y:S02]  /*6e90*/  FMUL.FTZ R11, R0, R127 ;  /* 0x0000007f000b7220 */ /* 0x000fe40000410000 */
[----:B------:R-:W3:Y:S01]  /*6ea0*/  LDSM.16.MT88.4 R124, [R232+0x100] ;  /* 0x00010000e87c783b */ /* 0x000ee20000004200 */
[----:B------:R-:W-:Y:S02]  /*6eb0*/  FMUL.FTZ R69, R2, R69 ;  /* 0x0000004502457220 */ /* 0x000fe40000410000 */
[C---:B------:R-:W-:Y:S02]  /*6ec0*/  FMUL.FTZ R70, R0.reuse, R70 ;  /* 0x0000004600467220 */ /* 0x040fe40000410000 */
[----:B------:R-:W-:Y:S02]  /*6ed0*/  FMUL.FTZ R71, R0, R71 ;  /* 0x0000004700477220 */ /* 0x000fe40000410000 */
[----:B------:R-:W-:Y:S01]  /*6ee0*/  MUFU.EX2 R156, R156 ;  /* 0x0000009c009c7308 */ /* 0x000fe20000000800 */
[C---:B------:R-:W-:Y:S02]  /*6ef0*/  FMUL.FTZ R72, R2.reuse, R72 ;  /* 0x0000004802487220 */ /* 0x040fe40000410000 */
[----:B------:R-:W-:Y:S01]  /*6f00*/  FMUL.FTZ R73, R2, R73 ;  /* 0x0000004902497220 */ /* 0x000fe20000410000 */
[----:B-1----:R-:W-:Y:S01]  /*6f10*/  F2FP.BF16.PACK_AB R128, R133, R157 ;  /* 0x0000009d8580723e */ /* 0x002fe200000010ff */
[C---:B------:R-:W-:Y:S02]  /*6f20*/  FMUL.FTZ R74, R0.reuse, R74 ;  /* 0x0000004a004a7220 */ /* 0x040fe40000410000 */
[----:B------:R-:W-:Y:S02]  /*6f30*/  FMUL.FTZ R75, R0, R75 ;  /* 0x0000004b004b7220 */ /* 0x000fe40000410000 */
[C---:B------:R-:W-:Y:S01]  /*6f40*/  FMUL.FTZ R76, R2.reuse, R76 ;  /* 0x0000004c024c7220 */ /* 0x040fe20000410000 */
[----:B------:R-:W1:Y:S01]  /*6f50*/  MUFU.EX2 R158, R158 ;  /* 0x0000009e009e7308 */ /* 0x000e620000000800 */
[----:B------:R-:W-:Y:S02]  /*6f60*/  FMUL.FTZ R77, R2, R77 ;  /* 0x0000004d024d7220 */ /* 0x000fe40000410000 */
[C---:B------:R-:W-:Y:S01]  /*6f70*/  FMUL.FTZ R78, R0.reuse, R78 ;  /* 0x0000004e004e7220 */ /* 0x040fe20000410000 */
[----:B--2---:R-:W-:Y:S01]  /*6f80*/  F2FP.BF16.PACK_AB R130, R135, R134 ;  /* 0x000000868782723e */ /* 0x004fe200000010ff */
[----:B------:R-:W-:Y:S02]  /*6f90*/  FMUL.FTZ R79, R0, R79 ;  /* 0x0000004f004f7220 */ /* 0x000fe40000410000 */
[C---:B------:R-:W-:Y:S02]  /*6fa0*/  FMUL.FTZ R80, R2.reuse, R80 ;  /* 0x0000005002507220 */ /* 0x040fe40000410000 */
[----:B------:R-:W-:Y:S01]  /*6fb0*/  FMUL.FTZ R81, R2, R81 ;  /* 0x0000005102517220 */ /* 0x000fe20000410000 */
[----:B------:R-:W2:Y:S01]  /*6fc0*/  MUFU.EX2 R160, R160 ;  /* 0x000000a000a07308 */ /* 0x000ea20000000800 */
[C---:B------:R-:W-:Y:S02]  /*6fd0*/  FMUL.FTZ R82, R0.reuse, R82 ;  /* 0x0000005200527220 */ /* 0x040fe40000410000 */
[----:B------:R-:W-:Y:S02]  /*6fe0*/  FMUL.FTZ R83, R0, R83 ;  /* 0x0000005300537220 */ /* 0x000fe40000410000 */
[C---:B------:R-:W-:Y:S02]  /*6ff0*/  FMUL.FTZ R84, R2.reuse, R84 ;  /* 0x0000005402547220 */ /* 0x040fe40000410000 */
[----:B------:R-:W-:Y:S02]  /*7000*/  FMUL.FTZ R85, R2, R85 ;  /* 0x0000005502557220 */ /* 0x000fe40000410000 */
[C---:B------:R-:W-:Y:S01]  /*7010*/  FMUL.FTZ R86, R0.reuse, R86 ;  /* 0x0000005600567220 */ /* 0x040fe20000410000 */
[----:B------:R-:W-:Y:S01]  /*7020*/  MUFU.EX2 R180, R180 ;  /* 0x000000b400b47308 */ /* 0x000fe20000000800 */
[----:B------:R-:W-:Y:S02]  /*7030*/  FMUL.FTZ R87, R0, R87 ;  /* 0x0000005700577220 */ /* 0x000fe40000410000 */
[--C-:B------:R-:W-:Y:S01]  /*7040*/  FFMA.FTZ R195, R40, c[0x0][0x2d0], -R162.reuse ;  /* 0x0000b40028c37a23 */ /* 0x100fe200000108a2 */
[----:B-1----:R-:W-:Y:S01]  /*7050*/  F2FP.BF16.PACK_AB R129, R158, R156 ;  /* 0x0000009c9e81723e */ /* 0x002fe200000010ff */
[--C-:B------:R-:W-:Y:S02]  /*7060*/  FFMA.FTZ R200, R41, c[0x0][0x2d0], -R162.reuse ;  /* 0x0000b40029c87a23 */ /* 0x100fe400000108a2 */
[--C-:B------:R-:W-:Y:S02]  /*7070*/  FFMA.FTZ R201, R42, c[0x0][0x2d0], -R161.reuse ;  /* 0x0000b4002ac97a23 */ /* 0x100fe400000108a1 */
[--C-:B------:R-:W-:Y:S01]  /*7080*/  FFMA.FTZ R202, R43, c[0x0][0x2d0], -R161.reuse ;  /* 0x0000b4002bca7a23 */ /* 0x100fe200000108a1 */
[----:B------:R-:W-:Y:S01]  /*7090*/  MUFU.EX2 R167, R167 ;  /* 0x000000a700a77308 */ /* 0x000fe20000000800 */
[----:B------:R-:W-:Y:S01]  /*70a0*/  LDSM.16.MT88.4 R40, [R232+0x6100] ;  /* 0x00610000e828783b */ /* 0x000fe20000004200 */
[--C-:B------:R-:W-:Y:S01]  /*70b0*/  FFMA.FTZ R203, R48, c[0x0][0x2d0], -R162.reuse ;  /* 0x0000b40030cb7a23 */ /* 0x100fe200000108a2 */
[----:B--2---:R-:W-:Y:S01]  /*70c0*/  F2FP.BF16.PACK_AB R131, R160, R159 ;  /* 0x0000009fa083723e */ /* 0x004fe200000010ff */
[--C-:B------:R-:W-:Y:S02]  /*70d0*/  FFMA.FTZ R208, R49, c[0x0][0x2d0], -R162.reuse ;  /* 0x0000b40031d07a23 */ /* 0x100fe400000108a2 */
[--C-:B------:R-:W-:Y:S02]  /*70e0*/  FFMA.FTZ R209, R50, c[0x0][0x2d0], -R161.reuse ;  /* 0x0000b40032d17a23 */ /* 0x100fe400000108a1 */
[--C-:B------:R-:W-:Y:S02]  /*70f0*/  FFMA.FTZ R210, R51, c[0x0][0x2d0], -R161.reuse ;  /* 0x0000b40033d27a23 */ /* 0x100fe400000108a1 */
[----:B------:R-:W-:Y:S01]  /*7100*/  MUFU.EX2 R181, R181 ;  /* 0x000000b500b57308 */ /* 0x000fe20000000800 */
[C---:B------:R-:W-:Y:S01]  /*7110*/  HMMA.16816.F32.BF16 R4, R128.reuse, R144, R4 ;  /* 0x000000908004723c */ /* 0x040fe20000041804 */
[----:B------:R-:W-:Y:S04]  /*7120*/  LDSM.16.MT88.4 R48, [R232+0x7100] ;  /* 0x00710000e830783b */ /* 0x000fe80000004200 */
[C---:B------:R-:W-:Y:S02]  /*7130*/  FMUL.FTZ R88, R2.reuse, R88 ;  /* 0x0000005802587220 */ /* 0x040fe40000410000 */
[----:B------:R-:W-:Y:S01]  /*7140*/  FMUL.FTZ R89, R2, R89 ;  /* 0x0000005902597220 */ /* 0x000fe20000410000 */
[C---:B------:R-:W-:Y:S01]  /*7150*/  HMMA.16816.F32.BF16 R8, R128.reuse, R146, R8 ;  /* 0x000000928008723c */ /* 0x040fe20000041808 */
[----:B------:R-:W1:Y:S01]  /*7160*/  LDSM.16.MT88.4 R144, [R236+0x4100] ;  /* 0x00410000ec90783b */ /* 0x000e620000004200 */
[----:B------:R-:W-:Y:S02]  /*7170*/  MUFU.EX2 R182, R182 ;  /* 0x000000b600b67308 */ /* 0x000fe40000000800 */
[C---:B------:R-:W-:Y:S02]  /*7180*/  FMUL.FTZ R90, R0.reuse, R90 ;  /* 0x0000005a005a7220 */ /* 0x040fe40000410000 */
[----:B------:R-:W-:Y:S02]  /*7190*/  FMUL.FTZ R91, R0, R91 ;  /* 0x0000005b005b7220 */ /* 0x000fe40000410000 */
[C---:B------:R-:W-:Y:S04]  /*71a0*/  HMMA.16816.F32.BF16 R68, R128.reuse, R148, R68 ;  /* 0x000000948044723c */ /* 0x040fe80000041844 */
[C---:B------:R-:W-:Y:S01]  /*71b0*/  FMUL.FTZ R92, R2.reuse, R92 ;  /* 0x0000005c025c7220 */ /* 0x040fe20000410000 */
[----:B------:R-:W-:Y:S01]  /*71c0*/  MUFU.EX2 R183, R183 ;  /* 0x000000b700b77308 */ /* 0x000fe20000000800 */
[----:B------:R-:W-:Y:S02]  /*71d0*/  FMUL.FTZ R93, R2, R93 ;  /* 0x0000005d025d7220 */ /* 0x000fe40000410000 */
[C---:B------:R-:W-:Y:S01]  /*71e0*/  HMMA.16816.F32.BF16 R72, R128.reuse, R150, R72 ;  /* 0x000000968048723c */ /* 0x040fe20000041848 */
[----:B------:R-:W2:Y:S03]  /*71f0*/  LDSM.16.MT88.4 R148, [R234+0x4100] ;  /* 0x00410000ea94783b */ /* 0x000ea60000004200 */
[C---:B------:R-:W-:Y:S02]  /*7200*/  FMUL.FTZ R94, R0.reuse, R94 ;  /* 0x0000005e005e7220 */ /* 0x040fe40000410000 */
[----:B------:R-:W-:Y:S01]  /*7210*/  FMUL.FTZ R95, R0, R95 ;  /* 0x0000005f005f7220 */ /* 0x000fe20000410000 */
[----:B------:R-:W-:Y:S01]  /*7220*/  MUFU.EX2 R188, R188 ;  /* 0x000000bc00bc7308 */ /* 0x000fe20000000800 */
[C---:B------:R-:W-:Y:S04]  /*7230*/  HMMA.16816.F32.BF16 R76, R128.reuse, R152, R76 ;  /* 0x00000098804c723c */ /* 0x040fe8000004184c */
[C---:B------:R-:W-:Y:S02]  /*7240*/  FMUL.FTZ R96, R2.reuse, R96 ;  /* 0x0000006002607220 */ /* 0x040fe40000410000 */
[----:B------:R-:W-:Y:S02]  /*7250*/  FMUL.FTZ R97, R2, R97 ;  /* 0x0000006102617220 */ /* 0x000fe40000410000 */
[C---:B------:R-:W-:Y:S01]  /*7260*/  HMMA.16816.F32.BF16 R80, R128.reuse, R154, R80 ;  /* 0x0000009a8050723c */ /* 0x040fe20000041850 */
[----:B------:R-:W-:Y:S03]  /*7270*/  MUFU.EX2 R189, R189 ;  /* 0x000000bd00bd7308 */ /* 0x000fe60000000800 */
[C---:B------:R-:W-:Y:S02]  /*7280*/  FMUL.FTZ R98, R0.reuse, R98 ;  /* 0x0000006200627220 */ /* 0x040fe40000410000 */
[----:B------:R-:W-:Y:S02]  /*7290*/  FMUL.FTZ R99, R0, R99 ;  /* 0x0000006300637220 */ /* 0x000fe40000410000 */
[C---:B---3--:R-:W-:Y:S03]  /*72a0*/  HMMA.16816.F32.BF16 R84, R128.reuse, R124, R84 ;  /* 0x0000007c8054723c */ /* 0x048fe60000041854 */
[----:B------:R-:W-:Y:S01]  /*72b0*/  MUFU.EX2 R190, R190 ;  /* 0x000000be00be7308 */ /* 0x000fe20000000800 */
[--C-:B------:R-:W-:Y:S02]  /*72c0*/  FFMA.FTZ R152, R12, c[0x0][0x2d0], -R162.reuse ;  /* 0x0000b4000c987a23 */ /* 0x100fe400000108a2 */
[C---:B------:R-:W-:Y:S02]  /*72d0*/  FMUL.FTZ R12, R2.reuse, R120 ;  /* 0x00000078020c7220 */ /* 0x040fe40000410000 */
[C---:B------:R-:W-:Y:S01]  /*72e0*/  HMMA.16816.F32.BF16 R88, R128.reuse, R126, R88 ;  /* 0x0000007e8058723c */ /* 0x040fe20000041858 */
[----:B------:R-:W3:Y:S03]  /*72f0*/  LDSM.16.MT88.4 R124, [R233+0x4100] ;  /* 0x00410000e97c783b */ /* 0x000ee60000004200 */
[--C-:B------:R-:W-:Y:S01]  /*7300*/  FFMA.FTZ R153, R13, c[0x0][0x2d0], -R162.reuse ;  /* 0x0000b4000d997a23 */ /* 0x100fe200000108a2 */
[----:B------:R-:W-:Y:S01]  /*7310*/  MUFU.EX2 R152, R152 ;  /* 0x0000009800987308 */ /* 0x000fe20000000800 */
[----:B------:R-:W-:Y:S02]  /*7320*/  FMUL.FTZ R13, R2, R121 ;  /* 0x00000079020d7220 */ /* 0x000fe40000410000 */
[C---:B-1----:R-:W-:Y:S04]  /*7330*/  HMMA.16816.F32.BF16 R92, R128.reuse, R144, R92 ;  /* 0x00000090805c723c */ /* 0x042fe8000004185c */
[--C-:B------:R-:W-:Y:S02]  /*7340*/  FFMA.FTZ R154, R14, c[0x0][0x2d0], -R161.reuse ;  /* 0x0000b4000e9a7a23 */ /* 0x100fe400000108a1 */
[C---:B------:R-:W-:Y:S01]  /*7350*/  FMUL.FTZ R14, R0.reuse, R122 ;  /* 0x0000007a000e7220 */ /* 0x040fe20000410000 */
[----:B------:R-:W1:Y:S01]  /*7360*/  MUFU.EX2 R153, R153 ;  /* 0x0000009900997308 */ /* 0x000e620000000800 */
[C---:B------:R-:W-:Y:S01]  /*7370*/  HMMA.16816.F32.BF16 R96, R128.reuse, R146, R96 ;  /* 0x000000928060723c */ /* 0x040fe20000041860 */
[----:B------:R-:W-:Y:S03]  /*7380*/  LDSM.16.MT88.4 R144, [R236+0x900] ;  /* 0x00090000ec90783b */ /* 0x000fe60000004200 */
[--C-:B------:R-:W-:Y:S02]  /*7390*/  FFMA.FTZ R155, R15, c[0x0][0x2d0], -R161.reuse ;  /* 0x0000b4000f9b7a23 */ /* 0x100fe400000108a1 */
[----:B------:R-:W-:Y:S02]  /*73a0*/  FMUL.FTZ R15, R0, R123 ;  /* 0x0000007b000f7220 */ /* 0x000fe40000410000 */
[C---:B------:R-:W-:Y:S01]  /*73b0*/  FMUL.FTZ R100, R2.reuse, R100 ;  /* 0x0000006402647220 */ /* 0x040fe20000410000 */
[----:B------:R-:W4:Y:S01]  /*73c0*/  LDSM.16.MT88.4 R120, [R232+0x4100] ;  /* 0x00410000e878783b */ /* 0x000f220000004200 */
[----:B------:R-:W-:Y:S02]  /*73d0*/  MUFU.EX2 R154, R154 ;  /* 0x0000009a009a7308 */ /* 0x000fe40000000800 */
[----:B------:R-:W-:Y:S01]  /*73e0*/  FMUL.FTZ R101, R2, R101 ;  /* 0x0000006502657220 */ /* 0x000fe20000410000 */
[C---:B--2---:R-:W-:Y:S03]  /*73f0*/  HMMA.16816.F32.BF16 R12, R128.reuse, R148, R12 ;  /* 0x00000094800c723c */ /* 0x044fe6000004180c */
[C---:B------:R-:W-:Y:S02]  /*7400*/  FMUL.FTZ R102, R0.reuse, R102 ;  /* 0x0000006600667220 */ /* 0x040fe40000410000 */
[----:B------:R-:W-:Y:S02]  /*7410*/  FMUL.FTZ R103, R0, R103 ;  /* 0x0000006700677220 */ /* 0x000fe40000410000 */
[C---:B------:R-:W-:Y:S01]  /*7420*/  FMUL.FTZ R104, R2.reuse, R104 ;  /* 0x0000006802687220 */ /* 0x040fe20000410000 */
[----:B------:R-:W2:Y:S01]  /*7430*/  MUFU.EX2 R155, R155 ;  /* 0x0000009b009b7308 */ /* 0x000ea20000000800 */
[----:B------:R-:W-:Y:S03]  /*7440*/  FMUL.FTZ R105, R2, R105 ;  /* 0x0000006902697220 */ /* 0x000fe60000410000 */
[C---:B------:R-:W-:Y:S01]  /*7450*/  HMMA.16816.F32.BF16 R100, R128.reuse, R150, R100 ;  /* 0x000000968064723c */ /* 0x040fe20000041864 */
[----:B------:R-:W-:Y:S02]  /*7460*/  LDSM.16.MT88.4 R148, [R233+0x900] ;  /* 0x00090000e994783b */ /* 0x000fe40000004200 */
[C---:B------:R-:W-:Y:S02]  /*7470*/  FMUL.FTZ R106, R0.reuse, R106 ;  /* 0x0000006a006a7220 */ /* 0x040fe40000410000 */
[----:B------:R-:W-:Y:S01]  /*7480*/  FMUL.FTZ R107, R0, R107 ;  /* 0x0000006b006b7220 */ /* 0x000fe20000410000 */
[----:B------:R-:W-:Y:S01]  /*7490*/  MUFU.EX2 R192, R192 ;  /* 0x000000c000c07308 */ /* 0x000fe20000000800 */
[--C-:B------:R-:W-:Y:S02]  /*74a0*/  FFMA.FTZ R163, R16, c[0x0][0x2d0], -R162.reuse ;  /* 0x0000b40010a37a23 */ /* 0x100fe400000108a2 */
[--C-:B------:R-:W-:Y:S03]  /*74b0*/  FFMA.FTZ R164, R17, c[0x0][0x2d0], -R162.reuse ;  /* 0x0000b40011a47a23 */ /* 0x100fe600000108a2 */
[C---:B---3--:R-:W-:Y:S03]  /*74c0*/  HMMA.16816.F32.BF16 R104, R128.reuse, R124, R104 ;  /* 0x0000007c8068723c */ /* 0x048fe60000041868 */
[--C-:B------:R-:W-:Y:S01]  /*74d0*/  FFMA.FTZ R165, R18, c[0x0][0x2d0], -R161.reuse ;  /* 0x0000b40012a57a23 */ /* 0x100fe200000108a1 */
[----:B------:R-:W-:Y:S01]  /*74e0*/  MUFU.EX2 R163, R163 ;  /* 0x000000a300a37308 */ /* 0x000fe20000000800 */
[--C-:B------:R-:W-:Y:S02]  /*74f0*/  FFMA.FTZ R166, R19, c[0x0][0x2d0], -R161.reuse ;  /* 0x0000b40013a67a23 */ /* 0x100fe400000108a1 */
[C---:B------:R-:W-:Y:S02]  /*7500*/  FMUL.FTZ R108, R2.reuse, R108 ;  /* 0x0000006c026c7220 */ /* 0x040fe40000410000 */
[----:B------:R-:W-:Y:S03]  /*7510*/  FMUL.FTZ R109, R2, R109 ;  /* 0x0000006d026d7220 */ /* 0x000fe60000410000 */
[C---:B------:R-:W-:Y:S02]  /*7520*/  FMUL.FTZ R110, R0.reuse, R110 ;  /* 0x0000006e006e7220 */ /* 0x040fe40000410000 */
[----:B------:R-:W3:Y:S01]  /*7530*/  MUFU.EX2 R164, R164 ;  /* 0x000000a400a47308 */ /* 0x000ee20000000800 */
[----:B------:R-:W-:Y:S02]  /*7540*/  FMUL.FTZ R111, R0, R111 ;  /* 0x0000006f006f7220 */ /* 0x000fe40000410000 */
[C---:B------:R-:W-:Y:S01]  /*7550*/  FMUL.FTZ R16, R2.reuse, R116 ;  /* 0x0000007402107220 */ /* 0x040fe20000410000 */
[----:B-1----:R-:W-:Y:S01]  /*7560*/  F2FP.BF16.PACK_AB R116, R153, R152 ;  /* 0x000000989974723e */ /* 0x002fe200000010ff */
[----:B------:R-:W-:Y:S01]  /*7570*/  FMUL.FTZ R17, R2, R117 ;  /* 0x0000007502117220 */ /* 0x000fe20000410000 */
[----:B--2---:R-:W-:Y:S01]  /*7580*/  F2FP.BF16.PACK_AB R117, R155, R154 ;  /* 0x0000009a9b75723e */ /* 0x004fe200000010ff */
[C---:B------:R-:W-:Y:S01]  /*7590*/  FMUL.FTZ R18, R0.reuse, R118 ;  /* 0x0000007600127220 */ /* 0x040fe20000410000 */
[C---:B------:R-:W-:Y:S01]  /*75a0*/  HMMA.16816.F32.BF16 R108, R128.reuse, R126, R108 ;  /* 0x0000007e806c723c */ /* 0x040fe2000004186c */
[----:B------:R-:W1:Y:S01]  /*75b0*/  LDSM.16.MT88.4 R124, [R234+0x900] ;  /* 0x00090000ea7c783b */ /* 0x000e620000004200 */
[----:B------:R-:W-:Y:S01]  /*75c0*/  MUFU.EX2 R165, R165 ;  /* 0x000000a500a57308 */ /* 0x000fe20000000800 */
[----:B------:R-:W-:Y:S02]  /*75d0*/  FMUL.FTZ R19, R0, R119 ;  /* 0x0000007700137220 */ /* 0x000fe40000410000 */
[C---:B------:R-:W-:Y:S02]  /*75e0*/  FMUL.FTZ R112, R2.reuse, R112 ;  /* 0x0000007002707220 */ /* 0x040fe40000410000 */
[----:B------:R-:W-:Y:S02]  /*75f0*/  FMUL.FTZ R113, R2, R113 ;  /* 0x0000007102717220 */ /* 0x000fe40000410000 */
[C---:B------:R-:W-:Y:S01]  /*7600*/  FMUL.FTZ R114, R0.reuse, R114 ;  /* 0x0000007200727220 */ /* 0x040fe20000410000 */
[C---:B----4-:R-:W-:Y:S02]  /*7610*/  HMMA.16816.F32.BF16 R16, R128.reuse, R120, R16 ;  /* 0x000000788010723c */ /* 0x050fe40000041810 */
[----:B------:R-:W2:Y:S01]  /*7620*/  MUFU.EX2 R166, R166 ;  /* 0x000000a600a67308 */ /* 0x000ea20000000800 */
[----:B------:R-:W-:Y:S02]  /*7630*/  FMUL.FTZ R115, R0, R115 ;  /* 0x0000007300737220 */ /* 0x000fe40000410000 */
[--C-:B------:R-:W-:Y:S01]  /*7640*/  FFMA.FTZ R52, R52, c[0x0][0x2d0], -R162.reuse ;  /* 0x0000b40034347a23 */ /* 0x100fe200000108a2 */
[----:B---3--:R-:W-:Y:S01]  /*7650*/  F2FP.BF16.PACK_AB R118, R164, R163 ;  /* 0x000000a3a476723e */ /* 0x008fe200000010ff */
[--C-:B------:R-:W-:Y:S02]  /*7660*/  FFMA.FTZ R53, R53, c[0x0][0x2d0], -R162.reuse ;  /* 0x0000b40035357a23 */ /* 0x100fe400000108a2 */
[--C-:B------:R-:W-:Y:S01]  /*7670*/  FFMA.FTZ R54, R54, c[0x0][0x2d0], -R161.reuse ;  /* 0x0000b40036367a23 */ /* 0x100fe200000108a1 */
[----:B------:R-:W-:Y:S01]  /*7680*/  HMMA.16816.F32.BF16 R112, R128, R122, R112 ;  /* 0x0000007a8070723c */ /* 0x000fe20000041870 */
[----:B------:R-:W3:Y:S01]  /*7690*/  LDSM.16.MT88.4 R120, [R232+0x900] ;  /* 0x00090000e878783b */ /* 0x000ee20000004200 */
[----:B------:R-:W-:Y:S01]  /*76a0*/  MUFU.EX2 R191, R191 ;  /* 0x000000bf00bf7308 */ /* 0x000fe20000000800 */
[--C-:B------:R-:W-:Y:S02]  /*76b0*/  FFMA.FTZ R55, R55, c[0x0][0x2d0], -R161.reuse ;  /* 0x0000b40037377a23 */ /* 0x100fe400000108a1 */
[--C-:B------:R-:W-:Y:S02]  /*76c0*/  FFMA.FTZ R56, R56, c[0x0][0x2d0], -R162.reuse ;  /* 0x0000b40038387a23 */ /* 0x100fe400000108a2 */
[--C-:B------:R-:W-:Y:S02]  /*76d0*/  FFMA.FTZ R57, R57, c[0x0][0x2d0], -R162.reuse ;  /* 0x0000b40039397a23 */ /* 0x100fe400000108a2 */
[----:B------:R-:W4:Y:S03]  /*76e0*/  LDSM.16.MT88.4 R128, [R236+0x4900] ;  /* 0x00490000ec80783b */ /* 0x000f260000004200 */
[----:B------:R-:W-:Y:S01]  /*76f0*/  MUFU.EX2 R193, R193 ;  /* 0x000000c100c17308 */ /* 0x000fe20000000800 */
[--C-:B------:R-:W-:Y:S02]  /*7700*/  FFMA.FTZ R58, R58, c[0x0][0x2d0], -R161.reuse ;  /* 0x0000b4003a3a7a23 */ /* 0x100fe400000108a1 */
[--C-:B------:R-:W-:Y:S01]  /*7710*/  FFMA.FTZ R59, R59, c[0x0][0x2d0], -R161.reuse ;  /* 0x0000b4003b3b7a23 */ /* 0x100fe200000108a1 */
[----:B--2---:R-:W-:Y:S01]  /*7720*/  F2FP.BF16.PACK_AB R119, R166, R165 ;  /* 0x000000a5a677723e */ /* 0x004fe200000010ff */
[--C-:B------:R-:W-:Y:S02]  /*7730*/  FFMA.FTZ R60, R60, c[0x0][0x2d0], -R162.reuse ;  /* 0x0000b4003c3c7a23 */ /* 0x100fe400000108a2 */
[--C-:B------:R-:W-:Y:S02]  /*7740*/  FFMA.FTZ R61, R61, c[0x0][0x2d0], -R162.reuse ;  /* 0x0000b4003d3d7a23 */ /* 0x100fe400000108a2 */
[--C-:B------:R-:W-:Y:S01]  /*7750*/  FFMA.FTZ R62, R62, c[0x0][0x2d0], -R161.reuse ;  /* 0x0000b4003e3e7a23 */ /* 0x100fe200000108a1 */
[----:B------:R-:W-:Y:S01]  /*7760*/  MUFU.EX2 R194, R194 ;  /* 0x000000c200c27308 */ /* 0x000fe20000000800 */
[C---:B------:R-:W-:Y:S05]  /*7770*/  HMMA.16816.F32.BF16 R4, R116.reuse, R144, R4 ;  /* 0x000000907404723c */ /* 0x040fea0000041804 */
[----:B------:R-:W-:Y:S02]  /*7780*/  FFMA.FTZ R63, R63, c[0x0][0x2d0], -R161 ;  /* 0x0000b4003f3f7a23 */ /* 0x000fe400000108a1 */
[----:B------:R-:W-:Y:S01]  /*7790*/  FFMA.FTZ R64, R64, c[0x0][0x2d0], -R162 ;  /* 0x0000b40040407a23 */ /* 0x000fe200000108a2 */
[C---:B------:R-:W-:Y:S01]  /*77a0*/  HMMA.16816.F32.BF16 R8, R116.reuse, R146, R8 ;  /* 0x000000927408723c */ /* 0x040fe20000041808 */
[----:B------:R-:W-:Y:S01]  /*77b0*/  LDSM.16.MT88.4 R144, [R232+0x4900] ;  /* 0x00490000e890783b */ /* 0x000fe20000004200 */
[----:B------:R-:W-:Y:S02]  /*77c0*/  MUFU.EX2 R195, R195 ;  /* 0x000000c300c37308 */ /* 0x000fe40000000800 */
[----:B------:R-:W-:Y:S01]  /*77d0*/  FFMA.FTZ R157, R2, R249, R157 ;  /* 0x000000f9029d7223 */ /* 0x000fe2000001009d */
[----:B------:R-:W-:Y:S01]  /*77e0*/  MOV R2, R132 ;  /* 0x0000008400027202 */ /* 0x000fe20000000f00 */
[----:B------:R-:W-:Y:S01]  /*77f0*/  FFMA.FTZ R156, R0, R248, R156 ;  /* 0x000000f8009c7223 */ /* 0x000fe2000001009c */
[----:B------:R-:W-:Y:S01]  /*7800*/  MOV R0, R3 ;  /* 0x0000000300007202 */ /* 0x000fe20000000f00 */
[C---:B-1----:R-:W-:Y:S04]  /*7810*/  HMMA.16816.F32.BF16 R68, R116.reuse, R124, R68 ;  /* 0x0000007c7444723c */ /* 0x042fe80000041844 */
[----:B------:R-:W-:Y:S01]  /*7820*/  MUFU.EX2 R200, R200 ;  /* 0x000000c800c87308 */ /* 0x000fe20000000800 */
[----:B------:R-:W-:Y:S02]  /*7830*/  FADD.FTZ R157, R133, R157 ;  /* 0x0000009d859d7221 */ /* 0x000fe40000010000 */
[----:B------:R-:W-:Y:S01]  /*7840*/  FADD.FTZ R156, R158, R156 ;  /* 0x0000009c9e9c7221 */ /* 0x000fe20000010000 */
[C---:B------:R-:W-:Y:S01]  /*7850*/  HMMA.16816.F32.BF16 R72, R116.reuse, R126, R72 ;  /* 0x0000007e7448723c */ /* 0x040fe20000041848 */
[----:B------:R-:W1:Y:S03]  /*7860*/  LDSM.16.MT88.4 R124, [R233+0x4900] ;  /* 0x00490000e97c783b */ /* 0x000e660000004200 */
[----:B------:R-:W-:Y:S02]  /*7870*/  FADD.FTZ R134, R134, R157 ;  /* 0x0000009d86867221 */ /* 0x000fe40000010000 */
[----:B------:R-:W-:Y:S01]  /*7880*/  MUFU.EX2 R201, R201 ;  /* 0x000000c900c97308 */ /* 0x000fe20000000800 */
[----:B------:R-:W-:Y:S01]  /*7890*/  FADD.FTZ R156, R159, R156 ;  /* 0x0000009c9f9c7221 */ /* 0x000fe20000010000 */
[C---:B------:R-:W-:Y:S04]  /*78a0*/  HMMA.16816.F32.BF16 R76, R116.reuse, R148, R76 ;  /* 0x00000094744c723c */ /* 0x040fe8000004184c */
[----:B------:R-:W-:Y:S02]  /*78b0*/  FADD.FTZ R134, R135, R134 ;  /* 0x0000008687867221 */ /* 0x000fe40000010000 */
[----:B------:R-:W-:Y:S02]  /*78c0*/  FADD.FTZ R160, R160, R156 ;  /* 0x0000009ca0a07221 */ /* 0x000fe40000010000 */
[C---:B------:R-:W-:Y:S01]  /*78d0*/  HMMA.16816.F32.BF16 R80, R116.reuse, R150, R80 ;  /* 0x000000967450723c */ /* 0x040fe20000041850 */
[----:B------:R-:W-:Y:S03]  /*78e0*/  MUFU.EX2 R202, R202 ;  /* 0x000000ca00ca7308 */ /* 0x000fe60000000800 */
[--C-:B------:R-:W-:Y:S02]  /*78f0*/  FFMA.FTZ R148, R24, c[0x0][0x2d0], -R162.reuse ;  /* 0x0000b40018947a23 */ /* 0x100fe400000108a2 */
[----:B------:R-:W-:Y:S02]  /*7900*/  FFMA.FTZ R149, R25, c[0x0][0x2d0], -R162 ;  /* 0x0000b40019957a23 */ /* 0x000fe400000108a2 */
[C---:B---3--:R-:W-:Y:S03]  /*7910*/  HMMA.16816.F32.BF16 R84, R116.reuse, R120, R84 ;  /* 0x000000787454723c */ /* 0x048fe60000041854 */
[----:B------:R-:W-:Y:S01]  /*7920*/  MUFU.EX2 R148, R148 ;  /* 0x0000009400947308 */ /* 0x000fe20000000800 */
[--C-:B------:R-:W-:Y:S02]  /*7930*/  FFMA.FTZ R150, R26, c[0x0][0x2d0], -R161.reuse ;  /* 0x0000b4001a967a23 */ /* 0x100fe400000108a1 */
[----:B------:R-:W-:Y:S02]  /*7940*/  FFMA.FTZ R151, R27, c[0x0][0x2d0], -R161 ;  /* 0x0000b4001b977a23 */ /* 0x000fe400000108a1 */
[C---:B------:R-:W-:Y:S01]  /*7950*/  HMMA.16816.F32.BF16 R88, R116.reuse, R122, R88 ;  /* 0x0000007a7458723c */ /* 0x040fe20000041858 */
[----:B------:R-:W2:Y:S03]  /*7960*/  LDSM.16.MT88.4 R120, [R236+0x1100] ;  /* 0x00110000ec78783b */ /* 0x000ea60000004200 */
[----:B------:R-:W-:Y:S01]  /*7970*/  FADD.FTZ R152, R152, R134 ;  /* 0x0000008698987221 */ /* 0x000fe20000010000 */
[----:B------:R-:W3:Y:S01]  /*7980*/  MUFU.EX2 R149, R149 ;  /* 0x0000009500957308 */ /* 0x000ee20000000800 */
[----:B------:R-:W-:Y:S02]  /*7990*/  FADD.FTZ R160, R154, R160 ;  /* 0x000000a09aa07221 */ /* 0x000fe40000010000 */
[C---:B----4-:R-:W-:Y:S01]  /*79a0*/  HMMA.16816.F32.BF16 R92, R116.reuse, R128, R92 ;  /* 0x00000080745c723c */ /* 0x050fe2000004185c */
[----:B------:R-:W4:Y:S03]  /*79b0*/  LDSM.16.MT88.4 R24, [R234+0x1100] ;  /* 0x00110000ea18783b */ /* 0x000f260000004200 */
[----:B------:R-:W-:Y:S02]  /*79c0*/  FADD.FTZ R152, R153, R152 ;  /* 0x0000009899987221 */ /* 0x000fe40000010000 */
[----:B------:R-:W-:Y:S01]  /*79d0*/  FADD.FTZ R155, R155, R160 ;  /* 0x000000a09b9b7221 */ /* 0x000fe20000010000 */
[----:B------:R-:W-:Y:S01]  /*79e0*/  MUFU.EX2 R150, R150 ;  /* 0x0000009600967308 */ /* 0x000fe20000000800 */
[C---:B------:R-:W-:Y:S01]  /*79f0*/  HMMA.16816.F32.BF16 R96, R116.reuse, R130, R96 ;  /* 0x000000827460723c */ /* 0x040fe20000041860 */
[----:B------:R-:W-:Y:S03]  /*7a00*/  LDSM.16.MT88.4 R128, [R232+0x5100] ;  /* 0x00510000e880783b */ /* 0x000fe60000004200 */
[----:B------:R-:W-:Y:S02]  /*7a10*/  FADD.FTZ R163, R163, R152 ;  /* 0x00000098a3a37221 */ /* 0x000fe40000010000 */
[----:B------:R-:W-:Y:S02]  /*7a20*/  FADD.FTZ R155, R165, R155 ;  /* 0x0000009ba59b7221 */ /* 0x000fe40000010000 */
[C---:B------:R-:W-:Y:S01]  /*7a30*/  HMMA.16816.F32.BF16 R12, R116.reuse, R20, R12 ;  /* 0x00000014740c723c */ /* 0x040fe2000004180c */
[----:B------:R-:W5:Y:S03]  /*7a40*/  MUFU.EX2 R151, R151 ;  /* 0x0000009700977308 */ /* 0x000f660000000800 */
[----:B------:R-:W-:Y:S02]  /*7a50*/  FADD.FTZ R163, R164, R163 ;  /* 0x000000a3a4a37221 */ /* 0x000fe40000010000 */
[----:B------:R-:W-:Y:S01]  /*7a60*/  FADD.FTZ R166, R166, R155 ;  /* 0x0000009ba6a67221 */ /* 0x000fe20000010000 */
[----:B------:R-:W-:Y:S01]  /*7a70*/  F2FP.BF16.PACK_AB R20, R167, R180 ;  /* 0x000000b4a714723e */ /* 0x000fe200000010ff */
[C---:B------:R-:W-:Y:S03]  /*7a80*/  HMMA.16816.F32.BF16 R100, R116.reuse, R22, R100 ;  /* 0x000000167464723c */ /* 0x040fe60000041864 */
[----:B------:R-:W-:Y:S01]  /*7a90*/  MUFU.EX2 R203, R203 ;  /* 0x000000cb00cb7308 */ /* 0x000fe20000000800 */
[----:B------:R-:W-:Y:S01]  /*7aa0*/  F2FP.BF16.PACK_AB R21, R182, R181 ;  /* 0x000000b5b615723e */ /* 0x000fe200000010ff */
[----:B------:R-:W-:Y:S02]  /*7ab0*/  FADD.FTZ R180, R180, R163 ;  /* 0x000000a3b4b47221 */ /* 0x000fe40000010000 */
[----:B---3--:R-:W-:Y:S01]  /*7ac0*/  F2FP.BF16.PACK_AB R22, R149, R148 ;  /* 0x000000949516723e */ /* 0x008fe200000010ff */
[C---:B-1----:R-:W-:Y:S04]  /*7ad0*/  HMMA.16816.F32.BF16 R104, R116.reuse, R124, R104 ;  /* 0x0000007c7468723c */ /* 0x042fe80000041868 */
[----:B------:R-:W-:Y:S01]  /*7ae0*/  FADD.FTZ R166, R181, R166 ;  /* 0x000000a6b5a67221 */ /* 0x000fe20000010000 */
[----:B------:R-:W-:Y:S01]  /*7af0*/  MUFU.EX2 R208, R208 ;  /* 0x000000d000d07308 */ /* 0x000fe20000000800 */
[----:B------:R-:W-:Y:S02]  /*7b00*/  FADD.FTZ R180, R167, R180 ;  /* 0x000000b4a7b47221 */ /* 0x000fe40000010000 */
[C---:B------:R-:W-:Y:S01]  /*7b10*/  HMMA.16816.F32.BF16 R108, R116.reuse, R126, R108 ;  /* 0x0000007e746c723c */ /* 0x040fe2000004186c */
[----:B------:R-:W-:Y:S03]  /*7b20*/  LDSM.16.MT88.4 R124, [R232+0x1100] ;  /* 0x00110000e87c783b */ /* 0x000fe60000004200 */
[----:B-----5:R-:W-:Y:S01]  /*7b30*/  F2FP.BF16.PACK_AB R23, R151, R150 ;  /* 0x000000969717723e */ /* 0x020fe200000010ff */
[----:B------:R-:W-:Y:S02]  /*7b40*/  FADD.FTZ R182, R182, R166 ;  /* 0x000000a6b6b67221 */ /* 0x000fe40000010000 */
[----:B------:R-:W-:Y:S01]  /*7b50*/  MUFU.EX2 R209, R209 ;  /* 0x000000d100d17308 */ /* 0x000fe20000000800 */
[C---:B------:R-:W-:Y:S04]  /*7b60*/  HMMA.16816.F32.BF16 R16, R116.reuse, R144, R16 ;  /* 0x000000907410723c */ /* 0x040fe80000041810 */
[----:B------:R-:W-:Y:S02]  /*7b70*/  FADD.FTZ R148, R148, R180 ;  /* 0x000000b494947221 */ /* 0x000fe40000010000 */
[----:B------:R-:W-:Y:S02]  /*7b80*/  FADD.FTZ R182, R150, R182 ;  /* 0x000000b696b67221 */ /* 0x000fe40000010000 */
[----:B------:R-:W-:Y:S01]  /*7b90*/  HMMA.16816.F32.BF16 R112, R116, R146, R112 ;  /* 0x000000927470723c */ /* 0x000fe20000041870 */
[----:B------:R-:W1:Y:S01]  /*7ba0*/  LDSM.16.MT88.4 R116, [R233+0x1100] ;  /* 0x00110000e974783b */ /* 0x000e620000004200 */
[----:B------:R-:W-:Y:S02]  /*7bb0*/  MUFU.EX2 R210, R210 ;  /* 0x000000d200d27308 */ /* 0x000fe40000000800 */
[--C-:B------:R-:W-:Y:S02]  /*7bc0*/  FFMA.FTZ R145, R28, c[0x0][0x2d0], -R162.reuse ;  /* 0x0000b4001c917a23 */ /* 0x100fe400000108a2 */
[----:B------:R-:W-:Y:S02]  /*7bd0*/  FFMA.FTZ R144, R29, c[0x0][0x2d0], -R162 ;  /* 0x0000b4001d907a23 */ /* 0x000fe400000108a2 */
[C---:B--2---:R-:W-:Y:S04]  /*7be0*/  HMMA.16816.F32.BF16 R4, R20.reuse, R120, R4 ;  /* 0x000000781404723c */ /* 0x044fe80000041804 */
[----:B------:R-:W-:Y:S01]  /*7bf0*/  MUFU.EX2 R145, R145 ;  /* 0x0000009100917308 */ /* 0x000fe20000000800 */
[--C-:B------:R-:W-:Y:S02]  /*7c00*/  FFMA.FTZ R146, R30, c[0x0][0x2d0], -R161.reuse ;  /* 0x0000b4001e927a23 */ /* 0x100fe400000108a1 */
[----:B------:R-:W-:Y:S01]  /*7c10*/  FFMA.FTZ R147, R31, c[0x0][0x2d0], -R161 ;  /* 0x0000b4001f937a23 */ /* 0x000fe200000108a1 */
[C---:B------:R-:W-:Y:S01]  /*7c20*/  HMMA.16816.F32.BF16 R8, R20.reuse, R122, R8 ;  /* 0x0000007a1408723c */ /* 0x040fe20000041808 */
[----:B------:R-:W2:Y:S03]  /*7c30*/  LDSM.16.MT88.4 R120, [R236+0x5100] ;  /* 0x00510000ec78783b */ /* 0x000ea60000004200 */
[----:B------:R-:W-:Y:S02]  /*7c40*/  FADD.FTZ R148, R149, R148 ;  /* 0x0000009495947221 */ /* 0x000fe40000010000 */
[----:B------:R-:W-:Y:S01]  /*7c50*/  MUFU.EX2 R144, R144 ;  /* 0x0000009000907308 */ /* 0x000fe20000000800 */
[----:B------:R-:W-:Y:S01]  /*7c60*/  FADD.FTZ R151, R151, R182 ;  /* 0x000000b697977221 */ /* 0x000fe20000010000 */
[C---:B----4-:R-:W-:Y:S01]  /*7c70*/  HMMA.16816.F32.BF16 R68, R20.reuse, R24, R68 ;  /* 0x000000181444723c */ /* 0x050fe20000041844 */
[----:B------:R-:W-:Y:S07]  /*7c80*/  LDSM.16.MT88.4 R28, [R233+0x5100] ;  /* 0x00510000e91c783b */ /* 0x000fee0000004200 */
[C---:B------:R-:W-:Y:S01]  /*7c90*/  HMMA.16816.F32.BF16 R72, R20.reuse, R26, R72 ;  /* 0x0000001a1448723c */ /* 0x040fe20000041848 */
[----:B------:R-:W3:Y:S01]  /*7ca0*/  LDSM.16.MT88.4 R24, [R234+0x5100] ;  /* 0x00510000ea18783b */ /* 0x000ee20000004200 */
[----:B------:R-:W4:Y:S06]  /*7cb0*/  MUFU.EX2 R146, R146 ;  /* 0x0000009200927308 */ /* 0x000f2c0000000800 */
[C---:B-1----:R-:W-:Y:S04]  /*7cc0*/  HMMA.16816.F32.BF16 R76, R20.reuse, R116, R76 ;  /* 0x00000074144c723c */ /* 0x042fe8000004184c */
[----:B------:R-:W1:Y:S04]  /*7cd0*/  MUFU.EX2 R147, R147 ;  /* 0x0000009300937308 */ /* 0x000e680000000800 */
[C---:B------:R-:W-:Y:S01]  /*7ce0*/  HMMA.16816.F32.BF16 R80, R20.reuse, R118, R80 ;  /* 0x000000761450723c */ /* 0x040fe20000041850 */
[----:B------:R-:W5:Y:S05]  /*7cf0*/  LDSM.16.MT88.4 R116, [R236+0x1900] ;  /* 0x00190000ec74783b */ /* 0x000f6a0000004200 */
[----:B------:R-:W-:Y:S02]  /*7d00*/  MUFU.EX2 R52, R52 ;  /* 0x0000003400347308 */ /* 0x000fe40000000800 */
[C---:B------:R-:W-:Y:S04]  /*7d10*/  HMMA.16816.F32.BF16 R84, R20.reuse, R124, R84 ;  /* 0x0000007c1454723c */ /* 0x040fe80000041854 */
[----:B----4-:R-:W-:Y:S04]  /*7d20*/  FADD.FTZ R151, R146, R151 ;  /* 0x0000009792977221 */ /* 0x010fe80000010000 */
[----:B------:R-:W-:Y:S01]  /*7d30*/  MUFU.EX2 R53, R53 ;  /* 0x0000003500357308 */ /* 0x000fe20000000800 */
[C---:B------:R-:W-:Y:S01]  /*7d40*/  HMMA.16816.F32.BF16 R88, R20.reuse, R126, R88 ;  /* 0x0000007e1458723c */ /* 0x040fe20000041858 */
[----:B------:R-:W-:Y:S07]  /*7d50*/  LDSM.16.MT88.4 R124, [R236+0x3900] ;  /* 0x00390000ec7c783b */ /* 0x000fee0000004200 */
[C---:B--2---:R-:W-:Y:S01]  /*7d60*/  HMMA.16816.F32.BF16 R92, R20.reuse, R120, R92 ;  /* 0x00000078145c723c */ /* 0x044fe2000004185c */
[----:B------:R-:W-:Y:S07]  /*7d70*/  MUFU.EX2 R54, R54 ;  /* 0x0000003600367308 */ /* 0x000fee0000000800 */
[C---:B------:R-:W-:Y:S01]  /*7d80*/  HMMA.16816.F32.BF16 R96, R20.reuse, R122, R96 ;  /* 0x0000007a1460723c */ /* 0x040fe20000041860 */
[----:B------:R-:W-:Y:S02]  /*7d90*/  LDSM.16.MT88.4 R120, [R232+0x5900] ;  /* 0x00590000e878783b */ /* 0x000fe40000004200 */
[----:B------:R-:W-:Y:S05]  /*7da0*/  MUFU.EX2 R55, R55 ;  /* 0x0000003700377308 */ /* 0x000fea0000000800 */
[C---:B---3--:R-:W-:Y:S05]  /*7db0*/  HMMA.16816.F32.BF16 R12, R20.reuse, R24, R12 ;  /* 0x00000018140c723c */ /* 0x048fea000004180c */
[----:B------:R-:W-:Y:S03]  /*7dc0*/  MUFU.EX2 R56, R56 ;  /* 0x0000003800387308 */ /* 0x000fe60000000800 */
[C---:B------:R-:W-:Y:S01]  /*7dd0*/  HMMA.16816.F32.BF16 R100, R20.reuse, R26, R100 ;  /* 0x0000001a1464723c */ /* 0x040fe20000041864 */
[----:B------:R-:W2:Y:S06]  /*7de0*/  LDSM.16.MT88.4 R24, [R233+0x1900] ;  /* 0x00190000e918783b */ /* 0x000eac0000004200 */
[----:B------:R-:W-:Y:S01]  /*7df0*/  MUFU.EX2 R57, R57 ;  /* 0x0000003900397308 */ /* 0x000fe20000000800 */
[C---:B------:R-:W-:Y:S08]  /*7e00*/  HMMA.16816.F32.BF16 R104, R20.reuse, R28, R104 ;  /* 0x0000001c1468723c */ /* 0x040ff00000041868 */
[C---:B------:R-:W-:Y:S01]  /*7e10*/  HMMA.16816.F32.BF16 R108, R20.reuse, R30, R108 ;  /* 0x0000001e146c723c */ /* 0x040fe2000004186c */
[----:B------:R-:W3:Y:S01]  /*7e20*/  LDSM.16.MT88.4 R28, [R232+0x1900] ;  /* 0x00190000e81c783b */ /* 0x000ee20000004200 */
[----:B------:R-:W-:Y:S06]  /*7e30*/  MUFU.EX2 R58, R58 ;  /* 0x0000003a003a7308 */ /* 0x000fec0000000800 */
[C---:B------:R-:W-:Y:S04]  /*7e40*/  HMMA.16816.F32.BF16 R16, R20.reuse, R128, R16 ;  /* 0x000000801410723c */ /* 0x040fe80000041810 */
[----:B------:R-:W-:Y:S04]  /*7e50*/  MUFU.EX2 R59, R59 ;  /* 0x0000003b003b7308 */ /* 0x000fe80000000800 */
[----:B------:R-:W-:Y:S06]  /*7e60*/  HMMA.16816.F32.BF16 R112, R20, R130, R112 ;  /* 0x000000821470723c */ /* 0x000fec0000041870 */
[----:B------:R-:W-:Y:S01]  /*7e70*/  MUFU.EX2 R60, R60 ;  /* 0x0000003c003c7308 */ /* 0x000fe20000000800 */
[----:B------:R-:W-:Y:S01]  /*7e80*/  F2FP.BF16.PACK_AB R20, R144, R145 ;  /* 0x000000919014723e */ /* 0x000fe200000010ff */
[----:B------:R-:W-:Y:S01]  /*7e90*/  FADD.FTZ R145, R145, R148 ;  /* 0x0000009491917221 */ /* 0x000fe20000010000 */
[C---:B-1----:R-:W-:Y:S03]  /*7ea0*/  F2FP.BF16.PACK_AB R21, R147.reuse, R146 ;  /* 0x000000929315723e */ /* 0x042fe600000010ff */
[----:B------:R-:W-:Y:S01]  /*7eb0*/  F2FP.BF16.PACK_AB R22, R188, R183 ;  /* 0x000000b7bc16723e */ /* 0x000fe200000010ff */
[----:B------:R-:W-:Y:S01]  /*7ec0*/  FADD.FTZ R145, R144, R145 ;  /* 0x0000009190917221 */ /* 0x000fe20000010000 */
[----:B------:R-:W-:Y:S01]  /*7ed0*/  F2FP.BF16.PACK_AB R23, R190, R189 ;  /* 0x000000bdbe17723e */ /* 0x000fe200000010ff */
[----:B------:R-:W-:Y:S01]  /*7ee0*/  FADD.FTZ R147, R147, R151 ;  /* 0x0000009793937221 */ /* 0x000fe20000010000 */
[----:B------:R-:W-:Y:S01]  /*7ef0*/  MUFU.EX2 R61, R61 ;  /* 0x0000003d003d7308 */ /* 0x000fe20000000800 */
[----:B------:R-:W-:Y:S02]  /*7f00*/  FADD.FTZ R183, R183, R145 ;  /* 0x00000091b7b77221 */ /* 0x000fe40000010000 */
[----:B------:R-:W-:Y:S02]  /*7f10*/  FADD.FTZ R147, R189, R147 ;  /* 0x00000093bd937221 */ /* 0x000fe40000010000 */
[C---:B-----5:R-:W-:Y:S03]  /*7f20*/  HMMA.16816.F32.BF16 R4, R20.reuse, R116, R4 ;  /* 0x000000741404723c */ /* 0x060fe60000041804 */
[----:B------:R-:W-:Y:S02]  /*7f30*/  FADD.FTZ R183, R188, R183 ;  /* 0x000000b7bcb77221 */ /* 0x000fe40000010000 */
[----:B------:R-:W-:Y:S01]  /*7f40*/  MUFU.EX2 R62, R62 ;  /* 0x0000003e003e7308 */ /* 0x000fe20000000800 */
[----:B------:R-:W-:Y:S02]  /*7f50*/  FADD.FTZ R190, R190, R147 ;  /* 0x00000093bebe7221 */ /* 0x000fe40000010000 */
[C---:B------:R-:W-:Y:S01]  /*7f60*/  HMMA.16816.F32.BF16 R8, R20.reuse, R118, R8 ;  /* 0x000000761408723c */ /* 0x040fe20000041808 */
[----:B------:R-:W-:Y:S03]  /*7f70*/  LDSM.16.MT88.4 R116, [R233+0x5900] ;  /* 0x00590000e974783b */ /* 0x000fe60000004200 */
[----:B------:R-:W-:Y:S03]  /*7f80*/  FADD.FTZ R190, R193, R190 ;  /* 0x000000bec1be7221 */ /* 0x000fe60000010000 */
[----:B------:R-:W-:Y:S01]  /*7f90*/  MUFU.EX2 R63, R63 ;  /* 0x0000003f003f7308 */ /* 0x000fe20000000800 */
[C---:B------:R-:W-:Y:S08]  /*7fa0*/  HMMA.16816.F32.BF16 R68, R20.reuse, R32, R68 ;  /* 0x000000201444723c */ /* 0x040ff00000041844 */
[C---:B------:R-:W-:Y:S01]  /*7fb0*/  HMMA.16816.F32.BF16 R72, R20.reuse, R34, R72 ;  /* 0x000000221448723c */ /* 0x040fe20000041848 */
[----:B------:R-:W1:Y:S01]  /*7fc0*/  LDSM.16.MT88.4 R32, [R236+0x5900] ;  /* 0x00590000ec20783b */ /* 0x000e620000004200 */
[----:B------:R-:W-:Y:S06]  /*7fd0*/  MUFU.EX2 R64, R64 ;  /* 0x0000004000407308 */ /* 0x000fec0000000800 */
[C---:B--2---:R-:W-:Y:S08]  /*7fe0*/  HMMA.16816.F32.BF16 R76, R20.reuse, R24, R76 ;  /* 0x00000018144c723c */ /* 0x044ff0000004184c */
[C---:B------:R-:W-:Y:S01]  /*7ff0*/  HMMA.16816.F32.BF16 R80, R20.reuse, R26, R80 ;  /* 0x0000001a1450723c */ /* 0x040fe20000041850 */
[----:B------:R-:W2:Y:S07]  /*8000*/  LDSM.16.MT88.4 R24, [R236+0x2100] ;  /* 0x00210000ec18783b */ /* 0x000eae0000004200 */
[C---:B---3--:R-:W-:Y:S08]  /*8010*/  HMMA.16816.F32.BF16 R84, R20.reuse, R28, R84 ;  /* 0x0000001c1454723c */ /* 0x048ff00000041854 */
[C---:B------:R-:W-:Y:S01]  /*8020*/  HMMA.16816.F32.BF16 R88, R20.reuse, R30, R88 ;  /* 0x0000001e1458723c */ /* 0x040fe20000041858 */
[----:B------:R-:W3:Y:S07]  /*8030*/  LDSM.16.MT88.4 R28, [R234+0x2100] ;  /* 0x00210000ea1c783b */ /* 0x000eee0000004200 */
[C---:B-1----:R-:W-:Y:S08]  /*8040*/  HMMA.16816.F32.BF16 R92, R20.reuse, R32, R92 ;  /* 0x00000020145c723c */ /* 0x042ff0000004185c */
[C---:B------:R-:W-:Y:S01]  /*8050*/  HMMA.16816.F32.BF16 R96, R20.reuse, R34, R96 ;  /* 0x000000221460723c */ /* 0x040fe20000041860 */
[----:B------:R-:W1:Y:S07]  /*8060*/  LDSM.16.MT88.4 R32, [R233+0x2100] ;  /* 0x00210000e920783b */ /* 0x000e6e0000004200 */
[C---:B------:R-:W-:Y:S08]  /*8070*/  HMMA.16816.F32.BF16 R12, R20.reuse, R36, R12 ;  /* 0x00000024140c723c */ /* 0x040ff0000004180c */
[C---:B------:R-:W-:Y:S01]  /*8080*/  HMMA.16816.F32.BF16 R100, R20.reuse, R38, R100 ;  /* 0x000000261464723c */ /* 0x040fe20000041864 */
[----:B------:R-:W4:Y:S07]  /*8090*/  LDSM.16.MT88.4 R36, [R232+0x2100] ;  /* 0x00210000e824783b */ /* 0x000f2e0000004200 */
[C---:B------:R-:W-:Y:S07]  /*80a0*/  HMMA.16816.F32.BF16 R104, R20.reuse, R116, R104 ;  /* 0x000000741468723c */ /* 0x040fee0000041868 */
[--C-:B------:R-:W-:Y:S01]  /*80b0*/  FFMA.FTZ R116, R44, c[0x0][0x2d0], -R162.reuse ;  /* 0x0000b4002c747a23 */ /* 0x100fe200000108a2 */
[C---:B------:R-:W-:Y:S04]  /*80c0*/  HMMA.16816.F32.BF16 R108, R20.reuse, R118, R108 ;  /* 0x00000076146c723c */ /* 0x040fe8000004186c */
[--C-:B------:R-:W-:Y:S01]  /*80d0*/  FFMA.FTZ R117, R45, c[0x0][0x2d0], -R162.reuse ;  /* 0x0000b4002d757a23 */ /* 0x100fe200000108a2 */
[----:B------:R-:W-:Y:S01]  /*80e0*/  MUFU.EX2 R116, R116 ;  /* 0x0000007400747308 */ /* 0x000fe20000000800 */
[----:B------:R-:W-:Y:S02]  /*80f0*/  FFMA.FTZ R162, R65, c[0x0][0x2d0], -R162 ;  /* 0x0000b40041a27a23 */ /* 0x000fe400000108a2 */
[C---:B------:R-:W-:Y:S04]  /*8100*/  HMMA.16816.F32.BF16 R16, R20.reuse, R120, R16 ;  /* 0x000000781410723c */ /* 0x040fe80000041810 */
[--C-:B------:R-:W-:Y:S02]  /*8110*/  FFMA.FTZ R118, R46, c[0x0][0x2d0], -R161.reuse ;  /* 0x0000b4002e767a23 */ /* 0x100fe400000108a1 */
[--C-:B------:R-:W-:Y:S01]  /*8120*/  FFMA.FTZ R119, R47, c[0x0][0x2d0], -R161.reuse ;  /* 0x0000b4002f777a23 */ /* 0x100fe200000108a1 */
[----:B------:R-:W-:Y:S01]  /*8130*/  MUFU.EX2 R117, R117 ;  /* 0x0000007500757308 */ /* 0x000fe20000000800 */
[----:B------:R-:W-:Y:S01]  /*8140*/  HMMA.16816.F32.BF16 R112, R20, R122, R112 ;  /* 0x0000007a1470723c */ /* 0x000fe20000041870 */
[----:B------:R-:W-:Y:S03]  /*8150*/  LDSM.16.MT88.4 R44, [R234+0x2900] ;  /* 0x00290000ea2c783b */ /* 0x000fe60000004200 */
[--C-:B------:R-:W-:Y:S02]  /*8160*/  FFMA.FTZ R65, R66, c[0x0][0x2d0], -R161.reuse ;  /* 0x0000b40042417a23 */ /* 0x100fe400000108a1 */
[----:B------:R-:W-:Y:S01]  /*8170*/  FFMA.FTZ R161, R67, c[0x0][0x2d0], -R161 ;  /* 0x0000b40043a17a23 */ /* 0x000fe200000108a1 */
[C---:B------:R-:W-:Y:S01]  /*8180*/  F2FP.BF16.PACK_AB R20, R191.reuse, R192 ;  /* 0x000000c0bf14723e */ /* 0x040fe200000010ff */
[----:B------:R-:W-:Y:S01]  /*8190*/  FADD.FTZ R192, R192, R183 ;  /* 0x000000b7c0c07221 */ /* 0x000fe20000010000 */
[----:B------:R-:W-:Y:S01]  /*81a0*/  F2FP.BF16.PACK_AB R21, R194, R193 ;  /* 0x000000c1c215723e */ /* 0x000fe200000010ff */
[----:B------:R-:W5:Y:S02]  /*81b0*/  MUFU.EX2 R118, R118 ;  /* 0x0000007600767308 */ /* 0x000f640000000800 */
[----:B------:R-:W-:Y:S01]  /*81c0*/  F2FP.BF16.PACK_AB R22, R200, R195 ;  /* 0x000000c3c816723e */ /* 0x000fe200000010ff */
[----:B------:R-:W-:Y:S01]  /*81d0*/  FADD.FTZ R192, R191, R192 ;  /* 0x000000c0bfc07221 */ /* 0x000fe20000010000 */
[----:B------:R-:W-:Y:S01]  /*81e0*/  F2FP.BF16.PACK_AB R23, R202, R201 ;  /* 0x000000c9ca17723e */ /* 0x000fe200000010ff */
[----:B------:R-:W-:Y:S02]  /*81f0*/  FADD.FTZ R194, R194, R190 ;  /* 0x000000bec2c27221 */ /* 0x000fe40000010000 */
[----:B------:R-:W-:Y:S02]  /*8200*/  FADD.FTZ R195, R195, R192 ;  /* 0x000000c0c3c37221 */ /* 0x000fe40000010000 */
[----:B------:R-:W-:Y:S01]  /*8210*/  FADD.FTZ R194, R201, R194 ;  /* 0x000000c2c9c27221 */ /* 0x000fe20000010000 */
[----:B------:R-:W1:Y:S01]  /*8220*/  MUFU.EX2 R119, R119 ;  /* 0x0000007700777308 */ /* 0x000e620000000800 */
[C---:B--2---:R-:W-:Y:S03]  /*8230*/  HMMA.16816.F32.BF16 R4, R20.reuse, R24, R4 ;  /* 0x000000181404723c */ /* 0x044fe60000041804 */
[----:B------:R-:W-:Y:S02]  /*8240*/  FADD.FTZ R195, R200, R195 ;  /* 0x000000c3c8c37221 */ /* 0x000fe40000010000 */
[----:B------:R-:W-:Y:S03]  /*8250*/  FADD.FTZ R202, R202, R194 ;  /* 0x000000c2caca7221 */ /* 0x000fe60000010000 */
[C---:B------:R-:W-:Y:S01]  /*8260*/  HMMA.16816.F32.BF16 R8, R20.reuse, R26, R8 ;  /* 0x0000001a1408723c */ /* 0x040fe20000041808 */
[----:B------:R-:W2:Y:S01]  /*8270*/  LDSM.16.MT88.4 R24, [R236+0x6100] ;  /* 0x00610000ec18783b */ /* 0x000ea20000004200 */
[----:B------:R-:W-:Y:S02]  /*8280*/  MUFU.EX2 R162, R162 ;  /* 0x000000a200a27308 */ /* 0x000fe40000000800 */
[----:B-----5:R-:W-:Y:S04]  /*8290*/  FADD.FTZ R202, R118, R202 ;  /* 0x000000ca76ca7221 */ /* 0x020fe80000010000 */
[C---:B---3--:R-:W-:Y:S04]  /*82a0*/  HMMA.16816.F32.BF16 R68, R20.reuse, R28, R68 ;  /* 0x0000001c1444723c */ /* 0x048fe80000041844 */
[----:B------:R-:W3:Y:S04]  /*82b0*/  MUFU.EX2 R65, R65 ;  /* 0x0000004100417308 */ /* 0x000ee80000000800 */
[C---:B------:R-:W-:Y:S01]  /*82c0*/  HMMA.16816.F32.BF16 R72, R20.reuse, R30, R72 ;  /* 0x0000001e1448723c */ /* 0x040fe20000041848 */
[----:B------:R-:W5:Y:S05]  /*82d0*/  LDSM.16.MT88.4 R28, [R234+0x6100] ;  /* 0x00610000ea1c783b */ /* 0x000f6a0000004200 */
[----:B------:R-:W2:Y:S02]  /*82e0*/  MUFU.EX2 R161, R161 ;  /* 0x000000a100a17308 */ /* 0x000ea40000000800 */
[C---:B-1----:R-:W-:Y:S08]  /*82f0*/  HMMA.16816.F32.BF16 R76, R20.reuse, R32, R76 ;  /* 0x00000020144c723c */ /* 0x042ff0000004184c */
[C---:B------:R-:W-:Y:S01]  /*8300*/  HMMA.16816.F32.BF16 R80, R20.reuse, R34, R80 ;  /* 0x000000221450723c */ /* 0x040fe20000041850 */
[----:B------:R-:W1:Y:S07]  /*8310*/  LDSM.16.MT88.4 R32, [R233+0x6100] ;  /* 0x00610000e920783b */ /* 0x000e6e0000004200 */
[C---:B----4-:R-:W-:Y:S08]  /*8320*/  HMMA.16816.F32.BF16 R84, R20.reuse, R36, R84 ;  /* 0x000000241454723c */ /* 0x050ff00000041854 */
[C---:B------:R-:W-:Y:S01]  /*8330*/  HMMA.16816.F32.BF16 R88, R20.reuse, R38, R88 ;  /* 0x000000261458723c */ /* 0x040fe20000041858 */
[----:B------:R-:W4:Y:S07]  /*8340*/  LDSM.16.MT88.4 R36, [R236+0x2900] ;  /* 0x00290000ec24783b */ /* 0x000f2e0000004200 */
[C---:B--2---:R-:W-:Y:S08]  /*8350*/  HMMA.16816.F32.BF16 R92, R20.reuse, R24, R92 ;  /* 0x00000018145c723c */ /* 0x044ff0000004185c */
[C---:B------:R-:W-:Y:S01]  /*8360*/  HMMA.16816.F32.BF16 R96, R20.reuse, R26, R96 ;  /* 0x0000001a1460723c */ /* 0x040fe20000041860 */
[----:B------:R-:W2:Y:S07]  /*8370*/  LDSM.16.MT88.4 R24, [R233+0x2900] ;  /* 0x00290000e918783b */ /* 0x000eae0000004200 */
[C---:B-----5:R-:W-:Y:S08]  /*8380*/  HMMA.16816.F32.BF16 R12, R20.reuse, R28, R12 ;  /* 0x0000001c140c723c */ /* 0x060ff0000004180c */
[C---:B------:R-:W-:Y:S01]  /*8390*/  HMMA.16816.F32.BF16 R100, R20.reuse, R30, R100 ;  /* 0x0000001e1464723c */ /* 0x040fe20000041864 */
[----:B------:R-:W5:Y:S07]  /*83a0*/  LDSM.16.MT88.4 R28, [R232+0x2900] ;  /* 0x00290000e81c783b */ /* 0x000f6e0000004200 */
[C---:B-1----:R-:W-:Y:S08]  /*83b0*/  HMMA.16816.F32.BF16 R104, R20.reuse, R32, R104 ;  /* 0x000000201468723c */ /* 0x042ff00000041868 */
[C---:B------:R-:W-:Y:S01]  /*83c0*/  HMMA.16816.F32.BF16 R108, R20.reuse, R34, R108 ;  /* 0x00000022146c723c */ /* 0x040fe2000004186c */
[----:B------:R-:W1:Y:S07]  /*83d0*/  LDSM.16.MT88.4 R32, [R236+0x6900] ;  /* 0x00690000ec20783b */ /* 0x000e6e0000004200 */
[C---:B------:R-:W-:Y:S08]  /*83e0*/  HMMA.16816.F32.BF16 R16, R20.reuse, R40, R16 ;  /* 0x000000281410723c */ /* 0x040ff00000041810 */
[----:B------:R-:W-:Y:S01]  /*83f0*/  HMMA.16816.F32.BF16 R112, R20, R42, R112 ;  /* 0x0000002a1470723c */ /* 0x000fe20000041870 */
[----:B------:R-:W-:Y:S06]  /*8400*/  LDSM.16.MT88.4 R40, [R234+0x7100] ;  /* 0x00710000ea28783b */ /* 0x000fec0000004200 */
[----:B------:R-:W-:Y:S01]  /*8410*/  F2FP.BF16.PACK_AB R20, R117, R116 ;  /* 0x000000747514723e */ /* 0x000fe200000010ff */
[----:B------:R-:W-:Y:S01]  /*8420*/  FADD.FTZ R116, R116, R195 ;  /* 0x000000c374747221 */ /* 0x000fe20000010000 */
[----:B------:R-:W-:Y:S03]  /*8430*/  F2FP.BF16.PACK_AB R21, R119, R118 ;  /* 0x000000767715723e */ /* 0x000fe600000010ff */
[----:B------:R-:W-:Y:S01]  /*8440*/  F2FP.BF16.PACK_AB R22, R208, R203 ;  /* 0x000000cbd016723e */ /* 0x000fe200000010ff */
[----:B------:R-:W-:Y:S01]  /*8450*/  FADD.FTZ R116, R117, R116 ;  /* 0x0000007475747221 */ /* 0x000fe20000010000 */
[----:B------:R-:W-:Y:S01]  /*8460*/  F2FP.BF16.PACK_AB R23, R210, R209 ;  /* 0x000000d1d217723e */ /* 0x000fe200000010ff */
[----:B------:R-:W-:Y:S02]  /*8470*/  FADD.FTZ R119, R119, R202 ;  /* 0x000000ca77777221 */ /* 0x000fe40000010000 */
[----:B------:R-:W-:Y:S02]  /*8480*/  FADD.FTZ R203, R203, R116 ;  /* 0x00000074cbcb7221 */ /* 0x000fe40000010000 */
[----:B------:R-:W-:Y:S02]  /*8490*/  FADD.FTZ R119, R209, R119 ;  /* 0x00000077d1777221 */ /* 0x000fe40000010000 */
[C---:B----4-:R-:W-:Y:S03]  /*84a0*/  HMMA.16816.F32.BF16 R4, R20.reuse, R36, R4 ;  /* 0x000000241404723c */ /* 0x050fe60000041804 */
[----:B------:R-:W-:Y:S02]  /*84b0*/  FADD.FTZ R203, R208, R203 ;  /* 0x000000cbd0cb7221 */ /* 0x000fe40000010000 */
[----:B------:R-:W-:Y:S03]  /*84c0*/  FADD.FTZ R210, R210, R119 ;  /* 0x00000077d2d27221 */ /* 0x000fe60000010000 */
[C---:B------:R-:W-:Y:S01]  /*84d0*/  HMMA.16816.F32.BF16 R8, R20.reuse, R38, R8 ;  /* 0x000000261408723c */ /* 0x040fe20000041808 */
[----:B------:R-:W4:Y:S03]  /*84e0*/  LDSM.16.MT88.4 R36, [R234+0x6900] ;  /* 0x00690000ea24783b */ /* 0x000f260000004200 */
[----:B------:R-:W-:Y:S04]  /*84f0*/  FADD.FTZ R210, R54, R210 ;  /* 0x000000d236d27221 */ /* 0x000fe80000010000 */
[C---:B------:R-:W-:Y:S08]  /*8500*/  HMMA.16816.F32.BF16 R68, R20.reuse, R44, R68 ;  /* 0x0000002c1444723c */ /* 0x040ff00000041844 */
[C---:B------:R-:W-:Y:S01]  /*8510*/  HMMA.16816.F32.BF16 R72, R20.reuse, R46, R72 ;  /* 0x0000002e1448723c */ /* 0x040fe20000041848 */
[----:B------:R-:W-:Y:S07]  /*8520*/  LDSM.16.MT88.4 R44, [R233+0x7100] ;  /* 0x00710000e92c783b */ /* 0x000fee0000004200 */
        /* <DEDUP_REMOVED lines=9> */
[C---:B----4-:R-:W-:Y:S08]  /*85c0*/  HMMA.16816.F32.BF16 R12, R20.reuse, R36, R12 ;  /* 0x00000024140c723c */ /* 0x050ff0000004180c */
[C---:B------:R-:W-:Y:S01]  /*85d0*/  HMMA.16816.F32.BF16 R100, R20.reuse, R38, R100 ;  /* 0x000000261464723c */ /* 0x040fe20000041864 */
[----:B------:R-:W-:Y:S07]  /*85e0*/  LDSM.16.MT88.4 R36, [R232+0x3100] ;  /* 0x00310000e824783b */ /* 0x000fee0000004200 */
[C---:B--2---:R-:W-:Y:S08]  /*85f0*/  HMMA.16816.F32.BF16 R104, R20.reuse, R24, R104 ;  /* 0x000000181468723c */ /* 0x044ff00000041868 */
[C---:B------:R-:W-:Y:S01]  /*8600*/  HMMA.16816.F32.BF16 R108, R20.reuse, R26, R108 ;  /* 0x0000001a146c723c */ /* 0x040fe2000004186c */
[----:B------:R-:W2:Y:S07]  /*8610*/  LDSM.16.MT88.4 R24, [R234+0x3100] ;  /* 0x00310000ea18783b */ /* 0x000eae0000004200 */
[C---:B-----5:R-:W-:Y:S08]  /*8620*/  HMMA.16816.F32.BF16 R16, R20.reuse, R28, R16 ;  /* 0x0000001c1410723c */ /* 0x060ff00000041810 */
[----:B------:R-:W-:Y:S01]  /*8630*/  HMMA.16816.F32.BF16 R112, R20, R30, R112 ;  /* 0x0000001e1470723c */ /* 0x000fe20000041870 */
[----:B------:R-:W4:Y:S06]  /*8640*/  LDSM.16.MT88.4 R28, [R233+0x3100] ;  /* 0x00310000e91c783b */ /* 0x000f2c0000004200 */
        /* <DEDUP_REMOVED lines=9> */
[C---:B-1----:R-:W-:Y:S03]  /*86e0*/  HMMA.16816.F32.BF16 R4, R20.reuse, R32, R4 ;  /* 0x000000201404723c */ /* 0x042fe60000041804 */
[----:B------:R-:W-:Y:S02]  /*86f0*/  FADD.FTZ R56, R57, R56 ;  /* 0x0000003839387221 */ /* 0x000fe40000010000 */
[----:B------:R-:W-:Y:S03]  /*8700*/  FADD.FTZ R59, R59, R55 ;  /* 0x000000373b3b7221 */ /* 0x000fe60000010000 */
[C---:B------:R-:W-:Y:S01]  /*8710*/  HMMA.16816.F32.BF16 R8, R20.reuse, R34, R8 ;  /* 0x000000221408723c */ /* 0x040fe20000041808 */
[----:B------:R-:W1:Y:S03]  /*8720*/  LDSM.16.MT88.4 R32, [R236+0x7100] ;  /* 0x00710000ec20783b */ /* 0x000e660000004200 */
[----:B------:R-:W-:Y:S04]  /*8730*/  FADD.FTZ R59, R62, R59 ;  /* 0x0000003b3e3b7221 */ /* 0x000fe80000010000 */
[C---:B--2---:R-:W-:Y:S04]  /*8740*/  HMMA.16816.F32.BF16 R68, R20.reuse, R24, R68 ;  /* 0x000000181444723c */ /* 0x044fe80000041844 */
[----:B------:R-:W-:Y:S04]  /*8750*/  FADD.FTZ R59, R63, R59 ;  /* 0x0000003b3f3b7221 */ /* 0x000fe80000010000 */
[C---:B------:R-:W-:Y:S01]  /*8760*/  HMMA.16816.F32.BF16 R72, R20.reuse, R26, R72 ;  /* 0x0000001a1448723c */ /* 0x040fe20000041848 */
[----:B------:R-:W2:Y:S03]  /*8770*/  LDSM.16.MT88.4 R24, [R234+0x3900] ;  /* 0x00390000ea18783b */ /* 0x000ea60000004200 */
[----:B---3--:R-:W-:Y:S04]  /*8780*/  FADD.FTZ R59, R65, R59 ;  /* 0x0000003b413b7221 */ /* 0x008fe80000010000 */
[C---:B----4-:R-:W-:Y:S04]  /*8790*/  HMMA.16816.F32.BF16 R76, R20.reuse, R28, R76 ;  /* 0x0000001c144c723c */ /* 0x050fe8000004184c */
[----:B------:R-:W-:Y:S04]  /*87a0*/  FADD.FTZ R248, R161, R59 ;  /* 0x0000003ba1f87221 */ /* 0x000fe80000010000 */
[C---:B------:R-:W-:Y:S01]  /*87b0*/  HMMA.16816.F32.BF16 R80, R20.reuse, R30, R80 ;  /* 0x0000001e1450723c */ /* 0x040fe20000041850 */
[----:B------:R-:W3:Y:S07]  /*87c0*/  LDSM.16.MT88.4 R28, [R233+0x3900] ;  /* 0x00390000e91c783b */ /* 0x000eee0000004200 */
[C---:B------:R-:W-:Y:S08]  /*87d0*/  HMMA.16816.F32.BF16 R84, R20.reuse, R36, R84 ;  /* 0x000000241454723c */ /* 0x040ff00000041854 */
        /* <DEDUP_REMOVED lines=8> */
[----:B------:R-:W-:Y:S07]  /*8860*/  HMMA.16816.F32.BF16 R112, R20, R50, R112 ;  /* 0x000000321470723c */ /* 0x000fee0000041870 */
[----:B------:R-:W-:Y:S01]  /*8870*/  F2FP.BF16.PACK_AB R20, R61, R60 ;  /* 0x0000003c3d14723e */ /* 0x000fe200000010ff */
[----:B------:R-:W-:Y:S01]  /*8880*/  FADD.FTZ R60, R60, R56 ;  /* 0x000000383c3c7221 */ /* 0x000fe20000010000 */
[----:B------:R-:W-:Y:S03]  /*8890*/  F2FP.BF16.PACK_AB R21, R63, R62 ;  /* 0x0000003e3f15723e */ /* 0x000fe600000010ff */
[----:B------:R-:W-:Y:S01]  /*88a0*/  F2FP.BF16.PACK_AB R22, R162, R64 ;  /* 0x00000040a216723e */ /* 0x000fe200000010ff */
[----:B------:R-:W-:Y:S01]  /*88b0*/  FADD.FTZ R60, R61, R60 ;  /* 0x0000003c3d3c7221 */ /* 0x000fe20000010000 */
[----:B------:R-:W-:Y:S03]  /*88c0*/  F2FP.BF16.PACK_AB R23, R161, R65 ;  /* 0x00000041a117723e */ /* 0x000fe600000010ff */
[----:B------:R-:W-:Y:S04]  /*88d0*/  FADD.FTZ R60, R64, R60 ;  /* 0x0000003c403c7221 */ /* 0x000fe80000010000 */
[C---:B------:R-:W-:Y:S01]  /*88e0*/  HMMA.16816.F32.BF16 R128, R20.reuse, R124, R4 ;  /* 0x0000007c1480723c */ /* 0x040fe20000041804 */
[----:B------:R-:W1:Y:S02]  /*88f0*/  LDSM.16.MT88.4 R4, [R232+0x3900] ;  /* 0x00390000e804783b */ /* 0x000e640000004200 */
[----:B------:R-:W-:Y:S05]  /*8900*/  FADD.FTZ R249, R162, R60 ;  /* 0x0000003ca2f97221 */ /* 0x000fea0000010000 */
[C---:B------:R-:W-:Y:S01]  /*8910*/  HMMA.16816.F32.BF16 R124, R20.reuse, R126, R8 ;  /* 0x0000007e147c723c */ /* 0x040fe20000041808 */
[----:B------:R-:W4:Y:S07]  /*8920*/  LDSM.16.MT88.4 R8, [R236+0x7900] ;  /* 0x00790000ec08783b */ /* 0x000f2e0000004200 */
[C---:B--2---:R-:W-:Y:S08]  /*8930*/  HMMA.16816.F32.BF16 R68, R20.reuse, R24, R68 ;  /* 0x000000181444723c */ /* 0x044ff00000041844 */
[C---:B------:R-:W-:Y:S01]  /*8940*/  HMMA.16816.F32.BF16 R72, R20.reuse, R26, R72 ;  /* 0x0000001a1448723c */ /* 0x040fe20000041848 */
[----:B------:R-:W2:Y:S07]  /*8950*/  LDSM.16.MT88.4 R24, [R234+0x7900] ;  /* 0x00790000ea18783b */ /* 0x000eae0000004200 */
[C---:B---3--:R-:W-:Y:S08]  /*8960*/  HMMA.16816.F32.BF16 R76, R20.reuse, R28, R76 ;  /* 0x0000001c144c723c */ /* 0x048ff0000004184c */
[C---:B------:R-:W-:Y:S08]  /*8970*/  HMMA.16816.F32.BF16 R80, R20.reuse, R30, R80 ;  /* 0x0000001e1450723c */ /* 0x040ff00000041850 */
[C---:B-1----:R-:W-:Y:S08]  /*8980*/  HMMA.16816.F32.BF16 R84, R20.reuse, R4, R84 ;  /* 0x000000041454723c */ /* 0x042ff00000041854 */
[C---:B------:R-:W-:Y:S01]  /*8990*/  HMMA.16816.F32.BF16 R88, R20.reuse, R6, R88 ;  /* 0x000000061458723c */ /* 0x040fe20000041858 */
[----:B------:R-:W1:Y:S07]  /*89a0*/  LDSM.16.MT88.4 R4, [R233+0x7900] ;  /* 0x00790000e904783b */ /* 0x000e6e0000004200 */
[C---:B----4-:R-:W-:Y:S08]  /*89b0*/  HMMA.16816.F32.BF16 R92, R20.reuse, R8, R92 ;  /* 0x00000008145c723c */ /* 0x050ff0000004185c */
[C---:B------:R-:W-:Y:S01]  /*89c0*/  HMMA.16816.F32.BF16 R96, R20.reuse, R10, R96 ;  /* 0x0000000a1460723c */ /* 0x040fe20000041860 */
[----:B------:R-:W3:Y:S07]  /*89d0*/  LDSM.16.MT88.4 R8, [R232+0x7900] ;  /* 0x00790000e808783b */ /* 0x000eee0000004200 */
[C---:B--2---:R-:W-:Y:S08]  /*89e0*/  HMMA.16816.F32.BF16 R120, R20.reuse, R24, R12 ;  /* 0x000000181478723c */ /* 0x044ff0000004180c */
[C---:B------:R-:W-:Y:S08]  /*89f0*/  HMMA.16816.F32.BF16 R100, R20.reuse, R26, R100 ;  /* 0x0000001a1464723c */ /* 0x040ff00000041864 */
[C---:B-1----:R-:W-:Y:S08]  /*8a00*/  HMMA.16816.F32.BF16 R104, R20.reuse, R4, R104 ;  /* 0x000000041468723c */ /* 0x042ff00000041868 */
[C---:B------:R-:W-:Y:S08]  /*8a10*/  HMMA.16816.F32.BF16 R108, R20.reuse, R6, R108 ;  /* 0x00000006146c723c */ /* 0x040ff0000004186c */
[C---:B---3--:R-:W-:Y:S08]  /*8a20*/  HMMA.16816.F32.BF16 R116, R20.reuse, R8, R16 ;  /* 0x000000081474723c */ /* 0x048ff00000041810 */
[----:B------:R-:W-:Y:S01]  /*8a30*/  HMMA.16816.F32.BF16 R112, R20, R10, R112 ;  /* 0x0000000a1470723c */ /* 0x000fe20000041870 */
[----:B------:R-:W-:-:S07]  /*8a40*/  @P1 BRA `(.L_x_6) ;  /* 0xffffcd1000001947 */ /* 0x000fce000383ffff */
.L_x_5:
[----:B------:R-:W1:Y:S01]  /*8a50*/  SHFL.BFLY PT, R4, R249, 0x2, 0x1f ;  /* 0x0c401f00f9047f89 */ /* 0x000e6200000e0000 */
[----:B------:R-:W-:-:S02]  /*8a60*/  MOV R5, RZ ;  /* 0x000000ff00057202 */ /* 0x000fc40000000f00 */
[----:B------:R-:W-:Y:S01]  /*8a70*/  MOV R6, 0xff800000 ;  /* 0xff80000000067802 */ /* 0x000fe20000000f00 */
[----:B------:R-:W2:Y:S01]  /*8a80*/  SHFL.BFLY PT, R2, R248, 0x2, 0x1f ;  /* 0x0c401f00f8027f89 */ /* 0x000ea200000e0000 */
[----:B------:R-:W-:Y:S01]  /*8a90*/  PLOP3.LUT P2, PT, PT, PT, PT, 0x8, 0x0 ;  /* 0x000000000000781c */ /* 0x000fe20003f4e170 */
[----:B-1----:R-:W-:Y:S02]  /*8aa0*/  FADD.FTZ R4, R4, R249 ;  /* 0x000000f904047221 */ /* 0x002fe40000010000 */
[----:B--2---:R-:W-:-:S03]  /*8ab0*/  FADD.FTZ R248, R2, R248 ;  /* 0x000000f802f87221 */ /* 0x004fc60000010000 */
[----:B------:R-:W1:Y:S04]  /*8ac0*/  SHFL.BFLY PT, R0, R4, 0x1, 0x1f ;  /* 0x0c201f0004007f89 */ /* 0x000e6800000e0000 */
[----:B------:R-:W2:Y:S01]  /*8ad0*/  SHFL.BFLY PT, R2, R248, 0x1, 0x1f ;  /* 0x0c201f00f8027f89 */ /* 0x000ea200000e0000 */
[----:B-1----:R-:W-:Y:S01]  /*8ae0*/  FADD.FTZ R4, R4, R0 ;  /* 0x0000000004047221 */ /* 0x002fe20000010000 */
[----:B------:R-:W-:Y:S01]  /*8af0*/  MOV R0, RZ ;  /* 0x000000ff00007202 */ /* 0x000fe20000000f00 */
[----:B--2---:R-:W-:-:S03]  /*8b00*/  FADD.FTZ R2, R2, R248 ;  /* 0x000000f802027221 */ /* 0x004fc60000010000 */
[----:B------:R-:W-:Y:S02]  /*8b10*/  FSETP.NE.FTZ.AND P1, PT, R4, RZ, PT ;  /* 0x000000ff0400720b */ /* 0x000fe40003f35000 */
[----:B------:R-:W-:-:S11]  /*8b20*/  FSETP.NE.FTZ.AND P0, PT, R2, RZ, PT ;  /* 0x000000ff0200720b */ /* 0x000fd60003f15000 */
[----:B------:R-:W1:Y:S01]  /*8b30*/  @P1 MUFU.RCP R5, R4 ;  /* 0x0000000400051308 */ /* 0x000e620000001000 */
[----:B------:R-:W-:Y:S02]  /*8b40*/  @P1 MOV R7, 0x3f317218 ;  /* 0x3f31721800071802 */ /* 0x000fe40000000f00 */
[----:B------:R-:W-:-:S03]  /*8b50*/  @P0 MOV R9, 0x3f317218 ;  /* 0x3f31721800090802 */ /* 0x000fc60000000f00 */
[----:B------:R-:W-:Y:S02]  /*8b60*/  @P1 FMUL.FTZ R7, R7, c[0x0][0x2d0] ;  /* 0x0000b40007071a20 */ /* 0x000fe40000410000 */
[----:B------:R-:W2:Y:S01]  /*8b70*/  @P1 MUFU.LG2 R4, R4 ;  /* 0x0000000400041308 */ /* 0x000ea20000000c00 */
[----:B-1----:R-:W-:-:S07]  /*8b80*/  FMUL.FTZ R128, R5, R128 ;  /* 0x0000008005807220 */ /* 0x002fce0000410000 */
[----:B------:R-:W1:Y:S01]  /*8b90*/  @P0 MUFU.RCP R0, R2 ;  /* 0x0000000200000308 */ /* 0x000e620000001000 */
[C---:B------:R-:W-:Y:S02]  /*8ba0*/  FMUL.FTZ R129, R5.reuse, R129 ;  /* 0x0000008105817220 */ /* 0x040fe40000410000 */
[C---:B------:R-:W-:Y:S02]  /*8bb0*/  FMUL.FTZ R124, R5.reuse, R124 ;  /* 0x0000007c057c7220 */ /* 0x040fe40000410000 */
[C---:B------:R-:W-:Y:S02]  /*8bc0*/  FMUL.FTZ R125, R5.reuse, R125 ;  /* 0x0000007d057d7220 */ /* 0x040fe40000410000 */
[C---:B------:R-:W-:Y:S02]  /*8bd0*/  FMUL.FTZ R68, R5.reuse, R68 ;  /* 0x0000004405447220 */ /* 0x040fe40000410000 */
[C---:B------:R-:W-:Y:S02]  /*8be0*/  FMUL.FTZ R69, R5.reuse, R69 ;  /* 0x0000004505457220 */ /* 0x040fe40000410000 */
[----:B------:R-:W-:-:S02]  /*8bf0*/  FMUL.FTZ R72, R5, R72 ;  /* 0x0000004805487220 */ /* 0x000fc40000410000 */
        /* <DEDUP_REMOVED lines=24> */
[----:B------:R-:W-:Y:S02]  /*8d80*/  FMUL.FTZ R113, R5, R113 ;  /* 0x0000007105717220 */ /* 0x000fe40000410000 */
[----:B------:R3:W4:Y:S01]  /*8d90*/  @P0 MUFU.LG2 R5, R2 ;  /* 0x0000000200050308 */ /* 0x0007220000000c00 */
[----:B--2---:R-:W-:Y:S02]  /*8da0*/  @P1 FMUL.FTZ R4, R4, 0.69314718246459960938 ;  /* 0x3f31721804041820 */ /* 0x004fe40000410000 */
[C---:B-1----:R-:W-:Y:S02]  /*8db0*/  FMUL.FTZ R130, R0.reuse, R130 ;  /* 0x0000008200827220 */ /* 0x042fe40000410000 */
[C---:B------:R-:W-:Y:S02]  /*8dc0*/  FMUL.FTZ R131, R0.reuse, R131 ;  /* 0x0000008300837220 */ /* 0x040fe40000410000 */
[C---:B------:R-:W-:Y:S02]  /*8dd0*/  FMUL.FTZ R126, R0.reuse, R126 ;  /* 0x0000007e007e7220 */ /* 0x040fe40000410000 */
[----:B------:R-:W-:-:S02]  /*8de0*/  FMUL.FTZ R127, R0, R127 ;  /* 0x0000007f007f7220 */ /* 0x000fc40000410000 */
[C---:B------:R-:W-:Y:S02]  /*8df0*/  FMUL.FTZ R70, R0.reuse, R70 ;  /* 0x0000004600467220 */ /* 0x040fe40000410000 */
[C---:B------:R-:W-:Y:S02]  /*8e00*/  FMUL.FTZ R71, R0.reuse, R71 ;  /* 0x0000004700477220 */ /* 0x040fe40000410000 */
[C---:B------:R-:W-:Y:S01]  /*8e10*/  FMUL.FTZ R74, R0.reuse, R74 ;  /* 0x0000004a004a7220 */ /* 0x040fe20000410000 */
[----:B---3--:R-:W-:Y:S01]  /*8e20*/  MOV R2, 0xff800000 ;  /* 0xff80000000027802 */ /* 0x008fe20000000f00 */
[----:B----4-:R-:W-:Y:S02]  /*8e30*/  @P0 FMUL.FTZ R8, R5, 0.69314718246459960938 ;  /* 0x3f31721805080820 */ /* 0x010fe40000410000 */
[----:B------:R-:W-:Y:S02]  /*8e40*/  @P0 FMUL.FTZ R5, R9, c[0x0][0x2d0] ;  /* 0x0000b40009050a20 */ /* 0x000fe40000410000 */
        /* <DEDUP_REMOVED lines=25> */
[----:B------:R-:W-:Y:S02]  /*8fe0*/  @P1 FFMA.FTZ R2, R7, R132, R4 ;  /* 0x0000008407021223 */ /* 0x000fe40000010004 */
[----:B------:R-:W-:Y:S02]  /*8ff0*/  @P0 FFMA.FTZ R6, R5, R3, R8 ;  /* 0x0000000305060223 */ /* 0x000fe40000010008 */
.L_x_3:
[----:B------:R-:W-:Y:S05]  /*9000*/  @P2 BRA `(.L_x_9) ;  /* 0x0000135000002947 */ /* 0x000fea0003800000 */
[----:B------:R-:W1:Y:S01]  /*9010*/  S2R R0, SR_CTAID.Y ;  /* 0x0000000000007919 */ /* 0x000e620000002600 */
[----:B------:R-:W-:Y:S01]  /*9020*/  IMAD R5, RZ, RZ, -UR10 ;  /* 0x8000000aff057e24 */ /* 0x000fe2000f8e02ff */
[----:B------:R-:W-:Y:S01]  /*9030*/  USHF.R.S32.HI UR6, URZ, 0x1f, UR10 ;  /* 0x0000001f3f067899 */ /* 0x000fe2000801140a */
[----:B------:R-:W-:Y:S01]  /*9040*/  IMAD.MOV.U32 R9, RZ, RZ, c[0x0][0x4e8] ;  /* 0x00013a00ff097624 */ /* 0x000fe200078e00ff */
[----:B------:R-:W2:Y:S01]  /*9050*/  S2R R11, SR_TID.X ;  /* 0x00000000000b7919 */ /* 0x000ea20000002100 */
[----:B------:R-:W-:Y:S01]  /*9060*/  ULDC.64 UR4, c[0x0][0x4d0] ;  /* 0x0001340000047ab9 */ /* 0x000fe20000000a00 */
[----:B------:R-:W-:Y:S01]  /*9070*/  BSSY B0, `(.L_x_10) ;  /* 0x00000cc000007945 */ /* 0x000fe20003800000 */
[----:B------:R-:W-:Y:S01]  /*9080*/  UIMAD UR7, UR6, UR4, URZ ;  /* 0x00000004060772a4 */ /* 0x000fe2000f8e023f */
[----:B------:R-:W3:Y:S01]  /*9090*/  S2R R8, SR_CTAID.Z ;  /* 0x0000000000087919 */ /* 0x000ee20000002700 */
[----:B------:R-:W-:-:S03]  /*90a0*/  UIMAD.WIDE.U32 UR8, UR10, UR4, URZ ;  /* 0x000000040a0872a5 */ /* 0x000fc6000f8e003f */
[----:B------:R-:W-:Y:S01]  /*90b0*/  BAR.SYNC.DEFER_BLOCKING 0x1, 0x100 ;  /* 0x0044000000007b1d */ /* 0x000fe20000010000 */
[----:B------:R-:W-:Y:S01]  /*90c0*/  UIMAD UR7, UR10, UR5, UR7 ;  /* 0x000000050a0772a4 */ /* 0x000fe2000f8e0207 */
[C---:B------:R-:W-:Y:S01]  /*90d0*/  ISETP.NE.AND P1, PT, R9.reuse, 0x1, PT ;  /* 0x000000010900780c */ /* 0x040fe20003f25270 */
[----:B------:R-:W-:Y:S01]  /*90e0*/  IMAD.U32 R16, RZ, RZ, UR8 ;  /* 0x00000008ff107e24 */ /* 0x000fe2000f8e00ff */
[----:B------:R-:W-:Y:S01]  /*90f0*/  MOV R17, UR9 ;  /* 0x0000000900117c02 */ /* 0x000fe20008000f00 */
[----:B------:R-:W-:Y:S01]  /*9100*/  UIADD3 UR7, UR9, UR7, URZ ;  /* 0x0000000709077290 */ /* 0x000fe2000fffe03f */
[----:B------:R-:W-:Y:S01]  /*9110*/  IMAD R9, R9, c[0x0][0x388], RZ ;  /* 0x0000e20009097a24 */ /* 0x000fe200078e02ff */
[----:B------:R-:W-:Y:S02]  /*9120*/  ULDC.64 UR4, c[0x0][0x438] ;  /* 0x00010e0000047ab9 */ /* 0x000fe40000000a00 */
[----:B------:R-:W-:Y:S02]  /*9130*/  UIMAD.WIDE.U32 UR14, UR10, UR4, URZ ;  /* 0x000000040a0e72a5 */ /* 0x000fe4000f8e003f */
[----:B------:R-:W-:Y:S01]  /*9140*/  UIMAD UR4, UR6, UR4, URZ ;  /* 0x00000004060472a4 */ /* 0x000fe2000f8e023f */
[----:B-1----:R-:W-:-:S02]  /*9150*/  IMAD R5, R5, c[0x0][0x550], R0 ;  /* 0x0001540005057a24 */ /* 0x002fc400078e0200 */
[----:B------:R-:W-:Y:S01]  /*9160*/  IMAD.U32 R17, RZ, RZ, UR7 ;  /* 0x00000007ff117e24 */ /* 0x000fe2000f8e00ff */
[----:B------:R-:W-:Y:S01]  /*9170*/  UIMAD UR4, UR10, UR5, UR4 ;  /* 0x000000050a0472a4 */ /* 0x000fe2000f8e0204 */
[----:B--2---:R-:W-:Y:S01]  /*9180*/  SHF.R.S32.HI R0, RZ, 0x1f, R11 ;  /* 0x0000001fff007819 */ /* 0x004fe2000001140b */
[----:B------:R-:W-:Y:S01]  /*9190*/  IMAD.U32 R15, RZ, RZ, UR15 ;  /* 0x0000000fff0f7e24 */ /* 0x000fe2000f8e00ff */
[----:B------:R-:W-:Y:S01]  /*91a0*/  MOV R14, UR14 ;  /* 0x0000000e000e7c02 */ /* 0x000fe20008000f00 */
[----:B------:R-:W-:Y:S01]  /*91b0*/  UIADD3 UR4, UR15, UR4, URZ ;  /* 0x000000040f047290 */ /* 0x000fe2000fffe03f */
[-C--:B------:R-:W-:Y:S01]  /*91c0*/  LEA.HI R13, R0, R11.reuse, RZ, 0x5 ;  /* 0x0000000b000d7211 */ /* 0x080fe200078f28ff */
[----:B---3--:R-:W-:Y:S01]  /*91d0*/  IMAD.WIDE.U32 R16, R8, c[0x0][0x4d8], R16 ;  /* 0x0001360008107a25 */ /* 0x008fe200078e0010 */
[----:B------:R-:W-:Y:S02]  /*91e0*/  LEA.HI R0, R0, R11, RZ, 0x2 ;  /* 0x0000000b00007211 */ /* 0x000fe400078f10ff */
[----:B------:R-:W-:Y:S01]  /*91f0*/  LOP3.LUT R4, R13, 0xffffffe0, RZ, 0xc0, !PT ;  /* 0xffffffe00d047812 */ /* 0x000fe200078ec0ff */
[----:B------:R-:W-:Y:S01]  /*9200*/  IMAD.U32 R15, RZ, RZ, UR4 ;  /* 0x00000004ff0f7e24 */ /* 0x000fe2000f8e00ff */
[----:B------:R-:W-:-:S02]  /*9210*/  LOP3.LUT R0, R0, 0xfffffffc, RZ, 0xc0, !PT ;  /* 0xfffffffc00007812 */ /* 0x000fc400078ec0ff */
[--C-:B------:R-:W-:Y:S01]  /*9220*/  SHF.R.S32.HI R7, RZ, 0x5, R13.reuse ;  /* 0x00000005ff077819 */ /* 0x100fe2000001140d */
[----:B------:R-:W-:Y:S01]  /*9230*/  IMAD.IADD R4, R11, 0x1, -R4 ;  /* 0x000000010b047824 */ /* 0x000fe200078e0a04 */
[----:B------:R-:W-:Y:S01]  /*9240*/  SHF.R.S32.HI R13, RZ, 0x1f, R13 ;  /* 0x0000001fff0d7819 */ /* 0x000fe2000001140d */
[----:B------:R-:W-:Y:S01]  /*9250*/  IMAD.WIDE.U32 R14, R8, c[0x0][0x440], R14 ;  /* 0x00011000080e7a25 */ /* 0x000fe200078e000e */
[----:B------:R-:W-:Y:S02]  /*9260*/  IADD3 R11, -R0, R11, RZ ;  /* 0x0000000b000b7210 */ /* 0x000fe40007ffe1ff */
[----:B------:R-:W1:Y:S01]  /*9270*/  S2R R0, SR_CTAID.X ;  /* 0x0000000000007919 */ /* 0x000e620000002500 */
[----:B------:R-:W-:Y:S02]  /*9280*/  LEA.HI R13, R13, R7, RZ, 0x3 ;  /* 0x000000070d0d7211 */ /* 0x000fe400078f18ff */
[----:B------:R-:W-:Y:S02]  /*9290*/  SHF.R.S32.HI R3, RZ, 0x1f, R4 ;  /* 0x0000001fff037819 */ /* 0x000fe40000011404 */
[----:B------:R-:W-:-:S02]  /*92a0*/  LOP3.LUT R13, R13, 0xffffff8, RZ, 0xc0, !PT ;  /* 0x0ffffff80d0d7812 */ /* 0x000fc400078ec0ff */
[----:B------:R-:W-:Y:S02]  /*92b0*/  LEA.HI R10, R11, R11, RZ, 0x1 ;  /* 0x0000000b0b0a7211 */ /* 0x000fe400078f08ff */
[----:B------:R-:W-:Y:S01]  /*92c0*/  LEA.HI R3, R3, R4, RZ, 0x2 ;  /* 0x0000000403037211 */ /* 0x000fe200078f10ff */
[----:B------:R-:W-:Y:S01]  /*92d0*/  IMAD.IADD R13, R7, 0x1, -R13 ;  /* 0x00000001070d7824 */ /* 0x000fe200078e0a0d */
[----:B------:R-:W-:Y:S02]  /*92e0*/  LOP3.LUT R10, R10, 0x1ffffffe, RZ, 0xc0, !PT ;  /* 0x1ffffffe0a0a7812 */ /* 0x000fe400078ec0ff */
[----:B------:R-:W-:Y:S02]  /*92f0*/  SHF.R.S32.HI R12, RZ, 0x2, R3 ;  /* 0x00000002ff0c7819 */ /* 0x000fe40000011403 */
[----:B------:R-:W-:Y:S02]  /*9300*/  SHF.R.S32.HI R7, RZ, 0x1f, R8 ;  /* 0x0000001fff077819 */ /* 0x000fe40000011408 */
[----:B------:R-:W-:Y:S01]  /*9310*/  IADD3 R10, R11, -R10, RZ ;  /* 0x8000000a0b0a7210 */ /* 0x000fe20007ffe0ff */
[----:B------:R-:W-:Y:S01]  /*9320*/  IMAD R12, R13, 0x10, R12 ;  /* 0x000000100d0c7824 */ /* 0x000fe200078e020c */
[----:B------:R-:W-:Y:S01]  /*9330*/  LOP3.LUT R3, R3, 0x7ffffffc, RZ, 0xc0, !PT ;  /* 0x7ffffffc03037812 */ /* 0x000fe200078ec0ff */
[----:B------:R-:W-:-:S02]  /*9340*/  IMAD R11, R7, c[0x0][0x4d8], RZ ;  /* 0x00013600070b7a24 */ /* 0x000fc400078e02ff */
[----:B------:R-:W-:Y:S02]  /*9350*/  IMAD R10, R10, 0x8, R12 ;  /* 0x000000080a0a7824 */ /* 0x000fe400078e020c */
[----:B------:R-:W-:Y:S02]  /*9360*/  IMAD R7, R7, c[0x0][0x440], RZ ;  /* 0x0001100007077a24 */ /* 0x000fe400078e02ff */
[----:B------:R-:W-:Y:S01]  /*9370*/  IMAD R11, R8, c[0x0][0x4dc], R11 ;  /* 0x00013700080b7a24 */ /* 0x000fe200078e020b */
[----:B-1----:R-:W-:Y:S01]  /*9380*/  LEA R10, R0, R10, 0x7 ;  /* 0x0000000a000a7211 */ /* 0x002fe200078e38ff */
[----:B------:R-:W-:Y:S01]  /*9390*/  IMAD R7, R8, c[0x0][0x444], R7 ;  /* 0x0001110008077a24 */ /* 0x000fe200078e0207 */
[----:B------:R-:W-:Y:S01]  /*93a0*/  SHF.R.S32.HI R8, RZ, 0x1f, R5 ;  /* 0x0000001fff087819 */ /* 0x000fe20000011405 */
[----:B------:R-:W-:Y:S01]  /*93b0*/  IMAD.IADD R17, R17, 0x1, R11 ;  /* 0x0000000111117824 */ /* 0x000fe200078e020b */
[----:B------:R-:W-:Y:S01]  /*93c0*/  MOV R11, R10 ;  /* 0x0000000a000b7202 */ /* 0x000fe20000000f00 */
[----:B------:R-:W-:Y:S01]  /*93d0*/  IMAD.IADD R15, R15, 0x1, R7 ;  /* 0x000000010f0f7824 */ /* 0x000fe200078e0207 */
[----:B------:R-:W-:Y:S01]  /*93e0*/  LEA R0, R0, R12, 0x7 ;  /* 0x0000000c00007211 */ /* 0x000fe200078e38ff */
[----:B------:R-:W-:-:S04]  /*93f0*/  @P1 IMAD.HI.U32 R7, R10, c[0x0][0x4ec], RZ ;  /* 0x00013b000a071a27 */ /* 0x000fc800078e00ff */
[C---:B------:R-:W-:Y:S01]  /*9400*/  IMAD R13, R8.reuse, c[0x0][0x4e0], RZ ;  /* 0x00013800080d7a24 */ /* 0x040fe200078e02ff */
[----:B------:R-:W-:Y:S01]  /*9410*/  @P1 SHF.R.U32.HI R11, RZ, c[0x0][0x4f0], R7 ;  /* 0x00013c00ff0b1a19 */ /* 0x000fe20000011607 */
[----:B------:R-:W-:Y:S02]  /*9420*/  IMAD R8, R8, c[0x0][0x448], RZ ;  /* 0x0001120008087a24 */ /* 0x000fe400078e02ff */
[C---:B------:R-:W-:Y:S02]  /*9430*/  IMAD R13, R5.reuse, c[0x0][0x4e4], R13 ;  /* 0x00013900050d7a24 */ /* 0x040fe400078e020d */
[----:B------:R-:W-:Y:S02]  /*9440*/  IMAD.MOV R7, RZ, RZ, -R11 ;  /* 0x000000ffff077224 */ /* 0x000fe400078e0a0b */
[C---:B------:R-:W-:Y:S02]  /*9450*/  IMAD R8, R5.reuse, c[0x0][0x44c], R8 ;  /* 0x0001130005087a24 */ /* 0x040fe400078e0208 */
[----:B------:R-:W-:-:S04]  /*9460*/  IMAD.WIDE.U32 R14, R5, c[0x0][0x448], R14 ;  /* 0x00011200050e7a25 */ /* 0x000fc800078e000e */
[----:B------:R-:W-:Y:S01]  /*9470*/  IMAD.WIDE.U32 R18, R5, c[0x0][0x4e0], R16 ;  /* 0x0001380005127a25 */ /* 0x000fe200078e0010 */
[----:B------:R-:W-:-:S03]  /*9480*/  MOV R16, R10 ;  /* 0x0000000a00107202 */ /* 0x000fc60000000f00 */
[----:B------:R-:W-:Y:S01]  /*9490*/  @P1 IMAD.HI.U32 R5, R10, c[0x0][0x4ec], RZ ;  /* 0x00013b000a051a27 */ /* 0x000fe200078e00ff */
[----:B------:R-:W-:-:S03]  /*94a0*/  IADD3 R18, P0, R11, R18, RZ ;  /* 0x000000120b127210 */ /* 0x000fc60007f1e0ff */
[----:B------:R-:W-:Y:S01]  /*94b0*/  IMAD R7, R7, c[0x0][0x4e8], R10 ;  /* 0x00013a0007077a24 */ /* 0x000fe200078e020a */
[----:B------:R-:W-:Y:S01]  /*94c0*/  @P1 SHF.R.U32.HI R16, RZ, c[0x0][0x4f0], R5 ;  /* 0x00013c00ff101a19 */ /* 0x000fe20000011605 */
[----:B------:R-:W-:Y:S01]  /*94d0*/  IMAD.IADD R15, R15, 0x1, R8 ;  /* 0x000000010f0f7824 */ /* 0x000fe200078e0208 */
[----:B------:R-:W-:Y:S01]  /*94e0*/  SHF.R.S32.HI R8, RZ, 0x1f, R11 ;  /* 0x0000001fff087819 */ /* 0x000fe2000001140b */
[----:B------:R-:W-:Y:S01]  /*94f0*/  IMAD.IADD R3, R4, 0x1, -R3 ;  /* 0x0000000104037824 */ /* 0x000fe200078e0a03 */
[----:B------:R-:W-:Y:S01]  /*9500*/  SHF.R.S32.HI R5, RZ, 0x1f, R7 ;  /* 0x0000001fff057819 */ /* 0x000fe20000011407 */
[----:B------:R-:W-:Y:S01]  /*9510*/  IMAD.WIDE.U32 R14, R16, c[0x0][0x430], R14 ;  /* 0x00010c00100e7a25 */ /* 0x000fe200078e000e */
[----:B------:R-:W-:Y:S02]  /*9520*/  IADD3.X R19, R8, R19, R13, P0, !PT ;  /* 0x0000001308137210 */ /* 0x000fe400007fe40d */
[----:B------:R-:W-:Y:S01]  /*9530*/  SHF.R.S32.HI R11, RZ, 0x1f, R16 ;  /* 0x0000001fff0b7819 */ /* 0x000fe20000011410 */
[----:B------:R-:W-:Y:S01]  /*9540*/  IMAD R5, R5, c[0x0][0x4c8], RZ ;  /* 0x0001320005057a24 */ /* 0x000fe200078e02ff */
[----:B------:R-:W-:Y:S01]  /*9550*/  IADD3 R8, -R16, RZ, RZ ;  /* 0x000000ff10087210 */ /* 0x000fe20007ffe1ff */
[----:B------:R-:W-:Y:S01]  /*9560*/  IMAD.WIDE.U32 R18, R7, c[0x0][0x4c8], R18 ;  /* 0x0001320007127a25 */ /* 0x000fe200078e0012 */
[----:B------:R-:W-:-:S03]  /*9570*/  LOP3.LUT P1, RZ, R4, 0x3, RZ, 0xc0, !PT ;  /* 0x0000000304ff7812 */ /* 0x000fc6000782c0ff */
[----:B------:R-:W-:Y:S01]  /*9580*/  IMAD R5, R7, c[0x0][0x4cc], R5 ;  /* 0x0001330007057a24 */ /* 0x000fe200078e0205 */
[----:B------:R-:W-:Y:S01]  /*9590*/  LEA R7, P0, R18, c[0x0][0x4a8], 0x2 ;  /* 0x00012a0012077a11 */ /* 0x000fe200078010ff */
[----:B------:R-:W-:Y:S01]  /*95a0*/  IMAD R11, R11, c[0x0][0x430], RZ ;  /* 0x00010c000b0b7a24 */ /* 0x000fe200078e02ff */
[----:B------:R-:W-:Y:S01]  /*95b0*/  ISETP.GE.OR P2, PT, R0, R9, P1 ;  /* 0x000000090000720c */ /* 0x000fe20000f46670 */
[----:B------:R-:W-:Y:S02]  /*95c0*/  IMAD.IADD R5, R19, 0x1, R5 ;  /* 0x0000000113057824 */ /* 0x000fe400078e0205 */
[----:B------:R-:W-:Y:S01]  /*95d0*/  IMAD R11, R16, c[0x0][0x434], R11 ;  /* 0x00010d00100b7a24 */ /* 0x000fe200078e020b */
[----:B------:R-:W-:Y:S01]  /*95e0*/  SHFL.IDX PT, R12, R7, RZ, 0x1c1f ;  /* 0x001c1fff070c7589 */ /* 0x000fe200000e0000 */
[----:B------:R-:W-:Y:S01]  /*95f0*/  IMAD R8, R8, c[0x0][0x4e8], R10 ;  /* 0x00013a0008087a24 */ /* 0x000fe200078e020a */
[----:B------:R-:W-:Y:S01]  /*9600*/  LEA.HI.X R5, R18, c[0x0][0x4ac], R5, 0x2, P0 ;  /* 0x00012b0012057a11 */ /* 0x000fe200000f1405 */
[----:B------:R-:W-:Y:S01]  /*9610*/  IMAD.IADD R15, R15, 0x1, R11 ;  /* 0x000000010f0f7824 */ /* 0x000fe200078e020b */
[----:B------:R1:W-:Y:S02]  /*9620*/  SHFL.IDX PT, R16, R7, 0x1, 0x1c1f ;  /* 0x003c1f0007107f89 */ /* 0x0003e400000e0000 */
[----:B------:R-:W-:Y:S01]  /*9630*/  SHF.R.S32.HI R10, RZ, 0x1f, R8 ;  /* 0x0000001fff0a7819 */ /* 0x000fe20000011408 */
[----:B------:R-:W-:Y:S01]  /*9640*/  IMAD.WIDE.U32 R14, R8, c[0x0][0x428], R14 ;  /* 0x00010a00080e7a25 */ /* 0x000fe200078e000e */
[----:B------:R-:W2:Y:S03]  /*9650*/  SHFL.IDX PT, R13, R5, RZ, 0x1c1f ;  /* 0x001c1fff050d7589 */ /* 0x000ea600000e0000 */
[----:B------:R-:W-:Y:S01]  /*9660*/  IMAD R10, R10, c[0x0][0x428], RZ ;  /* 0x00010a000a0a7a24 */ /* 0x000fe200078e02ff */
[----:B------:R3:W4:Y:S03]  /*9670*/  SHFL.IDX PT, R17, R5, 0x1, 0x1c1f ;  /* 0x003c1f0005117f89 */ /* 0x00072600000e0000 */
[----:B------:R-:W-:-:S05]  /*9680*/  IMAD R10, R8, c[0x0][0x42c], R10 ;  /* 0x00010b00080a7a24 */ /* 0x000fca00078e020a */
[----:B------:R-:W-:Y:S02]  /*9690*/  IADD3 R10, R15, R10, RZ ;  /* 0x0000000a0f0a7210 */ /* 0x000fe40007ffe0ff */
[----:B-1----:R-:W-:-:S04]  /*96a0*/  LEA R7, P0, R14, c[0x0][0x400], 0x2 ;  /* 0x000100000e077a11 */ /* 0x002fc800078010ff */
[----:B------:R-:W-:Y:S01]  /*96b0*/  LEA.HI.X R10, R14, c[0x0][0x404], R10, 0x2, P0 ;  /* 0x000101000e0a7a11 */ /* 0x000fe200000f140a */
[----:B--2---:R1:W-:Y:S01]  /*96c0*/  @!P2 ST.E [R12.64], R2 ;  /* 0x000000020c00a985 */ /* 0x0043e2000c10190c */
[----:B---3--:R-:W-:-:S03]  /*96d0*/  IADD3 R5, R0, 0x8, RZ ;  /* 0x0000000800057810 */ /* 0x008fc60007ffe0ff */
[----:B------:R1:W2:Y:S01]  /*96e0*/  SHFL.IDX PT, R14, R7, RZ, 0x1c1f ;  /* 0x001c1fff070e7589 */ /* 0x0002a200000e0000 */
[----:B------:R-:W-:-:S03]  /*96f0*/  ISETP.GE.OR P1, PT, R5, R9, P1 ;  /* 0x000000090500720c */ /* 0x000fc60000f26670 */
[----:B------:R1:W3:Y:S01]  /*9700*/  SHFL.IDX PT, R15, R10, RZ, 0x1c1f ;  /* 0x001c1fff0a0f7589 */ /* 0x0002e200000e0000 */
[----:B------:R-:W-:Y:S02]  /*9710*/  ISETP.GE.AND P0, PT, R5, R9, PT ;  /* 0x000000090500720c */ /* 0x000fe40003f06270 */
[----:B------:R-:W-:-:S07]  /*9720*/  SHF.L.U32 R5, R3, 0x1, RZ ;  /* 0x0000000103057819 */ /* 0x000fce00000006ff */
[----:B----4-:R1:W-:Y:S01]  /*9730*/  @!P1 ST.E [R16.64], R6 ;  /* 0x0000000610009985 */ /* 0x0103e2000c10190c */
[----:B------:R-:W-:-:S13]  /*9740*/  ISETP.GE.AND P1, PT, R0, R9, PT ;  /* 0x000000090000720c */ /* 0x000fda0003f26270 */
[----:B------:R-:W-:Y:S05]  /*9750*/  @P1 BRA `(.L_x_11) ;  /* 0x000005d000001947 */ /* 0x000fea0003800000 */
[C---:B--23--:R-:W-:Y:S02]  /*9760*/  IADD3 R4, R5.reuse, 0x8, RZ ;  /* 0x0000000805047810 */ /* 0x04cfe40007ffe0ff */
[C---:B------:R-:W-:Y:S02]  /*9770*/  IADD3 R3, R5.reuse, 0x10, RZ ;  /* 0x0000001005037810 */ /* 0x040fe40007ffe0ff */
[----:B------:R-:W-:Y:S02]  /*9780*/  ISETP.GE.AND P3, PT, R4, c[0x0][0x3c8], PT ;  /* 0x0000f20004007a0c */ /* 0x000fe40003f66270 */
[----:B-1----:R-:W-:Y:S02]  /*9790*/  IADD3 R2, R5, 0x18, RZ ;  /* 0x0000001805027810 */ /* 0x002fe40007ffe0ff */
[----:B------:R-:W-:Y:S02]  /*97a0*/  ISETP.GE.AND P2, PT, R3, c[0x0][0x3c8], PT ;  /* 0x0000f20003007a0c */ /* 0x000fe40003f46270 */
[----:B------:R-:W-:-:S02]  /*97b0*/  ISETP.GE.AND P4, PT, R5, c[0x0][0x3c8], PT ;  /* 0x0000f20005007a0c */ /* 0x000fc40003f86270 */
[----:B------:R-:W-:Y:S02]  /*97c0*/  ISETP.GE.AND P1, PT, R2, c[0x0][0x3c8], PT ;  /* 0x0000f20002007a0c */ /* 0x000fe40003f26270 */
[C---:B------:R-:W-:Y:S02]  /*97d0*/  IADD3 R0, R5.reuse, 0x20, RZ ;  /* 0x0000002005007810 */ /* 0x040fe40007ffe0ff */
[----:B------:R-:W-:Y:S02]  /*97e0*/  IADD3 R6, R5, 0x28, RZ ;  /* 0x0000002805067810 */ /* 0x000fe40007ffe0ff */
[----:B------:R-:W-:Y:S02]  /*97f0*/  @!P3 LEA.HI R4, R4, R4, RZ, 0x1 ;  /* 0x000000040404b211 */ /* 0x000fe400078f08ff */
[----:B------:R-:W-:Y:S02]  /*9800*/  ISETP.GE.AND P6, PT, R0, c[0x0][0x3c8], PT ;  /* 0x0000f20000007a0c */ /* 0x000fe40003fc6270 */
[----:B------:R-:W-:Y:S01]  /*9810*/  @!P2 LEA.HI R3, R3, R3, RZ, 0x1 ;  /* 0x000000030303a211 */ /* 0x000fe200078f08ff */
[----:B------:R-:W-:Y:S01]  /*9820*/  @!P4 IMAD.WIDE R8, R5, 0x4, R14 ;  /* 0x000000040508c825 */ /* 0x000fe200078e020e */
[----:B------:R-:W-:-:S02]  /*9830*/  @!P3 LOP3.LUT R4, R4, 0xfffffffe, RZ, 0xc0, !PT ;  /* 0xfffffffe0404b812 */ /* 0x000fc400078ec0ff */
[----:B------:R-:W-:Y:S02]  /*9840*/  @!P1 LEA.HI R2, R2, R2, RZ, 0x1 ;  /* 0x0000000202029211 */ /* 0x000fe400078f08ff */
[----:B------:R-:W-:Y:S01]  /*9850*/  @!P2 LOP3.LUT R3, R3, 0xfffffffe, RZ, 0xc0, !PT ;  /* 0xfffffffe0303a812 */ /* 0x000fe200078ec0ff */
[--C-:B------:R-:W-:Y:S01]  /*9860*/  @!P3 IMAD.WIDE R12, R4, 0x4, R14.reuse ;  /* 0x00000004040cb825 */ /* 0x100fe200078e020e */
[----:B------:R1:W-:Y:S01]  /*9870*/  @!P4 ST.E.64 [R8.64], R128 ;  /* 0x000000800800c985 */ /* 0x0003e2000c101b0c */
[----:B------:R-:W-:Y:S02]  /*9880*/  IADD3 R4, R5, 0x30, RZ ;  /* 0x0000003005047810 */ /* 0x000fe40007ffe0ff */
[----:B------:R-:W-:Y:S01]  /*9890*/  @!P2 IMAD.WIDE R16, R3, 0x4, R14 ;  /* 0x000000040310a825 */ /* 0x000fe200078e020e */
[----:B------:R2:W-:Y:S01]  /*98a0*/  @!P3 ST.E.64 [R12.64], R124 ;  /* 0x0000007c0c00b985 */ /* 0x0005e2000c101b0c */
[----:B------:R-:W-:Y:S02]  /*98b0*/  IADD3 R3, R5, 0x38, RZ ;  /* 0x0000003805037810 */ /* 0x000fe40007ffe0ff */
[----:B------:R-:W-:Y:S01]  /*98c0*/  ISETP.GE.AND P5, PT, R6, c[0x0][0x3c8], PT ;  /* 0x0000f20006007a0c */ /* 0x000fe20003fa6270 */
[----:B------:R3:W-:Y:S01]  /*98d0*/  @!P2 ST.E.64 [R16.64], R68 ;  /* 0x000000441000a985 */ /* 0x0007e2000c101b0c */
[----:B------:R-:W-:-:S02]  /*98e0*/  ISETP.GE.AND P4, PT, R4, c[0x0][0x3c8], PT ;  /* 0x0000f20004007a0c */ /* 0x000fc40003f86270 */
[----:B------:R-:W-:Y:S02]  /*98f0*/  ISETP.GE.AND P3, PT, R3, c[0x0][0x3c8], PT ;  /* 0x0000f20003007a0c */ /* 0x000fe40003f66270 */
[----:B------:R-:W-:-:S04]  /*9900*/  @!P6 LEA.HI R0, R0, R0, RZ, 0x1 ;  /* 0x000000000000e211 */ /* 0x000fc800078f08ff */
[----:B------:R-:W-:-:S03]  /*9910*/  @!P6 LOP3.LUT R0, R0, 0xfffffffe, RZ, 0xc0, !PT ;  /* 0xfffffffe0000e812 */ /* 0x000fc600078ec0ff */
[----:B------:R-:W-:Y:S02]  /*9920*/  @!P5 LEA.HI R6, R6, R6, RZ, 0x1 ;  /* 0x000000060606d211 */ /* 0x000fe400078f08ff */
[----:B------:R-:W-:Y:S02]  /*9930*/  @!P4 LEA.HI R4, R4, R4, RZ, 0x1 ;  /* 0x000000040404c211 */ /* 0x000fe400078f08ff */
[----:B------:R-:W-:Y:S02]  /*9940*/  @!P3 LEA.HI R3, R3, R3, RZ, 0x1 ;  /* 0x000000030303b211 */ /* 0x000fe400078f08ff */
[----:B------:R-:W-:Y:S02]  /*9950*/  @!P5 LOP3.LUT R6, R6, 0xfffffffe, RZ, 0xc0, !PT ;  /* 0xfffffffe0606d812 */ /* 0x000fe400078ec0ff */
[----:B------:R-:W-:Y:S02]  /*9960*/  @!P4 LOP3.LUT R4, R4, 0xfffffffe, RZ, 0xc0, !PT ;  /* 0xfffffffe0404c812 */ /* 0x000fe400078ec0ff */
[----:B-1----:R-:W-:-:S02]  /*9970*/  @!P1 LOP3.LUT R9, R2, 0xfffffffe, RZ, 0xc0, !PT ;  /* 0xfffffffe02099812 */ /* 0x002fc400078ec0ff */
[C---:B------:R-:W-:Y:S02]  /*9980*/  IADD3 R8, R5.reuse, 0x40, RZ ;  /* 0x0000004005087810 */ /* 0x040fe40007ffe0ff */
[----:B------:R-:W-:Y:S01]  /*9990*/  IADD3 R2, R5, 0x48, RZ ;  /* 0x0000004805027810 */ /* 0x000fe20007ffe0ff */
[--C-:B--2---:R-:W-:Y:S01]  /*99a0*/  @!P1 IMAD.WIDE R12, R9, 0x4, R14.reuse ;  /* 0x00000004090c9825 */ /* 0x104fe200078e020e */
[----:B------:R-:W-:Y:S02]  /*99b0*/  ISETP.GE.AND P2, PT, R8, c[0x0][0x3c8], PT ;  /* 0x0000f20008007a0c */ /* 0x000fe40003f46270 */
[----:B------:R-:W-:Y:S01]  /*99c0*/  @!P3 LOP3.LUT R3, R3, 0xfffffffe, RZ, 0xc0, !PT ;  /* 0xfffffffe0303b812 */ /* 0x000fe200078ec0ff */
[--C-:B---3--:R-:W-:Y:S01]  /*99d0*/  @!P4 IMAD.WIDE R16, R4, 0x4, R14.reuse ;  /* 0x000000040410c825 */ /* 0x108fe200078e020e */
[----:B------:R1:W-:Y:S01]  /*99e0*/  @!P1 ST.E.64 [R12.64], R72 ;  /* 0x000000480c009985 */ /* 0x0003e2000c101b0c */
[----:B------:R-:W-:Y:S02]  /*99f0*/  ISETP.GE.AND P1, PT, R2, c[0x0][0x3c8], PT ;  /* 0x0000f20002007a0c */ /* 0x000fe40003f26270 */
[----:B------:R-:W-:Y:S01]  /*9a00*/  @!P3 IMAD.WIDE R18, R3, 0x4, R14 ;  /* 0x000000040312b825 */ /* 0x000fe200078e020e */
[----:B------:R-:W-:-:S05]  /*9a10*/  IADD3 R4, R5, 0x58, RZ ;  /* 0x0000005805047810 */ /* 0x000fca0007ffe0ff */
[----:B------:R-:W-:-:S04]  /*9a20*/  @!P2 LEA.HI R8, R8, R8, RZ, 0x1 ;  /* 0x000000080808a211 */ /* 0x000fc800078f08ff */
[----:B------:R-:W-:Y:S02]  /*9a30*/  @!P2 LOP3.LUT R8, R8, 0xfffffffe, RZ, 0xc0, !PT ;  /* 0xfffffffe0808a812 */ /* 0x000fe400078ec0ff */
[----:B------:R-:W-:-:S03]  /*9a40*/  @!P1 LEA.HI R2, R2, R2, RZ, 0x1 ;  /* 0x0000000202029211 */ /* 0x000fc600078f08ff */
[----:B------:R-:W-:Y:S01]  /*9a50*/  @!P2 IMAD.WIDE R8, R8, 0x4, R14 ;  /* 0x000000040808a825 */ /* 0x000fe200078e020e */
[----:B------:R-:W-:-:S05]  /*9a60*/  @!P1 LOP3.LUT R2, R2, 0xfffffffe, RZ, 0xc0, !PT ;  /* 0xfffffffe02029812 */ /* 0x000fca00078ec0ff */
[----:B------:R-:W-:-:S04]  /*9a70*/  @!P1 IMAD.WIDE R2, R2, 0x4, R14 ;  /* 0x0000000402029825 */ /* 0x000fc800078e020e */
[----:B-1----:R-:W-:Y:S01]  /*9a80*/  @!P6 IMAD.WIDE R12, R0, 0x4, R14 ;  /* 0x00000004000ce825 */ /* 0x002fe200078e020e */
[----:B------:R-:W-:-:S04]  /*9a90*/  IADD3 R0, R5, 0x50, RZ ;  /* 0x0000005005007810 */ /* 0x000fc80007ffe0ff */
[----:B------:R1:W-:Y:S01]  /*9aa0*/  @!P6 ST.E.64 [R12.64], R76 ;  /* 0x0000004c0c00e985 */ /* 0x0003e2000c101b0c */
[----:B------:R-:W-:-:S13]  /*9ab0*/  ISETP.GE.AND P6, PT, R0, c[0x0][0x3c8], PT ;  /* 0x0000f20000007a0c */ /* 0x000fda0003fc6270 */
[----:B------:R-:W-:-:S04]  /*9ac0*/  @!P6 LEA.HI R0, R0, R0, RZ, 0x1 ;  /* 0x000000000000e211 */ /* 0x000fc800078f08ff */
[----:B------:R-:W-:Y:S01]  /*9ad0*/  @!P6 LOP3.LUT R0, R0, 0xfffffffe, RZ, 0xc0, !PT ;  /* 0xfffffffe0000e812 */ /* 0x000fe200078ec0ff */
[----:B-1----:R-:W-:Y:S01]  /*9ae0*/  @!P5 IMAD.WIDE R12, R6, 0x4, R14 ;  /* 0x00000004060cd825 */ /* 0x002fe200078e020e */
[----:B------:R-:W-:-:S04]  /*9af0*/  IADD3 R6, R5, 0x68, RZ ;  /* 0x0000006805067810 */ /* 0x000fc80007ffe0ff */
[----:B------:R1:W-:Y:S01]  /*9b00*/  @!P5 ST.E.64 [R12.64], R80 ;  /* 0x000000500c00d985 */ /* 0x0003e2000c101b0c */
[----:B------:R-:W-:-:S03]  /*9b10*/  ISETP.GE.AND P5, PT, R4, c[0x0][0x3c8], PT ;  /* 0x0000f20004007a0c */ /* 0x000fc60003fa6270 */
[----:B------:R2:W-:Y:S04]  /*9b20*/  @!P4 ST.E.64 [R16.64], R84 ;  /* 0x000000541000c985 */ /* 0x0005e8000c101b0c */
[----:B------:R3:W-:Y:S01]  /*9b30*/  @!P3 ST.E.64 [R18.64], R88 ;  /* 0x000000581200b985 */ /* 0x0007e2000c101b0c */
[----:B------:R-:W-:-:S03]  /*9b40*/  ISETP.GE.AND P3, PT, R6, c[0x0][0x3c8], PT ;  /* 0x0000f20006007a0c */ /* 0x000fc60003f66270 */
[----:B------:R4:W-:Y:S02]  /*9b50*/  @!P2 ST.E.64 [R8.64], R92 ;  /* 0x0000005c0800a985 */ /* 0x0009e4000c101b0c */
[----:B------:R-:W-:Y:S02]  /*9b60*/  @!P5 LEA.HI R4, R4, R4, RZ, 0x1 ;  /* 0x000000040404d211 */ /* 0x000fe400078f08ff */
[----:B------:R5:W-:Y:S02]  /*9b70*/  @!P1 ST.E.64 [R2.64], R96 ;  /* 0x0000006002009985 */ /* 0x000be4000c101b0c */
[----:B------:R-:W-:-:S04]  /*9b80*/  @!P5 LOP3.LUT R4, R4, 0xfffffffe, RZ, 0xc0, !PT ;  /* 0xfffffffe0404d812 */ /* 0x000fc800078ec0ff */
[----:B------:R-:W-:-:S04]  /*9b90*/  @!P3 LEA.HI R6, R6, R6, RZ, 0x1 ;  /* 0x000000060606b211 */ /* 0x000fc800078f08ff */
[----:B------:R-:W-:Y:S01]  /*9ba0*/  @!P3 LOP3.LUT R6, R6, 0xfffffffe, RZ, 0xc0, !PT ;  /* 0xfffffffe0606b812 */ /* 0x000fe200078ec0ff */
[----:B-1----:R-:W-:-:S04]  /*9bb0*/  @!P6 IMAD.WIDE R12, R0, 0x4, R14 ;  /* 0x00000004000ce825 */ /* 0x002fc800078e020e */
[--C-:B--2---:R-:W-:Y:S01]  /*9bc0*/  @!P5 IMAD.WIDE R16, R4, 0x4, R14.reuse ;  /* 0x000000040410d825 */ /* 0x104fe200078e020e */
[----:B------:R1:W-:Y:S03]  /*9bd0*/  @!P6 ST.E.64 [R12.64], R120 ;  /* 0x000000780c00e985 */ /* 0x0003e6000c101b0c */
[----:B---3--:R-:W-:Y:S01]  /*9be0*/  @!P3 IMAD.WIDE R18, R6, 0x4, R14 ;  /* 0x000000040612b825 */ /* 0x008fe200078e020e */
[----:B------:R1:W-:Y:S01]  /*9bf0*/  @!P5 ST.E.64 [R16.64], R100 ;  /* 0x000000641000d985 */ /* 0x0003e2000c101b0c */
[C---:B----4-:R-:W-:Y:S02]  /*9c00*/  IADD3 R8, R5.reuse, 0x60, RZ ;  /* 0x0000006005087810 */ /* 0x050fe40007ffe0ff */
[C---:B-----5:R-:W-:Y:S02]  /*9c10*/  IADD3 R3, R5.reuse, 0x70, RZ ;  /* 0x0000007005037810 */ /* 0x060fe40007ffe0ff */
[----:B------:R-:W-:-:S02]  /*9c20*/  IADD3 R2, R5, 0x78, RZ ;  /* 0x0000007805027810 */ /* 0x000fc40007ffe0ff */
[----:B------:R-:W-:Y:S02]  /*9c30*/  ISETP.GE.AND P4, PT, R8, c[0x0][0x3c8], PT ;  /* 0x0000f20008007a0c */ /* 0x000fe40003f86270 */
[----:B------:R-:W-:Y:S02]  /*9c40*/  ISETP.GE.AND P2, PT, R3, c[0x0][0x3c8], PT ;  /* 0x0000f20003007a0c */ /* 0x000fe40003f46270 */
[----:B------:R-:W-:-:S09]  /*9c50*/  ISETP.GE.AND P1, PT, R2, c[0x0][0x3c8], PT ;  /* 0x0000f20002007a0c */ /* 0x000fd20003f26270 */
[----:B------:R-:W-:Y:S02]  /*9c60*/  @!P4 LEA.HI R8, R8, R8, RZ, 0x1 ;  /* 0x000000080808c211 */ /* 0x000fe400078f08ff */
[----:B------:R-:W-:Y:S02]  /*9c70*/  @!P2 LEA.HI R3, R3, R3, RZ, 0x1 ;  /* 0x000000030303a211 */ /* 0x000fe400078f08ff */
[----:B------:R-:W-:Y:S02]  /*9c80*/  @!P1 LEA.HI R2, R2, R2, RZ, 0x1 ;  /* 0x0000000202029211 */ /* 0x000fe400078f08ff */
[----:B------:R-:W-:Y:S02]  /*9c90*/  @!P4 LOP3.LUT R8, R8, 0xfffffffe, RZ, 0xc0, !PT ;  /* 0xfffffffe0808c812 */ /* 0x000fe400078ec0ff */
[----:B------:R-:W-:Y:S02]  /*9ca0*/  @!P2 LOP3.LUT R3, R3, 0xfffffffe, RZ, 0xc0, !PT ;  /* 0xfffffffe0303a812 */ /* 0x000fe400078ec0ff */
[----:B------:R-:W-:Y:S01]  /*9cb0*/  @!P1 LOP3.LUT R2, R2, 0xfffffffe, RZ, 0xc0, !PT ;  /* 0xfffffffe02029812 */ /* 0x000fe200078ec0ff */
[----:B------:R-:W-:-:S04]  /*9cc0*/  @!P4 IMAD.WIDE R8, R8, 0x4, R14 ;  /* 0x000000040808c825 */ /* 0x000fc800078e020e */
[--C-:B------:R-:W-:Y:S01]  /*9cd0*/  @!P2 IMAD.WIDE R20, R3, 0x4, R14.reuse ;  /* 0x000000040314a825 */ /* 0x100fe200078e020e */
[----:B------:R1:W-:Y:S03]  /*9ce0*/  @!P4 ST.E.64 [R8.64], R104 ;  /* 0x000000680800c985 */ /* 0x0003e6000c101b0c */
[----:B------:R-:W-:Y:S01]  /*9cf0*/  @!P1 IMAD.WIDE R2, R2, 0x4, R14 ;  /* 0x0000000402029825 */ /* 0x000fe200078e020e */
[----:B------:R1:W-:Y:S04]  /*9d00*/  @!P3 ST.E.64 [R18.64], R108 ;  /* 0x0000006c1200b985 */ /* 0x0003e8000c101b0c */
[----:B------:R1:W-:Y:S04]  /*9d10*/  @!P2 ST.E.64 [R20.64], R116 ;  /* 0x000000741400a985 */ /* 0x0003e8000c101b0c */
[----:B------:R1:W-:Y:S02]  /*9d20*/  @!P1 ST.E.64 [R2.64], R112 ;  /* 0x0000007002009985 */ /* 0x0003e4000c101b0c */
.L_x_11:
[----:B--23--:R-:W-:Y:S05]  /*9d30*/  BSYNC B0 ;  /* 0x0000000000007941 */ /* 0x00cfea0003800000 */
.L_x_10:
[----:B------:R2:W3:Y:S04]  /*9d40*/  SHFL.IDX PT, R11, R10, 0x1, 0x1c1f ;  /* 0x003c1f000a0b7f89 */ /* 0x0004e800000e0000 */
[----:B-1----:R2:W1:Y:S01]  /*9d50*/  SHFL.IDX PT, R10, R7, 0x1, 0x1c1f ;  /* 0x003c1f00070a7f89 */ /* 0x00246200000e0000 */
[----:B------:R-:W-:Y:S05]  /*9d60*/  @P0 EXIT ;  /* 0x000000000000094d */ /* 0x000fea0003800000 */
[C---:B------:R-:W-:Y:S02]  /*9d70*/  ISETP.GE.AND P0, PT, R5.reuse, c[0x0][0x3c8], PT ;  /* 0x0000f20005007a0c */ /* 0x040fe40003f06270 */
[----:B------:R-:W-:-:S02]  /*9d80*/  IADD3 R2, R5, 0x8, RZ ;  /* 0x0000000805027810 */ /* 0x000fc40007ffe0ff */
[C---:B------:R-:W-:Y:S02]  /*9d90*/  IADD3 R0, R5.reuse, 0x10, RZ ;  /* 0x0000001005007810 */ /* 0x040fe40007ffe0ff */
[----:B------:R-:W-:Y:S02]  /*9da0*/  ISETP.GE.AND P6, PT, R2, c[0x0][0x3c8], PT ;  /* 0x0000f20002007a0c */ /* 0x000fe40003fc6270 */
[C---:B------:R-:W-:Y:S02]  /*9db0*/  IADD3 R8, R5.reuse, 0x18, RZ ;  /* 0x0000001805087810 */ /* 0x040fe40007ffe0ff */
[----:B------:R-:W-:Y:S02]  /*9dc0*/  ISETP.GE.AND P5, PT, R0, c[0x0][0x3c8], PT ;  /* 0x0000f20000007a0c */ /* 0x000fe40003fa6270 */
[----:B------:R-:W-:Y:S01]  /*9dd0*/  ISETP.GE.AND P4, PT, R8, c[0x0][0x3c8], PT ;  /* 0x0000f20008007a0c */ /* 0x000fe20003f86270 */
[C---:B-123--:R-:W-:Y:S01]  /*9de0*/  @!P0 IMAD.WIDE R6, R5.reuse, 0x4, R10 ;  /* 0x0000000405068825 */ /* 0x04efe200078e020a */
[----:B------:R-:W-:-:S02]  /*9df0*/  IADD3 R4, R5, 0x30, RZ ;  /* 0x0000003005047810 */ /* 0x000fc40007ffe0ff */
[----:B------:R-:W-:Y:S02]  /*9e00*/  IADD3 R3, R5, 0x38, RZ ;  /* 0x0000003805037810 */ /* 0x000fe40007ffe0ff */
[----:B------:R1:W-:Y:S01]  /*9e10*/  @!P0 ST.E.64 [R6.64], R130 ;  /* 0x0000008206008985 */ /* 0x0003e2000c101b0c */
[----:B------:R-:W-:Y:S02]  /*9e20*/  @!P6 LEA.HI R2, R2, R2, RZ, 0x1 ;  /* 0x000000020202e211 */ /* 0x000fe400078f08ff */
[----:B------:R-:W-:Y:S02]  /*9e30*/  ISETP.GE.AND P1, PT, R4, c[0x0][0x3c8], PT ;  /* 0x0000f20004007a0c */ /* 0x000fe40003f26270 */
[----:B------:R-:W-:Y:S02]  /*9e40*/  ISETP.GE.AND P0, PT, R3, c[0x0][0x3c8], PT ;  /* 0x0000f20003007a0c */ /* 0x000fe40003f06270 */
[----:B------:R-:W-:Y:S02]  /*9e50*/  @!P5 LEA.HI R0, R0, R0, RZ, 0x1 ;  /* 0x000000000000d211 */ /* 0x000fe400078f08ff */
[----:B------:R-:W-:-:S02]  /*9e60*/  @!P6 LOP3.LUT R2, R2, 0xfffffffe, RZ, 0xc0, !PT ;  /* 0xfffffffe0202e812 */ /* 0x000fc400078ec0ff */
[----:B------:R-:W-:Y:S02]  /*9e70*/  @!P4 LEA.HI R8, R8, R8, RZ, 0x1 ;  /* 0x000000080808c211 */ /* 0x000fe400078f08ff */
[----:B------:R-:W-:Y:S01]  /*9e80*/  @!P5 LOP3.LUT R0, R0, 0xfffffffe, RZ, 0xc0, !PT ;  /* 0xfffffffe0000d812 */ /* 0x000fe200078ec0ff */
[--C-:B------:R-:W-:Y:S01]  /*9e90*/  @!P6 IMAD.WIDE R12, R2, 0x4, R10.reuse ;  /* 0x00000004020ce825 */ /* 0x100fe200078e020a */
[----:B------:R-:W-:Y:S02]  /*9ea0*/  @!P4 LOP3.LUT R8, R8, 0xfffffffe, RZ, 0xc0, !PT ;  /* 0xfffffffe0808c812 */ /* 0x000fe400078ec0ff */
[----:B------:R-:W-:Y:S01]  /*9eb0*/  @!P1 LEA.HI R4, R4, R4, RZ, 0x1 ;  /* 0x0000000404049211 */ /* 0x000fe200078f08ff */
[--C-:B------:R-:W-:Y:S01]  /*9ec0*/  @!P5 IMAD.WIDE R14, R0, 0x4, R10.reuse ;  /* 0x00000004000ed825 */ /* 0x100fe200078e020a */
[----:B------:R-:W-:Y:S01]  /*9ed0*/  @!P6 ST.E.64 [R12.64], R126 ;  /* 0x0000007e0c00e985 */ /* 0x000fe2000c101b0c */
[----:B------:R-:W-:Y:S02]  /*9ee0*/  @!P0 LEA.HI R3, R3, R3, RZ, 0x1 ;  /* 0x0000000303038211 */ /* 0x000fe400078f08ff */
[----:B------:R-:W-:Y:S01]  /*9ef0*/  @!P4 IMAD.WIDE R8, R8, 0x4, R10 ;  /* 0x000000040808c825 */ /* 0x000fe200078e020a */
[----:B------:R-:W-:Y:S01]  /*9f00*/  IADD3 R2, R5, 0x40, RZ ;  /* 0x0000004005027810 */ /* 0x000fe20007ffe0ff */
[----:B------:R2:W-:Y:S01]  /*9f10*/  @!P5 ST.E.64 [R14.64], R70 ;  /* 0x000000460e00d985 */ /* 0x0005e2000c101b0c */
[----:B------:R-:W-:-:S02]  /*9f20*/  @!P1 LOP3.LUT R4, R4, 0xfffffffe, RZ, 0xc0, !PT ;  /* 0xfffffffe04049812 */ /* 0x000fc400078ec0ff */
[C---:B------:R-:W-:Y:S01]  /*9f30*/  IADD3 R0, R5.reuse, 0x48, RZ ;  /* 0x0000004805007810 */ /* 0x040fe20007ffe0ff */
[----:B------:R3:W-:Y:S01]  /*9f40*/  @!P4 ST.E.64 [R8.64], R74 ;  /* 0x0000004a0800c985 */ /* 0x0007e2000c101b0c */
[C---:B-1----:R-:W-:Y:S02]  /*9f50*/  IADD3 R7, R5.reuse, 0x20, RZ ;  /* 0x0000002005077810 */ /* 0x042fe40007ffe0ff */
[----:B------:R-:W-:Y:S02]  /*9f60*/  IADD3 R6, R5, 0x28, RZ ;  /* 0x0000002805067810 */ /* 0x000fe40007ffe0ff */
[----:B------:R-:W-:Y:S02]  /*9f70*/  ISETP.GE.AND P3, PT, R7, c[0x0][0x3c8], PT ;  /* 0x0000f20007007a0c */ /* 0x000fe40003f66270 */
[----:B------:R-:W-:Y:S02]  /*9f80*/  ISETP.GE.AND P2, PT, R6, c[0x0][0x3c8], PT ;  /* 0x0000f20006007a0c */ /* 0x000fe40003f46270 */
[----:B------:R-:W-:-:S02]  /*9f90*/  @!P0 LOP3.LUT R3, R3, 0xfffffffe, RZ, 0xc0, !PT ;  /* 0xfffffffe03038812 */ /* 0x000fc400078ec0ff */
[----:B------:R-:W-:Y:S02]  /*9fa0*/  ISETP.GE.AND P6, PT, R2, c[0x0][0x3c8], PT ;  /* 0x0000f20002007a0c */ /* 0x000fe40003fc6270 */
[----:B------:R-:W-:Y:S01]  /*9fb0*/  ISETP.GE.AND P5, PT, R0, c[0x0][0x3c8], PT ;  /* 0x0000f20000007a0c */ /* 0x000fe20003fa6270 */
[----:B------:R-:W-:Y:S01]  /*9fc0*/  @!P0 IMAD.WIDE R16, R3, 0x4, R10 ;  /* 0x0000000403108825 */ /* 0x000fe200078e020a */
[----:B------:R-:W-:-:S03]  /*9fd0*/  IADD3 R3, R5, 0x70, RZ ;  /* 0x0000007005037810 */ /* 0x000fc60007ffe0ff */
[----:B------:R-:W-:Y:S02]  /*9fe0*/  @!P3 LEA.HI R7, R7, R7, RZ, 0x1 ;  /* 0x000000070707b211 */ /* 0x000fe400078f08ff */
[----:B------:R-:W-:Y:S02]  /*9ff0*/  @!P2 LEA.HI R6, R6, R6, RZ, 0x1 ;  /* 0x000000060606a211 */ /* 0x000fe400078f08ff */
[----:B------:R-:W-:Y:S02]  /*a000*/  @!P3 LOP3.LUT R7, R7, 0xfffffffe, RZ, 0xc0, !PT ;  /* 0xfffffffe0707b812 */ /* 0x000fe400078ec0ff */
[----:B------:R-:W-:Y:S01]  /*a010*/  @!P2 LOP3.LUT R6, R6, 0xfffffffe, RZ, 0xc0, !PT ;  /* 0xfffffffe0606a812 */ /* 0x000fe200078ec0ff */
[--C-:B--2---:R-:W-:Y:S01]  /*a020*/  @!P1 IMAD.WIDE R14, R4, 0x4, R10.reuse ;  /* 0x00000004040e9825 */ /* 0x104fe200078e020a */
[----:B------:R-:W-:Y:S02]  /*a030*/  IADD3 R4, R5, 0x68, RZ ;  /* 0x0000006805047810 */ /* 0x000fe40007ffe0ff */
[----:B------:R-:W-:Y:S01]  /*a040*/  @!P6 LEA.HI R2, R2, R2, RZ, 0x1 ;  /* 0x000000020202e211 */ /* 0x000fe200078f08ff */
[----:B------:R-:W-:Y:S01]  /*a050*/  @!P3 IMAD.WIDE R12, R7, 0x4, R10 ;  /* 0x00000004070cb825 */ /* 0x000fe200078e020a */
[----:B---3--:R-:W-:-:S02]  /*a060*/  IADD3 R8, R5, 0x50, RZ ;  /* 0x0000005005087810 */ /* 0x008fc40007ffe0ff */
[----:B------:R-:W-:Y:S01]  /*a070*/  @!P5 LEA.HI R0, R0, R0, RZ, 0x1 ;  /* 0x000000000000d211 */ /* 0x000fe200078f08ff */
[----:B------:R-:W-:Y:S01]  /*a080*/  @!P2 IMAD.WIDE R6, R6, 0x4, R10 ;  /* 0x000000040606a825 */ /* 0x000fe200078e020a */
[----:B------:R1:W-:Y:S01]  /*a090*/  @!P3 ST.E.64 [R12.64], R78 ;  /* 0x0000004e0c00b985 */ /* 0x0003e2000c101b0c */
[----:B------:R-:W-:Y:S02]  /*a0a0*/  ISETP.GE.AND P4, PT, R8, c[0x0][0x3c8], PT ;  /* 0x0000f20008007a0c */ /* 0x000fe40003f86270 */
[----:B------:R-:W-:Y:S01]  /*a0b0*/  @!P6 LOP3.LUT R2, R2, 0xfffffffe, RZ, 0xc0, !PT ;  /* 0xfffffffe0202e812 */ /* 0x000fe200078ec0ff */
[----:B------:R2:W-:Y:S01]  /*a0c0*/  @!P2 ST.E.64 [R6.64], R82 ;  /* 0x000000520600a985 */ /* 0x0005e2000c101b0c */
[----:B------:R-:W-:-:S03]  /*a0d0*/  @!P5 LOP3.LUT R0, R0, 0xfffffffe, RZ, 0xc0, !PT ;  /* 0xfffffffe0000d812 */ /* 0x000fc600078ec0ff */
[----:B------:R3:W-:Y:S01]  /*a0e0*/  @!P1 ST.E.64 [R14.64], R86 ;  /* 0x000000560e009985 */ /* 0x0007e2000c101b0c */
[----:B------:R-:W-:-:S03]  /*a0f0*/  ISETP.GE.AND P1, PT, R4, c[0x0][0x3c8], PT ;  /* 0x0000f20004007a0c */ /* 0x000fc60003f26270 */
[----:B------:R-:W-:Y:S01]  /*a100*/  @!P0 ST.E.64 [R16.64], R90 ;  /* 0x0000005a10008985 */ /* 0x000fe2000c101b0c */
[----:B------:R-:W-:Y:S02]  /*a110*/  ISETP.GE.AND P0, PT, R3, c[0x0][0x3c8], PT ;  /* 0x0000f20003007a0c */ /* 0x000fe40003f06270 */
[----:B------:R-:W-:-:S04]  /*a120*/  @!P4 LEA.HI R8, R8, R8, RZ, 0x1 ;  /* 0x000000080808c211 */ /* 0x000fc800078f08ff */
[----:B------:R-:W-:-:S03]  /*a130*/  @!P4 LOP3.LUT R8, R8, 0xfffffffe, RZ, 0xc0, !PT ;  /* 0xfffffffe0808c812 */ /* 0x000fc600078ec0ff */
[----:B------:R-:W-:Y:S02]  /*a140*/  @!P1 LEA.HI R4, R4, R4, RZ, 0x1 ;  /* 0x0000000404049211 */ /* 0x000fe400078f08ff */
[--C-:B------:R-:W-:Y:S02]  /*a150*/  @!P4 IMAD.WIDE R8, R8, 0x4, R10.reuse ;  /* 0x000000040808c825 */ /* 0x100fe400078e020a */
[----:B------:R-:W-:Y:S02]  /*a160*/  @!P0 LEA.HI R3, R3, R3, RZ, 0x1 ;  /* 0x0000000303038211 */ /* 0x000fe400078f08ff */
[----:B------:R-:W-:Y:S01]  /*a170*/  @!P1 LOP3.LUT R4, R4, 0xfffffffe, RZ, 0xc0, !PT ;  /* 0xfffffffe04049812 */ /* 0x000fe200078ec0ff */
[----:B-1----:R-:W-:Y:S01]  /*a180*/  @!P6 IMAD.WIDE R12, R2, 0x4, R10 ;  /* 0x00000004020ce825 */ /* 0x002fe200078e020a */
[----:B------:R-:W-:Y:S02]  /*a190*/  @!P0 LOP3.LUT R3, R3, 0xfffffffe, RZ, 0xc0, !PT ;  /* 0xfffffffe03038812 */ /* 0x000fe400078ec0ff */
[----:B--2---:R-:W-:-:S02]  /*a1a0*/  IADD3 R7, R5, 0x58, RZ ;  /* 0x0000005805077810 */ /* 0x004fc40007ffe0ff */
[----:B------:R1:W-:Y:S01]  /*a1b0*/  @!P6 ST.E.64 [R12.64], R94 ;  /* 0x0000005e0c00e985 */ /* 0x0003e2000c101b0c */
[----:B------:R-:W-:Y:S01]  /*a1c0*/  IADD3 R6, R5, 0x60, RZ ;  /* 0x0000006005067810 */ /* 0x000fe20007ffe0ff */
[--C-:B------:R-:W-:Y:S01]  /*a1d0*/  @!P0 IMAD.WIDE R2, R3, 0x4, R10.reuse ;  /* 0x0000000403028825 */ /* 0x100fe200078e020a */
[----:B------:R-:W-:Y:S02]  /*a1e0*/  ISETP.GE.AND P3, PT, R7, c[0x0][0x3c8], PT ;  /* 0x0000f20007007a0c */ /* 0x000fe40003f66270 */
[----:B------:R-:W-:Y:S01]  /*a1f0*/  ISETP.GE.AND P2, PT, R6, c[0x0][0x3c8], PT ;  /* 0x0000f20006007a0c */ /* 0x000fe20003f46270 */
[----:B---3--:R-:W-:Y:S01]  /*a200*/  @!P5 IMAD.WIDE R14, R0, 0x4, R10 ;  /* 0x00000004000ed825 */ /* 0x008fe200078e020a */
[----:B------:R-:W-:-:S04]  /*a210*/  IADD3 R0, R5, 0x78, RZ ;  /* 0x0000007805007810 */ /* 0x000fc80007ffe0ff */
[----:B------:R2:W-:Y:S04]  /*a220*/  @!P5 ST.E.64 [R14.64], R98 ;  /* 0x000000620e00d985 */ /* 0x0005e8000c101b0c */
[----:B------:R3:W-:Y:S01]  /*a230*/  @!P4 ST.E.64 [R8.64], R122 ;  /* 0x0000007a0800c985 */ /* 0x0007e2000c101b0c */
[----:B------:R-:W-:Y:S02]  /*a240*/  @!P3 LEA.HI R7, R7, R7, RZ, 0x1 ;  /* 0x000000070707b211 */ /* 0x000fe400078f08ff */
[----:B------:R-:W-:Y:S02]  /*a250*/  @!P2 LEA.HI R6, R6, R6, RZ, 0x1 ;  /* 0x000000060606a211 */ /* 0x000fe400078f08ff */
[----:B------:R-:W-:Y:S02]  /*a260*/  @!P3 LOP3.LUT R7, R7, 0xfffffffe, RZ, 0xc0, !PT ;  /* 0xfffffffe0707b812 */ /* 0x000fe400078ec0ff */
[----:B------:R-:W-:-:S03]  /*a270*/  @!P2 LOP3.LUT R6, R6, 0xfffffffe, RZ, 0xc0, !PT ;  /* 0xfffffffe0606a812 */ /* 0x000fc600078ec0ff */
[----:B-1----:R-:W-:-:S04]  /*a280*/  @!P3 IMAD.WIDE R12, R7, 0x4, R10 ;  /* 0x00000004070cb825 */ /* 0x002fc800078e020a */
[--C-:B------:R-:W-:Y:S01]  /*a290*/  @!P2 IMAD.WIDE R6, R6, 0x4, R10.reuse ;  /* 0x000000040606a825 */ /* 0x100fe200078e020a */
[----:B------:R3:W-:Y:S04]  /*a2a0*/  @!P3 ST.E.64 [R12.64], R102 ;  /* 0x000000660c00b985 */ /* 0x0007e8000c101b0c */
[----:B------:R3:W-:Y:S01]  /*a2b0*/  @!P2 ST.E.64 [R6.64], R106 ;  /* 0x0000006a0600a985 */ /* 0x0007e2000c101b0c */
[----:B--2---:R-:W-:-:S05]  /*a2c0*/  @!P1 IMAD.WIDE R14, R4, 0x4, R10 ;  /* 0x00000004040e9825 */ /* 0x004fca00078e020a */
[----:B------:R3:W-:Y:S04]  /*a2d0*/  @!P1 ST.E.64 [R14.64], R110 ;  /* 0x0000006e0e009985 */ /* 0x0007e8000c101b0c */
[----:B------:R3:W-:Y:S01]  /*a2e0*/  @!P0 ST.E.64 [R2.64], R118 ;  /* 0x0000007602008985 */ /* 0x0007e2000c101b0c */
[----:B------:R-:W-:-:S13]  /*a2f0*/  ISETP.GE.AND P0, PT, R0, c[0x0][0x3c8], PT ;  /* 0x0000f20000007a0c */ /* 0x000fda0003f06270 */
[----:B------:R-:W-:Y:S05]  /*a300*/  @P0 EXIT ;  /* 0x000000000000094d */ /* 0x000fea0003800000 */
[----:B------:R-:W-:-:S04]  /*a310*/  LEA.HI R0, R0, R0, RZ, 0x1 ;  /* 0x0000000000007211 */ /* 0x000fc800078f08ff */
[----:B------:R-:W-:-:S05]  /*a320*/  LOP3.LUT R0, R0, 0xfffffffe, RZ, 0xc0, !PT ;  /* 0xfffffffe00007812 */ /* 0x000fca00078ec0ff */
[----:B------:R-:W-:-:S05]  /*a330*/  IMAD.WIDE R10, R0, 0x4, R10 ;  /* 0x00000004000a7825 */ /* 0x000fca00078e020a */
[----:B------:R-:W-:Y:S01]  /*a340*/  ST.E.64 [R10.64], R114 ;  /* 0x000000720a007985 */ /* 0x000fe2000c101b0c */
[----:B------:R-:W-:Y:S05]  /*a350*/  EXIT ;  /* 0x000000000000794d */ /* 0x000fea0003800000 */
.L_x_9:
[----:B------:R-:W1:Y:S02]  /*a360*/  S2R R3, SR_TID.X ;  /* 0x0000000000037919 */ /* 0x000e640000002100 */
[----:B-1----:R-:W-:-:S13]  /*a370*/  ISETP.GT.AND P0, PT, R3, 0x7f, PT ;  /* 0x0000007f0300780c */ /* 0x002fda0003f04270 */
[----:B------:R-:W-:Y:S05]  /*a380*/  @P0 EXIT ;  /* 0x000000000000094d */ /* 0x000fea0003800000 */
[----:B------:R-:W1:Y:S01]  /*a390*/  S2R R7, SR_CTAID.X ;  /* 0x0000000000077919 */ /* 0x000e620000002500 */
[----:B------:R-:W-:-:S05]  /*a3a0*/  MOV R0, c[0x0][0x4e8] ;  /* 0x00013a0000007a02 */ /* 0x000fca0000000f00 */
[----:B------:R-:W-:Y:S01]  /*a3b0*/  IMAD R2, R0, c[0x0][0x388], RZ ;  /* 0x0000e20000027a24 */ /* 0x000fe200078e02ff */
[----:B-1----:R-:W-:-:S04]  /*a3c0*/  LEA R7, R7, R3, 0x7 ;  /* 0x0000000307077211 */ /* 0x002fc800078e38ff */
[----:B------:R-:W-:-:S13]  /*a3d0*/  ISETP.GE.AND P0, PT, R7, R2, PT ;  /* 0x000000020700720c */ /* 0x000fda0003f06270 */
[----:B------:R-:W-:Y:S05]  /*a3e0*/  @P0 EXIT ;  /* 0x000000000000094d */ /* 0x000fea0003800000 */
[----:B------:R-:W1:Y:S01]  /*a3f0*/  S2R R4, SR_CTAID.Z ;  /* 0x0000000000047919 */ /* 0x000e620000002700 */
[----:B------:R-:W-:Y:S01]  /*a400*/  USHF.R.S32.HI UR6, URZ, 0x1f, UR10 ;  /* 0x0000001f3f067899 */ /* 0x000fe2000801140a */
[----:B------:R-:W-:Y:S01]  /*a410*/  ISETP.NE.AND P0, PT, R0, 0x1, PT ;  /* 0x000000010000780c */ /* 0x000fe20003f05270 */
[----:B------:R-:W-:Y:S01]  /*a420*/  ULDC.64 UR4, c[0x0][0x4d0] ;  /* 0x0001340000047ab9 */ /* 0x000fe20000000a00 */
[----:B------:R-:W2:Y:S01]  /*a430*/  S2R R3, SR_CTAID.Y ;  /* 0x0000000000037919 */ /* 0x000ea20000002600 */
[----:B------:R-:W-:Y:S01]  /*a440*/  UIMAD UR6, UR6, UR4, URZ ;  /* 0x00000004060672a4 */ /* 0x000fe2000f8e023f */
[----:B------:R-:W-:Y:S01]  /*a450*/  IADD3 R2, RZ, -UR10, RZ ;  /* 0x8000000aff027c10 */ /* 0x000fe2000fffe0ff */
[----:B------:R-:W-:Y:S01]  /*a460*/  UIMAD.WIDE.U32 UR8, UR10, UR4, URZ ;  /* 0x000000040a0872a5 */ /* 0x000fe2000f8e003f */
[----:B------:R-:W-:Y:S01]  /*a470*/  MOV R6, R7 ;  /* 0x0000000700067202 */ /* 0x000fe20000000f00 */
[----:B------:R-:W-:-:S04]  /*a480*/  UIMAD UR4, UR10, UR5, UR6 ;  /* 0x000000050a0472a4 */ /* 0x000fc8000f8e0206 */
[----:B------:R-:W-:Y:S01]  /*a490*/  UIADD3 UR4, UR9, UR4, URZ ;  /* 0x0000000409047290 */ /* 0x000fe2000fffe03f */
[----:B------:R-:W-:Y:S01]  /*a4a0*/  MOV R9, UR9 ;  /* 0x0000000900097c02 */ /* 0x000fe20008000f00 */
[----:B------:R-:W-:-:S04]  /*a4b0*/  @P0 IMAD.HI.U32 R5, R7, c[0x0][0x4ec], RZ ;  /* 0x00013b0007050a27 */ /* 0x000fc800078e00ff */
[----:B------:R-:W-:Y:S01]  /*a4c0*/  IMAD.U32 R8, RZ, RZ, UR8 ;  /* 0x00000008ff087e24 */ /* 0x000fe2000f8e00ff */
[----:B------:R-:W-:Y:S01]  /*a4d0*/  @P0 SHF.R.U32.HI R6, RZ, c[0x0][0x4f0], R5 ;  /* 0x00013c00ff060a19 */ /* 0x000fe20000011605 */
[----:B------:R-:W-:Y:S01]  /*a4e0*/  IMAD.U32 R9, RZ, RZ, UR4 ;  /* 0x00000004ff097e24 */ /* 0x000fe2000f8e00ff */
[----:B-1----:R-:W-:-:S03]  /*a4f0*/  SHF.R.S32.HI R0, RZ, 0x1f, R4 ;  /* 0x0000001fff007819 */ /* 0x002fc60000011404 */
[----:B------:R-:W-:-:S04]  /*a500*/  IMAD.WIDE.U32 R8, R4, c[0x0][0x4d8], R8 ;  /* 0x0001360004087a25 */ /* 0x000fc800078e0008 */
[----:B------:R-:W-:Y:S02]  /*a510*/  IMAD R0, R0, c[0x0][0x4d8], RZ ;  /* 0x0001360000007a24 */ /* 0x000fe400078e02ff */
[----:B--2---:R-:W-:Y:S02]  /*a520*/  IMAD R2, R2, c[0x0][0x550], R3 ;  /* 0x0001540002027a24 */ /* 0x004fe400078e0203 */
[----:B------:R-:W-:Y:S01]  /*a530*/  IMAD R0, R4, c[0x0][0x4dc], R0 ;  /* 0x0001370004007a24 */ /* 0x000fe200078e0200 */
[----:B------:R-:W-:Y:S02]  /*a540*/  IADD3 R4, -R6, RZ, RZ ;  /* 0x000000ff06047210 */ /* 0x000fe40007ffe1ff */
[----:B------:R-:W-:Y:S01]  /*a550*/  SHF.R.S32.HI R3, RZ, 0x1f, R2 ;  /* 0x0000001fff037819 */ /* 0x000fe20000011402 */
[----:B------:R-:W-:Y:S01]  /*a560*/  IMAD.IADD R9, R0, 0x1, R9 ;  /* 0x0000000100097824 */ /* 0x000fe200078e0209 */
[----:B------:R-:W-:Y:S01]  /*a570*/  SHF.R.S32.HI R0, RZ, 0x1f, R6 ;  /* 0x0000001fff007819 */ /* 0x000fe20000011406 */
[----:B------:R-:W-:-:S02]  /*a580*/  IMAD R4, R4, c[0x0][0x4e8], R7 ;  /* 0x00013a0004047a24 */ /* 0x000fc400078e0207 */
[----:B------:R-:W-:Y:S02]  /*a590*/  IMAD R3, R3, c[0x0][0x4e0], RZ ;  /* 0x0001380003037a24 */ /* 0x000fe400078e02ff */
[----:B------:R-:W-:-:S04]  /*a5a0*/  IMAD.WIDE.U32 R8, R2, c[0x0][0x4e0], R8 ;  /* 0x0001380002087a25 */ /* 0x000fc800078e0008 */
[----:B------:R-:W-:Y:S01]  /*a5b0*/  IMAD R3, R2, c[0x0][0x4e4], R3 ;  /* 0x0001390002037a24 */ /* 0x000fe200078e0203 */
[----:B------:R-:W-:Y:S02]  /*a5c0*/  SHF.R.S32.HI R2, RZ, 0x1f, R4 ;  /* 0x0000001fff027819 */ /* 0x000fe40000011404 */
[----:B------:R-:W-:-:S03]  /*a5d0*/  IADD3 R6, P0, R6, R8, RZ ;  /* 0x0000000806067210 */ /* 0x000fc60007f1e0ff */
[----:B------:R-:W-:Y:S01]  /*a5e0*/  IMAD R2, R2, c[0x0][0x4c8], RZ ;  /* 0x0001320002027a24 */ /* 0x000fe200078e02ff */
[----:B------:R-:W-:Y:S02]  /*a5f0*/  IADD3.X R7, R0, R9, R3, P0, !PT ;  /* 0x0000000900077210 */ /* 0x000fe400007fe403 */
[----:B------:R-:W-:Y:S01]  /*a600*/  MOV R0, 0xff800000 ;  /* 0xff80000000007802 */ /* 0x000fe20000000f00 */
[C---:B------:R-:W-:Y:S02]  /*a610*/  IMAD R2, R4.reuse, c[0x0][0x4cc], R2 ;  /* 0x0001330004027a24 */ /* 0x040fe400078e0202 */
[----:B------:R-:W-:-:S05]  /*a620*/  IMAD.WIDE.U32 R6, R4, c[0x0][0x4c8], R6 ;  /* 0x0001320004067a25 */ /* 0x000fca00078e0006 */
[----:B------:R-:W-:Y:S02]  /*a630*/  IADD3 R2, R7, R2, RZ ;  /* 0x0000000207027210 */ /* 0x000fe40007ffe0ff */
[----:B------:R-:W-:-:S04]  /*a640*/  LEA R4, P0, R6, c[0x0][0x4a8], 0x2 ;  /* 0x00012a0006047a11 */ /* 0x000fc800078010ff */
[----:B------:R-:W-:-:S05]  /*a650*/  LEA.HI.X R5, R6, c[0x0][0x4ac], R2, 0x2, P0 ;  /* 0x00012b0006057a11 */ /* 0x000fca00000f1402 */
[----:B------:R-:W-:Y:S01]  /*a660*/  STG.E [R4.64], R0 ;  /* 0x0000000004007986 */ /* 0x000fe2000c10190c */
[----:B------:R-:W-:Y:S05]  /*a670*/  EXIT ;  /* 0x000000000000794d */ /* 0x000fea0003800000 */
.L_x_12:
[----:B------:R-:W-:-:S00]  /*a680*/  BRA `(.L_x_12) ;  /* 0xfffffff000007947 */ /* 0x000fc0000383ffff */
[----:B------:R-:W-:-:S00]  /*a690*/  NOP ;  /* 0x0000000000007918 */ /* 0x000fc00000000000 */
        /* <DEDUP_REMOVED lines=14> */
.L_x_1784:


//--------------------- .text._ZN7cutlass13device_kernelIN5flash19enable_sm80_to_sm89INS1_16FlashAttnFwdSm80INS1_25CollectiveMainloopFwdSm80ILi8ELi1ELb1EN4cute5tupleIJNS5_1CILi128EEENS7_ILi96EEES8_EEELi128ENS_10bfloat16_tEfNS_4arch4Sm80ELb0ELb1ELb0ELb0ELb1ELb0ELb1ELb1EEENS1_21CollectiveEpilogueFwdINS6_IJS8_S8_S9_EEENS6_IJNS7_ILi1EEESH_SH_EEESB_SD_Li256ELb0ELb1ELb1ELb0EEENS1_19SingleTileSchedulerILb0ELb1ELb1ELi128EEEEEEEEEvNT_6ParamsE --------------------------
	.section	.text._ZN7cutlass13device_kernelIN5flash19enable_sm80_to_sm89INS1_16FlashAttnFwdSm80INS1_25CollectiveMainloopFwdSm80ILi8ELi1ELb1EN4cute5tupleIJNS5_1CILi128EEENS7_ILi96EEES8_EEELi128ENS_10bfloat16_tEfNS_4arch4Sm80ELb0ELb1ELb0ELb0ELb1ELb0ELb1ELb1EEENS1_21CollectiveEpilogueFwdINS6_IJS8_S8_S9_EEENS6_IJNS7_ILi1EEESH_SH_EEESB_SD_Li256ELb0ELb1ELb1ELb0EEENS1_19SingleTileSchedulerILb0ELb1ELb1ELi128EEEEEEEEEvNT_6ParamsE,"ax",@progbits
	.sectioninfo	@"SHI_REGISTERS=254"
	.align	128
.text._ZN7cutlass13device_kernelIN5flash19enable_sm80_to_sm89INS1_16FlashAttnFwdSm80INS1_25CollectiveMainloopFwdSm80ILi8ELi1ELb1EN4cute5tupleIJNS5_1CILi128EEENS7_ILi96EEES8_EEELi128ENS_10bfloat16_tEfNS_4arch4Sm80ELb0ELb1ELb0ELb0ELb1ELb0ELb1ELb1EEENS1_21CollectiveEpilogueFwdINS6_IJS8_S8_S9_EEENS6_IJNS7_ILi1EEESH_SH_EEESB_SD_Li256ELb0ELb1ELb1ELb0EEENS1_19SingleTileSchedulerILb0ELb1ELb1ELi128EEEEEEEEEvNT_6ParamsE:
        .type           _ZN7cutlass13device_kernelIN5flash19enable_sm80_to_sm89INS1_16FlashAttnFwdSm80INS1_25CollectiveMainloopFwdSm80ILi8ELi1ELb1EN4cute5tupleIJNS5_1CILi128EEENS7_ILi96EEES8_EEELi128ENS_10bfloat16_tEfNS_4arch4Sm80ELb0ELb1ELb0ELb0ELb1ELb0ELb1ELb1EEENS1_21CollectiveEpilogueFwdINS6_IJS8_S8_S9_EEENS6_IJNS7_ILi1EEESH_SH_EEESB_SD_Li256ELb0ELb1ELb1ELb0EEENS1_19SingleTileSchedulerILb0ELb1ELb1ELi128EEEEEEEEEvNT_6ParamsE,@function
        .size           _ZN7cutlass13device_kernelIN5flash19enable_sm80_to_sm89INS1_16FlashAttnFwdSm80INS1_25CollectiveMainloopFwdSm80ILi8ELi1ELb1EN4cute5tupleIJNS5_1CILi128EEENS7_ILi96EEES8_EEELi128ENS_10bfloat16_tEfNS_4arch4Sm80ELb0ELb1ELb0ELb0ELb1ELb0ELb1ELb1EEENS1_21CollectiveEpilogueFwdINS6_IJS8_S8_S9_EEENS6_IJNS7_ILi1EEESH_SH_EEESB_SD_Li256ELb0ELb1ELb1ELb0EEENS1_19SingleTileSchedulerILb0ELb1ELb1ELi128EEEEEEEEEvNT_6ParamsE,(.L_x_1785 - _ZN7cutlass13device_kernelIN5flash19enable_sm80_to_sm89INS1_16FlashAttnFwdSm80INS1_25CollectiveMainloopFwdSm80ILi8ELi1ELb1EN4cute5tupleIJNS5_1CILi128EEENS7_ILi96EEES8_EEELi128ENS_10bfloat16_tEfNS_4arch4Sm80ELb0ELb1ELb0ELb0ELb1ELb0ELb1ELb1EEENS1_21CollectiveEpilogueFwdINS6_IJS8_S8_S9_EEENS6_IJNS7_ILi1EEESH_SH_EEESB_SD_Li256ELb0ELb1ELb1ELb0EEENS1_19SingleTileSchedulerILb0ELb1ELb1ELi128EEEEEEEEEvNT_6ParamsE)
        .other          _ZN7cutlass13device_kernelIN5flash19enable_sm80_to_sm89INS1_16FlashAttnFwdSm80INS1_25CollectiveMainloopFwdSm80ILi8ELi1ELb1EN4cute5tupleIJNS5_1CILi128EEENS7_ILi96EEES8_EEELi128ENS_10bfloat16_tEfNS_4arch4Sm80ELb0ELb1ELb0ELb0ELb1ELb0ELb1ELb1EEENS1_21CollectiveEpilogueFwdINS6_IJS8_S8_S9_EEENS6_IJNS7_ILi1EEESH_SH_EEESB_SD_Li256ELb0ELb1ELb1ELb0EEENS1_19SingleTileSchedulerILb0ELb1ELb1ELi128EEEEEEEEEvNT_6ParamsE,@"STO_CUDA_ENTRY STV_DEFAULT"
_ZN7cutlass13device_kernelIN5flash19enable_sm80_to_sm89INS1_16FlashAttnFwdSm80INS1_25CollectiveMainloopFwdSm80ILi8ELi1ELb1EN4cute5tupleIJNS5_1CILi128EEENS7_ILi96EEES8_EEELi128ENS_10bfloat16_tEfNS_4arch4Sm80ELb0ELb1ELb0ELb0ELb1ELb0ELb1ELb1EEENS1_21CollectiveEpilogueFwdINS6_IJS8_S8_S9_EEENS6_IJNS7_ILi1EEESH_SH_EEESB_SD_Li256ELb0ELb1ELb1ELb0EEENS1_19SingleTileSchedulerILb0ELb1ELb1ELi128EEEEEEEEEvNT_6ParamsE:
        /* <DEDUP_REMOVED lines=17> */
.L_x_13:
[----:B------:R-:W-:Y:S02]  /*0110*/  ULDC.64 UR4, c[0x0][0x550] ;  /* 0x0001540000047ab9 */ /* 0x000fe40000000a00 */
[----:B------:R-:W-:Y:S02]  /*0120*/  UISETP.NE.AND UP0, UPT, UR4, 0x1, UPT ;  /* 0x000000010400788c */ /* 0x000fe4000bf05270 */
[----:B------:R-:W-:-:S02]  /*0130*/  UIMAD.WIDE.U32 UR12, UR6, UR5, URZ ;  /* 0x00000005060c72a5 */ /* 0x000fc4000f8e003f */
[----:B------:R-:W-:Y:S02]  /*0140*/  ULDC UR4, c[0x0][0x558] ;  /* 0x0001560000047ab9 */ /* 0x000fe40000000800 */
[----:B------:R-:W-:-:S05]  /*0150*/  UMOV UR9, UR6 ;  /* 0x0000000600097c82 */ /* 0x000fca0008000000 */
[----:B------:R-:W-:-:S03]  /*0160*/  @UP0 USHF.R.U32.HI UR9, URZ, UR4, UR13 ;  /* 0x000000043f090299 */ /* 0x000fc6000801160d */
.L_x_14:
[----:B------:R-:W-:Y:S01]  /*0170*/  ISETP.LE.AND P0, PT, RZ, UR10, PT ;  /* 0x0000000aff007c0c */ /* 0x000fe2000bf03270 */
[----:B------:R-:W-:Y:S02]  /*0180*/  UIADD3 UR4, -UR9, URZ, URZ ;  /* 0x0000003f09047290 */ /* 0x000fe4000fffe13f */
[----:B------:R-:W-:Y:S02]  /*0190*/  ULDC UR7, c[0x0][0x550] ;  /* 0x0001540000077ab9 */ /* 0x000fe40000000800 */
[----:B------:R-:W-:-:S08]  /*01a0*/  UIMAD UR7, UR4, UR7, UR6 ;  /* 0x00000007040772a4 */ /* 0x000fd0000f8e0206 */
[----:B------:R-:W-:Y:S05]  /*01b0*/  @!P0 EXIT ;  /* 0x000000000000894d */ /* 0x000fea0003800000 */
[----:B------:R-:W1:Y:S01]  /*01c0*/  S2UR UR19, SR_CTAID.X ;  /* 0x00000000001379c3 */ /* 0x000e620000002500 */
[----:B------:R-:W-:Y:S01]  /*01d0*/  ULDC.64 UR4, c[0x0][0x370] ;  /* 0x0000dc0000047ab9 */ /* 0x000fe20000000a00 */
[----:B------:R-:W-:Y:S01]  /*01e0*/  IMAD.MOV.U32 R220, RZ, RZ, RZ ;  /* 0x000000ffffdc7224 */ /* 0x000fe200078e00ff */
[----:B------:R-:W-:Y:S02]  /*01f0*/  UISETP.NE.U32.AND UP0, UPT, URZ, UR4, UPT ;  /* 0x000000043f00728c */ /* 0x000fe4000bf05070 */
[----:B------:R-:W-:Y:S02]  /*0200*/  ULDC.64 UR12, c[0x0][0x370] ;  /* 0x0000dc00000c7ab9 */ /* 0x000fe40000000a00 */
[----:B------:R-:W-:Y:S02]  /*0210*/  UISETP.NE.AND.EX UP0, UPT, URZ, UR5, UPT, UP0 ;  /* 0x000000053f00728c */ /* 0x000fe4000bf05300 */
[----:B------:R-:W-:Y:S02]  /*0220*/  ULDC UR6, c[0x0][0x2c4] ;  /* 0x0000b10000067ab9 */ /* 0x000fe40000000800 */
[----:B------:R-:W-:-:S02]  /*0230*/  UISETP.NE.AND UP2, UPT, UR6, 0x1, UPT ;  /* 0x000000010600788c */ /* 0x000fc4000bf45270 */
[----:B------:R-:W-:Y:S01]  /*0240*/  PLOP3.LUT P0, PT, PT, PT, UP0, 0x80, 0x0 ;  /* 0x000000000000781c */ /* 0x000fe20003f0f008 */
[----:B------:R-:W-:-:S04]  /*0250*/  ULDC.64 UR14, c[0x0][0x118] ;  /* 0x00004600000e7ab9 */ /* 0x000fc80000000a00 */
[----:B------:R-:W-:Y:S02]  /*0260*/  @UP0 UMOV UR4, 0x4 ;  /* 0x0000000400040882 */ /* 0x000fe40000000000 */
[----:B------:R-:W-:Y:S02]  /*0270*/  @UP0 UIMAD.WIDE UR4, UR10, UR4, UR12 ;  /* 0x000000040a0402a5 */ /* 0x000fe4000f8e020c */
[----:B-1----:R-:W-:-:S04]  /*0280*/  USHF.L.U32 UR19, UR19, 0x7, URZ ;  /* 0x0000000713137899 */ /* 0x002fc8000800063f */
[----:B------:R-:W-:Y:S01]  /*0290*/  MOV R2, UR4 ;  /* 0x0000000400027c02 */ /* 0x000fe20008000f00 */
[----:B------:R-:W-:Y:S01]  /*02a0*/  IMAD.U32 R3, RZ, RZ, UR5 ;  /* 0x00000005ff037e24 */ /* 0x000fe2000f8e00ff */
[----:B------:R-:W-:Y:S02]  /*02b0*/  @UP2 UIADD3 UR12, UR19, 0x7f, URZ ;  /* 0x0000007f130c2890 */ /* 0x000fe4000fffe03f */
[----:B------:R-:W-:Y:S02]  /*02c0*/  ULDC.64 UR4, c[0x0][0x2c8] ;  /* 0x0000b20000047ab9 */ /* 0x000fe40000000a00 */
[----:B------:R-:W-:Y:S01]  /*02d0*/  UIMAD.WIDE.U32 UR12, UR12, UR4, URZ ;  /* 0x000000040c0c72a5 */ /* 0x000fe2000f8e003f */
[----:B------:R1:W5:Y:S01]  /*02e0*/  @P0 LDG.E R220, [R2.64] ;  /* 0x0000000e02dc0981 */ /* 0x000362000c1e1900 */
[----:B------:R-:W-:Y:S02]  /*02f0*/  ULDC UR8, c[0x0][0x2ac] ;  /* 0x0000ab0000087ab9 */ /* 0x000fe40000000800 */
[----:B------:R-:W-:-:S02]  /*0300*/  ULDC UR4, c[0x0][0x1d0] ;  /* 0x0000740000047ab9 */ /* 0x000fc40000000800 */
[----:B------:R-:W-:Y:S02]  /*0310*/  UIADD3 UR11, UR19, 0x7f, URZ ;  /* 0x0000007f130b7890 */ /* 0x000fe4000fffe03f */
[----:B------:R-:W-:Y:S02]  /*0320*/  @UP2 USHF.R.U32.HI UR11, URZ, UR5, UR13 ;  /* 0x000000053f0b2299 */ /* 0x000fe4000801160d */
[----:B------:R-:W-:Y:S02]  /*0330*/  UIMAD UR8, UR8, UR4, URZ ;  /* 0x00000004080872a4 */ /* 0x000fe4000f8e023f */
[----:B------:R-:W-:Y:S02]  /*0340*/  UMOV UR12, 0x1 ;  /* 0x00000001000c7882 */ /* 0x000fe40000000000 */
[----:B------:R-:W-:Y:S02]  /*0350*/  ULDC.64 UR4, c[0x0][0x328] ;  /* 0x0000ca0000047ab9 */ /* 0x000fe40000000a00 */
[----:B------:R-:W-:-:S02]  /*0360*/  UISETP.LE.AND UP1, UPT, UR12, UR5, UPT ;  /* 0x000000050c00728c */ /* 0x000fc4000bf23270 */
[----:B------:R-:W-:Y:S02]  /*0370*/  ULDC UR13, c[0x0][0x168] ;  /* 0x00005a00000d7ab9 */ /* 0x000fe40000000800 */
[----:B------:R-:W-:Y:S02]  /*0380*/  UIADD3 UR13, UR8, -UR13, UR12 ;  /* 0x8000000d080d7290 */ /* 0x000fe4000fffe00c */
[----:B------:R-:W-:Y:S02]  /*0390*/  PLOP3.LUT P0, PT, PT, PT, UP1, 0x40, 0x0 ;  /* 0x000000000000781c */ /* 0x000fe40003f0e818 */
[----:B------:R-:W-:-:S04]  /*03a0*/  UIADD3 UR5, UR13, UR11, URZ ;  /* 0x0000000b0d057290 */ /* 0x000fc8000fffe03f */
[----:B------:R-:W-:-:S07]  /*03b0*/  UIADD3 UR11, UR5, UR4, URZ ;  /* 0x00000004050b7290 */ /* 0x000fce000fffe03f */
[----:B------:R-:W-:Y:S05]  /*03c0*/  @P0 BRA `(.L_x_15) ;  /* 0x0000014000000947 */ /* 0x000fea0003800000 */
[----:B-1----:R-:W-:Y:S01]  /*03d0*/  ISETP.LT.AND P0, PT, RZ, UR5, PT ;  /* 0x00000005ff007c0c */ /* 0x002fe2000bf01270 */
[----:B------:R-:W-:-:S12]  /*03e0*/  UIADD3 UR13, UR5, -0x1, URZ ;  /* 0xffffffff050d7890 */ /* 0x000fd8000fffe03f */
[----:B------:R-:W-:Y:S05]  /*03f0*/  @P0 BRA `(.L_x_16) ;  /* 0x0000008000000947 */ /* 0x000fea0003800000 */
[----:B------:R-:W-:Y:S02]  /*0400*/  ULDC UR4, c[0x0][0x32c] ;  /* 0x0000cb0000047ab9 */ /* 0x000fe40000000800 */
[----:B------:R-:W-:Y:S02]  /*0410*/  UISETP.NE.AND UP0, UPT, UR12, UR4, UPT ;  /* 0x000000040c00728c */ /* 0x000fe4000bf05270 */
[----:B------:R-:W-:-:S03]  /*0420*/  UIADD3 UR13, -UR5, URZ, URZ ;  /* 0x0000003f050d7290 */ /* 0x000fc6000fffe13f */
[----:B------:R-:W-:Y:S02]  /*0430*/  ULDC.64 UR4, c[0x0][0x330] ;  /* 0x0000cc0000047ab9 */ /* 0x000fe40000000a00 */
[----:B------:R-:W-:-:S04]  /*0440*/  UIMAD.WIDE.U32 UR16, UR13, UR4, URZ ;  /* 0x000000040d1072a5 */ /* 0x000fc8000f8e003f */
[----:B------:R-:W-:-:S04]  /*0450*/  @UP0 USHF.R.U32.HI UR13, URZ, UR5, UR17 ;  /* 0x000000053f0d0299 */ /* 0x000fc80008011611 */
[----:B------:R-:W-:Y:S01]  /*0460*/  ULOP3.LUT UR13, URZ, UR13, URZ, 0x33, !UPT ;  /* 0x0000000d3f0d7292 */ /* 0x000fe2000f8e333f */
[----:B------:R-:W-:Y:S05]  /*0470*/  BRA `(.L_x_17) ;  /* 0x0000005000007947 */ /* 0x000fea0003800000 */
.L_x_16:
[----:B------:R-:W-:Y:S02]  /*0480*/  ULDC UR4, c[0x0][0x32c] ;  /* 0x0000cb0000047ab9 */ /* 0x000fe40000000800 */
[----:B------:R-:W-:-:S03]  /*0490*/  UISETP.NE.AND UP0, UPT, UR12, UR4, UPT ;  /* 0x000000040c00728c */ /* 0x000fc6000bf05270 */
[----:B------:R-:W-:Y:S02]  /*04a0*/  ULDC.64 UR4, c[0x0][0x330] ;  /* 0x0000cc0000047ab9 */ /* 0x000fe40000000a00 */
[----:B------:R-:W-:-:S06]  /*04b0*/  UIMAD.WIDE.U32 UR16, UR13, UR4, URZ ;  /* 0x000000040d1072a5 */ /* 0x000fcc000f8e003f */
[----:B------:R-:W-:Y:S02]  /*04c0*/  @UP0 USHF.R.U32.HI UR13, URZ, UR5, UR17 ;  /* 0x000000053f0d0299 */ /* 0x000fe40008011611 */
.L_x_17:
[----:B------:R-:W-:Y:S02]  /*04d0*/  ULDC UR4, c[0x0][0x32c] ;  /* 0x0000cb0000047ab9 */ /* 0x000fe40000000800 */
[----:B------:R-:W-:-:S04]  /*04e0*/  UIMAD UR4, UR13, UR4, UR4 ;  /* 0x000000040d0472a4 */ /* 0x000fc8000f8e0204 */
[----:B------:R-:W-:-:S04]  /*04f0*/  UISETP.LT.AND UP0, UPT, UR11, UR4, UPT ;  /* 0x000000040b00728c */ /* 0x000fc8000bf01270 */
[----:B------:R-:W-:Y:S02]  /*0500*/  USEL UR11, UR11, UR4, UP0 ;  /* 0x000000040b0b7287 */ /* 0x000fe40008000000 */
.L_x_15:
[----:B-1----:R-:W-:Y:S01]  /*0510*/  UIADD3 UR12, UR8, 0x5f, URZ ;  /* 0x0000005f080c7890 */ /* 0x002fe2000fffe03f */
[----:B------:R-:W-:Y:S01]  /*0520*/  PLOP3.LUT P0, PT, PT, PT, UP1, 0x40, 0x0 ;  /* 0x000000000000781c */ /* 0x000fe20003f0e818 */
[----:B------:R-:W-:Y:S02]  /*0530*/  UIADD3 UR20, UR11, 0x5f, URZ ;  /* 0x0000005f0b147890 */ /* 0x000fe4000fffe03f */
[----:B------:R-:W-:Y:S02]  /*0540*/  ULDC.64 UR4, c[0x0][0x2c8] ;  /* 0x0000b20000047ab9 */ /* 0x000fe40000000a00 */
[----:B------:R-:W-:Y:S02]  /*0550*/  UIMAD.WIDE.U32 UR16, UR19, UR4, URZ ;  /* 0x00000004131072a5 */ /* 0x000fe4000f8e003f */
[----:B------:R-:W-:Y:S02]  /*0560*/  UIMAD.WIDE UR12, UR12, 0x2aaaaaab, URZ ;  /* 0x2aaaaaab0c0c78a5 */ /* 0x000fe4000f8e023f */
[----:B------:R-:W-:-:S02]  /*0570*/  UIMAD.WIDE UR20, UR20, 0x2aaaaaab, URZ ;  /* 0x2aaaaaab141478a5 */ /* 0x000fc4000f8e023f */
[----:B------:R-:W-:Y:S02]  /*0580*/  UMOV UR4, UR19 ;  /* 0x0000001300047c82 */ /* 0x000fe40008000000 */
[----:B------:R-:W-:Y:S02]  /*0590*/  @UP2 USHF.R.U32.HI UR4, URZ, UR5, UR17 ;  /* 0x000000053f042299 */ /* 0x000fe40008011611 */
[----:B------:R-:W-:Y:S02]  /*05a0*/  ULDC UR18, c[0x0][0x168] ;  /* 0x00005a0000127ab9 */ /* 0x000fe40000000800 */
[----:B------:R-:W-:Y:S02]  /*05b0*/  UMOV UR17, UR13 ;  /* 0x0000000d00117c82 */ /* 0x000fe40008000000 */
[----:B------:R-:W-:Y:S02]  /*05c0*/  UMOV UR13, UR21 ;  /* 0x00000015000d7c82 */ /* 0x000fe40008000000 */
[----:B------:R-:W-:-:S02]  /*05d0*/  UIADD3 UR18, UR8, -UR18, URZ ;  /* 0x8000001208127290 */ /* 0x000fc4000fffe03f */
[----:B------:R-:W-:Y:S02]  /*05e0*/  USHF.R.U32.HI UR12, URZ, 0x1f, UR17 ;  /* 0x0000001f3f0c7899 */ /* 0x000fe40008011611 */
[----:B------:R-:W-:Y:S02]  /*05f0*/  USHF.R.U32.HI UR11, URZ, 0x1f, UR13 ;  /* 0x0000001f3f0b7899 */ /* 0x000fe4000801160d */
[----:B------:R-:W-:Y:S02]  /*0600*/  UIADD3 UR4, UR18, UR4, URZ ;  /* 0x0000000412047290 */ /* 0x000fe4000fffe03f */
[----:B------:R-:W-:Y:S02]  /*0610*/  ULDC UR5, c[0x0][0x324] ;  /* 0x0000c90000057ab9 */ /* 0x000fe40000000800 */
[----:B------:R-:W-:Y:S02]  /*0620*/  ULEA.HI.SX32 UR12, UR17, UR12, 0x1c ;  /* 0x0000000c110c7291 */ /* 0x000fe4000f8fe23f */
[----:B------:R-:W-:-:S02]  /*0630*/  ULEA.HI.SX32 UR11, UR13, UR11, 0x1c ;  /* 0x0000000b0d0b7291 */ /* 0x000fc4000f8fe23f */
[----:B------:R-:W-:Y:S02]  /*0640*/  UIADD3 UR5, UR4, -UR5, URZ ;  /* 0x8000000504057290 */ /* 0x000fe4000fffe03f */
[----:B------:R-:W-:-:S04]  /*0650*/  UISETP.LT.AND UP0, UPT, UR12, UR11, UPT ;  /* 0x0000000b0c00728c */ /* 0x000fc8000bf01270 */
[----:B------:R-:W-:Y:S01]  /*0660*/  USEL UR11, UR12, UR11, UP0 ;  /* 0x0000000b0c0b7287 */ /* 0x000fe20008000000 */
[----:B------:R-:W-:Y:S01]  /*0670*/  MOV R2, UR5 ;  /* 0x0000000500027c02 */ /* 0x000fe20008000f00 */
[----:B------:R-:W-:Y:S05]  /*0680*/  @P0 BRA `(.L_x_18) ;  /* 0x0000010000000947 */ /* 0x000fea0003800000 */
[----:B------:R-:W-:-:S04]  /*0690*/  MOV R3, UR4 ;  /* 0x0000000400037c02 */ /* 0x000fc80008000f00 */
[----:B------:R-:W-:-:S13]  /*06a0*/  ISETP.GT.AND P0, PT, R3, -0x1, PT ;  /* 0xffffffff0300780c */ /* 0x000fda0003f04270 */
[----:B------:R-:W-:Y:S05]  /*06b0*/  @P0 BRA `(.L_x_19) ;  /* 0x0000007000000947 */ /* 0x000fea0003800000 */
[----:B------:R-:W-:Y:S01]  /*06c0*/  IMAD.MOV.U32 R0, RZ, RZ, c[0x0][0x32c] ;  /* 0x0000cb00ff007624 */ /* 0x000fe200078e00ff */
[----:B------:R-:W-:-:S04]  /*06d0*/  LOP3.LUT R3, RZ, R3, RZ, 0x33, !PT ;  /* 0x00000003ff037212 */ /* 0x000fc800078e33ff */
[----:B------:R-:W-:-:S13]  /*06e0*/  ISETP.NE.AND P0, PT, R0, 0x1, PT ;  /* 0x000000010000780c */ /* 0x000fda0003f05270 */
[----:B------:R-:W-:-:S05]  /*06f0*/  @P0 IMAD.HI.U32 R0, R3, c[0x0][0x330], RZ ;  /* 0x0000cc0003000a27 */ /* 0x000fca00078e00ff */
[----:B------:R-:W-:-:S04]  /*0700*/  @P0 SHF.R.U32.HI R3, RZ, c[0x0][0x334], R0 ;  /* 0x0000cd00ff030a19 */ /* 0x000fc80000011600 */
[----:B------:R-:W-:Y:S01]  /*0710*/  LOP3.LUT R3, RZ, R3, RZ, 0x33, !PT ;  /* 0x00000003ff037212 */ /* 0x000fe200078e33ff */
[----:B------:R-:W-:Y:S05]  /*0720*/  BRA `(.L_x_20) ;  /* 0x0000004000007947 */ /* 0x000fea0003800000 */
.L_x_19:
[----:B------:R-:W-:-:S04]  /*0730*/  MOV R0, c[0x0][0x32c] ;  /* 0x0000cb0000007a02 */ /* 0x000fc80000000f00 */
[----:B------:R-:W-:-:S13]  /*0740*/  ISETP.NE.AND P0, PT, R0, 0x1, PT ;  /* 0x000000010000780c */ /* 0x000fda0003f05270 */
[----:B------:R-:W-:-:S05]  /*0750*/  @P0 IMAD.HI.U32 R0, R3, c[0x0][0x330], RZ ;  /* 0x0000cc0003000a27 */ /* 0x000fca00078e00ff */
[----:B------:R-:W-:-:S05]  /*0760*/  @P0 SHF.R.U32.HI R3, RZ, c[0x0][0x334], R0 ;  /* 0x0000cd00ff030a19 */ /* 0x000fca0000011600 */
.L_x_20:
[----:B------:R-:W-:-:S05]  /*0770*/  IMAD R3, R3, c[0x0][0x32c], RZ ;  /* 0x0000cb0003037a24 */ /* 0x000fca00078e02ff */
[----:B------:R-:W-:-:S05]  /*0780*/  IMNMX R2, R2, R3, !PT ;  /* 0x0000000302027217 */ /* 0x000fca0007800200 */
.L_x_18:
[----:B------:R-:W-:Y:S01]  /*0790*/  IMAD.HI R3, R2, 0x2aaaaaab, RZ ;  /* 0x2aaaaaab02037827 */ /* 0x000fe200078e02ff */
[----:B------:R-:W-:Y:S02]  /*07a0*/  USHF.R.U32.HI UR5, URZ, 0x10, UR7 ;  /* 0x000000103f057899 */ /* 0x000fe40008011607 */
[----:B------:R-:W-:Y:S01]  /*07b0*/  ULDC UR4, c[0x0][0x338] ;  /* 0x0000ce0000047ab9 */ /* 0x000fe20000000800 */
[----:B------:R-:W-:Y:S01]  /*07c0*/  IMAD.MOV.U32 R14, RZ, RZ, RZ ;  /* 0x000000ffff0e7224 */ /* 0x000fe200078e00ff */
[----:B------:R-:W-:Y:S01]  /*07d0*/  SHF.R.U32.HI R0, RZ, 0x1f, R3 ;  /* 0x0000001fff007819 */ /* 0x000fe20000011603 */
[----:B------:R-:W-:-:S03]  /*07e0*/  UISETP.NE.AND UP0, UPT, UR5, URZ, UPT ;  /* 0x0000003f0500728c */ /* 0x000fc6000bf05270 */
[----:B------:R-:W-:Y:S01]  /*07f0*/  LEA.HI.SX32 R0, R3, R0, 0x1c ;  /* 0x0000000003007211 */ /* 0x000fe200078fe2ff */
[----:B------:R-:W-:-:S03]  /*0800*/  USEL UR4, UR5, UR4, UP0 ;  /* 0x0000000405047287 */ /* 0x000fc60008000000 */
[----:B------:R-:W-:-:S04]  /*0810*/  IMNMX R215, RZ, R0, !PT ;  /* 0x00000000ffd77217 */ /* 0x000fc80007800200 */
[----:B------:R-:W-:-:S13]  /*0820*/  ISETP.LT.AND P0, PT, R215, UR11, PT ;  /* 0x0000000bd7007c0c */ /* 0x000fda000bf01270 */
[----:B------:R-:W-:Y:S05]  /*0830*/  @!P0 BRA `(.L_x_21) ;  /* 0x000001c000008947 */ /* 0x000fea0003800000 */
[----:B------:R-:W-:Y:S01]  /*0840*/  IMAD.U32 R0, RZ, RZ, UR4 ;  /* 0x00000004ff007e24 */ /* 0x000fe2000f8e00ff */
[----:B------:R-:W-:-:S04]  /*0850*/  UIADD3 UR5, UR4, -0x1, UR11 ;  /* 0xffffffff04057890 */ /* 0x000fc8000fffe00b */
[-C--:B------:R-:W-:Y:S02]  /*0860*/  IABS R4, R0.reuse ;  /* 0x0000000000047213 */ /* 0x080fe40000000000 */
[----:B------:R-:W-:Y:S02]  /*0870*/  IADD3 R5, -R215, UR5, RZ ;  /* 0x00000005d7057c10 */ /* 0x000fe4000fffe1ff */
[----:B------:R-:W1:Y:S01]  /*0880*/  I2F.RP R8, R4 ;  /* 0x0000000400087306 */ /* 0x000e620000209400 */
[----:B------:R-:W-:Y:S02]  /*0890*/  IABS R0, R0 ;  /* 0x0000000000007213 */ /* 0x000fe40000000000 */
[----:B------:R-:W-:Y:S02]  /*08a0*/  IABS R2, R5 ;  /* 0x0000000500027213 */ /* 0x000fe40000000000 */
[----:B------:R-:W-:Y:S01]  /*08b0*/  LOP3.LUT R5, R5, UR4, RZ, 0x3c, !PT ;  /* 0x0000000405057c12 */ /* 0x000fe2000f8e3cff */
[----:B------:R-:W-:-:S03]  /*08c0*/  IMAD.MOV R0, RZ, RZ, -R0 ;  /* 0x000000ffff007224 */ /* 0x000fc600078e0a00 */
[----:B------:R-:W-:Y:S01]  /*08d0*/  ISETP.GE.AND P0, PT, R5, RZ, PT ;  /* 0x000000ff0500720c */ /* 0x000fe20003f06270 */
[----:B-1----:R-:W1:Y:S02]  /*08e0*/  MUFU.RCP R6, R8 ;  /* 0x0000000800067308 */ /* 0x002e640000001000 */
[----:B-1----:R-:W-:-:S06]  /*08f0*/  IADD3 R6, R6, 0xffffffe, RZ ;  /* 0x0ffffffe06067810 */ /* 0x002fcc0007ffe0ff */
[----:B------:R-:W1:Y:S02]  /*0900*/  F2I.FTZ.U32.TRUNC.NTZ R7, R6 ;  /* 0x0000000600077305 */ /* 0x000e64000021f000 */
[----:B-1----:R-:W-:Y:S02]  /*0910*/  IMAD.MOV R3, RZ, RZ, -R7 ;  /* 0x000000ffff037224 */ /* 0x002fe400078e0a07 */
[----:B------:R-:W-:Y:S02]  /*0920*/  IMAD.MOV.U32 R6, RZ, RZ, RZ ;  /* 0x000000ffff067224 */ /* 0x000fe400078e00ff */
[----:B------:R-:W-:-:S04]  /*0930*/  IMAD R3, R3, R4, RZ ;  /* 0x0000000403037224 */ /* 0x000fc800078e02ff */
[----:B------:R-:W-:-:S06]  /*0940*/  IMAD.HI.U32 R3, R7, R3, R6 ;  /* 0x0000000307037227 */ /* 0x000fcc00078e0006 */
[----:B------:R-:W-:-:S04]  /*0950*/  IMAD.HI.U32 R3, R3, R2, RZ ;  /* 0x0000000203037227 */ /* 0x000fc800078e00ff */
[----:B------:R-:W-:-:S05]  /*0960*/  IMAD R7, R3, R0, R2 ;  /* 0x0000000003077224 */ /* 0x000fca00078e0202 */
[----:B------:R-:W-:-:S13]  /*0970*/  ISETP.GT.U32.AND P1, PT, R4, R7, PT ;  /* 0x000000070400720c */ /* 0x000fda0003f24070 */
[----:B------:R-:W-:Y:S01]  /*0980*/  @!P1 IMAD.IADD R7, R7, 0x1, -R4 ;  /* 0x0000000107079824 */ /* 0x000fe200078e0a04 */
[----:B------:R-:W-:Y:S02]  /*0990*/  @!P1 IADD3 R3, R3, 0x1, RZ ;  /* 0x0000000103039810 */ /* 0x000fe40007ffe0ff */
[----:B------:R-:W-:Y:S02]  /*09a0*/  ISETP.NE.AND P1, PT, RZ, UR4, PT ;  /* 0x00000004ff007c0c */ /* 0x000fe4000bf25270 */
[----:B------:R-:W-:-:S13]  /*09b0*/  ISETP.GE.U32.AND P2, PT, R7, R4, PT ;  /* 0x000000040700720c */ /* 0x000fda0003f46070 */
[----:B------:R-:W-:-:S05]  /*09c0*/  @P2 IADD3 R3, R3, 0x1, RZ ;  /* 0x0000000103032810 */ /* 0x000fca0007ffe0ff */
[----:B------:R-:W-:Y:S01]  /*09d0*/  @!P0 IMAD.MOV R3, RZ, RZ, -R3 ;  /* 0x000000ffff038224 */ /* 0x000fe200078e0a03 */
[----:B------:R-:W-:-:S05]  /*09e0*/  @!P1 LOP3.LUT R3, RZ, UR4, RZ, 0x33, !PT ;  /* 0x00000004ff039c12 */ /* 0x000fca000f8e33ff */
[----:B------:R-:W-:Y:S02]  /*09f0*/  IMAD.MOV.U32 R14, RZ, RZ, R3 ;  /* 0x000000ffff0e7224 */ /* 0x000fe400078e0003 */
.L_x_21:
[----:B------:R-:W-:Y:S01]  /*0a00*/  ULOP3.LUT UR7, UR7, 0xffff, URZ, 0xc0, !UPT ;  /* 0x0000ffff07077892 */ /* 0x000fe2000f8ec03f */
[----:B------:R-:W-:Y:S01]  /*0a10*/  PLOP3.LUT P2, PT, PT, PT, PT, 0x80, 0x0 ;  /* 0x000000000000781c */ /* 0x000fe20003f4f070 */
[----:B------:R-:W-:Y:S01]  /*0a20*/  IMAD.MOV.U32 R7, RZ, RZ, RZ ;  /* 0x000000ffff077224 */ /* 0x000fe200078e00ff */
[----:B------:R-:W-:Y:S01]  /*0a30*/  MOV R5, RZ ;  /* 0x000000ff00057202 */ /* 0x000fe20000000f00 */
[----:B------:R-:W-:Y:S01]  /*0a40*/  CS2R R66, SRZ ;  /* 0x0000000000427805 */ /* 0x000fe2000001ff00 */
[----:B------:R-:W-:Y:S01]  /*0a50*/  CS2R R64, SRZ ;  /* 0x0000000000407805 */ /* 0x000fe2000001ff00 */
[----:B------:R-:W-:Y:S01]  /*0a60*/  IMAD R215, R14, UR7, R215 ;  /* 0x000000070ed77c24 */ /* 0x000fe2000f8e02d7 */
[----:B------:R-:W-:Y:S01]  /*0a70*/  CS2R R62, SRZ ;  /* 0x00000000003e7805 */ /* 0x000fe2000001ff00 */
[----:B------:R-:W-:Y:S01]  /*0a80*/  CS2R R60, SRZ ;  /* 0x00000000003c7805 */ /* 0x000fe2000001ff00 */
[----:B------:R-:W-:Y:S01]  /*0a90*/  CS2R R58, SRZ ;  /* 0x00000000003a7805 */ /* 0x000fe2000001ff00 */
[----:B------:R-:W-:Y:S01]  /*0aa0*/  IMAD.IADD R14, R215, 0x1, R14 ;  /* 0x00000001d70e7824 */ /* 0x000fe200078e020e */
[----:B------:R-:W-:Y:S01]  /*0ab0*/  CS2R R56, SRZ ;  /* 0x0000000000387805 */ /* 0x000fe2000001ff00 */
[----:B------:R-:W-:Y:S01]  /*0ac0*/  CS2R R54, SRZ ;  /* 0x0000000000367805 */ /* 0x000fe2000001ff00 */
[----:B------:R-:W-:Y:S01]  /*0ad0*/  CS2R R52, SRZ ;  /* 0x0000000000347805 */ /* 0x000fe2000001ff00 */
[----:B------:R-:W-:Y:S01]  /*0ae0*/  CS2R R106, SRZ ;  /* 0x00000000006a7805 */ /* 0x000fe2000001ff00 */
[----:B------:R-:W-:Y:S01]  /*0af0*/  IMNMX R14, R14, UR11, PT ;  /* 0x0000000b0e0e7c17 */ /* 0x000fe2000b800200 */
[----:B------:R-:W-:Y:S01]  /*0b00*/  CS2R R104, SRZ ;  /* 0x0000000000687805 */ /* 0x000fe2000001ff00 */
[----:B------:R-:W-:Y:S01]  /*0b10*/  CS2R R110, SRZ ;  /* 0x00000000006e7805 */ /* 0x000fe2000001ff00 */
[----:B------:R-:W-:Y:S01]  /*0b20*/  CS2R R108, SRZ ;  /* 0x00000000006c7805 */ /* 0x000fe2000001ff00 */
[----:B------:R-:W-:Y:S01]  /*0b30*/  ISETP.GT.AND P0, PT, R14, R215, PT ;  /* 0x000000d70e00720c */ /* 0x000fe20003f04270 */
        /* <DEDUP_REMOVED lines=31> */
[----:B------:R-:W-:Y:S01]  /*0d30*/  IMAD.MOV.U32 R13, RZ, RZ, 0x60 ;  /* 0x00000060ff0d7424 */ /* 0x000fe200078e00ff */
[----:B------:R-:W-:Y:S02]  /*0d40*/  ULDC.64 UR4, c[0x0][0x2b0] ;  /* 0x0000ac0000047ab9 */ /* 0x000fe40000000a00 */
[----:B------:R-:W-:Y:S01]  /*0d50*/  LEA.HI R4, R103, R100, RZ, 0x3 ;  /* 0x0000006467047211 */ /* 0x000fe200078f18ff */
[----:B------:R-:W2:Y:S01]  /*0d60*/  @P0 LDG.E R2, [R2.64] ;  /* 0x0000000e02020981 */ /* 0x000ea2000c1e1900 */
[----:B------:R-:W-:Y:S02]  /*0d70*/  IMAD.MOV.U32 R0, RZ, RZ, c[0x0][0x2b8] ;  /* 0x0000ae00ff007624 */ /* 0x000fe400078e00ff */
[----:B------:R-:W-:Y:S01]  /*0d80*/  LOP3.LUT R39, R4, 0xfffffff8, RZ, 0xc0, !PT ;  /* 0xfffffff804277812 */ /* 0x000fe200078ec0ff */
[----:B------:R-:W-:Y:S01]  /*0d90*/  IMAD R12, R14, R13, -0x60 ;  /* 0xffffffa00e0c7424 */ /* 0x000fe200078e020d */
[----:B------:R-:W-:Y:S01]  /*0da0*/  SHF.R.S32.HI R4, RZ, 0x3, R4 ;  /* 0x00000003ff047819 */ /* 0x000fe20000011404 */
[----:B------:R-:W-:Y:S01]  /*0db0*/  IMAD.MOV.U32 R216, RZ, RZ, RZ ;  /* 0x000000ffffd87224 */ /* 0x000fe200078e00ff */
[----:B------:R-:W-:Y:S01]  /*0dc0*/  ISETP.NE.AND P3, PT, R0, 0x1, PT ;  /* 0x000000010000780c */ /* 0x000fe20003f65270 */
[----:B------:R-:W-:-:S04]  /*0dd0*/  IMAD.IADD R39, R100, 0x1, -R39 ;  /* 0x0000000164277824 */ /* 0x000fc800078e0a27 */
[----:B------:R-:W-:-:S04]  /*0de0*/  IMAD R219, R39, 0x20, R4 ;  /* 0x0000002027db7824 */ /* 0x000fc800078e0204 */
[----:B------:R-:W-:-:S05]  /*0df0*/  IMAD.IADD R217, R219, 0x1, R12 ;  /* 0x00000001dbd97824 */ /* 0x000fca00078e020c */
[C---:B------:R-:W-:Y:S01]  /*0e00*/  ISETP.GE.AND P2, PT, R217.reuse, UR8, PT ;  /* 0x00000008d9007c0c */ /* 0x040fe2000bf46270 */
[----:B-----5:R-:W-:-:S03]  /*0e10*/  IMAD.IADD R217, R217, 0x1, R220 ;  /* 0x00000001d9d97824 */ /* 0x020fc600078e02dc */
[----:B------:R-:W-:Y:S01]  /*0e20*/  ISETP.GT.OR P2, PT, R219, 0x5f, P2 ;  /* 0x0000005fdb00780c */ /* 0x000fe20001744670 */
[----:B------:R-:W-:-:S04]  /*0e30*/  @P3 IMAD.HI.U32 R0, R217, c[0x0][0x2bc], RZ ;  /* 0x0000af00d9003a27 */ /* 0x000fc800078e00ff */
[----:B------:R-:W-:Y:S01]  /*0e40*/  IMAD.MOV.U32 R6, RZ, RZ, R217 ;  /* 0x000000ffff067224 */ /* 0x000fe200078e00d9 */
[----:B------:R-:W-:Y:S01]  /*0e50*/  @P3 SHF.R.U32.HI R6, RZ, c[0x0][0x2c0], R0 ;  /* 0x0000b000ff063a19 */ /* 0x000fe20000011600 */
[----:B------:R-:W-:Y:S01]  /*0e60*/  BAR.SYNC.DEFER_BLOCKING 0x0 ;  /* 0x0000000000007b1d */ /* 0x000fe20000010000 */
[----:B------:R-:W-:Y:S02]  /*0e70*/  USHF.R.S32.HI UR16, URZ, 0x1f, UR9 ;  /* 0x0000001f3f107899 */ /* 0x000fe40008011409 */
[----:B------:R-:W-:-:S03]  /*0e80*/  USHF.R.S32.HI UR17, URZ, 0x1f, UR10 ;  /* 0x0000001f3f117899 */ /* 0x000fc6000801140a */
[----:B--2---:R1:W2:Y:S02]  /*0e90*/  @P0 R2UR UR11, R2 ;  /* 0x00000000020b03c2 */ /* 0x0042a400000e0000 */
[----:B--2---:R-:W-:Y:S02]  /*0ea0*/  @!UP0 UMOV UR11, UR10 ;  /* 0x0000000a000b8c82 */ /* 0x004fe40008000000 */
[----:B------:R-:W-:Y:S02]  /*0eb0*/  USHF.R.S32.HI UR7, URZ, 0x1f, UR11 ;  /* 0x0000001f3f077899 */ /* 0x000fe4000801140b */
[----:B------:R-:W-:Y:S02]  /*0ec0*/  UIMAD.WIDE.U32 UR12, UR11, UR4, URZ ;  /* 0x000000040b0c72a5 */ /* 0x000fe4000f8e003f */
[----:B------:R-:W-:-:S04]  /*0ed0*/  UIMAD UR7, UR7, UR4, URZ ;  /* 0x00000004070772a4 */ /* 0x000fc8000f8e023f */
[----:B------:R-:W-:Y:S01]  /*0ee0*/  UIMAD UR7, UR11, UR5, UR7 ;  /* 0x000000050b0772a4 */ /* 0x000fe2000f8e0207 */
[----:B------:R-:W-:Y:S02]  /*0ef0*/  @!P2 IADD3 R3, P1, R6, UR12, RZ ;  /* 0x0000000c0603ac10 */ /* 0x000fe4000ff3e0ff */
[----:B------:R-:W-:Y:S02]  /*0f00*/  ULDC.64 UR4, c[0x0][0x1b8] ;  /* 0x00006e0000047ab9 */ /* 0x000fe40000000a00 */
[----:B------:R-:W-:-:S06]  /*0f10*/  UIADD3 UR7, UR13, UR7, URZ ;  /* 0x000000070d077290 */ /* 0x000fcc000fffe03f */
[----:B------:R-:W-:Y:S02]  /*0f20*/  @!P2 LEA.HI.X.SX32 R0, R6, UR7, 0x1, P1 ;  /* 0x000000070600ac11 */ /* 0x000fe400088f0eff */
[----:B-1----:R-:W-:-:S04]  /*0f30*/  @!P2 LEA R2, P0, R3, c[0x0][0x2a0], 0x2 ;  /* 0x0000a8000302aa11 */ /* 0x002fc800078010ff */
[----:B------:R-:W-:-:S05]  /*0f40*/  @!P2 LEA.HI.X R3, R3, c[0x0][0x2a4], R0, 0x2, P0 ;  /* 0x0000a9000303aa11 */ /* 0x000fca00000f1400 */
[----:B------:R1:W2:Y:S01]  /*0f50*/  @!P2 LDG.E R216, [R2.64] ;  /* 0x0000000e02d8a981 */ /* 0x0002a2000c1e1900 */
[----:B------:R-:W-:Y:S01]  /*0f60*/  PLOP3.LUT P1, PT, PT, PT, UP2, 0x80, 0x0 ;  /* 0x000000000000781c */ /* 0x000fe20003f2f028 */
[----:B------:R-:W-:Y:S01]  /*0f70*/  UIMAD UR11, UR16, UR4, URZ ;  /* 0x00000004100b72a4 */ /* 0x000fe2000f8e023f */
[----:B------:R-:W-:Y:S01]  /*0f80*/  PLOP3.LUT P0, PT, PT, PT, UP2, 0x80, 0x0 ;  /* 0x000000000000781c */ /* 0x000fe20003f0f028 */
[----:B------:R-:W-:Y:S01]  /*0f90*/  UIMAD.WIDE.U32 UR20, UR9, UR4, URZ ;  /* 0x00000004091472a5 */ /* 0x000fe2000f8e003f */
[----:B------:R-:W-:Y:S01]  /*0fa0*/  IADD3 R0, R219, UR19, RZ ;  /* 0x00000013db007c10 */ /* 0x000fe2000fffe0ff */
[----:B------:R-:W-:Y:S01]  /*0fb0*/  UIMAD UR11, UR9, UR5, UR11 ;  /* 0x00000005090b72a4 */ /* 0x000fe2000f8e020b */
[----:B------:R-:W-:Y:S01]  /*0fc0*/  IMAD.SHL.U32 R231, R39, 0x8, RZ ;  /* 0x0000000827e77824 */ /* 0x000fe200078e00ff */
[-C--:B------:R-:W-:Y:S01]  /*0fd0*/  LEA.HI R218, R103, R100.reuse, RZ, 0x6 ;  /* 0x0000006467da7211 */ /* 0x080fe200078f30ff */
[----:B------:R-:W-:Y:S01]  /*0fe0*/  ULDC.64 UR4, c[0x0][0x1c0] ;  /* 0x0000700000047ab9 */ /* 0x000fe20000000a00 */
[----:B------:R-:W-:Y:S01]  /*0ff0*/  IMAD.MOV.U32 R5, RZ, RZ, R0 ;  /* 0x000000ffff057224 */ /* 0x000fe200078e0000 */
[----:B------:R-:W-:Y:S01]  /*1000*/  UIMAD UR17, UR17, UR4, URZ ;  /* 0x00000004111172a4 */ /* 0x000fe2000f8e023f */
[C---:B------:R-:W-:Y:S01]  /*1010*/  IADD3 R38, R231.reuse, 0x40, RZ ;  /* 0x00000040e7267810 */ /* 0x040fe20007ffe0ff */
[----:B------:R-:W-:Y:S01]  /*1020*/  UIADD3 UR21, UR21, UR11, URZ ;  /* 0x0000000b15157290 */ /* 0x000fe2000fffe03f */
[----:B------:R-:W-:Y:S01]  /*1030*/  IMAD.MOV R6, RZ, RZ, -R6 ;  /* 0x000000ffff067224 */ /* 0x000fe200078e0a06 */
[----:B------:R-:W-:Y:S01]  /*1040*/  UIMAD UR5, UR10, UR5, UR17 ;  /* 0x000000050a0572a4 */ /* 0x000fe2000f8e0211 */
[----:B------:R-:W-:Y:S01]  /*1050*/  IMAD.SHL.U32 R218, R218, 0x8, RZ ;  /* 0x00000008dada7824 */ /* 0x000fe200078e00ff */
[----:B------:R-:W-:Y:S01]  /*1060*/  UIMAD.WIDE.U32 UR10, UR10, UR4, UR20 ;  /* 0x000000040a0a72a5 */ /* 0x000fe2000f8e0014 */
[----:B------:R-:W-:Y:S01]  /*1070*/  ISETP.GE.AND P2, PT, R231, c[0x0][0x198], PT ;  /* 0x00006600e7007a0c */ /* 0x000fe20003f46270 */
[----:B------:R-:W-:Y:S01]  /*1080*/  IMAD R217, R6, c[0x0][0x2b8], R217 ;  /* 0x0000ae0006d97a24 */ /* 0x000fe200078e02d9 */
[----:B------:R-:W-:Y:S01]  /*1090*/  ULDC UR4, c[0x0][0x168] ;  /* 0x00005a0000047ab9 */ /* 0x000fe20000000800 */
[----:B------:R-:W-:Y:S01]  /*10a0*/  LEA.HI R214, R103, R100, RZ, 0x4 ;  /* 0x0000006467d67211 */ /* 0x000fe200078f20ff */
[----:B------:R-:W-:Y:S01]  /*10b0*/  UIADD3 UR5, UR11, UR5, URZ ;  /* 0x000000050b057290 */ /* 0x000fe2000fffe03f */
[----:B------:R-:W-:Y:S01]  /*10c0*/  IMAD.U32 R9, RZ, RZ, UR11 ;  /* 0x0000000bff097e24 */ /* 0x000fe2000f8e00ff */
[----:B------:R-:W-:Y:S01]  /*10d0*/  UIMAD UR6, UR6, UR4, URZ ;  /* 0x00000004060672a4 */ /* 0x000fe2000f8e023f */
[----:B-1----:R-:W-:Y:S01]  /*10e0*/  @P1 IMAD.HI.U32 R2, R0, c[0x0][0x2c8], RZ ;  /* 0x0000b20000021a27 */ /* 0x002fe200078e00ff */
[----:B------:R-:W-:-:S02]  /*10f0*/  SHF.R.S32.HI R24, RZ, 0x1f, R217 ;  /* 0x0000001fff187819 */ /* 0x000fc400000114d9 */
[----:B------:R-:W-:Y:S01]  /*1100*/  ISETP.GE.AND P4, PT, R38, c[0x0][0x198], PT ;  /* 0x0000660026007a0c */ /* 0x000fe20003f86270 */
[----:B------:R-:W-:Y:S01]  /*1110*/  IMAD.U32 R8, RZ, RZ, UR10 ;  /* 0x0000000aff087e24 */ /* 0x000fe2000f8e00ff */
[----:B------:R-:W-:Y:S01]  /*1120*/  @P0 SHF.R.U32.HI R5, RZ, c[0x0][0x2cc], R2 ;  /* 0x0000b300ff050a19 */ /* 0x000fe20000011602 */
[----:B------:R-:W-:Y:S01]  /*1130*/  IMAD.U32 R9, RZ, RZ, UR5 ;  /* 0x00000005ff097e24 */ /* 0x000fe2000f8e00ff */
[----:B------:R-:W-:Y:S01]  /*1140*/  ULDC.64 UR4, c[0x0][0x1e8] ;  /* 0x00007a0000047ab9 */ /* 0x000fe20000000a00 */
[----:B------:R-:W-:Y:S01]  /*1150*/  IMAD R6, R24, c[0x0][0x1e0], RZ ;  /* 0x0000780018067a24 */ /* 0x000fe200078e02ff */
[--C-:B------:R-:W-:Y:S01]  /*1160*/  SHF.R.S32.HI R2, RZ, 0x1f, R5.reuse ;  /* 0x0000001fff027819 */ /* 0x100fe20000011405 */
[----:B------:R-:W-:Y:S01]  /*1170*/  IMAD.MOV R3, RZ, RZ, -R5 ;  /* 0x000000ffff037224 */ /* 0x000fe200078e0a05 */
[----:B------:R-:W-:Y:S01]  /*1180*/  UIMAD.WIDE.U32 UR10, UR9, UR4, URZ ;  /* 0x00000004090a72a5 */ /* 0x000fe2000f8e003f */
[----:B------:R-:W-:Y:S01]  /*1190*/  IMAD.WIDE.U32 R8, R5, c[0x0][0x1b0], R8 ;  /* 0x00006c0005087a25 */ /* 0x000fe200078e0008 */
[----:B------:R-:W-:Y:S01]  /*11a0*/  UIMAD UR4, UR16, UR4, URZ ;  /* 0x00000004100472a4 */ /* 0x000fe2000f8e023f */
[----:B------:R-:W-:-:S02]  /*11b0*/  LEA.HI R102, R103, R100, RZ, 0x5 ;  /* 0x0000006467667211 */ /* 0x000fc400078f28ff */
[----:B------:R-:W-:Y:S01]  /*11c0*/  IMAD R3, R3, c[0x0][0x2c4], R0 ;  /* 0x0000b10003037a24 */ /* 0x000fe200078e0200 */
[----:B------:R-:W-:Y:S01]  /*11d0*/  UIMAD UR4, UR9, UR5, UR4 ;  /* 0x00000005090472a4 */ /* 0x000fe2000f8e0204 */
[----:B------:R-:W-:Y:S01]  /*11e0*/  IMAD R2, R2, c[0x0][0x1b0], RZ ;  /* 0x00006c0002027a24 */ /* 0x000fe200078e02ff */
[----:B------:R-:W-:Y:S01]  /*11f0*/  SHF.R.S32.HI R101, RZ, 0x5, R102 ;  /* 0x00000005ff657819 */ /* 0x000fe20000011466 */
[----:B------:R-:W-:Y:S01]  /*1200*/  IMAD R6, R217, c[0x0][0x1e4], R6 ;  /* 0x00007900d9067a24 */ /* 0x000fe200078e0206 */
[----:B------:R-:W-:Y:S01]  /*1210*/  SHF.R.S32.HI R0, RZ, 0x1f, R3 ;  /* 0x0000001fff007819 */ /* 0x000fe20000011403 */
[----:B------:R-:W-:Y:S02]  /*1220*/  IMAD R5, R5, c[0x0][0x1b4], R2 ;  /* 0x00006d0005057a24 */ /* 0x000fe400078e0202 */
[----:B------:R-:W-:Y:S02]  /*1230*/  IMAD R13, R14, -0x60, R13 ;  /* 0xffffffa00e0d7824 */ /* 0x000fe400078e020d */
[----:B------:R-:W-:Y:S01]  /*1240*/  IMAD.IADD R9, R9, 0x1, R5 ;  /* 0x0000000109097824 */ /* 0x000fe200078e0205 */
[----:B------:R-:W-:Y:S01]  /*1250*/  SHF.R.S32.HI R5, RZ, 0x1f, R38 ;  /* 0x0000001fff057819 */ /* 0x000fe20000011426 */
[----:B------:R-:W-:-:S02]  /*1260*/  IMAD R0, R0, c[0x0][0x1a8], RZ ;  /* 0x00006a0000007a24 */ /* 0x000fc400078e02ff */
[----:B------:R-:W-:Y:S01]  /*1270*/  IMAD.WIDE.U32 R8, R3, c[0x0][0x1a8], R8 ;  /* 0x00006a0003087a25 */ /* 0x000fe200078e0008 */
[----:B------:R-:W-:-:S03]  /*1280*/  LEA.HI R230, R5, R38, RZ, 0x3 ;  /* 0x0000002605e67211 */ /* 0x000fc600078f18ff */
[----:B------:R-:W-:Y:S01]  /*1290*/  IMAD R0, R3, c[0x0][0x1ac], R0 ;  /* 0x00006b0003007a24 */ /* 0x000fe200078e0200 */
[----:B------:R-:W-:Y:S01]  /*12a0*/  LEA R17, P0, R8, c[0x0][0x160], 0x1 ;  /* 0x0000580008117a11 */ /* 0x000fe200078008ff */
[----:B------:R-:W-:Y:S01]  /*12b0*/  IMAD.MOV.U32 R37, RZ, RZ, 0x20 ;  /* 0x00000020ff257424 */ /* 0x000fe200078e00ff */
[----:B------:R-:W-:Y:S01]  /*12c0*/  LOP3.LUT R230, R230, 0xfffffff8, RZ, 0xc0, !PT ;  /* 0xfffffff8e6e67812 */ /* 0x000fe200078ec0ff */
[----:B------:R-:W-:Y:S02]  /*12d0*/  IMAD.IADD R15, R9, 0x1, R0 ;  /* 0x00000001090f7824 */ /* 0x000fe400078e0200 */
[----:B------:R-:W-:Y:S01]  /*12e0*/  IMAD.SHL.U32 R0, R4, 0x40, RZ ;  /* 0x0000004004007824 */ /* 0x000fe200078e00ff */
[----:B------:R-:W-:Y:S01]  /*12f0*/  SHFL.IDX PT, R2, R17, RZ, 0x181f ;  /* 0x00181fff11027589 */ /* 0x000fe200000e0000 */
[----:B------:R-:W-:Y:S01]  /*1300*/  IMAD.WIDE R46, R230, 0x2, RZ ;  /* 0x00000002e62e7825 */ /* 0x000fe200078e02ff */
[----:B------:R-:W-:Y:S02]  /*1310*/  LEA.HI.X R15, R8, c[0x0][0x164], R15, 0x1, P0 ;  /* 0x00005900080f7a11 */ /* 0x000fe400000f0c0f */
[----:B------:R-:W-:Y:S01]  /*1320*/  LOP3.LUT R0, R0, 0x1c0, RZ, 0xc0, !PT ;  /* 0x000001c000007812 */ /* 0x000fe200078ec0ff */
[----:B------:R-:W-:Y:S01]  /*1330*/  SHFL.IDX PT, R20, R17, 0x1, 0x181f ;  /* 0x00381f0011147f89 */ /* 0x000fe200000e0000 */
[----:B------:R-:W-:-:S02]  /*1340*/  SHF.R.S32.HI R233, RZ, 0x1f, R230 ;  /* 0x0000001fffe97819 */ /* 0x000fc400000114e6 */
[----:B------:R-:W-:Y:S01]  /*1350*/  SHF.R.U32.HI R8, RZ, 0x3, R0 ;  /* 0x00000003ff087819 */ /* 0x000fe20000011600 */
[----:B------:R-:W1:Y:S01]  /*1360*/  SHFL.IDX PT, R3, R15, RZ, 0x181f ;  /* 0x00181fff0f037589 */ /* 0x000e6200000e0000 */
[----:B------:R-:W-:Y:S02]  /*1370*/  LOP3.LUT R7, R0, 0x38, R231, 0xf8, !PT ;  /* 0x0000003800077812 */ /* 0x000fe400078ef8e7 */
[----:B------:R-:W-:Y:S01]  /*1380*/  IADD3 R0, R4, UR19, RZ ;  /* 0x0000001304007c10 */ /* 0x000fe2000fffe0ff */
[----:B------:R-:W3:Y:S01]  /*1390*/  SHFL.IDX PT, R21, R15, 0x1, 0x181f ;  /* 0x00381f000f157f89 */ /* 0x000ee200000e0000 */
[----:B------:R-:W-:Y:S02]  /*13a0*/  LOP3.LUT R7, R7, R8, RZ, 0x3c, !PT ;  /* 0x0000000807077212 */ /* 0x000fe400078e3cff */
[----:B------:R-:W-:Y:S02]  /*13b0*/  ISETP.GE.AND P0, PT, R0, UR6, PT ;  /* 0x0000000600007c0c */ /* 0x000fe4000bf06270 */
[----:B------:R-:W-:-:S02]  /*13c0*/  LOP3.LUT R218, R7, 0xfffffe00, R218, 0xf8, !PT ;  /* 0xfffffe0007da7812 */ /* 0x000fc400078ef8da */
[C---:B------:R-:W-:Y:S02]  /*13d0*/  IADD3 R5, R0.reuse, 0x40, RZ ;  /* 0x0000004000057810 */ /* 0x040fe40007ffe0ff */
[----:B------:R-:W-:Y:S01]  /*13e0*/  IADD3 R7, R0, 0x20, RZ ;  /* 0x0000002000077810 */ /* 0x000fe20007ffe0ff */
[----:B------:R-:W-:Y:S01]  /*13f0*/  IMAD.SHL.U32 R218, R218, 0x2, RZ ;  /* 0x00000002dada7824 */ /* 0x000fe200078e00ff */
[----:B------:R-:W-:Y:S02]  /*1400*/  ISETP.GE.AND P5, PT, R5, UR6, PT ;  /* 0x0000000605007c0c */ /* 0x000fe4000bfa6270 */
[----:B------:R-:W-:Y:S02]  /*1410*/  LOP3.LUT R5, R214, 0xfffffff0, RZ, 0xc0, !PT ;  /* 0xfffffff0d6057812 */ /* 0x000fe400078ec0ff */
[----:B------:R-:W-:Y:S02]  /*1420*/  ISETP.GE.AND P6, PT, R7, UR6, PT ;  /* 0x0000000607007c0c */ /* 0x000fe4000bfc6270 */
[----:B------:R-:W-:Y:S01]  /*1430*/  IADD3 R0, R0, 0x60, RZ ;  /* 0x0000006000007810 */ /* 0x000fe20007ffe0ff */
[----:B------:R-:W-:Y:S01]  /*1440*/  IMAD.IADD R5, R100, 0x1, -R5 ;  /* 0x0000000164057824 */ /* 0x000fe200078e0a05 */
[----:B------:R-:W-:Y:S01]  /*1450*/  IADD3 R226, R218, 0x100, RZ ;  /* 0x00000100dae27810 */ /* 0x000fe20007ffe0ff */
[C-C-:B-1----:R-:W-:Y:S01]  /*1460*/  @!P0 IMAD.WIDE R8, R231.reuse, 0x2, R2.reuse ;  /* 0x00000002e7088825 */ /* 0x142fe200078e0202 */
[----:B------:R-:W-:Y:S01]  /*1470*/  ISETP.GE.AND P1, PT, R0, UR6, PT ;  /* 0x0000000600007c0c */ /* 0x000fe2000bf26270 */
[----:B------:R-:W-:Y:S01]  /*1480*/  UIADD3 UR6, UR11, UR4, URZ ;  /* 0x000000040b067290 */ /* 0x000fe2000fffe03f */
[----:B------:R-:W-:Y:S01]  /*1490*/  IADD3 R225, R218, 0x3100, RZ ;  /* 0x00003100dae17810 */ /* 0x000fe20007ffe0ff */
[----:B------:R-:W-:Y:S01]  /*14a0*/  @!P0 IMAD.WIDE R10, R230, 0x2, R2 ;  /* 0x00000002e60a8825 */ /* 0x000fe200078e0202 */
[----:B------:R-:W-:Y:S01]  /*14b0*/  SHF.R.S32.HI R3, RZ, 0x4, R214 ;  /* 0x00000004ff037819 */ /* 0x000fe200000114d6 */
[----:B------:R1:W-:Y:S01]  /*14c0*/  @!P0 LDGSTS.E.BYPASS.LTC128B.128 [R218+0x100], [R8.64], !P2 ;  /* 0x0010000008da8fae */ /* 0x0003e2000d101d4e */
[----:B------:R-:W-:Y:S01]  /*14d0*/  SHF.R.S32.HI R2, RZ, 0x1f, R5 ;  /* 0x0000001fff027819 */ /* 0x000fe20000011405 */
[--C-:B---3--:R-:W-:Y:S01]  /*14e0*/  @!P6 IMAD.WIDE R22, R231, 0x2, R20.reuse ;  /* 0x00000002e716e825 */ /* 0x108fe200078e0214 */
[----:B------:R-:W-:Y:S01]  /*14f0*/  LEA.HI R214, R214, R3, RZ, 0x1 ;  /* 0x00000003d6d67211 */ /* 0x000fe200078f08ff */
[----:B------:R3:W-:Y:S01]  /*1500*/  @!P0 LDGSTS.E.BYPASS.LTC128B.128 [R218+0x4100], [R10.64], !P4 ;  /* 0x041000000ada8fae */ /* 0x0007e2000e101d4e */
[----:B------:R-:W-:Y:S01]  /*1510*/  LEA.HI R2, R2, R5, RZ, 0x3 ;  /* 0x0000000502027211 */ /* 0x000fe200078f18ff */
[----:B------:R-:W-:Y:S01]  /*1520*/  @!P6 IMAD.WIDE R20, R230, 0x2, R20 ;  /* 0x00000002e614e825 */ /* 0x000fe200078e0214 */
[----:B------:R-:W-:Y:S01]  /*1530*/  LOP3.LUT R214, R214, 0xfffffffe, RZ, 0xc0, !PT ;  /* 0xfffffffed6d67812 */ /* 0x000fe200078ec0ff */
[----:B------:R4:W-:Y:S01]  /*1540*/  @!P6 LDGSTS.E.BYPASS.LTC128B.128 [R218+0x1100], [R22.64], !P2 ;  /* 0x0110000016daefae */ /* 0x0009e2000d101d4e */
[C---:B------:R-:W-:Y:S01]  /*1550*/  LOP3.LUT R0, R2.reuse, 0xfffffff8, RZ, 0xc0, !PT ;  /* 0xfffffff802007812 */ /* 0x040fe200078ec0ff */
[----:B------:R-:W-:Y:S01]  /*1560*/  IMAD.SHL.U32 R2, R2, 0x40, RZ ;  /* 0x0000004002027824 */ /* 0x000fe200078e00ff */
[----:B------:R-:W-:Y:S01]  /*1570*/  ULDC.64 UR4, c[0x0][0x210] ;  /* 0x0000840000047ab9 */ /* 0x000fe20000000a00 */
[----:B------:R-:W-:Y:S01]  /*1580*/  IMAD.IADD R214, R3, 0x1, -R214 ;  /* 0x0000000103d67824 */ /* 0x000fe200078e0ad6 */
[----:B------:R4:W-:Y:S01]  /*1590*/  @!P6 LDGSTS.E.BYPASS.LTC128B.128 [R218+0x5100], [R20.64], !P4 ;  /* 0x0510000014daefae */ /* 0x0009e2000e101d4e */
[----:B------:R-:W-:Y:S01]  /*15a0*/  IMAD.IADD R0, R5, 0x1, -R0 ;  /* 0x0000000105007824 */ /* 0x000fe200078e0a00 */
[----:B------:R-:W-:Y:S01]  /*15b0*/  UIMAD UR16, UR16, UR4, URZ ;  /* 0x00000004101072a4 */ /* 0x000fe2000f8e023f */
[C---:B------:R-:W-:Y:S01]  /*15c0*/  IADD3 R224, R218.reuse, 0x1100, RZ ;  /* 0x00001100dae07810 */ /* 0x040fe20007ffe0ff */
[----:B------:R-:W-:Y:S01]  /*15d0*/  UIMAD.WIDE.U32 UR20, UR9, UR4, URZ ;  /* 0x00000004091472a5 */ /* 0x000fe2000f8e003f */
[----:B------:R-:W-:Y:S01]  /*15e0*/  IADD3 R223, R218, 0x4100, RZ ;  /* 0x00004100dadf7810 */ /* 0x000fe20007ffe0ff */
[----:B------:R-:W-:-:S04]  /*15f0*/  UIMAD UR16, UR9, UR5, UR16 ;  /* 0x00000005091072a4 */ /* 0x000fc8000f8e0210 */
[----:B------:R-:W-:Y:S01]  /*1600*/  UIADD3 UR16, UR21, UR16, URZ ;  /* 0x0000001015107290 */ /* 0x000fe2000fffe03f */
[----:B-1----:R-:W-:-:S04]  /*1610*/  IMAD.WIDE.U32 R8, R217, c[0x0][0x1e0], RZ ;  /* 0x00007800d9087a25 */ /* 0x002fc800078e00ff */
[----:B------:R-:W-:Y:S01]  /*1620*/  IMAD.IADD R7, R9, 0x1, R6 ;  /* 0x0000000109077824 */ /* 0x000fe200078e0206 */
[----:B---3--:R-:W-:Y:S01]  /*1630*/  SHFL.IDX PT, R10, R17, 0x2, 0x181f ;  /* 0x00581f00110a7f89 */ /* 0x008fe200000e0000 */
[----:B------:R-:W-:-:S03]  /*1640*/  IMAD.MOV.U32 R6, RZ, RZ, R8 ;  /* 0x000000ffff067224 */ /* 0x000fc600078e0008 */
[----:B------:R-:W1:Y:S04]  /*1650*/  SHFL.IDX PT, R11, R15, 0x2, 0x181f ;  /* 0x00581f000f0b7f89 */ /* 0x000e6800000e0000 */
[----:B------:R-:W-:Y:S04]  /*1660*/  SHFL.IDX PT, R8, R17, 0x3, 0x181f ;  /* 0x00781f0011087f89 */ /* 0x000fe800000e0000 */
[----:B------:R3:W3:Y:S01]  /*1670*/  SHFL.IDX PT, R9, R15, 0x3, 0x181f ;  /* 0x00781f000f097f89 */ /* 0x0006e200000e0000 */
[----:B-1----:R-:W-:-:S04]  /*1680*/  @!P5 IMAD.WIDE R18, R231, 0x2, R10 ;  /* 0x00000002e712d825 */ /* 0x002fc800078e020a */
[C---:B----4-:R-:W-:Y:S01]  /*1690*/  @!P5 IMAD.WIDE R20, R230.reuse, 0x2, R10 ;  /* 0x00000002e614d825 */ /* 0x050fe200078e020a */
[----:B------:R1:W-:Y:S01]  /*16a0*/  @!P5 LDGSTS.E.BYPASS.LTC128B.128 [R218+0x2100], [R18.64], !P2 ;  /* 0x0210000012dadfae */ /* 0x0003e2000d101d4e */
[----:B---3--:R-:W-:Y:S02]  /*16b0*/  IADD3 R15, R13, UR8, RZ ;  /* 0x000000080d0f7c10 */ /* 0x008fe4000fffe0ff */
[C---:B------:R-:W-:Y:S01]  /*16c0*/  @!P1 IMAD.WIDE R10, R231.reuse, 0x2, R8 ;  /* 0x00000002e70a9825 */ /* 0x040fe200078e0208 */
[----:B------:R3:W-:Y:S01]  /*16d0*/  @!P5 LDGSTS.E.BYPASS.LTC128B.128 [R218+0x6100], [R20.64], !P4 ;  /* 0x0610000014dadfae */ /* 0x0007e2000e101d4e */
[----:B------:R-:W-:Y:S02]  /*16e0*/  ISETP.GE.AND P5, PT, R231, c[0x0][0x1d4], PT ;  /* 0x00007500e7007a0c */ /* 0x000fe40003fa6270 */
[----:B------:R-:W-:Y:S01]  /*16f0*/  IMAD.IADD R36, R15, 0x1, -R4 ;  /* 0x000000010f247824 */ /* 0x000fe200078e0a04 */
[----:B------:R4:W-:Y:S01]  /*1700*/  @!P1 LDGSTS.E.BYPASS.LTC128B.128 [R218+0x3100], [R10.64], !P2 ;  /* 0x031000000ada9fae */ /* 0x0009e2000d101d4e */
[----:B------:R-:W-:-:S03]  /*1710*/  @!P1 IMAD.WIDE R26, R230, 0x2, R8 ;  /* 0x00000002e61a9825 */ /* 0x000fc600078e0208 */
[----:B------:R-:W-:Y:S01]  /*1720*/  ISETP.GE.AND P2, PT, R36, 0x21, PT ;  /* 0x000000212400780c */ /* 0x000fe20003f46270 */
[----:B------:R-:W-:Y:S01]  /*1730*/  IMAD.SHL.U32 R8, R214, 0x8, RZ ;  /* 0x00000008d6087824 */ /* 0x000fe200078e00ff */
[----:B------:R1:W-:Y:S01]  /*1740*/  @!P1 LDGSTS.E.BYPASS.LTC128B.128 [R218+0x7100], [R26.64], !P4 ;  /* 0x071000001ada9fae */ /* 0x0003e2000e101d4e */
[----:B------:R-:W-:Y:S01]  /*1750*/  ISETP.GT.AND P1, PT, R36, 0x40, PT ;  /* 0x000000402400780c */ /* 0x000fe20003f24270 */
[----:B------:R-:W-:Y:S01]  /*1760*/  IMAD.SHL.U32 R4, R4, 0x8, RZ ;  /* 0x0000000804047824 */ /* 0x000fe200078e00ff */
[----:B------:R-:W-:Y:S01]  /*1770*/  ISETP.GE.AND P4, PT, R38, c[0x0][0x1d4], PT ;  /* 0x0000750026007a0c */ /* 0x000fe20003f86270 */
[----:B------:R-:W0:Y:S03]  /*1780*/  LDGDEPBAR ;  /* 0x00000000000079af */ /* 0x000e260000000000 */
[----:B------:R-:W-:Y:S02]  /*1790*/  SEL R232, RZ, 0x10, P4 ;  /* 0x00000010ffe87807 */ /* 0x000fe40002000000 */
[----:B--2---:R-:W-:Y:S01]  /*17a0*/  SHF.R.S32.HI R40, RZ, 0x1f, R216 ;  /* 0x0000001fff287819 */ /* 0x004fe200000114d8 */
[----:B------:R-:W-:-:S04]  /*17b0*/  IMAD.WIDE.U32 R6, R216, c[0x0][0x1f0], R6 ;  /* 0x00007c00d8067a25 */ /* 0x000fc800078e0006 */
[----:B------:R-:W-:Y:S01]  /*17c0*/  IMAD R3, R40, c[0x0][0x1f0], RZ ;  /* 0x00007c0028037a24 */ /* 0x000fe200078e02ff */
[----:B------:R-:W-:Y:S01]  /*17d0*/  IADD3 R16, P0, R6, UR10, RZ ;  /* 0x0000000a06107c10 */ /* 0x000fe2000ff1e0ff */
[----:B------:R-:W-:Y:S02]  /*17e0*/  IMAD.U32 R6, RZ, RZ, UR9 ;  /* 0x00000009ff067e24 */ /* 0x000fe4000f8e00ff */
[----:B------:R-:W-:-:S05]  /*17f0*/  IMAD R3, R216, c[0x0][0x1f4], R3 ;  /* 0x00007d00d8037a24 */ /* 0x000fca00078e0203 */
[----:B------:R-:W-:Y:S01]  /*1800*/  IADD3.X R3, R7, UR6, R3, P0, !PT ;  /* 0x0000000607037c10 */ /* 0x000fe200087fe403 */
[----:B------:R-:W-:Y:S01]  /*1810*/  IMAD R7, R217, c[0x0][0x1e0], RZ ;  /* 0x00007800d9077a24 */ /* 0x000fe200078e02ff */
[----:B------:R-:W-:-:S03]  /*1820*/  LEA R5, P0, R16, c[0x0][0x1c8], 0x1 ;  /* 0x0000720010057a11 */ /* 0x000fc600078008ff */
[----:B------:R-:W-:Y:S01]  /*1830*/  IMAD R7, R216, c[0x0][0x1f0], R7 ;  /* 0x00007c00d8077a24 */ /* 0x000fe200078e0207 */
[----:B------:R-:W-:Y:S01]  /*1840*/  LEA.HI.X R3, R16, c[0x0][0x1cc], R3, 0x1, P0 ;  /* 0x0000730010037a11 */ /* 0x000fe200000f0c03 */
[----:B------:R-:W-:Y:S01]  /*1850*/  SHFL.IDX PT, R22, R5, 0x1, 0x181f ;  /* 0x00381f0005167f89 */ /* 0x000fe200000e0000 */
[----:B------:R-:W-:Y:S01]  /*1860*/  ISETP.GE.AND P0, PT, R36, 0x1, PT ;  /* 0x000000012400780c */ /* 0x000fe20003f06270 */
[----:B------:R-:W-:Y:S02]  /*1870*/  IMAD R6, R6, c[0x0][0x1e8], R7 ;  /* 0x00007a0006067a24 */ /* 0x000fe400078e0207 */
[----:B------:R2:W-:Y:S01]  /*1880*/  SHFL.IDX PT, R16, R5, RZ, 0x181f ;  /* 0x00181fff05107589 */ /* 0x0005e200000e0000 */
[----:B------:R-:W-:Y:S02]  /*1890*/  IMAD.SHL.U32 R7, R0, 0x40, RZ ;  /* 0x0000004000077824 */ /* 0x000fe400078e00ff */
[----:B------:R-:W-:Y:S01]  /*18a0*/  LEA R6, R6, c[0x0][0x1c8], 0x1 ;  /* 0x0000720006067a11 */ /* 0x000fe200078e08ff */
[----:B------:R-:W3:Y:S04]  /*18b0*/  SHFL.IDX PT, R17, R3, RZ, 0x181f ;  /* 0x00181fff03117589 */ /* 0x000ee800000e0000 */
[----:B------:R-:W3:Y:S04]  /*18c0*/  SHFL.IDX PT, R23, R3, 0x1, 0x181f ;  /* 0x00381f0003177f89 */ /* 0x000ee800000e0000 */
[----:B-1----:R1:W-:Y:S04]  /*18d0*/  SHFL.IDX PT, R18, R6, 0x2, 0x181f ;  /* 0x00581f0006127f89 */ /* 0x0023e800000e0000 */
[----:B------:R4:W4:Y:S01]  /*18e0*/  SHFL.IDX PT, R19, R3, 0x2, 0x181f ;  /* 0x00581f0003137f89 */ /* 0x00092200000e0000 */
[----:B--2---:R-:W-:-:S04]  /*18f0*/  LOP3.LUT R5, R7, 0x1c0, RZ, 0xc0, !PT ;  /* 0x000001c007057812 */ /* 0x004fc800078ec0ff */
[----:B-1----:R-:W-:Y:S01]  /*1900*/  LOP3.LUT R6, R5, 0x8, R8, 0xf8, !PT ;  /* 0x0000000805067812 */ /* 0x002fe200078ef808 */
[----:B---3--:R-:W-:Y:S01]  /*1910*/  @P0 IMAD.WIDE R8, R231, 0x2, R16 ;  /* 0x00000002e7080825 */ /* 0x008fe200078e0210 */
[----:B----4-:R-:W-:-:S03]  /*1920*/  SHF.R.U32.HI R3, RZ, 0x3, R5 ;  /* 0x00000003ff037819 */ /* 0x010fc60000011605 */
[----:B------:R-:W-:Y:S01]  /*1930*/  @P0 IMAD.WIDE R16, R230, 0x2, R16 ;  /* 0x00000002e6100825 */ /* 0x000fe200078e0210 */
[----:B------:R1:W-:Y:S01]  /*1940*/  @P0 LDGSTS.E.BYPASS.LTC128B.128 [R218+0x8100], [R8.64], !P5 ;  /* 0x0810000008da0fae */ /* 0x0003e2000e901d4e */
[----:B------:R-:W-:Y:S02]  /*1950*/  LOP3.LUT R3, R6, R3, RZ, 0x3c, !PT ;  /* 0x0000000306037212 */ /* 0x000fe400078e3cff */
[----:B------:R-:W-:Y:S01]  /*1960*/  @P2 IMAD.WIDE R6, R231, 0x2, R22 ;  /* 0x00000002e7062825 */ /* 0x000fe200078e0216 */
[----:B------:R2:W-:Y:S01]  /*1970*/  @P0 LDGSTS.E.BYPASS.LTC128B.128 [R218+0xb100], [R16.64], !P4 ;  /* 0x0b10000010da0fae */ /* 0x0005e2000e101d4e */
[----:B------:R-:W-:Y:S02]  /*1980*/  LOP3.LUT R2, R3, 0xfffffe00, R2, 0xf8, !PT ;  /* 0xfffffe0003027812 */ /* 0x000fe400078ef802 */
[C---:B------:R-:W-:Y:S01]  /*1990*/  @P2 IMAD.WIDE R22, R230.reuse, 0x2, R22 ;  /* 0x00000002e6162825 */ /* 0x040fe200078e0216 */
[----:B------:R3:W-:Y:S03]  /*19a0*/  @P2 LDGSTS.E.BYPASS.LTC128B.128 [R218+0x9100], [R6.64], !P5 ;  /* 0x0910000006da2fae */ /* 0x0007e6000e901d4e */
[--C-:B------:R-:W-:Y:S01]  /*19b0*/  @P1 IMAD.WIDE R10, R231, 0x2, R18.reuse ;  /* 0x00000002e70a1825 */ /* 0x100fe200078e0212 */
[----:B------:R4:W-:Y:S03]  /*19c0*/  @P2 LDGSTS.E.BYPASS.LTC128B.128 [R218+0xc100], [R22.64], !P4 ;  /* 0x0c10000016da2fae */ /* 0x0009e6000e101d4e */
[----:B------:R-:W-:Y:S01]  /*19d0*/  @P1 IMAD.WIDE R18, R230, 0x2, R18 ;  /* 0x00000002e6121825 */ /* 0x000fe200078e0212 */
[----:B------:R1:W-:Y:S03]  /*19e0*/  @P1 LDGSTS.E.BYPASS.LTC128B.128 [R218+0xa100], [R10.64], !P5 ;  /* 0x0a1000000ada1fae */ /* 0x0003e6000e901d4e */
[----:B------:R-:W-:Y:S01]  /*19f0*/  IMAD.SHL.U32 R5, R39, 0x40, RZ ;  /* 0x0000004027057824 */ /* 0x000fe200078e00ff */
[----:B------:R2:W-:Y:S01]  /*1a00*/  @P1 LDGSTS.E.BYPASS.LTC128B.128 [R218+0xd100], [R18.64], !P4 ;  /* 0x0d10000012da1fae */ /* 0x0005e2000e101d4e */
[----:B------:R-:W-:-:S02]  /*1a10*/  R2P PR, R0, 0x6 ;  /* 0x0000000600007804 */ /* 0x000fc40000000000 */
[----:B------:R-:W-:Y:S01]  /*1a20*/  LOP3.LUT P0, RZ, R39, 0x2, RZ, 0xc0, !PT ;  /* 0x0000000227ff7812 */ /* 0x000fe2000780c0ff */
[----:B------:R-:W0:Y:S01]  /*1a30*/  LDGDEPBAR ;  /* 0x00000000000079af */ /* 0x000e220000000000 */
[----:B------:R-:W-:Y:S02]  /*1a40*/  LOP3.LUT R5, R5, 0x1c0, RZ, 0xc0, !PT ;  /* 0x000001c005057812 */ /* 0x000fe400078ec0ff */
[----:B------:R-:W-:Y:S02]  /*1a50*/  LOP3.LUT P6, RZ, R39, 0x4, RZ, 0xc0, !PT ;  /* 0x0000000427ff7812 */ /* 0x000fe400078cc0ff */
[----:B------:R-:W-:Y:S02]  /*1a60*/  LOP3.LUT R3, R5, 0x8, R4, 0xf8, !PT ;  /* 0x0000000805037812 */ /* 0x000fe400078ef804 */
[----:B------:R-:W-:Y:S01]  /*1a70*/  SHF.R.U32.HI R4, RZ, 0x3, R5 ;  /* 0x00000003ff047819 */ /* 0x000fe20000011605 */
[----:B------:R-:W-:Y:S02]  /*1a80*/  IMAD.MOV.U32 R5, RZ, RZ, 0x10 ;  /* 0x00000010ff057424 */ /* 0x000fe400078e00ff */
[----:B---3--:R-:W-:Y:S01]  /*1a90*/  IMAD R7, R101, 0x400, R2 ;  /* 0x0000040065077824 */ /* 0x008fe200078e0202 */
[----:B------:R-:W-:-:S02]  /*1aa0*/  LOP3.LUT R3, R3, R4, RZ, 0x3c, !PT ;  /* 0x0000000403037212 */ /* 0x000fc400078e3cff */
[----:B------:R-:W-:Y:S02]  /*1ab0*/  SEL R5, R5, 0xfffffff0, !P1 ;  /* 0xfffffff005057807 */ /* 0x000fe40004800000 */
[----:B------:R-:W-:Y:S01]  /*1ac0*/  LEA R4, R7, 0x100, 0x1 ;  /* 0x0000010007047811 */ /* 0x000fe200078e08ff */
[----:B------:R-:W-:Y:S01]  /*1ad0*/  IMAD R214, R214, 0x200, R3 ;  /* 0x00000200d6d67824 */ /* 0x000fe200078e0203 */
[----:B------:R-:W-:Y:S01]  /*1ae0*/  SEL R3, R37, 0xffffffe0, !P2 ;  /* 0xffffffe025037807 */ /* 0x000fe20005000000 */
[----:B------:R-:W-:Y:S02]  /*1af0*/  IMAD.SHL.U32 R7, R7, 0x2, RZ ;  /* 0x0000000207077824 */ /* 0x000fe400078e00ff */
[--C-:B------:R-:W-:Y:S02]  /*1b00*/  IMAD R6, R5, 0x2, R4.reuse ;  /* 0x0000000205067824 */ /* 0x100fe400078e0204 */
[----:B------:R-:W-:Y:S01]  /*1b10*/  IMAD R4, R3, 0x2, R4 ;  /* 0x0000000203047824 */ /* 0x000fe200078e0204 */
[----:B------:R-:W-:-:S04]  /*1b20*/  DEPBAR.LE SB0, 0x1 ;  /* 0x000080400000791a */ /* 0x000fc80000000000 */
[----:B------:R-:W-:Y:S01]  /*1b30*/  BAR.SYNC.DEFER_BLOCKING 0x0 ;  /* 0x0000000000007b1d */ /* 0x000fe20000010000 */
[----:B------:R-:W-:Y:S02]  /*1b40*/  IMAD R0, R3, 0x2, R6 ;  /* 0x0000000203007824 */ /* 0x000fe400078e0206 */
[----:B------:R-:W-:-:S05]  /*1b50*/  IMAD.SHL.U32 R214, R214, 0x2, RZ ;  /* 0x00000002d6d67824 */ /* 0x000fca00078e00ff */
[C---:B------:R-:W-:Y:S01]  /*1b60*/  IADD3 R213, R214.reuse, 0x8120, RZ ;  /* 0x00008120d6d57810 */ /* 0x040fe20007ffe0ff */
[----:B------:R-:W-:Y:S04]  /*1b70*/  LDSM.16.M88.4 R124, [R7+0x100] ;  /* 0x00010000077c783b */ /* 0x000fe80000000200 */
[----:B------:R3:W-:Y:S04]  /*1b80*/  LDSM.16.M88.4 R180, [R7+0x4100] ;  /* 0x0041000007b4783b */ /* 0x0007e80000000200 */
[----:B------:R-:W-:Y:S04]  /*1b90*/  LDSM.16.M88.4 R144, [R6] ;  /* 0x000000000690783b */ /* 0x000fe80000000200 */
[----:B------:R1:W-:Y:S04]  /*1ba0*/  LDSM.16.M88.4 R184, [R6+0x4000] ;  /* 0x0040000006b8783b */ /* 0x0003e80000000200 */
[----:B------:R-:W-:Y:S04]  /*1bb0*/  LDSM.16.M88.4 R172, [R4] ;  /* 0x0000000004ac783b */ /* 0x000fe80000000200 */
[----:B------:R-:W-:Y:S04]  /*1bc0*/  LDSM.16.M88.4 R188, [R4+0x4000] ;  /* 0x0040000004bc783b */ /* 0x000fe80000000200 */
[----:B------:R-:W-:Y:S01]  /*1bd0*/  LDSM.16.M88.4 R176, [R0] ;  /* 0x0000000000b0783b */ /* 0x000fe20000000200 */
[----:B---3--:R-:W-:-:S03]  /*1be0*/  IADD3 R7, R214, 0x8100, RZ ;  /* 0x00008100d6077810 */ /* 0x008fc60007ffe0ff */
[----:B------:R-:W-:Y:S01]  /*1bf0*/  LDSM.16.M88.4 R192, [R0+0x4000] ;  /* 0x0040000000c0783b */ /* 0x000fe20000000200 */
[----:B------:R-:W-:-:S03]  /*1c00*/  @P0 IADD3 R213, R7, -0x20, RZ ;  /* 0xffffffe007d50810 */ /* 0x000fc60007ffe0ff */
[----:B------:R-:W-:Y:S01]  /*1c10*/  BAR.SYNC.DEFER_BLOCKING 0x0 ;  /* 0x0000000000007b1d */ /* 0x000fe20000010000 */
[----:B-1----:R-:W-:Y:S01]  /*1c20*/  IMAD R6, R24, c[0x0][0x208], RZ ;  /* 0x0000820018067a24 */ /* 0x002fe200078e02ff */
[C---:B------:R-:W-:Y:S02]  /*1c30*/  IADD3 R207, R213.reuse, 0x800, RZ ;  /* 0x00000800d5cf7810 */ /* 0x040fe40007ffe0ff */
[----:B------:R-:W-:Y:S01]  /*1c40*/  IADD3 R206, R213, 0x1000, RZ ;  /* 0x00001000d5ce7810 */ /* 0x000fe20007ffe0ff */
[----:B------:R-:W-:Y:S01]  /*1c50*/  IMAD R6, R217, c[0x0][0x20c], R6 ;  /* 0x00008300d9067a24 */ /* 0x000fe200078e0206 */
[C---:B------:R-:W-:Y:S02]  /*1c60*/  IADD3 R205, R213.reuse, 0x1800, RZ ;  /* 0x00001800d5cd7810 */ /* 0x040fe40007ffe0ff */
[C---:B------:R-:W-:Y:S02]  /*1c70*/  IADD3 R204, R213.reuse, 0x2000, RZ ;  /* 0x00002000d5cc7810 */ /* 0x040fe40007ffe0ff */
[----:B------:R-:W-:-:S02]  /*1c80*/  IADD3 R203, R213, 0x2800, RZ ;  /* 0x00002800d5cb7810 */ /* 0x000fc40007ffe0ff */
[C---:B------:R-:W-:Y:S02]  /*1c90*/  IADD3 R201, R213.reuse, 0x3000, RZ ;  /* 0x00003000d5c97810 */ /* 0x040fe40007ffe0ff */
[C---:B------:R-:W-:Y:S02]  /*1ca0*/  IADD3 R200, R213.reuse, 0x3800, RZ ;  /* 0x00003800d5c87810 */ /* 0x040fe40007ffe0ff */
[C---:B------:R-:W-:Y:S02]  /*1cb0*/  IADD3 R199, R213.reuse, 0x4000, RZ ;  /* 0x00004000d5c77810 */ /* 0x040fe40007ffe0ff */
[C---:B------:R-:W-:Y:S02]  /*1cc0*/  IADD3 R198, R213.reuse, 0x4800, RZ ;  /* 0x00004800d5c67810 */ /* 0x040fe40007ffe0ff */
[----:B------:R-:W-:Y:S01]  /*1cd0*/  IADD3 R197, R213, 0x5000, RZ ;  /* 0x00005000d5c57810 */ /* 0x000fe20007ffe0ff */
[----:B------:R-:W-:-:S04]  /*1ce0*/  DEPBAR.LE SB0, 0x0 ;  /* 0x000080000000791a */ /* 0x000fc80000000000 */
[----:B------:R-:W-:Y:S01]  /*1cf0*/  BAR.SYNC.DEFER_BLOCKING 0x0 ;  /* 0x0000000000007b1d */ /* 0x000fe20000010000 */
[----:B------:R-:W-:-:S05]  /*1d00*/  IADD3 R196, R213, 0x5800, RZ ;  /* 0x00005800d5c47810 */ /* 0x000fca0007ffe0ff */
[----:B------:R-:W1:Y:S04]  /*1d10*/  LDSM.16.M88.4 R28, [R214+0x8100] ;  /* 0x00810000d61c783b */ /* 0x000e680000000200 */
[----:B------:R-:W-:Y:S04]  /*1d20*/  LDSM.16.M88.4 R32, [R213] ;  /* 0x00000000d520783b */ /* 0x000fe80000000200 */
[----:B----4-:R-:W3:Y:S04]  /*1d30*/  LDSM.16.M88.4 R20, [R214+0x8900] ;  /* 0x00890000d614783b */ /* 0x010ee80000000200 */
[----:B--2---:R-:W2:Y:S04]  /*1d40*/  LDSM.16.M88.4 R16, [R213+0x800] ;  /* 0x00080000d510783b */ /* 0x004ea80000000200 */
[----:B------:R-:W4:Y:S04]  /*1d50*/  LDSM.16.M88.4 R56, [R214+0x9100] ;  /* 0x00910000d638783b */ /* 0x000f280000000200 */
[----:B------:R-:W-:Y:S04]  /*1d60*/  LDSM.16.M88.4 R48, [R214+0x9900] ;  /* 0x00990000d630783b */ /* 0x000fe80000000200 */
[----:B------:R-:W-:Y:S04]  /*1d70*/  LDSM.16.M88.4 R60, [R213+0x1800] ;  /* 0x00180000d53c783b */ /* 0x000fe80000000200 */
[----:B------:R-:W-:Y:S04]  /*1d80*/  LDSM.16.M88.4 R72, [R213+0x2000] ;  /* 0x00200000d548783b */ /* 0x000fe80000000200 */
[----:B------:R-:W-:Y:S01]  /*1d90*/  LDSM.16.M88.4 R68, [R213+0x2800] ;  /* 0x00280000d544783b */ /* 0x000fe20000000200 */
[C---:B-1----:R-:W-:Y:S08]  /*1da0*/  HMMA.16816.F32.BF16 R8, R124.reuse, R28, RZ ;  /* 0x0000001c7c08723c */ /* 0x042ff000000418ff */
[C---:B------:R-:W-:Y:S08]  /*1db0*/  HMMA.16816.F32.BF16 R28, R124.reuse, R30, RZ ;  /* 0x0000001e7c1c723c */ /* 0x040ff000000418ff */
[----:B---3--:R-:W-:Y:S08]  /*1dc0*/  HMMA.16816.F32.BF16 R24, R124, R20, RZ ;  /* 0x000000147c18723c */ /* 0x008ff000000418ff */
[----:B------:R-:W-:Y:S07]  /*1dd0*/  HMMA.16816.F32.BF16 R8, R144, R32, R8 ;  /* 0x000000209008723c */ /* 0x000fee0000041808 */
[----:B------:R-:W-:Y:S01]  /*1de0*/  IMAD.WIDE.U32 R32, R217, c[0x0][0x208], RZ ;  /* 0x00008200d9207a25 */ /* 0x000fe200078e00ff */
[----:B------:R-:W-:Y:S03]  /*1df0*/  HMMA.16816.F32.BF16 R20, R124, R22, RZ ;  /* 0x000000167c14723c */ /* 0x000fe600000418ff */
[----:B------:R-:W-:-:S02]  /*1e00*/  IMAD.IADD R7, R33, 0x1, R6 ;  /* 0x0000000121077824 */ /* 0x000fc400078e0206 */
[----:B------:R-:W-:Y:S02]  /*1e10*/  IMAD.MOV.U32 R6, RZ, RZ, R32 ;  /* 0x000000ffff067224 */ /* 0x000fe400078e0020 */
[----:B------:R-:W-:Y:S01]  /*1e20*/  IMAD R33, R40, c[0x0][0x218], RZ ;  /* 0x0000860028217a24 */ /* 0x000fe200078e02ff */
[----:B------:R-:W-:Y:S01]  /*1e30*/  HMMA.16816.F32.BF16 R28, R144, R34, R28 ;  /* 0x00000022901c723c */ /* 0x000fe2000004181c */
[----:B------:R-:W-:-:S04]  /*1e40*/  IMAD.WIDE.U32 R6, R216, c[0x0][0x218], R6 ;  /* 0x00008600d8067a25 */ /* 0x000fc800078e0006 */
[----:B------:R-:W-:Y:S01]  /*1e50*/  IMAD R0, R216, c[0x0][0x21c], R33 ;  /* 0x00008700d8007a24 */ /* 0x000fe200078e0221 */
[----:B------:R-:W-:Y:S01]  /*1e60*/  IADD3 R4, P0, R6, UR20, RZ ;  /* 0x0000001406047c10 */ /* 0x000fe2000ff1e0ff */
[----:B------:R-:W-:Y:S01]  /*1e70*/  LDSM.16.M88.4 R32, [R213+0x1000] ;  /* 0x00100000d520783b */ /* 0x000fe20000000200 */
[----:B--2---:R-:W-:Y:S02]  /*1e80*/  HMMA.16816.F32.BF16 R24, R144, R16, R24 ;  /* 0x000000109018723c */ /* 0x004fe40000041818 */
[----:B------:R-:W-:Y:S02]  /*1e90*/  IADD3.X R7, R7, UR16, R0, P0, !PT ;  /* 0x0000001007077c10 */ /* 0x000fe400087fe400 */
[----:B------:R-:W-:-:S04]  /*1ea0*/  LEA R41, P0, R4, c[0x0][0x1f8], 0x1 ;  /* 0x00007e0004297a11 */ /* 0x000fc800078008ff */
[----:B------:R-:W-:Y:S01]  /*1eb0*/  LEA.HI.X R40, R4, c[0x0][0x1fc], R7, 0x1, P0 ;  /* 0x00007f0004287a11 */ /* 0x000fe200000f0c07 */
[----:B------:R-:W1:Y:S01]  /*1ec0*/  SHFL.IDX PT, R66, R41, RZ, 0x181f ;  /* 0x00181fff29427589 */ /* 0x000e6200000e0000 */
[----:B------:R-:W-:Y:S01]  /*1ed0*/  HMMA.16816.F32.BF16 R20, R144, R18, R20 ;  /* 0x000000129014723c */ /* 0x000fe20000041814 */
[----:B------:R-:W-:Y:S02]  /*1ee0*/  IMAD.WIDE R6, R231, 0x2, RZ ;  /* 0x00000002e7067825 */ /* 0x000fe400078e02ff */
[----:B------:R-:W2:Y:S04]  /*1ef0*/  SHFL.IDX PT, R84, R41, 0x1, 0x181f ;  /* 0x00381f0029547f89 */ /* 0x000ea800000e0000 */
[----:B------:R-:W3:Y:S01]  /*1f00*/  SHFL.IDX PT, R82, R41, 0x2, 0x181f ;  /* 0x00581f0029527f89 */ /* 0x000ee200000e0000 */
[C---:B----4-:R-:W-:Y:S03]  /*1f10*/  HMMA.16816.F32.BF16 R16, R124.reuse, R56, RZ ;  /* 0x000000387c10723c */ /* 0x050fe600000418ff */
[----:B------:R-:W4:Y:S04]  /*1f20*/  SHFL.IDX PT, R44, R40, RZ, 0x181f ;  /* 0x00181fff282c7589 */ /* 0x000f2800000e0000 */
[----:B------:R-:W4:Y:S01]  /*1f30*/  SHFL.IDX PT, R4, R40, 0x1, 0x181f ;  /* 0x00381f0028047f89 */ /* 0x000f2200000e0000 */
[----:B------:R-:W-:Y:S03]  /*1f40*/  HMMA.16816.F32.BF16 R56, R124, R58, RZ ;  /* 0x0000003a7c38723c */ /* 0x000fe600000418ff */
[----:B------:R-:W4:Y:S01]  /*1f50*/  SHFL.IDX PT, R0, R40, 0x2, 0x181f ;  /* 0x00581f0028007f89 */ /* 0x000f2200000e0000 */
[----:B-1----:R-:W-:-:S03]  /*1f60*/  IADD3 R64, P2, R66, R6, RZ ;  /* 0x0000000642407210 */ /* 0x002fc60007f5e0ff */
[----:B------:R-:W1:Y:S01]  /*1f70*/  LDSM.16.M88.4 R40, [R214+0xa100] ;  /* 0x00a10000d628783b */ /* 0x000e620000000200 */
[----:B------:R-:W-:Y:S01]  /*1f80*/  HMMA.16816.F32.BF16 R52, R124, R48, RZ ;  /* 0x000000307c34723c */ /* 0x000fe200000418ff */
[C---:B--2---:R-:W-:Y:S02]  /*1f90*/  IADD3 R80, P1, R6.reuse, R84, RZ ;  /* 0x0000005406507210 */ /* 0x044fe40007f3e0ff */
[----:B---3--:R-:W-:-:S05]  /*1fa0*/  IADD3 R6, P0, R6, R82, RZ ;  /* 0x0000005206067210 */ /* 0x008fca0007f1e0ff */
[----:B------:R-:W-:Y:S01]  /*1fb0*/  HMMA.16816.F32.BF16 R16, R144, R32, R16 ;  /* 0x000000209010723c */ /* 0x000fe20000041810 */
[----:B----4-:R-:W-:Y:S01]  /*1fc0*/  IMAD.X R65, R44, 0x1, R7, P2 ;  /* 0x000000012c417824 */ /* 0x010fe200010e0607 */
[----:B------:R-:W-:Y:S01]  /*1fd0*/  IADD3 R66, P2, R66, R46, RZ ;  /* 0x0000002e42427210 */ /* 0x000fe20007f5e0ff */
[----:B------:R-:W-:Y:S01]  /*1fe0*/  IMAD.X R81, R7, 0x1, R4, P1 ;  /* 0x0000000107517824 */ /* 0x000fe200008e0604 */
[----:B------:R-:W-:-:S03]  /*1ff0*/  IADD3 R84, P1, R46, R84, RZ ;  /* 0x000000542e547210 */ /* 0x000fc60007f3e0ff */
[----:B------:R-:W-:Y:S01]  /*2000*/  IMAD.X R67, R44, 0x1, R47, P2 ;  /* 0x000000012c437824 */ /* 0x000fe200010e062f */
[----:B------:R-:W-:Y:S01]  /*2010*/  ISETP.GE.AND P2, PT, R231, c[0x0][0x1d4], PT ;  /* 0x00007500e7007a0c */ /* 0x000fe20003f46270 */
[----:B------:R-:W-:Y:S01]  /*2020*/  IMAD.X R7, R7, 0x1, R0, P0 ;  /* 0x0000000107077824 */ /* 0x000fe200000e0600 */
[----:B------:R-:W-:Y:S01]  /*2030*/  IADD3 R82, P0, R46, R82, RZ ;  /* 0x000000522e527210 */ /* 0x000fe20007f1e0ff */
[C---:B------:R-:W-:Y:S01]  /*2040*/  IMAD.X R85, R47.reuse, 0x1, R4, P1 ;  /* 0x000000012f557824 */ /* 0x040fe200008e0604 */
[----:B------:R-:W-:Y:S01]  /*2050*/  ISETP.GE.AND P1, PT, R38, c[0x0][0x1d4], PT ;  /* 0x0000750026007a0c */ /* 0x000fe20003f26270 */
[----:B------:R-:W-:Y:S01]  /*2060*/  HMMA.16816.F32.BF16 R56, R144, R34, R56 ;  /* 0x000000229038723c */ /* 0x000fe20000041838 */
[----:B------:R-:W2:Y:S01]  /*2070*/  LDSM.16.M88.4 R32, [R214+0xa900] ;  /* 0x00a90000d620783b */ /* 0x000ea20000000200 */
[----:B------:R-:W-:Y:S01]  /*2080*/  IMAD.X R83, R47, 0x1, R0, P0 ;  /* 0x000000012f537824 */ /* 0x000fe200000e0600 */
[----:B------:R-:W-:Y:S02]  /*2090*/  ISETP.LT.OR P0, PT, R36, 0x1, P2 ;  /* 0x000000012400780c */ /* 0x000fe40001701670 */
[----:B------:R-:W-:-:S02]  /*20a0*/  SEL R0, R37, 0xffffffe0, !P6 ;  /* 0xffffffe025007807 */ /* 0x000fc40007000000 */
[----:B------:R-:W-:Y:S01]  /*20b0*/  ISETP.LT.OR P6, PT, R36, 0x1, P1 ;  /* 0x000000012400780c */ /* 0x000fe20000fc1670 */
[----:B------:R-:W-:Y:S02]  /*20c0*/  HMMA.16816.F32.BF16 R48, R124, R50, RZ ;  /* 0x000000327c30723c */ /* 0x000fe400000418ff */
[C---:B------:R-:W-:Y:S02]  /*20d0*/  IMAD R211, R0.reuse, 0x2, R214 ;  /* 0x0000000200d37824 */ /* 0x040fe400078e02d6 */
[----:B------:R-:W-:Y:S01]  /*20e0*/  IMAD R202, R0, 0x2, R213 ;  /* 0x0000000200ca7824 */ /* 0x000fe200078e02d5 */
[----:B------:R-:W-:-:S03]  /*20f0*/  IADD3 R0, R14, -0x1, RZ ;  /* 0xffffffff0e007810 */ /* 0x000fc60007ffe0ff */
[----:B------:R-:W-:Y:S01]  /*2100*/  @!PT LDS RZ, [RZ] ;  /* 0x00000000fffff984 */ /* 0x000fe20000000800 */
[----:B------:R-:W-:Y:S01]  /*2110*/  @!PT LDS RZ, [RZ] ;  /* 0x00000000fffff984 */ /* 0x000fe20000000800 */
[----:B------:R-:W-:Y:S01]  /*2120*/  @!PT LDS RZ, [RZ] ;  /* 0x00000000fffff984 */ /* 0x000fe20000000800 */
[----:B------:R3:W-:Y:S01]  /*2130*/  LDGSTS.E.BYPASS.LTC128B.128 [R218+0x100], [R64.64], !P0 ;  /* 0x0010000040da7fae */ /* 0x0007e2000c101d4e */
[C---:B------:R-:W-:Y:S01]  /*2140*/  ISETP.LT.OR P0, PT, R36.reuse, 0x21, P2 ;  /* 0x000000212400780c */ /* 0x040fe20001701670 */
[----:B------:R-:W-:Y:S01]  /*2150*/  HMMA.16816.F32.BF16 R52, R144, R60, R52 ;  /* 0x0000003c9034723c */ /* 0x000fe20000041834 */
[C---:B------:R-:W-:Y:S01]  /*2160*/  ISETP.LT.OR P2, PT, R36.reuse, 0x41, P2 ;  /* 0x000000412400780c */ /* 0x040fe20001741670 */
[----:B------:R3:W-:Y:S01]  /*2170*/  LDGSTS.E.BYPASS.LTC128B.128 [R218+0x3100], [R66.64], !P6 ;  /* 0x0310000042da7fae */ /* 0x0007e2000f101d4e */
[C---:B------:R-:W-:Y:S02]  /*2180*/  ISETP.LT.OR P6, PT, R36.reuse, 0x21, P1 ;  /* 0x000000212400780c */ /* 0x040fe40000fc1670 */
[----:B------:R-:W-:-:S03]  /*2190*/  ISETP.LT.OR P1, PT, R36, 0x41, P1 ;  /* 0x000000412400780c */ /* 0x000fc60000f21670 */
[----:B-1----:R-:W-:Y:S04]  /*21a0*/  HMMA.16816.F32.BF16 R44, R124, R40, RZ ;  /* 0x000000287c2c723c */ /* 0x002fe800000418ff */
[----:B------:R1:W-:Y:S01]  /*21b0*/  LDGSTS.E.BYPASS.LTC128B.128 [R218+0x1100], [R80.64], !P0 ;  /* 0x0110000050da7fae */ /* 0x0003e2000c101d4e */
[----:B------:R-:W-:-:S03]  /*21c0*/  ISETP.GT.AND P0, PT, R0, R215, PT ;  /* 0x000000d70000720c */ /* 0x000fc60003f04270 */
[----:B------:R4:W-:Y:S01]  /*21d0*/  LDGSTS.E.BYPASS.LTC128B.128 [R218+0x4100], [R84.64], !P6 ;  /* 0x0410000054da7fae */ /* 0x0009e2000f101d4e */
[----:B------:R-:W-:Y:S03]  /*21e0*/  HMMA.16816.F32.BF16 R48, R144, R62, R48 ;  /* 0x0000003e9030723c */ /* 0x000fe60000041830 */
[----:B------:R1:W-:Y:S04]  /*21f0*/  LDGSTS.E.BYPASS.LTC128B.128 [R218+0x2100], [R6.64], !P2 ;  /* 0x0210000006da7fae */ /* 0x0003e8000d101d4e */
[----:B------:R1:W-:Y:S01]  /*2200*/  LDGSTS.E.BYPASS.LTC128B.128 [R218+0x5100], [R82.64], !P1 ;  /* 0x0510000052da7fae */ /* 0x0003e2000c901d4e */
[----:B------:R-:W-:Y:S01]  /*2210*/  HMMA.16816.F32.BF16 R40, R124, R42, RZ ;  /* 0x0000002a7c28723c */ /* 0x000fe200000418ff */
[----:B------:R-:W-:-:S02]  /*2220*/  ISETP.GT.AND P1, PT, R219, 0x5f, PT ;  /* 0x0000005fdb00780c */ /* 0x000fc40003f24270 */
[----:B------:R-:W-:Y:S04]  /*2230*/  LDSM.16.M88.4 R60, [R211+0x9100] ;  /* 0x00910000d33c783b */ /* 0x000fe80000000200 */
[----:B---3--:R-:W3:Y:S01]  /*2240*/  LDSM.16.M88.4 R64, [R211+0x8100] ;  /* 0x00810000d340783b */ /* 0x008ee20000000200 */
[C---:B--2---:R-:W-:Y:S03]  /*2250*/  HMMA.16816.F32.BF16 R36, R124.reuse, R32, RZ ;  /* 0x000000207c24723c */ /* 0x044fe600000418ff */
[----:B------:R-:W2:Y:S04]  /*2260*/  LDSM.16.M88.4 R76, [R211+0x8900] ;  /* 0x00890000d34c783b */ /* 0x000ea80000000200 */
[----:B------:R-:W-:Y:S01]  /*2270*/  LDSM.16.M88.4 R92, [R214+0xd100] ;  /* 0x00d10000d65c783b */ /* 0x000fe20000000200 */
[----:B------:R-:W-:Y:S03]  /*2280*/  HMMA.16816.F32.BF16 R32, R124, R34, RZ ;  /* 0x000000227c20723c */ /* 0x000fe600000418ff */
[----:B------:R-:W-:Y:S04]  /*2290*/  LDSM.16.M88.4 R88, [R213+0x3000] ;  /* 0x00300000d558783b */ /* 0x000fe80000000200 */
[----:B----4-:R-:W-:Y:S01]  /*22a0*/  LDSM.16.M88.4 R84, [R213+0x3800] ;  /* 0x00380000d554783b */ /* 0x010fe20000000200 */
[C---:B------:R-:W-:Y:S03]  /*22b0*/  HMMA.16816.F32.BF16 R44, R144.reuse, R72, R44 ;  /* 0x00000048902c723c */ /* 0x040fe6000004182c */
[----:B-1----:R-:W-:Y:S04]  /*22c0*/  LDSM.16.M88.4 R80, [R213+0x4000] ;  /* 0x00400000d550783b */ /* 0x002fe80000000200 */
[----:B------:R-:W-:Y:S01]  /*22d0*/  LDSM.16.M88.4 R96, [R211+0xc100] ;  /* 0x00c10000d360783b */ /* 0x000fe20000000200 */
[C---:B------:R-:W-:Y:S03]  /*22e0*/  HMMA.16816.F32.BF16 R40, R144.reuse, R74, R40 ;  /* 0x0000004a9028723c */ /* 0x040fe60000041828 */
[----:B------:R-:W1:Y:S04]  /*22f0*/  LDSM.16.M88.4 R72, [R211+0x9900] ;  /* 0x00990000d348783b */ /* 0x000e680000000200 */
[----:B------:R-:W0:Y:S01]  /*2300*/  LDGDEPBAR ;  /* 0x00000000000079af */ /* 0x000e220000000000 */
[C---:B------:R-:W-:Y:S08]  /*2310*/  HMMA.16816.F32.BF16 R36, R144.reuse, R68, R36 ;  /* 0x000000449024723c */ /* 0x040ff00000041824 */
[----:B------:R-:W-:Y:S01]  /*2320*/  HMMA.16816.F32.BF16 R32, R144, R70, R32 ;  /* 0x000000469020723c */ /* 0x000fe20000041820 */
[----:B------:R-:W4:Y:S07]  /*2330*/  LDSM.16.M88.4 R68, [R211+0xa100] ;  /* 0x00a10000d344783b */ /* 0x000f2e0000000200 */
[C---:B---3--:R-:W-:Y:S08]  /*2340*/  HMMA.16816.F32.BF16 R8, R172.reuse, R64, R8 ;  /* 0x00000040ac08723c */ /* 0x048ff00000041808 */
[C---:B------:R-:W-:Y:S01]  /*2350*/  HMMA.16816.F32.BF16 R28, R172.reuse, R66, R28 ;  /* 0x00000042ac1c723c */ /* 0x040fe2000004181c */
[----:B------:R-:W3:Y:S07]  /*2360*/  LDSM.16.M88.4 R64, [R211+0xa900] ;  /* 0x00a90000d340783b */ /* 0x000eee0000000200 */
[C---:B------:R-:W-:Y:S08]  /*2370*/  HMMA.16816.F32.BF16 R16, R172.reuse, R60, R16 ;  /* 0x0000003cac10723c */ /* 0x040ff00000041810 */
[C---:B------:R-:W-:Y:S01]  /*2380*/  HMMA.16816.F32.BF16 R56, R172.reuse, R62, R56 ;  /* 0x0000003eac38723c */ /* 0x040fe20000041838 */
[----:B------:R-:W3:Y:S07]  /*2390*/  LDSM.16.M88.4 R60, [R202+0x800] ;  /* 0x00080000ca3c783b */ /* 0x000eee0000000200 */
[C---:B--2---:R-:W-:Y:S08]  /*23a0*/  HMMA.16816.F32.BF16 R24, R172.reuse, R76, R24 ;  /* 0x0000004cac18723c */ /* 0x044ff00000041818 */
[C---:B------:R-:W-:Y:S01]  /*23b0*/  HMMA.16816.F32.BF16 R20, R172.reuse, R78, R20 ;  /* 0x0000004eac14723c */ /* 0x040fe20000041814 */
[----:B------:R-:W2:Y:S07]  /*23c0*/  LDSM.16.M88.4 R76, [R202] ;  /* 0x00000000ca4c783b */ /* 0x000eae0000000200 */
[C---:B-1----:R-:W-:Y:S08]  /*23d0*/  HMMA.16816.F32.BF16 R52, R172.reuse, R72, R52 ;  /* 0x00000048ac34723c */ /* 0x042ff00000041834 */
[C---:B------:R-:W-:Y:S01]  /*23e0*/  HMMA.16816.F32.BF16 R48, R172.reuse, R74, R48 ;  /* 0x0000004aac30723c */ /* 0x040fe20000041830 */
[----:B------:R-:W1:Y:S07]  /*23f0*/  LDSM.16.M88.4 R72, [R202+0x1000] ;  /* 0x00100000ca48783b */ /* 0x000e6e0000000200 */
[C---:B----4-:R-:W-:Y:S08]  /*2400*/  HMMA.16816.F32.BF16 R44, R172.reuse, R68, R44 ;  /* 0x00000044ac2c723c */ /* 0x050ff0000004182c */
[C---:B------:R-:W-:Y:S01]  /*2410*/  HMMA.16816.F32.BF16 R40, R172.reuse, R70, R40 ;  /* 0x00000046ac28723c */ /* 0x040fe20000041828 */
[----:B------:R-:W4:Y:S07]  /*2420*/  LDSM.16.M88.4 R68, [R202+0x1800] ;  /* 0x00180000ca44783b */ /* 0x000f2e0000000200 */
[C---:B---3--:R-:W-:Y:S08]  /*2430*/  HMMA.16816.F32.BF16 R36, R172.reuse, R64, R36 ;  /* 0x00000040ac24723c */ /* 0x048ff00000041824 */
[----:B------:R-:W-:Y:S01]  /*2440*/  HMMA.16816.F32.BF16 R32, R172, R66, R32 ;  /* 0x00000042ac20723c */ /* 0x000fe20000041820 */
[----:B------:R-:W3:Y:S07]  /*2450*/  LDSM.16.M88.4 R64, [R202+0x2000] ;  /* 0x00200000ca40783b */ /* 0x000eee0000000200 */
[C---:B------:R-:W-:Y:S08]  /*2460*/  HMMA.16816.F32.BF16 R24, R176.reuse, R60, R24 ;  /* 0x0000003cb018723c */ /* 0x040ff00000041818 */
[C---:B------:R-:W-:Y:S01]  /*2470*/  HMMA.16816.F32.BF16 R20, R176.reuse, R62, R20 ;  /* 0x0000003eb014723c */ /* 0x040fe20000041814 */
[----:B------:R-:W3:Y:S07]  /*2480*/  LDSM.16.M88.4 R60, [R214+0xb100] ;  /* 0x00b10000d63c783b */ /* 0x000eee0000000200 */
[C---:B--2---:R-:W-:Y:S08]  /*2490*/  HMMA.16816.F32.BF16 R8, R176.reuse, R76, R8 ;  /* 0x0000004cb008723c */ /* 0x044ff00000041808 */
[C---:B------:R-:W-:Y:S01]  /*24a0*/  HMMA.16816.F32.BF16 R28, R176.reuse, R78, R28 ;  /* 0x0000004eb01c723c */ /* 0x040fe2000004181c */
[----:B------:R-:W2:Y:S07]  /*24b0*/  LDSM.16.M88.4 R76, [R202+0x2800] ;  /* 0x00280000ca4c783b */ /* 0x000eae0000000200 */
        /* <DEDUP_REMOVED lines=10> */
[----:B------:R-:W-:Y:S01]  /*2560*/  HMMA.16816.F32.BF16 R28, R180, R62, R28 ;  /* 0x0000003eb41c723c */ /* 0x000fe2000004181c */
[----:B------:R-:W3:Y:S07]  /*2570*/  LDSM.16.M88.4 R60, [R214+0xd900] ;  /* 0x00d90000d63c783b */ /* 0x000eee0000000200 */
[C---:B--2---:R-:W-:Y:S08]  /*2580*/  HMMA.16816.F32.BF16 R36, R176.reuse, R76, R36 ;  /* 0x0000004cb024723c */ /* 0x044ff00000041824 */
[----:B------:R-:W-:Y:S01]  /*2590*/  HMMA.16816.F32.BF16 R32, R176, R78, R32 ;  /* 0x0000004eb020723c */ /* 0x000fe20000041820 */
[----:B------:R-:W-:Y:S07]  /*25a0*/  LDSM.16.M88.4 R76, [R213+0x4800] ;  /* 0x00480000d54c783b */ /* 0x000fee0000000200 */
[C---:B-1----:R-:W-:Y:S08]  /*25b0*/  HMMA.16816.F32.BF16 R24, R180.reuse, R72, R24 ;  /* 0x00000048b418723c */ /* 0x042ff00000041818 */
[C---:B------:R-:W-:Y:S01]  /*25c0*/  HMMA.16816.F32.BF16 R20, R180.reuse, R74, R20 ;  /* 0x0000004ab414723c */ /* 0x040fe20000041814 */
[----:B------:R-:W1:Y:S07]  /*25d0*/  LDSM.16.M88.4 R72, [R213+0x5000] ;  /* 0x00500000d548783b */ /* 0x000e6e0000000200 */
[C---:B----4-:R-:W-:Y:S08]  /*25e0*/  HMMA.16816.F32.BF16 R16, R180.reuse, R68, R16 ;  /* 0x00000044b410723c */ /* 0x050ff00000041810 */
[C---:B------:R-:W-:Y:S01]  /*25f0*/  HMMA.16816.F32.BF16 R56, R180.reuse, R70, R56 ;  /* 0x00000046b438723c */ /* 0x040fe20000041838 */
[----:B------:R-:W2:Y:S07]  /*2600*/  LDSM.16.M88.4 R68, [R213+0x5800] ;  /* 0x00580000d544783b */ /* 0x000eae0000000200 */
[C---:B---3--:R-:W-:Y:S08]  /*2610*/  HMMA.16816.F32.BF16 R52, R180.reuse, R64, R52 ;  /* 0x00000040b434723c */ /* 0x048ff00000041834 */
[C---:B------:R-:W-:Y:S01]  /*2620*/  HMMA.16816.F32.BF16 R48, R180.reuse, R66, R48 ;  /* 0x00000042b430723c */ /* 0x040fe20000041830 */
[----:B------:R-:W3:Y:S07]  /*2630*/  LDSM.16.M88.4 R64, [R211+0xb100] ;  /* 0x00b10000d340783b */ /* 0x000eee0000000200 */
[C---:B------:R-:W-:Y:S08]  /*2640*/  HMMA.16816.F32.BF16 R36, R180.reuse, R60, R36 ;  /* 0x0000003cb424723c */ /* 0x040ff00000041824 */
[C---:B------:R-:W-:Y:S01]  /*2650*/  HMMA.16816.F32.BF16 R32, R180.reuse, R62, R32 ;  /* 0x0000003eb420723c */ /* 0x040fe20000041820 */
[----:B------:R-:W4:Y:S07]  /*2660*/  LDSM.16.M88.4 R60, [R211+0xb900] ;  /* 0x00b90000d33c783b */ /* 0x000f2e0000000200 */
[C---:B------:R-:W-:Y:S08]  /*2670*/  HMMA.16816.F32.BF16 R44, R180.reuse, R92, R44 ;  /* 0x0000005cb42c723c */ /* 0x040ff0000004182c */
[----:B------:R-:W-:Y:S01]  /*2680*/  HMMA.16816.F32.BF16 R40, R180, R94, R40 ;  /* 0x0000005eb428723c */ /* 0x000fe20000041828 */
[----:B------:R-:W-:Y:S07]  /*2690*/  LDSM.16.M88.4 R92, [R211+0xc900] ;  /* 0x00c90000d35c783b */ /* 0x000fee0000000200 */
[C---:B------:R-:W-:Y:S08]  /*26a0*/  HMMA.16816.F32.BF16 R8, R184.reuse, R88, R8 ;  /* 0x00000058b808723c */ /* 0x040ff00000041808 */
[C---:B------:R-:W-:Y:S01]  /*26b0*/  HMMA.16816.F32.BF16 R28, R184.reuse, R90, R28 ;  /* 0x0000005ab81c723c */ /* 0x040fe2000004181c */
[----:B------:R-:W2:Y:S07]  /*26c0*/  LDSM.16.M88.4 R88, [R211+0xd100] ;  /* 0x00d10000d358783b */ /* 0x000eae0000000200 */
[C---:B------:R-:W-:Y:S08]  /*26d0*/  HMMA.16816.F32.BF16 R24, R184.reuse, R84, R24 ;  /* 0x00000054b818723c */ /* 0x040ff00000041818 */
[C---:B------:R-:W-:Y:S01]  /*26e0*/  HMMA.16816.F32.BF16 R20, R184.reuse, R86, R20 ;  /* 0x00000056b814723c */ /* 0x040fe20000041814 */
[----:B------:R-:W2:Y:S07]  /*26f0*/  LDSM.16.M88.4 R84, [R211+0xd900] ;  /* 0x00d90000d354783b */ /* 0x000eae0000000200 */
[C---:B-1----:R-:W-:Y:S08]  /*2700*/  HMMA.16816.F32.BF16 R44, R184.reuse, R72, R44 ;  /* 0x00000048b82c723c */ /* 0x042ff0000004182c */
[C---:B------:R-:W-:Y:S08]  /*2710*/  HMMA.16816.F32.BF16 R16, R184.reuse, R80, R16 ;  /* 0x00000050b810723c */ /* 0x040ff00000041810 */
[C---:B------:R-:W-:Y:S01]  /*2720*/  HMMA.16816.F32.BF16 R56, R184.reuse, R82, R56 ;  /* 0x00000052b838723c */ /* 0x040fe20000041838 */
[----:B------:R-:W-:Y:S07]  /*2730*/  LDSM.16.M88.4 R80, [R202+0x3000] ;  /* 0x00300000ca50783b */ /* 0x000fee0000000200 */
[C---:B------:R-:W-:Y:S08]  /*2740*/  HMMA.16816.F32.BF16 R52, R184.reuse, R76, R52 ;  /* 0x0000004cb834723c */ /* 0x040ff00000041834 */
[C---:B------:R-:W-:Y:S01]  /*2750*/  HMMA.16816.F32.BF16 R48, R184.reuse, R78, R48 ;  /* 0x0000004eb830723c */ /* 0x040fe20000041830 */
[----:B------:R-:W-:Y:S07]  /*2760*/  LDSM.16.M88.4 R76, [R202+0x3800] ;  /* 0x00380000ca4c783b */ /* 0x000fee0000000200 */
[C---:B------:R-:W-:Y:S01]  /*2770*/  HMMA.16816.F32.BF16 R40, R184.reuse, R74, R40 ;  /* 0x0000004ab828723c */ /* 0x040fe20000041828 */
[----:B------:R-:W-:Y:S07]  /*2780*/  LDSM.16.M88.4 R72, [R202+0x4000] ;  /* 0x00400000ca48783b */ /* 0x000fee0000000200 */
[C---:B--2---:R-:W-:Y:S08]  /*2790*/  HMMA.16816.F32.BF16 R36, R184.reuse, R68, R36 ;  /* 0x00000044b824723c */ /* 0x044ff00000041824 */
[----:B------:R-:W-:Y:S01]  /*27a0*/  HMMA.16816.F32.BF16 R32, R184, R70, R32 ;  /* 0x00000046b820723c */ /* 0x000fe20000041820 */
[----:B------:R-:W-:Y:S07]  /*27b0*/  LDSM.16.M88.4 R68, [R202+0x4800] ;  /* 0x00480000ca44783b */ /* 0x000fee0000000200 */
[C---:B---3--:R-:W-:Y:S08]  /*27c0*/  HMMA.16816.F32.BF16 R8, R188.reuse, R64, R8 ;  /* 0x00000040bc08723c */ /* 0x048ff00000041808 */
[C---:B------:R-:W-:Y:S01]  /*27d0*/  HMMA.16816.F32.BF16 R28, R188.reuse, R66, R28 ;  /* 0x00000042bc1c723c */ /* 0x040fe2000004181c */
[----:B------:R-:W1:Y:S07]  /*27e0*/  LDSM.16.M88.4 R64, [R202+0x5000] ;  /* 0x00500000ca40783b */ /* 0x000e6e0000000200 */
[C---:B----4-:R-:W-:Y:S08]  /*27f0*/  HMMA.16816.F32.BF16 R24, R188.reuse, R60, R24 ;  /* 0x0000003cbc18723c */ /* 0x050ff00000041818 */
[----:B------:R-:W-:Y:S01]  /*2800*/  HMMA.16816.F32.BF16 R20, R188, R62, R20 ;  /* 0x0000003ebc14723c */ /* 0x000fe20000041814 */
[----:B------:R-:W2:Y:S01]  /*2810*/  LDSM.16.M88.4 R60, [R202+0x5800] ;  /* 0x00580000ca3c783b */ /* 0x000ea20000000200 */
[----:B------:R-:W-:-:S06]  /*2820*/  DEPBAR.LE SB0, 0x0 ;  /* 0x000080000000791a */ /* 0x000fcc0000000000 */
        /* <DEDUP_REMOVED lines=17> */
[C---:B------:R-:W-:Y:S07]  /*2940*/  HMMA.16816.F32.BF16 R64, R192.reuse, R66, R40 ;  /* 0x00000042c040723c */ /* 0x040fee0000041828 */
[----:B------:R-:W-:Y:S01]  /*2950*/  SHF.R.S32.HI R40, RZ, 0x1f, R231 ;  /* 0x0000001fff287819 */ /* 0x000fe200000114e7 */
[C---:B--2---:R-:W-:Y:S08]  /*2960*/  HMMA.16816.F32.BF16 R36, R192.reuse, R60, R36 ;  /* 0x0000003cc024723c */ /* 0x044ff00000041824 */
[----:B------:R-:W-:Y:S01]  /*2970*/  HMMA.16816.F32.BF16 R32, R192, R62, R32 ;  /* 0x0000003ec020723c */ /* 0x000fe20000041820 */
[----:B------:R-:W-:Y:S06]  /*2980*/  BAR.SYNC.DEFER_BLOCKING 0x0 ;  /* 0x0000000000007b1d */ /* 0x000fec0000010000 */
[----:B------:R-:W-:Y:S05]  /*2990*/  @!P0 BRA `(.L_x_23) ;  /* 0x000003d000008947 */ /* 0x000fea0003800000 */
[----:B------:R-:W-:Y:S01]  /*29a0*/  IADD3 R217, R219, R12, R220 ;  /* 0x0000000cdbd97210 */ /* 0x000fe20007ffe0dc */
[----:B------:R-:W-:-:S03]  /*29b0*/  IMAD.MOV.U32 R216, RZ, RZ, RZ ;  /* 0x000000ffffd87224 */ /* 0x000fc600078e00ff */
[----:B------:R-:W-:-:S05]  /*29c0*/  IADD3 R217, R217, -0x60, RZ ;  /* 0xffffffa0d9d97810 */ /* 0x000fca0007ffe0ff */
[----:B------:R-:W-:-:S04]  /*29d0*/  @P3 IMAD.HI.U32 R4, R217, c[0x0][0x2bc], RZ ;  /* 0x0000af00d9043a27 */ /* 0x000fc800078e00ff */
[----:B------:R-:W-:Y:S01]  /*29e0*/  IMAD.MOV.U32 R0, RZ, RZ, R217 ;  /* 0x000000ffff007224 */ /* 0x000fe200078e00d9 */
[----:B------:R-:W-:-:S04]  /*29f0*/  @P3 SHF.R.U32.HI R0, RZ, c[0x0][0x2c0], R4 ;  /* 0x0000b000ff003a19 */ /* 0x000fc80000011604 */
[----:B------:R-:W-:-:S04]  /*2a00*/  @!P1 IADD3 R7, P0, R0, UR12, RZ ;  /* 0x0000000c00079c10 */ /* 0x000fc8000ff1e0ff */
[----:B------:R-:W-:Y:S02]  /*2a10*/  @!P1 LEA.HI.X.SX32 R4, R0, UR7, 0x1, P0 ;  /* 0x0000000700049c11 */ /* 0x000fe400080f0eff */
[----:B------:R-:W-:-:S04]  /*2a20*/  @!P1 LEA R6, P0, R7, c[0x0][0x2a0], 0x2 ;  /* 0x0000a80007069a11 */ /* 0x000fc800078010ff */
[----:B------:R-:W-:-:S05]  /*2a30*/  @!P1 LEA.HI.X R7, R7, c[0x0][0x2a4], R4, 0x2, P0 ;  /* 0x0000a90007079a11 */ /* 0x000fca00000f1404 */
[----:B------:R-:W2:Y:S01]  /*2a40*/  @!P1 LDG.E R216, [R6.64] ;  /* 0x0000000e06d89981 */ /* 0x000ea2000c1e1900 */
[----:B------:R-:W-:Y:S01]  /*2a50*/  IMAD.MOV R0, RZ, RZ, -R0 ;  /* 0x000000ffff007224 */ /* 0x000fe200078e0a00 */
[----:B------:R-:W-:Y:S02]  /*2a60*/  IADD3 R63, -R232, 0x10, RZ ;  /* 0x00000010e83f7810 */ /* 0x000fe40007ffe1ff */
[----:B------:R-:W-:Y:S01]  /*2a70*/  SHF.L.U64.HI R12, R231, 0x1, R40 ;  /* 0x00000001e70c7819 */ /* 0x000fe20000010228 */
[----:B------:R-:W-:Y:S01]  /*2a80*/  IMAD R217, R0, c[0x0][0x2b8], R217 ;  /* 0x0000ae0000d97a24 */ /* 0x000fe200078e02d9 */
[----:B------:R-:W-:-:S03]  /*2a90*/  LOP3.LUT R63, R63, 0xf, RZ, 0xc0, !PT ;  /* 0x0000000f3f3f7812 */ /* 0x000fc600078ec0ff */
[----:B------:R-:W-:Y:S01]  /*2aa0*/  IMAD.WIDE.U32 R42, R217, c[0x0][0x1e0], RZ ;  /* 0x00007800d92a7a25 */ /* 0x000fe200078e00ff */
[----:B------:R-:W-:-:S05]  /*2ab0*/  SHF.R.S32.HI R0, RZ, 0x1f, R217 ;  /* 0x0000001fff007819 */ /* 0x000fca00000114d9 */
[----:B------:R-:W-:-:S04]  /*2ac0*/  IMAD R0, R0, c[0x0][0x1e0], RZ ;  /* 0x0000780000007a24 */ /* 0x000fc800078e02ff */
[----:B------:R-:W-:-:S04]  /*2ad0*/  IMAD R41, R217, c[0x0][0x1e4], R0 ;  /* 0x00007900d9297a24 */ /* 0x000fc800078e0200 */
        /* <DEDUP_REMOVED lines=10> */
[----:B------:R-:W-:Y:S02]  /*2b80*/  LEA R4, P0, R70, c[0x0][0x1c8], 0x1 ;  /* 0x0000720046047a11 */ /* 0x000fe400078008ff */
[----:B------:R-:W-:Y:S02]  /*2b90*/  LOP3.LUT R68, R68, 0xf, RZ, 0xc0, !PT ;  /* 0x0000000f44447812 */ /* 0x000fe400078ec0ff */
[----:B------:R-:W-:Y:S01]  /*2ba0*/  LEA.HI.X R70, R70, c[0x0][0x1cc], R7, 0x1, P0 ;  /* 0x0000730046467a11 */ /* 0x000fe200000f0c07 */
[----:B------:R-:W1:Y:S01]  /*2bb0*/  SHFL.IDX PT, R62, R4, 0x2, 0x181f ;  /* 0x00581f00043e7f89 */ /* 0x000e6200000e0000 */
[----:B------:R-:W-:-:S03]  /*2bc0*/  IMAD.SHL.U32 R7, R231, 0x2, RZ ;  /* 0x00000002e7077824 */ /* 0x000fc600078e00ff */
[----:B------:R-:W2:Y:S04]  /*2bd0*/  SHFL.IDX PT, R41, R70, 0x2, 0x181f ;  /* 0x00581f0046297f89 */ /* 0x000ea800000e0000 */
[----:B------:R-:W-:Y:S04]  /*2be0*/  SHFL.IDX PT, R60, R4, RZ, 0x181f ;  /* 0x00181fff043c7589 */ /* 0x000fe800000e0000 */
[----:B------:R3:W4:Y:S04]  /*2bf0*/  SHFL.IDX PT, R42, R4, 0x1, 0x181f ;  /* 0x00381f00042a7f89 */ /* 0x00072800000e0000 */
[----:B------:R-:W-:Y:S04]  /*2c00*/  SHFL.IDX PT, R61, R70, RZ, 0x181f ;  /* 0x00181fff463d7589 */ /* 0x000fe800000e0000 */
[----:B------:R5:W5:Y:S01]  /*2c10*/  SHFL.IDX PT, R43, R70, 0x1, 0x181f ;  /* 0x00381f00462b7f89 */ /* 0x000b6200000e0000 */
[----:B-1----:R-:W-:-:S04]  /*2c20*/  IADD3 R68, P2, P0, R68, R62, R7 ;  /* 0x0000003e44447210 */ /* 0x002fc8000785e007 */
[----:B--2---:R-:W-:Y:S02]  /*2c30*/  IADD3.X R69, RZ, R41, R12, P2, P0 ;  /* 0x00000029ff457210 */ /* 0x004fe400017e040c */
[----:B------:R-:W-:Y:S02]  /*2c40*/  IADD3 R62, P2, P0, R63, R62, R0 ;  /* 0x0000003e3f3e7210 */ /* 0x000fe4000785e000 */
[----:B---3--:R-:W-:-:S04]  /*2c50*/  SHF.L.U64.HI R4, R230, 0x1, R233 ;  /* 0x00000001e6047819 */ /* 0x008fc800000102e9 */
[----:B------:R-:W-:Y:S02]  /*2c60*/  IADD3.X R63, RZ, R41, R4, P2, P0 ;  /* 0x00000029ff3f7210 */ /* 0x000fe400017e0404 */
[-C--:B----4-:R-:W-:Y:S02]  /*2c70*/  IADD3 R72, P0, R42, R7.reuse, RZ ;  /* 0x000000072a487210 */ /* 0x090fe40007f1e0ff */
[C---:B-----5:R-:W-:Y:S02]  /*2c80*/  IADD3 R70, P6, R60.reuse, R7, RZ ;  /* 0x000000073c467210 */ /* 0x060fe40007fde0ff */
[-C--:B------:R-:W-:Y:S01]  /*2c90*/  IADD3 R60, P2, R60, R0.reuse, RZ ;  /* 0x000000003c3c7210 */ /* 0x080fe20007f5e0ff */
[--C-:B------:R-:W-:Y:S01]  /*2ca0*/  IMAD.X R73, R43, 0x1, R12.reuse, P0 ;  /* 0x000000012b497824 */ /* 0x100fe200000e060c */
[----:B------:R-:W-:Y:S01]  /*2cb0*/  ISETP.NE.U32.AND P0, PT, R232, RZ, PT ;  /* 0x000000ffe800720c */ /* 0x000fe20003f05070 */
[C---:B------:R-:W-:Y:S01]  /*2cc0*/  IMAD.X R71, R61.reuse, 0x1, R12, P6 ;  /* 0x000000013d477824 */ /* 0x040fe200030e060c */
[----:B------:R-:W-:Y:S01]  /*2cd0*/  IADD3 R42, P6, R42, R0, RZ ;  /* 0x000000002a2a7210 */ /* 0x000fe20007fde0ff */
[----:B------:R-:W-:Y:S01]  /*2ce0*/  IMAD.X R61, R61, 0x1, R4, P2 ;  /* 0x000000013d3d7824 */ /* 0x000fe200010e0604 */
[----:B------:R-:W-:-:S02]  /*2cf0*/  ISETP.NE.U32.AND P2, PT, R6, RZ, PT ;  /* 0x000000ff0600720c */ /* 0x000fc40003f45070 */
[----:B------:R1:W-:Y:S01]  /*2d00*/  LDGSTS.E.BYPASS.LTC128B.128 [R218+0x8100], [R70.64], !P5 ;  /* 0x0810000046da7fae */ /* 0x0003e2000e901d4e */
[----:B------:R-:W-:-:S03]  /*2d10*/  IMAD.X R43, R43, 0x1, R4, P6 ;  /* 0x000000012b2b7824 */ /* 0x000fc600030e0604 */
[----:B------:R1:W-:Y:S04]  /*2d20*/  LDGSTS.E.BYPASS.LTC128B.128 [R218+0xb100], [R60.64], !P4 ;  /* 0x0b1000003cda7fae */ /* 0x0003e8000e101d4e */
[----:B------:R1:W-:Y:S04]  /*2d30*/  LDGSTS.E.BYPASS.LTC128B.128 [R218+0x9100], [R72.64], !P5 ;  /* 0x0910000048da7fae */ /* 0x0003e8000e901d4e */
[----:B------:R1:W-:Y:S04]  /*2d40*/  LDGSTS.E.BYPASS.LTC128B.128 [R218+0xc100], [R42.64], !P4 ;  /* 0x0c1000002ada7fae */ /* 0x0003e8000e101d4e */
[----:B------:R1:W-:Y:S04]  /*2d50*/  LDGSTS.E.BYPASS.LTC128B.128.ZFILL [R218+0xa100], [R68.64], P2 ;  /* 0x0a10000044da7fae */ /* 0x0003e80009141d4e */
[----:B------:R1:W-:Y:S02]  /*2d60*/  LDGSTS.E.BYPASS.LTC128B.128.ZFILL [R218+0xd100], [R62.64], P0 ;  /* 0x0d1000003eda7fae */ /* 0x0003e40008141d4e */
.L_x_23:
[----:B------:R-:W-:Y:S01]  /*2d70*/  LOP3.LUT R7, R102, 0xffffffe0, RZ, 0xc0, !PT ;  /* 0xffffffe066077812 */ /* 0x000fe200078ec0ff */
[----:B------:R-:W-:Y:S01]  /*2d80*/  ULDC UR17, c[0x0][0x324] ;  /* 0x0000c90000117ab9 */ /* 0x000fe20000000800 */
[----:B------:R-:W-:Y:S01]  /*2d90*/  LEA.HI R41, R103, R100, RZ, 0x2 ;  /* 0x0000006467297211 */ /* 0x000fe200078f10ff */
[----:B------:R-:W-:Y:S01]  /*2da0*/  ULOP3.LUT UR17, URZ, UR17, URZ, 0x33, !UPT ;  /* 0x000000113f117292 */ /* 0x000fe2000f8e333f */
[----:B------:R-:W-:Y:S01]  /*2db0*/  SHF.R.S32.HI R12, RZ, 0x1f, R101 ;  /* 0x0000001fff0c7819 */ /* 0x000fe20000011465 */
[----:B------:R-:W-:Y:S01]  /*2dc0*/  IMAD.IADD R4, R100, 0x1, -R7 ;  /* 0x0000000164047824 */ /* 0x000fe200078e0a07 */
[----:B------:R-:W-:Y:S01]  /*2dd0*/  LOP3.LUT R41, R41, 0xfffffffc, RZ, 0xc0, !PT ;  /* 0xfffffffc29297812 */ /* 0x000fe200078ec0ff */
[----:B------:R-:W0:Y:S01]  /*2de0*/  LDGDEPBAR ;  /* 0x00000000000079af */ /* 0x000e220000000000 */
[----:B------:R-:W-:-:S02]  /*2df0*/  LEA.HI R12, R12, R101, RZ, 0x3 ;  /* 0x000000650c0c7211 */ /* 0x000fc400078f18ff */
[----:B------:R-:W-:Y:S01]  /*2e00*/  SHF.R.S32.HI R7, RZ, 0x1f, R4 ;  /* 0x0000001fff077819 */ /* 0x000fe20000011404 */
[----:B------:R-:W-:Y:S01]  /*2e10*/  IMAD.IADD R100, R100, 0x1, -R41 ;  /* 0x0000000164647824 */ /* 0x000fe200078e0a29 */
[----:B------:R-:W-:Y:S02]  /*2e20*/  LOP3.LUT R12, R12, 0xffffff8, RZ, 0xc0, !PT ;  /* 0x0ffffff80c0c7812 */ /* 0x000fe400078ec0ff */
[----:B------:R-:W-:Y:S02]  /*2e30*/  LEA.HI R0, R7, R4, RZ, 0x2 ;  /* 0x0000000407007211 */ /* 0x000fe400078f10ff */
[----:B------:R-:W-:Y:S01]  /*2e40*/  LEA.HI R6, R100, R100, RZ, 0x1 ;  /* 0x0000006464067211 */ /* 0x000fe200078f08ff */
[----:B------:R-:W-:Y:S01]  /*2e50*/  IMAD.IADD R12, R101, 0x1, -R12 ;  /* 0x00000001650c7824 */ /* 0x000fe200078e0a0c */
[----:B------:R-:W-:Y:S02]  /*2e60*/  PLOP3.LUT P2, PT, PT, PT, UP2, 0x80, 0x0 ;  /* 0x000000000000781c */ /* 0x000fe40003f4f028 */
[----:B------:R-:W-:-:S02]  /*2e70*/  LEA.HI.SX32 R7, R0, UR19, 0x1e ;  /* 0x0000001300077c11 */ /* 0x000fc4000f8ff2ff */
[----:B------:R-:W-:Y:S02]  /*2e80*/  LOP3.LUT R41, R6, 0x1ffffffe, RZ, 0xc0, !PT ;  /* 0x1ffffffe06297812 */ /* 0x000fe400078ec0ff */
[----:B------:R-:W-:Y:S01]  /*2e90*/  PLOP3.LUT P0, PT, PT, PT, UP2, 0x80, 0x0 ;  /* 0x000000000000781c */ /* 0x000fe20003f0f028 */
[----:B------:R-:W-:Y:S02]  /*2ea0*/  IMAD R7, R12, 0x10, R7 ;  /* 0x000000100c077824 */ /* 0x000fe400078e0207 */
[----:B------:R-:W-:Y:S01]  /*2eb0*/  IMAD.IADD R100, R100, 0x1, -R41 ;  /* 0x0000000164647824 */ /* 0x000fe200078e0a29 */
[----:B------:R-:W-:-:S03]  /*2ec0*/  LOP3.LUT R41, R0, 0x7ffffffc, RZ, 0xc0, !PT ;  /* 0x7ffffffc00297812 */ /* 0x000fc600078ec0ff */
[----:B------:R-:W-:Y:S02]  /*2ed0*/  IMAD R221, R100, 0x8, R7 ;  /* 0x0000000864dd7824 */ /* 0x000fe400078e0207 */
[----:B------:R-:W-:Y:S02]  /*2ee0*/  IMAD.IADD R41, R4, 0x1, -R41 ;  /* 0x0000000104297824 */ /* 0x000fe400078e0a29 */
[----:B------:R-:W-:-:S04]  /*2ef0*/  @P2 IMAD.HI.U32 R6, R221, c[0x0][0x2c8], RZ ;  /* 0x0000b200dd062a27 */ /* 0x000fc800078e00ff */
[----:B------:R-:W-:Y:S01]  /*2f00*/  IMAD.MOV.U32 R7, RZ, RZ, R221 ;  /* 0x000000ffff077224 */ /* 0x000fe200078e00dd */
[----:B------:R-:W-:Y:S01]  /*2f10*/  @P0 SHF.R.U32.HI R7, RZ, c[0x0][0x2cc], R6 ;  /* 0x0000b300ff070a19 */ /* 0x000fe20000011606 */
[----:B------:R-:W-:Y:S01]  /*2f20*/  IMAD.SHL.U32 R222, R41, 0x2, RZ ;  /* 0x0000000229de7824 */ /* 0x000fe200078e00ff */
[----:B------:R-:W-:Y:S01]  /*2f30*/  PLOP3.LUT P0, PT, PT, PT, UP1, 0x40, 0x0 ;  /* 0x000000000000781c */ /* 0x000fe20003f0e818 */
[----:B------:R-:W-:Y:S02]  /*2f40*/  IMAD.MOV.U32 R4, RZ, RZ, c[0x0][0x2ac] ;  /* 0x0000ab00ff047624 */ /* 0x000fe400078e00ff */
[----:B------:R-:W2:Y:S01]  /*2f50*/  SHFL.IDX PT, R0, R7, RZ, 0x1c1f ;  /* 0x001c1fff07007589 */ /* 0x000ea200000e0000 */
[----:B-1----:R-:W-:Y:S01]  /*2f60*/  IADD3 R43, -R222, 0x1, R15 ;  /* 0x00000001de2b7810 */ /* 0x002fe20007ffe10f */
[----:B------:R-:W-:Y:S02]  /*2f70*/  IMAD R41, R4, c[0x0][0x1d0], R13 ;  /* 0x0000740004297a24 */ /* 0x000fe400078e020d */
[--C-:B------:R-:W-:Y:S01]  /*2f80*/  IMAD.IADD R15, R13, 0x1, -R222.reuse ;  /* 0x000000010d0f7824 */ /* 0x100fe200078e0ade */
[----:B------:R-:W-:Y:S01]  /*2f90*/  IADD3 R43, R43, -c[0x0][0x168], RZ ;  /* 0x80005a002b2b7a10 */ /* 0x000fe20007ffe0ff */
[----:B------:R-:W-:-:S03]  /*2fa0*/  IMAD.IADD R41, R41, 0x1, -R222 ;  /* 0x0000000129297824 */ /* 0x000fc600078e0ade */
[C---:B------:R-:W-:Y:S02]  /*2fb0*/  IADD3 R60, R43.reuse, c[0x0][0x328], RZ ;  /* 0x0000ca002b3c7a10 */ /* 0x040fe40007ffe0ff */
[----:B------:R-:W-:-:S03]  /*2fc0*/  IADD3 R43, R43, UR17, RZ ;  /* 0x000000112b2b7c10 */ /* 0x000fc6000fffe0ff */
[--C-:B--2---:R-:W-:Y:S02]  /*2fd0*/  IMAD.IADD R62, R60, 0x1, R0.reuse ;  /* 0x000000013c3e7824 */ /* 0x104fe400078e0200 */
[----:B------:R-:W-:-:S03]  /*2fe0*/  IMAD.IADD R61, R43, 0x1, R0 ;  /* 0x000000012b3d7824 */ /* 0x000fc600078e0200 */
[----:B------:R-:W-:Y:S01]  /*2ff0*/  IMNMX R62, R62, R41, PT ;  /* 0x000000293e3e7217 */ /* 0x000fe20003800200 */
[----:B------:R-:W-:Y:S05]  /*3000*/  @P0 BRA `(.L_x_24) ;  /* 0x0000015000000947 */ /* 0x000fea0003800000 */
[----:B------:R-:W-:Y:S01]  /*3010*/  IMAD.U32 R63, RZ, RZ, UR8 ;  /* 0x00000008ff3f7e24 */ /* 0x000fe2000f8e00ff */
[----:B------:R-:W-:Y:S04]  /*3020*/  BSSY B0, `(.L_x_25) ;  /* 0x000000f000007945 */ /* 0x000fe80003800000 */
[----:B------:R-:W-:-:S04]  /*3030*/  IADD3 R4, R63, -c[0x0][0x168], R0 ;  /* 0x80005a003f047a10 */ /* 0x000fc80007ffe000 */
        /* <DEDUP_REMOVED lines=9> */
.L_x_26:
[----:B------:R-:W-:-:S04]  /*30d0*/  MOV R0, c[0x0][0x32c] ;  /* 0x0000cb0000007a02 */ /* 0x000fc80000000f00 */
[----:B------:R-:W-:-:S13]  /*30e0*/  ISETP.NE.AND P0, PT, R0, 0x1, PT ;  /* 0x000000010000780c */ /* 0x000fda0003f05270 */
[----:B------:R-:W-:-:S05]  /*30f0*/  @P0 IMAD.HI.U32 R0, R4, c[0x0][0x330], RZ ;  /* 0x0000cc0004000a27 */ /* 0x000fca00078e00ff */
[----:B------:R-:W-:Y:S02]  /*3100*/  @P0 SHF.R.U32.HI R4, RZ, c[0x0][0x334], R0 ;  /* 0x0000cd00ff040a19 */ /* 0x000fe40000011600 */
.L_x_27:
[----:B------:R-:W-:Y:S05]  /*3110*/  BSYNC B0 ;  /* 0x0000000000007941 */ /* 0x000fea0003800000 */
.L_x_25:
[----:B------:R-:W-:-:S05]  /*3120*/  IMAD R4, R4, c[0x0][0x32c], R15 ;  /* 0x0000cb0004047a24 */ /* 0x000fca00078e020f */
[----:B------:R-:W-:Y:S02]  /*3130*/  IADD3 R63, R4, c[0x0][0x32c], RZ ;  /* 0x0000cb00043f7a10 */ /* 0x000fe40007ffe0ff */
[----:B------:R-:W-:Y:S02]  /*3140*/  IMNMX R61, R61, R4, !PT ;  /* 0x000000043d3d7217 */ /* 0x000fe40007800200 */
[----:B------:R-:W-:Y:S02]  /*3150*/  IMNMX R62, R62, R63, PT ;  /* 0x0000003f3e3e7217 */ /* 0x000fe40003800200 */
.L_x_24:
[C---:B------:R-:W-:Y:S01]  /*3160*/  ISETP.GE.AND P0, PT, R13.reuse, 0x2, PT ;  /* 0x000000020d00780c */ /* 0x040fe20003f06270 */
[----:B------:R-:W1:Y:S01]  /*3170*/  SHFL.IDX PT, R7, R7, 0x1, 0x1c1f ;  /* 0x003c1f0007077f89 */ /* 0x000e6200000e0000 */
[----:B------:R-:W-:Y:S02]  /*3180*/  ISETP.GE.AND P2, PT, R13, 0x9, PT ;  /* 0x000000090d00780c */ /* 0x000fe40003f46270 */
[----:B------:R-:W-:Y:S02]  /*3190*/  P2R R0, PR, RZ, 0x1 ;  /* 0x00000001ff007803 */ /* 0x000fe40000000000 */
[----:B------:R-:W-:-:S02]  /*31a0*/  ISETP.GT.AND P0, PT, R61, 0x1, !P0 ;  /* 0x000000013d00780c */ /* 0x000fc40004704270 */
[----:B------:R-:W-:Y:S02]  /*31b0*/  P2R R75, PR, RZ, 0x4 ;  /* 0x00000004ff4b7803 */ /* 0x000fe40000000000 */
[----:B------:R-:W-:Y:S02]  /*31c0*/  ISETP.LT.OR P0, PT, R62, 0x2, P0 ;  /* 0x000000023e00780c */ /* 0x000fe40000701670 */
[----:B------:R-:W-:Y:S02]  /*31d0*/  ISETP.GE.AND P6, PT, R13, 0x59, PT ;  /* 0x000000590d00780c */ /* 0x000fe40003fc6270 */
[----:B------:R-:W-:Y:S02]  /*31e0*/  FSEL R12, R9, -INF , !P0 ;  /* 0xff800000090c7808 */ /* 0x000fe40004000000 */
[----:B------:R-:W-:Y:S02]  /*31f0*/  ISETP.GT.AND P0, PT, R61, 0x8, !P2 ;  /* 0x000000083d00780c */ /* 0x000fe40005704270 */
[----:B------:R-:W-:-:S02]  /*3200*/  ISETP.GE.AND P2, PT, R13, 0xa, PT ;  /* 0x0000000a0d00780c */ /* 0x000fc40003f46270 */
[----:B------:R-:W-:Y:S02]  /*3210*/  ISETP.LT.OR P0, PT, R62, 0x9, P0 ;  /* 0x000000093e00780c */ /* 0x000fe40000701670 */
[----:B------:R-:W-:Y:S02]  /*3220*/  P2R R74, PR, RZ, 0x4 ;  /* 0x00000004ff4a7803 */ /* 0x000fe40000000000 */
[----:B------:R-:W-:Y:S01]  /*3230*/  FSEL R42, R28, -INF , !P0 ;  /* 0xff8000001c2a7808 */ /* 0x000fe20004000000 */
[--C-:B-1----:R-:W-:Y:S01]  /*3240*/  IMAD.IADD R60, R60, 0x1, R7.reuse ;  /* 0x000000013c3c7824 */ /* 0x102fe200078e0207 */
[----:B------:R-:W-:Y:S01]  /*3250*/  ISETP.GT.AND P0, PT, R61, 0x9, !P2 ;  /* 0x000000093d00780c */ /* 0x000fe20005704270 */
[----:B------:R-:W-:Y:S01]  /*3260*/  IMAD.IADD R43, R43, 0x1, R7 ;  /* 0x000000012b2b7824 */ /* 0x000fe200078e0207 */
[----:B------:R-:W-:Y:S02]  /*3270*/  ISETP.GE.AND P2, PT, R13, 0x11, PT ;  /* 0x000000110d00780c */ /* 0x000fe40003f46270 */
[----:B------:R-:W-:-:S02]  /*3280*/  ISETP.LT.OR P0, PT, R62, 0xa, P0 ;  /* 0x0000000a3e00780c */ /* 0x000fc40000701670 */
[----:B------:R-:W-:Y:S02]  /*3290*/  P2R R73, PR, RZ, 0x4 ;  /* 0x00000004ff497803 */ /* 0x000fe40000000000 */
[----:B------:R-:W-:Y:S02]  /*32a0*/  FSEL R28, R29, -INF , !P0 ;  /* 0xff8000001d1c7808 */ /* 0x000fe40004000000 */
[----:B------:R-:W-:Y:S02]  /*32b0*/  ISETP.GT.AND P0, PT, R61, 0x10, !P2 ;  /* 0x000000103d00780c */ /* 0x000fe40005704270 */
[----:B------:R-:W-:Y:S02]  /*32c0*/  ISETP.GE.AND P2, PT, R13, 0x12, PT ;  /* 0x000000120d00780c */ /* 0x000fe40003f46270 */
[----:B------:R-:W-:Y:S02]  /*32d0*/  ISETP.LT.OR P0, PT, R62, 0x11, P0 ;  /* 0x000000113e00780c */ /* 0x000fe40000701670 */
[----:B------:R-:W-:-:S02]  /*32e0*/  P2R R72, PR, RZ, 0x4 ;  /* 0x00000004ff487803 */ /* 0x000fc40000000000 */
[----:B------:R-:W-:Y:S02]  /*32f0*/  FSEL R24, R24, -INF , !P0 ;  /* 0xff80000018187808 */ /* 0x000fe40004000000 */
[----:B------:R-:W-:Y:S02]  /*3300*/  ISETP.GT.AND P0, PT, R61, 0x11, !P2 ;  /* 0x000000113d00780c */ /* 0x000fe40005704270 */
[----:B------:R-:W-:Y:S02]  /*3310*/  ISETP.GE.AND P2, PT, R13, 0x19, PT ;  /* 0x000000190d00780c */ /* 0x000fe40003f46270 */
[----:B------:R-:W-:Y:S02]  /*3320*/  ISETP.LT.OR P0, PT, R62, 0x12, P0 ;  /* 0x000000123e00780c */ /* 0x000fe40000701670 */
[----:B------:R-:W-:Y:S02]  /*3330*/  P2R R71, PR, RZ, 0x4 ;  /* 0x00000004ff477803 */ /* 0x000fe40000000000 */
[----:B------:R-:W-:-:S02]  /*3340*/  FSEL R6, R25, -INF , !P0 ;  /* 0xff80000019067808 */ /* 0x000fc40004000000 */
[----:B------:R-:W-:Y:S02]  /*3350*/  ISETP.GT.AND P0, PT, R61, 0x18, !P2 ;  /* 0x000000183d00780c */ /* 0x000fe40005704270 */
[----:B------:R-:W-:Y:S02]  /*3360*/  ISETP.GE.AND P2, PT, R13, 0x1a, PT ;  /* 0x0000001a0d00780c */ /* 0x000fe40003f46270 */
[----:B------:R-:W-:Y:S02]  /*3370*/  ISETP.LT.OR P0, PT, R62, 0x19, P0 ;  /* 0x000000193e00780c */ /* 0x000fe40000701670 */
[----:B------:R-:W-:Y:S02]  /*3380*/  P2R R9, PR, RZ, 0x4 ;  /* 0x00000004ff097803 */ /* 0x000fe40000000000 */
[----:B------:R-:W-:Y:S02]  /*3390*/  FSEL R4, R20, -INF , !P0 ;  /* 0xff80000014047808 */ /* 0x000fe40004000000 */
[----:B------:R-:W-:-:S02]  /*33a0*/  ISETP.GT.AND P0, PT, R61, 0x19, !P2 ;  /* 0x000000193d00780c */ /* 0x000fc40005704270 */
[----:B------:R-:W-:Y:S02]  /*33b0*/  ISETP.GE.AND P2, PT, R13, 0x21, PT ;  /* 0x000000210d00780c */ /* 0x000fe40003f46270 */
[----:B------:R-:W-:Y:S02]  /*33c0*/  ISETP.LT.OR P0, PT, R62, 0x1a, P0 ;  /* 0x0000001a3e00780c */ /* 0x000fe40000701670 */
[----:B------:R-:W-:Y:S02]  /*33d0*/  P2R R70, PR, RZ, 0x4 ;  /* 0x00000004ff467803 */ /* 0x000fe40000000000 */
[----:B------:R-:W-:Y:S02]  /*33e0*/  FSEL R20, R21, -INF , !P0 ;  /* 0xff80000015147808 */ /* 0x000fe40004000000 */
[----:B------:R-:W-:Y:S02]  /*33f0*/  ISETP.GT.AND P0, PT, R61, 0x20, !P2 ;  /* 0x000000203d00780c */ /* 0x000fe40005704270 */
[----:B------:R-:W-:-:S02]  /*3400*/  ISETP.GE.AND P2, PT, R13, 0x22, PT ;  /* 0x000000220d00780c */ /* 0x000fc40003f46270 */
[----:B------:R-:W-:Y:S02]  /*3410*/  ISETP.LT.OR P0, PT, R62, 0x21, P0 ;  /* 0x000000213e00780c */ /* 0x000fe40000701670 */
[----:B------:R-:W-:Y:S02]  /*3420*/  P2R R69, PR, RZ, 0x4 ;  /* 0x00000004ff457803 */ /* 0x000fe40000000000 */
[----:B------:R-:W-:Y:S02]  /*3430*/  FSEL R120, R16, -INF , !P0 ;  /* 0xff80000010787808 */ /* 0x000fe40004000000 */
[----:B------:R-:W-:Y:S02]  /*3440*/  ISETP.GT.AND P0, PT, R61, 0x21, !P2 ;  /* 0x000000213d00780c */ /* 0x000fe40005704270 */
        /* <DEDUP_REMOVED lines=12> */
[----:B------:R-:W-:Y:S02]  /*3510*/  IMNMX R41, R60, R41, PT ;  /* 0x000000293c297217 */ /* 0x000fe40003800200 */
[----:B------:R-:W-:-:S02]  /*3520*/  FSEL R128, R57, -INF , !P0 ;  /* 0xff80000039807808 */ /* 0x000fc40004000000 */
[----:B------:R-:W-:Y:S02]  /*3530*/  ISETP.GT.AND P0, PT, R61, 0x30, !P2 ;  /* 0x000000303d00780c */ /* 0x000fe40005704270 */
[----:B------:R-:W-:Y:S02]  /*3540*/  P2R R57, PR, RZ, 0x4 ;  /* 0x00000004ff397803 */ /* 0x000fe40000000000 */
[----:B------:R-:W-:Y:S02]  /*3550*/  ISETP.LT.OR P0, PT, R62, 0x31, P0 ;  /* 0x000000313e00780c */ /* 0x000fe40000701670 */
[----:B------:R-:W-:Y:S02]  /*3560*/  ISETP.GE.AND P2, PT, R13, 0x32, PT ;  /* 0x000000320d00780c */ /* 0x000fe40003f46270 */
[----:B------:R-:W-:Y:S02]  /*3570*/  FSEL R158, R52, -INF , !P0 ;  /* 0xff800000349e7808 */ /* 0x000fe40004000000 */
[----:B------:R-:W-:-:S02]  /*3580*/  ISETP.GT.AND P0, PT, R61, 0x31, !P2 ;  /* 0x000000313d00780c */ /* 0x000fc40005704270 */
[----:B------:R-:W-:Y:S02]  /*3590*/  P2R R56, PR, RZ, 0x4 ;  /* 0x00000004ff387803 */ /* 0x000fe40000000000 */
[----:B------:R-:W-:Y:S02]  /*35a0*/  ISETP.LT.OR P0, PT, R62, 0x32, P0 ;  /* 0x000000323e00780c */ /* 0x000fe40000701670 */
[----:B------:R-:W-:Y:S02]  /*35b0*/  ISETP.GE.AND P2, PT, R13, 0x39, PT ;  /* 0x000000390d00780c */ /* 0x000fe40003f46270 */
[----:B------:R-:W-:Y:S02]  /*35c0*/  FSEL R142, R53, -INF , !P0 ;  /* 0xff800000358e7808 */ /* 0x000fe40004000000 */
[----:B------:R-:W-:Y:S02]  /*35d0*/  ISETP.GT.AND P0, PT, R61, 0x38, !P2 ;  /* 0x000000383d00780c */ /* 0x000fe40005704270 */
[----:B------:R-:W-:-:S02]  /*35e0*/  P2R R53, PR, RZ, 0x4 ;  /* 0x00000004ff357803 */ /* 0x000fc40000000000 */
[----:B------:R-:W-:Y:S02]  /*35f0*/  ISETP.LT.OR P0, PT, R62, 0x39, P0 ;  /* 0x000000393e00780c */ /* 0x000fe40000701670 */
[----:B------:R-:W-:Y:S02]  /*3600*/  ISETP.GE.AND P2, PT, R13, 0x3a, PT ;  /* 0x0000003a0d00780c */ /* 0x000fe40003f46270 */
[----:B------:R-:W-:Y:S02]  /*3610*/  FSEL R148, R48, -INF , !P0 ;  /* 0xff80000030947808 */ /* 0x000fe40004000000 */
[----:B------:R-:W-:Y:S02]  /*3620*/  ISETP.GT.AND P0, PT, R61, 0x39, !P2 ;  /* 0x000000393d00780c */ /* 0x000fe40005704270 */
[----:B------:R-:W-:Y:S02]  /*3630*/  P2R R52, PR, RZ, 0x4 ;  /* 0x00000004ff347803 */ /* 0x000fe40000000000 */
[----:B------:R-:W-:-:S02]  /*3640*/  ISETP.LT.OR P0, PT, R62, 0x3a, P0 ;  /* 0x0000003a3e00780c */ /* 0x000fc40000701670 */
[----:B------:R-:W-:Y:S02]  /*3650*/  ISETP.GE.AND P2, PT, R13, 0x41, PT ;  /* 0x000000410d00780c */ /* 0x000fe40003f46270 */
[----:B------:R-:W-:Y:S02]  /*3660*/  FSEL R150, R49, -INF , !P0 ;  /* 0xff80000031967808 */ /* 0x000fe40004000000 */
[----:B------:R-:W-:Y:S02]  /*3670*/  ISETP.GT.AND P0, PT, R61, 0x40, !P2 ;  /* 0x000000403d00780c */ /* 0x000fe40005704270 */
[----:B------:R-:W-:Y:S02]  /*3680*/  P2R R48, PR, RZ, 0x4 ;  /* 0x00000004ff307803 */ /* 0x000fe40000000000 */
[----:B------:R-:W-:Y:S02]  /*3690*/  ISETP.LT.OR P0, PT, R62, 0x41, P0 ;  /* 0x000000413e00780c */ /* 0x000fe40000701670 */
[----:B------:R-:W-:-:S02]  /*36a0*/  ISETP.GE.AND P2, PT, R13, 0x42, PT ;  /* 0x000000420d00780c */ /* 0x000fc40003f46270 */
[----:B------:R-:W-:Y:S02]  /*36b0*/  FSEL R160, R44, -INF , !P0 ;  /* 0xff8000002ca07808 */ /* 0x000fe40004000000 */
[----:B------:R-:W-:Y:S02]  /*36c0*/  ISETP.GT.AND P0, PT, R61, 0x41, !P2 ;  /* 0x000000413d00780c */ /* 0x000fe40005704270 */
[----:B------:R-:W-:Y:S02]  /*36d0*/  P2R R44, PR, RZ, 0x4 ;  /* 0x00000004ff2c7803 */ /* 0x000fe40000000000 */
[----:B------:R-:W-:Y:S02]  /*36e0*/  ISETP.LT.OR P0, PT, R62, 0x42, P0 ;  /* 0x000000423e00780c */ /* 0x000fe40000701670 */
[----:B------:R-:W-:Y:S02]  /*36f0*/  ISETP.GE.AND P2, PT, R13, 0x49, PT ;  /* 0x000000490d00780c */ /* 0x000fe40003f46270 */
        /* <DEDUP_REMOVED lines=21> */
[----:B------:R-:W-:-:S04]  /*3850*/  ISETP.GT.AND P0, PT, R61, 0x58, !P6 ;  /* 0x000000583d00780c */ /* 0x000fc80007704270 */
[----:B------:R-:W-:-:S04]  /*3860*/  ISETP.LT.OR P0, PT, R62, 0x59, P0 ;  /* 0x000000593e00780c */ /* 0x000fc80000701670 */
[----:B------:R-:W-:Y:S02]  /*3870*/  FSEL R136, R32, -INF , !P0 ;  /* 0xff80000020887808 */ /* 0x000fe40004000000 */
[----:B------:R-:W-:Y:S02]  /*3880*/  ISETP.GT.AND P0, PT, R61, RZ, !P2 ;  /* 0x000000ff3d00720c */ /* 0x000fe40005704270 */
[----:B------:R-:W-:Y:S02]  /*3890*/  P2R R32, PR, RZ, 0x4 ;  /* 0x00000004ff207803 */ /* 0x000fe40000000000 */
[----:B------:R-:W-:Y:S02]  /*38a0*/  ISETP.LT.OR P0, PT, R62, 0x1, P0 ;  /* 0x000000013e00780c */ /* 0x000fe40000701670 */
[----:B------:R-:W-:Y:S02]  /*38b0*/  ISETP.GE.AND P2, PT, R13, 0x5a, PT ;  /* 0x0000005a0d00780c */ /* 0x000fe40003f46270 */
[----:B------:R-:W-:-:S02]  /*38c0*/  FSEL R8, R8, -INF , !P0 ;  /* 0xff80000008087808 */ /* 0x000fc40004000000 */
[----:B------:R-:W-:-:S04]  /*38d0*/  ISETP.GT.AND P0, PT, R61, 0x59, !P2 ;  /* 0x000000593d00780c */ /* 0x000fc80005704270 */
[----:B------:R-:W-:-:S04]  /*38e0*/  ISETP.LT.OR P0, PT, R62, 0x5a, P0 ;  /* 0x0000005a3e00780c */ /* 0x000fc80000701670 */
[----:B------:R-:W-:Y:S02]  /*38f0*/  FSEL R134, R33, -INF , !P0 ;  /* 0xff80000021867808 */ /* 0x000fe40004000000 */
[----:B------:R-:W-:-:S13]  /*3900*/  PLOP3.LUT P0, PT, PT, PT, UP1, 0x40, 0x0 ;  /* 0x000000000000781c */ /* 0x000fda0003f0e818 */
        /* <DEDUP_REMOVED lines=13> */
.L_x_30:
[----:B------:R-:W-:-:S04]  /*39e0*/  MOV R7, c[0x0][0x32c] ;  /* 0x0000cb0000077a02 */ /* 0x000fc80000000f00 */
[----:B------:R-:W-:-:S13]  /*39f0*/  ISETP.NE.AND P0, PT, R7, 0x1, PT ;  /* 0x000000010700780c */ /* 0x000fda0003f05270 */
[----:B------:R-:W-:-:S05]  /*3a00*/  @P0 IMAD.HI.U32 R7, R36, c[0x0][0x330], RZ ;  /* 0x0000cc0024070a27 */ /* 0x000fca00078e00ff */
[----:B------:R-:W-:Y:S02]  /*3a10*/  @P0 SHF.R.U32.HI R36, RZ, c[0x0][0x334], R7 ;  /* 0x0000cd00ff240a19 */ /* 0x000fe40000011607 */
.L_x_31:
[----:B------:R-:W-:Y:S05]  /*3a20*/  BSYNC B0 ;  /* 0x0000000000007941 */ /* 0x000fea0003800000 */
.L_x_29:
[----:B------:R-:W-:-:S05]  /*3a30*/  IMAD R60, R36, c[0x0][0x32c], R15 ;  /* 0x0000cb00243c7a24 */ /* 0x000fca00078e020f */
[----:B------:R-:W-:Y:S02]  /*3a40*/  IADD3 R36, R60, c[0x0][0x32c], RZ ;  /* 0x0000cb003c247a10 */ /* 0x000fe40007ffe0ff */
[----:B------:R-:W-:Y:S02]  /*3a50*/  IMNMX R43, R43, R60, !PT ;  /* 0x0000003c2b2b7217 */ /* 0x000fe40007800200 */
[----:B------:R-:W-:Y:S02]  /*3a60*/  IMNMX R41, R41, R36, PT ;  /* 0x0000002429297217 */ /* 0x000fe40003800200 */
.L_x_28:
[----:B------:R-:W-:Y:S01]  /*3a70*/  ISETP.NE.AND P0, PT, R75, RZ, PT ;  /* 0x000000ff4b00720c */ /* 0x000fe20003f05270 */
[----:B------:R-:W-:Y:S01]  /*3a80*/  IMAD.SHL.U32 R212, R2, 0x2, RZ ;  /* 0x0000000202d47824 */ /* 0x000fe200078e00ff */
[----:B------:R-:W-:Y:S01]  /*3a90*/  FMNMX.FTZ R13, R8, R12, !PT ;  /* 0x0000000c080d7209 */ /* 0x000fe20007810000 */
[----:B------:R-:W-:Y:S01]  /*3aa0*/  ULDC.64 UR4, c[0x0][0x2c8] ;  /* 0x0000b20000047ab9 */ /* 0x000fe20000000a00 */
[----:B------:R-:W-:Y:S01]  /*3ab0*/  ISETP.GT.AND P0, PT, R43, 0x8, !P0 ;  /* 0x000000082b00780c */ /* 0x000fe20004704270 */
[----:B------:R-:W-:Y:S01]  /*3ac0*/  IMAD R210, R5, 0x2, R212 ;  /* 0x0000000205d27824 */ /* 0x000fe200078e02d4 */
[----:B------:R-:W-:Y:S01]  /*3ad0*/  FMNMX.FTZ R13, R42, R13, !PT ;  /* 0x0000000d2a0d7209 */ /* 0x000fe20007810000 */
[----:B------:R-:W-:Y:S01]  /*3ae0*/  LDSM.16.MT88.4 R100, [R212+0x3100] ;  /* 0x00310000d464783b */ /* 0x000fe20000004200 */
[----:B------:R-:W-:Y:S01]  /*3af0*/  ISETP.LT.OR P0, PT, R41, 0x9, P0 ;  /* 0x000000092900780c */ /* 0x000fe20000701670 */
[C---:B------:R-:W-:Y:S01]  /*3b00*/  IMAD R208, R3.reuse, 0x2, R210 ;  /* 0x0000000203d07824 */ /* 0x040fe200078e02d2 */
[----:B------:R-:W-:Y:S01]  /*3b10*/  FMNMX.FTZ R13, R28, R13, !PT ;  /* 0x0000000d1c0d7209 */ /* 0x000fe20007810000 */
[----:B------:R-:W-:Y:S01]  /*3b20*/  IMAD R209, R3, 0x2, R212 ;  /* 0x0000000203d17824 */ /* 0x000fe200078e02d4 */
[----:B------:R-:W-:Y:S01]  /*3b30*/  FSEL R7, R30, -INF , !P0 ;  /* 0xff8000001e077808 */ /* 0x000fe20004000000 */
[----:B------:R-:W-:Y:S01]  /*3b40*/  LDSM.16.MT88.4 R76, [R210+0x100] ;  /* 0x00010000d24c783b */ /* 0x000fe20000004200 */
[----:B------:R-:W-:Y:S01]  /*3b50*/  ISETP.NE.AND P0, PT, R74, RZ, PT ;  /* 0x000000ff4a00720c */ /* 0x000fe20003f05270 */
[----:B------:R-:W-:Y:S01]  /*3b60*/  UIMAD.WIDE.U32 UR22, UR19, UR4, URZ ;  /* 0x00000004131672a5 */ /* 0x000fe2000f8e003f */
[----:B------:R-:W-:Y:S01]  /*3b70*/  FMNMX.FTZ R13, R24, R13, !PT ;  /* 0x0000000d180d7209 */ /* 0x000fe20007810000 */
[----:B------:R-:W-:Y:S01]  /*3b80*/  LDSM.16.MT88.4 R92, [R208+0x100] ;  /* 0x00010000d05c783b */ /* 0x000fe20000004200 */
[----:B------:R-:W-:Y:S01]  /*3b90*/  ISETP.GT.AND P0, PT, R43, 0x9, !P0 ;  /* 0x000000092b00780c */ /* 0x000fe20004704270 */
[----:B------:R-:W-:Y:S01]  /*3ba0*/  @UP2 USHF.R.U32.HI UR19, URZ, UR5, UR23 ;  /* 0x000000053f132299 */ /* 0x000fe20008011617 */
[----:B------:R-:W-:Y:S01]  /*3bb0*/  FMNMX.FTZ R13, R6, R13, !PT ;  /* 0x0000000d060d7209 */ /* 0x000fe20007810000 */
[----:B------:R-:W-:Y:S01]  /*3bc0*/  LDSM.16.MT88.4 R84, [R209+0x100] ;  /* 0x00010000d154783b */ /* 0x000fe20000004200 */
[----:B------:R-:W-:Y:S01]  /*3bd0*/  ISETP.LT.OR P0, PT, R41, 0xa, P0 ;  /* 0x0000000a2900780c */ /* 0x000fe20000701670 */
[----:B------:R-:W-:Y:S01]  /*3be0*/  UIADD3 UR4, UR18, UR19, URZ ;  /* 0x0000001312047290 */ /* 0x000fe2000fffe03f */
[----:B------:R-:W-:Y:S01]  /*3bf0*/  FMNMX.FTZ R13, R4, R13, !PT ;  /* 0x0000000d040d7209 */ /* 0x000fe20007810000 */
[----:B------:R-:W-:Y:S01]  /*3c00*/  LDSM.16.MT88.4 R104, [R210+0x3100] ;  /* 0x00310000d268783b */ /* 0x000fe20000004200 */
[----:B------:R-:W-:Y:S01]  /*3c10*/  FSEL R31, R31, -INF , !P0 ;  /* 0xff8000001f1f7808 */ /* 0x000fe20004000000 */
[----:B------:R-:W-:Y:S01]  /*3c20*/  ULDC UR18, c[0x0][0x328] ;  /* 0x0000ca0000127ab9 */ /* 0x000fe20000000800 */
[----:B------:R-:W-:Y:S01]  /*3c30*/  ISETP.NE.AND P0, PT, R73, RZ, PT ;  /* 0x000000ff4900720c */ /* 0x000fe20003f05270 */
[----:B------:R-:W-:Y:S01]  /*3c40*/  UIADD3 UR18, UR4, UR18, URZ ;  /* 0x0000001204127290 */ /* 0x000fe2000fffe03f */
[----:B------:R-:W-:-:S02]  /*3c50*/  FMNMX.FTZ R13, R20, R13, !PT ;  /* 0x0000000d140d7209 */ /* 0x000fc40007810000 */
[----:B------:R-:W-:Y:S02]  /*3c60*/  ISETP.GT.AND P0, PT, R43, 0x10, !P0 ;  /* 0x000000102b00780c */ /* 0x000fe40004704270 */
[----:B------:R-:W-:Y:S02]  /*3c70*/  FMNMX.FTZ R13, R120, R13, !PT ;  /* 0x0000000d780d7209 */ /* 0x000fe40007810000 */
[----:B------:R-:W-:Y:S02]  /*3c80*/  ISETP.LT.OR P0, PT, R41, 0x11, P0 ;  /* 0x000000112900780c */ /* 0x000fe40000701670 */
[----:B------:R-:W-:Y:S02]  /*3c90*/  FMNMX.FTZ R13, R132, R13, !PT ;  /* 0x0000000d840d7209 */ /* 0x000fe40007810000 */
[----:B------:R-:W-:Y:S02]  /*3ca0*/  FSEL R15, R26, -INF , !P0 ;  /* 0xff8000001a0f7808 */ /* 0x000fe40004000000 */
[----:B------:R-:W-:-:S02]  /*3cb0*/  ISETP.NE.AND P0, PT, R72, RZ, PT ;  /* 0x000000ff4800720c */ /* 0x000fc40003f05270 */
[----:B------:R-:W-:Y:S02]  /*3cc0*/  FMNMX.FTZ R13, R122, R13, !PT ;  /* 0x0000000d7a0d7209 */ /* 0x000fe40007810000 */
[----:B------:R-:W-:Y:S02]  /*3cd0*/  ISETP.GT.AND P0, PT, R43, 0x11, !P0 ;  /* 0x000000112b00780c */ /* 0x000fe40004704270 */
[----:B------:R-:W-:Y:S02]  /*3ce0*/  FMNMX.FTZ R13, R128, R13, !PT ;  /* 0x0000000d800d7209 */ /* 0x000fe40007810000 */
[----:B------:R-:W-:Y:S02]  /*3cf0*/  ISETP.LT.OR P0, PT, R41, 0x12, P0 ;  /* 0x000000122900780c */ /* 0x000fe40000701670 */
[----:B------:R-:W-:Y:S02]  /*3d00*/  FMNMX.FTZ R13, R158, R13, !PT ;  /* 0x0000000d9e0d7209 */ /* 0x000fe40007810000 */
[----:B------:R-:W-:-:S02]  /*3d10*/  FSEL R27, R27, -INF , !P0 ;  /* 0xff8000001b1b7808 */ /* 0x000fc40004000000 */
[----:B------:R-:W-:Y:S02]  /*3d20*/  ISETP.NE.AND P0, PT, R71, RZ, PT ;  /* 0x000000ff4700720c */ /* 0x000fe40003f05270 */
[----:B------:R-:W-:Y:S02]  /*3d30*/  FMNMX.FTZ R13, R142, R13, !PT ;  /* 0x0000000d8e0d7209 */ /* 0x000fe40007810000 */
[----:B------:R-:W-:Y:S02]  /*3d40*/  ISETP.GT.AND P0, PT, R43, 0x18, !P0 ;  /* 0x000000182b00780c */ /* 0x000fe40004704270 */
[----:B------:R-:W-:Y:S02]  /*3d50*/  FMNMX.FTZ R13, R148, R13, !PT ;  /* 0x0000000d940d7209 */ /* 0x000fe40007810000 */
[----:B------:R-:W-:Y:S02]  /*3d60*/  ISETP.LT.OR P0, PT, R41, 0x19, P0 ;  /* 0x000000192900780c */ /* 0x000fe40000701670 */
[----:B------:R-:W-:-:S02]  /*3d70*/  FMNMX.FTZ R13, R150, R13, !PT ;  /* 0x0000000d960d7209 */ /* 0x000fc40007810000 */
[----:B------:R-:W-:Y:S02]  /*3d80*/  FSEL R17, R22, -INF , !P0 ;  /* 0xff80000016117808 */ /* 0x000fe40004000000 */
[----:B------:R-:W-:Y:S02]  /*3d90*/  ISETP.NE.AND P0, PT, R9, RZ, PT ;  /* 0x000000ff0900720c */ /* 0x000fe40003f05270 */
[----:B------:R-:W-:Y:S02]  /*3da0*/  FMNMX.FTZ R13, R160, R13, !PT ;  /* 0x0000000da00d7209 */ /* 0x000fe40007810000 */
[----:B------:R-:W-:Y:S02]  /*3db0*/  ISETP.GT.AND P0, PT, R43, 0x19, !P0 ;  /* 0x000000192b00780c */ /* 0x000fe40004704270 */
[----:B------:R-:W-:Y:S02]  /*3dc0*/  FMNMX.FTZ R13, R154, R13, !PT ;  /* 0x0000000d9a0d7209 */ /* 0x000fe40007810000 */
[----:B------:R-:W-:-:S02]  /*3dd0*/  ISETP.LT.OR P0, PT, R41, 0x1a, P0 ;  /* 0x0000001a2900780c */ /* 0x000fc40000701670 */
[----:B------:R-:W-:Y:S02]  /*3de0*/  FMNMX.FTZ R13, R156, R13, !PT ;  /* 0x0000000d9c0d7209 */ /* 0x000fe40007810000 */
[----:B------:R-:W-:Y:S02]  /*3df0*/  FSEL R9, R23, -INF , !P0 ;  /* 0xff80000017097808 */ /* 0x000fe40004000000 */
[----:B------:R-:W-:Y:S02]  /*3e00*/  ISETP.NE.AND P0, PT, R70, RZ, PT ;  /* 0x000000ff4600720c */ /* 0x000fe40003f05270 */
[----:B------:R-:W-:Y:S02]  /*3e10*/  FMNMX.FTZ R13, R152, R13, !PT ;  /* 0x0000000d980d7209 */ /* 0x000fe40007810000 */
[----:B------:R-:W-:Y:S02]  /*3e20*/  ISETP.GT.AND P0, PT, R43, 0x20, !P0 ;  /* 0x000000202b00780c */ /* 0x000fe40004704270 */
[----:B------:R-:W-:-:S02]  /*3e30*/  FMNMX.FTZ R13, R140, R13, !PT ;  /* 0x0000000d8c0d7209 */ /* 0x000fc40007810000 */
[----:B------:R-:W-:Y:S02]  /*3e40*/  ISETP.LT.OR P0, PT, R41, 0x21, P0 ;  /* 0x000000212900780c */ /* 0x000fe40000701670 */
[----:B------:R-:W-:Y:S02]  /*3e50*/  FMNMX.FTZ R13, R138, R13, !PT ;  /* 0x0000000d8a0d7209 */ /* 0x000fe40007810000 */
[----:B------:R-:W-:Y:S02]  /*3e60*/  FSEL R119, R18, -INF , !P0 ;  /* 0xff80000012777808 */ /* 0x000fe40004000000 */
[----:B------:R-:W-:Y:S02]  /*3e70*/  ISETP.NE.AND P0, PT, R69, RZ, PT ;  /* 0x000000ff4500720c */ /* 0x000fe40003f05270 */
[----:B------:R-:W-:Y:S02]  /*3e80*/  FMNMX.FTZ R13, R136, R13, !PT ;  /* 0x0000000d880d7209 */ /* 0x000fe40007810000 */
[----:B------:R-:W-:-:S02]  /*3e90*/  ISETP.GT.AND P0, PT, R43, 0x21, !P0 ;  /* 0x000000212b00780c */ /* 0x000fc40004704270 */
[----:B------:R-:W-:Y:S02]  /*3ea0*/  ISETP.GT.AND P6, PT, R43, 0x58, !P6 ;  /* 0x000000582b00780c */ /* 0x000fe400077c4270 */
[----:B------:R-:W-:Y:S02]  /*3eb0*/  ISETP.LT.OR P0, PT, R41, 0x22, P0 ;  /* 0x000000222900780c */ /* 0x000fe40000701670 */
[----:B------:R-:W-:Y:S02]  /*3ec0*/  ISETP.GT.AND P2, PT, R43, 0x59, !P2 ;  /* 0x000000592b00780c */ /* 0x000fe40005744270 */
[----:B------:R-:W-:Y:S02]  /*3ed0*/  FSEL R139, R19, -INF , !P0 ;  /* 0xff800000138b7808 */ /* 0x000fe40004000000 */
[----:B------:R-:W-:Y:S02]  /*3ee0*/  ISETP.NE.AND P0, PT, R68, RZ, PT ;  /* 0x000000ff4400720c */ /* 0x000fe40003f05270 */
[----:B------:R-:W-:Y:S01]  /*3ef0*/  ISETP.LT.OR P6, PT, R41, 0x59, P6 ;  /* 0x000000592900780c */ /* 0x000fe200037c1670 */
[----:B------:R-:W-:Y:S01]  /*3f00*/  LDSM.16.MT88.4 R68, [R212+0x100] ;  /* 0x00010000d444783b */ /* 0x000fe20000004200 */
[----:B------:R-:W-:-:S02]  /*3f10*/  ISETP.GT.AND P0, PT, R43, 0x28, !P0 ;  /* 0x000000282b00780c */ /* 0x000fc40004704270 */
[C---:B------:R-:W-:Y:S02]  /*3f20*/  ISETP.LT.OR P2, PT, R41.reuse, 0x5a, P2 ;  /* 0x0000005a2900780c */ /* 0x040fe40001741670 */
[----:B------:R-:W-:Y:S02]  /*3f30*/  ISETP.LT.OR P0, PT, R41, 0x29, P0 ;  /* 0x000000292900780c */ /* 0x000fe40000701670 */
[----:B------:R-:W-:Y:S02]  /*3f40*/  FSEL R123, R34, -INF , !P6 ;  /* 0xff800000227b7808 */ /* 0x000fe40007000000 */
[----:B------:R-:W-:Y:S02]  /*3f50*/  FSEL R129, R58, -INF , !P0 ;  /* 0xff8000003a817808 */ /* 0x000fe40004000000 */
[----:B------:R-:W-:Y:S02]  /*3f60*/  ISETP.NE.AND P0, PT, R63, RZ, PT ;  /* 0x000000ff3f00720c */ /* 0x000fe40003f05270 */
[----:B------:R-:W-:-:S02]  /*3f70*/  FSEL R121, R35, -INF , !P2 ;  /* 0xff80000023797808 */ /* 0x000fc40005000000 */
[----:B------:R-:W-:Y:S02]  /*3f80*/  ISETP.GT.AND P0, PT, R43, 0x29, !P0 ;  /* 0x000000292b00780c */ /* 0x000fe40004704270 */
[----:B------:R-:W-:Y:S02]  /*3f90*/  IADD3 R168, R14, -0x2, RZ ;  /* 0xfffffffe0ea87810 */ /* 0x000fe40007ffe0ff */
[----:B------:R-:W-:-:S04]  /*3fa0*/  ISETP.LT.OR P0, PT, R41, 0x2a, P0 ;  /* 0x0000002a2900780c */ /* 0x000fc80000701670 */
[----:B------:R-:W-:Y:S02]  /*3fb0*/  FSEL R137, R59, -INF , !P0 ;  /* 0xff8000003b897808 */ /* 0x000fe40004000000 */
[----:B------:R-:W-:-:S04]  /*3fc0*/  ISETP.NE.AND P0, PT, R57, RZ, PT ;  /* 0x000000ff3900720c */ /* 0x000fc80003f05270 */
[----:B------:R-:W-:-:S04]  /*3fd0*/  ISETP.GT.AND P0, PT, R43, 0x30, !P0 ;  /* 0x000000302b00780c */ /* 0x000fc80004704270 */
[----:B------:R-:W-:-:S04]  /*3fe0*/  ISETP.LT.OR P0, PT, R41, 0x31, P0 ;  /* 0x000000312900780c */ /* 0x000fc80000701670 */
[----:B------:R-:W-:Y:S02]  /*3ff0*/  FSEL R141, R54, -INF , !P0 ;  /* 0xff800000368d7808 */ /* 0x000fe40004000000 */
[----:B------:R-:W-:Y:S02]  /*4000*/  ISETP.NE.AND P0, PT, R56, RZ, PT ;  /* 0x000000ff3800720c */ /* 0x000fe40003f05270 */
[----:B------:R-:W-:Y:S02]  /*4010*/  LDSM.16.MT88.4 R56, [R209+0x3100] ;  /* 0x00310000d138783b */ /* 0x000fe40000004200 */
[----:B------:R-:W-:-:S04]  /*4020*/  ISETP.GT.AND P0, PT, R43, 0x31, !P0 ;  /* 0x000000312b00780c */ /* 0x000fc80004704270 */
[----:B------:R-:W-:-:S04]  /*4030*/  ISETP.LT.OR P0, PT, R41, 0x32, P0 ;  /* 0x000000322900780c */ /* 0x000fc80000701670 */
[----:B------:R-:W-:Y:S02]  /*4040*/  FSEL R159, R55, -INF , !P0 ;  /* 0xff800000379f7808 */ /* 0x000fe40004000000 */
[----:B------:R-:W-:-:S04]  /*4050*/  ISETP.NE.AND P0, PT, R53, RZ, PT ;  /* 0x000000ff3500720c */ /* 0x000fc80003f05270 */
        /* <DEDUP_REMOVED lines=23> */
[----:B------:R-:W-:Y:S02]  /*41d0*/  ISETP.NE.AND P0, PT, R0, RZ, PT ;  /* 0x000000ff0000720c */ /* 0x000fe40003f05270 */
[----:B------:R-:W-:Y:S02]  /*41e0*/  FMNMX.FTZ R0, R134, R13, !PT ;  /* 0x0000000d86007209 */ /* 0x000fe40007810000 */
[----:B------:R-:W-:-:S03]  /*41f0*/  ISETP.GT.AND P0, PT, R43, 0x1, !P0 ;  /* 0x000000012b00780c */ /* 0x000fc60004704270 */
[----:B------:R-:W1:Y:S01]  /*4200*/  SHFL.BFLY PT, R13, R0, 0x2, 0x1f ;  /* 0x0c401f00000d7f89 */ /* 0x000e6200000e0000 */
[----:B------:R-:W-:-:S04]  /*4210*/  ISETP.LT.OR P0, PT, R41, 0x2, P0 ;  /* 0x000000022900780c */ /* 0x000fc80000701670 */
[----:B------:R-:W-:Y:S02]  /*4220*/  FSEL R11, R11, -INF , !P0 ;  /* 0xff8000000b0b7808 */ /* 0x000fe40004000000 */
[----:B------:R-:W-:Y:S02]  /*4230*/  ISETP.NE.AND P0, PT, R32, RZ, PT ;  /* 0x000000ff2000720c */ /* 0x000fe40003f05270 */
[----:B------:R-:W-:Y:S02]  /*4240*/  LDSM.16.MT88.4 R32, [R209+0x3900] ;  /* 0x00390000d120783b */ /* 0x000fe40000004200 */
[----:B------:R-:W-:-:S04]  /*4250*/  ISETP.GT.AND P0, PT, R43, RZ, !P0 ;  /* 0x000000ff2b00720c */ /* 0x000fc80004704270 */
[----:B------:R-:W-:-:S04]  /*4260*/  ISETP.LT.OR P0, PT, R41, 0x1, P0 ;  /* 0x000000012900780c */ /* 0x000fc80000701670 */
[----:B------:R-:W-:Y:S02]  /*4270*/  FSEL R10, R10, -INF , !P0 ;  /* 0xff8000000a0a7808 */ /* 0x000fe40004000000 */
[----:B------:R-:W-:Y:S02]  /*4280*/  ISETP.NE.AND P0, PT, R21, RZ, PT ;  /* 0x000000ff1500720c */ /* 0x000fe40003f05270 */
[----:B-1----:R-:W-:Y:S02]  /*4290*/  FMNMX.FTZ R19, R0, R13, !PT ;  /* 0x0000000d00137209 */ /* 0x002fe40007810000 */
[----:B------:R-:W-:-:S03]  /*42a0*/  ISETP.GT.AND P0, PT, R43, 0x50, !P0 ;  /* 0x000000502b00780c */ /* 0x000fc60004704270 */
[----:B------:R-:W1:Y:S01]  /*42b0*/  SHFL.BFLY PT, R0, R19, 0x1, 0x1f ;  /* 0x0c201f0013007f89 */ /* 0x000e6200000e0000 */
[----:B------:R-:W-:-:S04]  /*42c0*/  ISETP.LT.OR P0, PT, R41, 0x51, P0 ;  /* 0x000000512900780c */ /* 0x000fc80000701670 */
        /* <DEDUP_REMOVED lines=8> */
[----:B------:R-:W-:Y:S01]  /*4350*/  FMNMX.FTZ R16, R15, R16, !PT ;  /* 0x000000100f107209 */ /* 0x000fe20007810000 */
[----:B------:R-:W-:Y:S01]  /*4360*/  LDSM.16.MT88.4 R36, [R210+0x3900] ;  /* 0x00390000d224783b */ /* 0x000fe20000004200 */
[----:B-1----:R-:W-:Y:S02]  /*4370*/  FMNMX.FTZ R0, R19, R0, !PT ;  /* 0x0000000013007209 */ /* 0x002fe40007810000 */
[----:B------:R-:W-:Y:S02]  /*4380*/  FMNMX.FTZ R16, R27, R16, !PT ;  /* 0x000000101b107209 */ /* 0x000fe40007810000 */
[C---:B------:R-:W-:Y:S01]  /*4390*/  FSETP.NEU.FTZ.AND P0, PT, R0.reuse, -INF , PT ;  /* 0xff8000000000780b */ /* 0x040fe20003f1d000 */
[----:B------:R-:W-:Y:S01]  /*43a0*/  FMUL.FTZ R135, R0, c[0x0][0x2d0] ;  /* 0x0000b40000877a20 */ /* 0x000fe20000410000 */
[----:B------:R-:W-:-:S04]  /*43b0*/  FMNMX.FTZ R16, R17, R16, !PT ;  /* 0x0000001011107209 */ /* 0x000fc80007810000 */
[----:B------:R-:W-:Y:S02]  /*43c0*/  FMNMX.FTZ R16, R9, R16, !PT ;  /* 0x0000001009107209 */ /* 0x000fe40007810000 */
[----:B------:R-:W-:Y:S02]  /*43d0*/  FSEL R135, R135, RZ, P0 ;  /* 0x000000ff87877208 */ /* 0x000fe40000000000 */
[----:B------:R-:W-:-:S03]  /*43e0*/  FMNMX.FTZ R16, R119, R16, !PT ;  /* 0x0000001077107209 */ /* 0x000fc60007810000 */
[--C-:B------:R-:W-:Y:S01]  /*43f0*/  FFMA.FTZ R47, R12, c[0x0][0x2d0], -R135.reuse ;  /* 0x0000b4000c2f7a23 */ /* 0x100fe20000010887 */
[----:B------:R-:W-:Y:S01]  /*4400*/  FMNMX.FTZ R16, R139, R16, !PT ;  /* 0x000000108b107209 */ /* 0x000fe20007810000 */
[--C-:B------:R-:W-:Y:S02]  /*4410*/  FFMA.FTZ R116, R8, c[0x0][0x2d0], -R135.reuse ;  /* 0x0000b40008747a23 */ /* 0x100fe40000010887 */
[--C-:B------:R-:W-:Y:S01]  /*4420*/  FFMA.FTZ R50, R42, c[0x0][0x2d0], -R135.reuse ;  /* 0x0000b4002a327a23 */ /* 0x100fe20000010887 */
[----:B------:R-:W-:Y:S01]  /*4430*/  FMNMX.FTZ R16, R129, R16, !PT ;  /* 0x0000001081107209 */ /* 0x000fe20007810000 */
[--C-:B------:R-:W-:Y:S01]  /*4440*/  FFMA.FTZ R43, R28, c[0x0][0x2d0], -R135.reuse ;  /* 0x0000b4001c2b7a23 */ /* 0x100fe20000010887 */
[----:B------:R-:W-:Y:S01]  /*4450*/  MUFU.EX2 R47, R47 ;  /* 0x0000002f002f7308 */ /* 0x000fe20000000800 */
[--C-:B------:R-:W-:Y:S01]  /*4460*/  FFMA.FTZ R41, R6, c[0x0][0x2d0], -R135.reuse ;  /* 0x0000b40006297a23 */ /* 0x100fe20000010887 */
[----:B------:R-:W-:Y:S01]  /*4470*/  FMNMX.FTZ R16, R137, R16, !PT ;  /* 0x0000001089107209 */ /* 0x000fe20007810000 */
[----:B------:R-:W-:-:S02]  /*4480*/  FFMA.FTZ R44, R4, c[0x0][0x2d0], -R135 ;  /* 0x0000b400042c7a23 */ /* 0x000fc40000010887 */
[--C-:B------:R-:W-:Y:S01]  /*4490*/  FFMA.FTZ R48, R24, c[0x0][0x2d0], -R135.reuse ;  /* 0x0000b40018307a23 */ /* 0x100fe20000010887 */
[----:B------:R-:W-:Y:S01]  /*44a0*/  FMNMX.FTZ R16, R141, R16, !PT ;  /* 0x000000108d107209 */ /* 0x000fe20007810000 */
[--C-:B------:R-:W-:Y:S01]  /*44b0*/  FFMA.FTZ R51, R132, c[0x0][0x2d0], -R135.reuse ;  /* 0x0000b40084337a23 */ /* 0x100fe20000010887 */
[----:B------:R-:W1:Y:S01]  /*44c0*/  MUFU.EX2 R116, R116 ;  /* 0x0000007400747308 */ /* 0x000e620000000800 */
        /* <DEDUP_REMOVED lines=13> */
[----:B------:R-:W2:Y:S01]  /*45a0*/  MUFU.EX2 R43, R43 ;  /* 0x0000002b002b7308 */ /* 0x000ea20000000800 */
[----:B-1----:R-:W-:Y:S01]  /*45b0*/  F2FP.BF16.PACK_AB R64, R47, R116 ;  /* 0x000000742f40723e */ /* 0x002fe200000010ff */
[----:B------:R-:W-:Y:S01]  /*45c0*/  FFMA.FTZ R136, R136, c[0x0][0x2d0], -R135 ;  /* 0x0000b40088887a23 */ /* 0x000fe20000010887 */
[----:B------:R-:W-:Y:S01]  /*45d0*/  FMNMX.FTZ R16, R155, R16, !PT ;  /* 0x000000109b107209 */ /* 0x000fe20007810000 */
[----:B------:R-:W-:-:S03]  /*45e0*/  FADD.FTZ R47, R116, R47 ;  /* 0x0000002f742f7221 */ /* 0x000fc60000010000 */
[----:B------:R-:W-:Y:S01]  /*45f0*/  FMNMX.FTZ R16, R151, R16, !PT ;  /* 0x0000001097107209 */ /* 0x000fe20007810000 */
[----:B------:R-:W-:Y:S03]  /*4600*/  MUFU.EX2 R48, R48 ;  /* 0x0000003000307308 */ /* 0x000fe60000000800 */
[----:B------:R-:W-:-:S04]  /*4610*/  FMNMX.FTZ R16, R143, R16, !PT ;  /* 0x000000108f107209 */ /* 0x000fc80007810000 */
[----:B------:R-:W-:Y:S01]  /*4620*/  FMNMX.FTZ R16, R133, R16, !PT ;  /* 0x0000001085107209 */ /* 0x000fe20007810000 */
[----:B------:R-:W-:Y:S01]  /*4630*/  MUFU.EX2 R41, R41 ;  /* 0x0000002900297308 */ /* 0x000fe20000000800 */
[----:B--2---:R-:W-:Y:S01]  /*4640*/  F2FP.BF16.PACK_AB R66, R43, R50 ;  /* 0x000000322b42723e */ /* 0x004fe200000010ff */
[----:B------:R-:W-:Y:S01]  /*4650*/  FADD.FTZ R50, R50, R47 ;  /* 0x0000002f32327221 */ /* 0x000fe20000010000 */
[----:B------:R-:W-:-:S03]  /*4660*/  FMNMX.FTZ R16, R131, R16, !PT ;  /* 0x0000001083107209 */ /* 0x000fc60007810000 */
[----:B------:R-:W-:Y:S01]  /*4670*/  FADD.FTZ R43, R43, R50 ;  /* 0x000000322b2b7221 */ /* 0x000fe20000010000 */
[----:B------:R-:W-:Y:S01]  /*4680*/  FMNMX.FTZ R16, R123, R16, !PT ;  /* 0x000000107b107209 */ /* 0x000fe20007810000 */
[----:B------:R-:W-:Y:S03]  /*4690*/  MUFU.EX2 R44, R44 ;  /* 0x0000002c002c7308 */ /* 0x000fe60000000800 */
[----:B------:R-:W-:-:S05]  /*46a0*/  FMNMX.FTZ R18, R121, R16, !PT ;  /* 0x0000001079127209 */ /* 0x000fca0007810000 */
[----:B------:R-:W1:Y:S01]  /*46b0*/  SHFL.BFLY PT, R13, R18, 0x2, 0x1f ;  /* 0x0c401f00120d7f89 */ /* 0x000e6200000e0000 */
[----:B------:R-:W-:Y:S08]  /*46c0*/  MUFU.EX2 R120, R120 ;  /* 0x0000007800787308 */ /* 0x000ff00000000800 */
[----:B------:R-:W-:Y:S08]  /*46d0*/  MUFU.EX2 R51, R51 ;  /* 0x0000003300337308 */ /* 0x000ff00000000800 */
[----:B------:R-:W-:Y:S01]  /*46e0*/  MUFU.EX2 R122, R122 ;  /* 0x0000007a007a7308 */ /* 0x000fe20000000800 */
[----:B-1----:R-:W-:-:S07]  /*46f0*/  FMNMX.FTZ R16, R18, R13, !PT ;  /* 0x0000000d12107209 */ /* 0x002fce0007810000 */
[----:B------:R-:W-:Y:S01]  /*4700*/  MUFU.EX2 R117, R117 ;  /* 0x0000007500757308 */ /* 0x000fe20000000800 */
[----:B------:R-:W1:Y:S07]  /*4710*/  SHFL.BFLY PT, R13, R16, 0x1, 0x1f ;  /* 0x0c201f00100d7f89 */ /* 0x000e6e00000e0000 */
[----:B------:R-:W-:Y:S08]  /*4720*/  MUFU.EX2 R142, R142 ;  /* 0x0000008e008e7308 */ /* 0x000ff00000000800 */
[----:B------:R-:W-:Y:S08]  /*4730*/  MUFU.EX2 R148, R148 ;  /* 0x0000009400947308 */ /* 0x000ff00000000800 */
[----:B------:R-:W-:Y:S01]  /*4740*/  MUFU.EX2 R154, R154 ;  /* 0x0000009a009a7308 */ /* 0x000fe20000000800 */
[----:B-1----:R-:W-:Y:S01]  /*4750*/  FMNMX.FTZ R12, R13, R16, !PT ;  /* 0x000000100d0c7209 */ /* 0x002fe20007810000 */
[----:B------:R-:W-:-:S02]  /*4760*/  FFMA.FTZ R13, R20, c[0x0][0x2d0], -R135 ;  /* 0x0000b400140d7a23 */ /* 0x000fc40000010887 */
[----:B------:R-:W-:Y:S01]  /*4770*/  LDSM.16.MT88.4 R20, [R209+0x900] ;  /* 0x00090000d114783b */ /* 0x000fe20000004200 */
[C---:B------:R-:W-:Y:S01]  /*4780*/  FSETP.NEU.FTZ.AND P0, PT, R12.reuse, -INF , PT ;  /* 0xff8000000c00780b */ /* 0x040fe20003f1d000 */
[----:B------:R-:W-:Y:S02]  /*4790*/  FMUL.FTZ R130, R12, c[0x0][0x2d0] ;  /* 0x0000b4000c827a20 */ /* 0x000fe40000410000 */
[----:B------:R-:W-:Y:S03]  /*47a0*/  MUFU.EX2 R152, R152 ;  /* 0x0000009800987308 */ /* 0x000fe60000000800 */
[----:B------:R-:W-:Y:S02]  /*47b0*/  FSEL R130, R130, RZ, P0 ;  /* 0x000000ff82827208 */ /* 0x000fe40000000000 */
[----:B------:R-:W-:-:S03]  /*47c0*/  PLOP3.LUT P0, PT, PT, PT, UP1, 0x40, 0x0 ;  /* 0x000000000000781c */ /* 0x000fc60003f0e818 */
[----:B------:R-:W-:Y:S01]  /*47d0*/  MUFU.EX2 R13, R13 ;  /* 0x0000000d000d7308 */ /* 0x000fe20000000800 */
[--C-:B------:R-:W-:Y:S02]  /*47e0*/  FFMA.FTZ R49, R10, c[0x0][0x2d0], -R130.reuse ;  /* 0x0000b4000a317a23 */ /* 0x100fe40000010882 */
[--C-:B------:R-:W-:Y:S02]  /*47f0*/  FFMA.FTZ R118, R11, c[0x0][0x2d0], -R130.reuse ;  /* 0x0000b4000b767a23 */ /* 0x100fe40000010882 */
[--C-:B------:R-:W-:Y:S02]  /*4800*/  FFMA.FTZ R46, R7, c[0x0][0x2d0], -R130.reuse ;  /* 0x0000b400072e7a23 */ /* 0x100fe40000010882 */
[--C-:B------:R-:W-:Y:S01]  /*4810*/  FFMA.FTZ R45, R31, c[0x0][0x2d0], -R130.reuse ;  /* 0x0000b4001f2d7a23 */ /* 0x100fe20000010882 */
[----:B------:R-:W1:Y:S01]  /*4820*/  LDSM.16.MT88.4 R4, [R208+0x3100] ;  /* 0x00310000d004783b */ /* 0x000e620000004200 */
[----:B------:R-:W-:Y:S01]  /*4830*/  MUFU.EX2 R49, R49 ;  /* 0x0000003100317308 */ /* 0x000fe20000000800 */
[----:B------:R-:W-:-:S02]  /*4840*/  FFMA.FTZ R3, R17, c[0x0][0x2d0], -R130 ;  /* 0x0000b40011037a23 */ /* 0x000fc40000010882 */
[----:B------:R-:W2:Y:S01]  /*4850*/  LDSM.16.MT88.4 R16, [R208+0x900] ;  /* 0x00090000d010783b */ /* 0x000ea20000004200 */
[--C-:B------:R-:W-:Y:S02]  /*4860*/  FFMA.FTZ R2, R9, c[0x0][0x2d0], -R130.reuse ;  /* 0x0000b40009027a23 */ /* 0x100fe40000010882 */
[--C-:B------:R-:W-:Y:S01]  /*4870*/  FFMA.FTZ R42, R15, c[0x0][0x2d0], -R130.reuse ;  /* 0x0000b4000f2a7a23 */ /* 0x100fe20000010882 */
[----:B------:R-:W3:Y:S01]  /*4880*/  LDSM.16.MT88.4 R8, [R212+0x3900] ;  /* 0x00390000d408783b */ /* 0x000ee20000004200 */
[----:B------:R-:W4:Y:S01]  /*4890*/  MUFU.EX2 R118, R118 ;  /* 0x0000007600767308 */ /* 0x000f220000000800 */
[--C-:B------:R-:W-:Y:S02]  /*48a0*/  FFMA.FTZ R15, R27, c[0x0][0x2d0], -R130.reuse ;  /* 0x0000b4001b0f7a23 */ /* 0x100fe40000010882 */
[----:B------:R-:W5:Y:S01]  /*48b0*/  LDSM.16.MT88.4 R28, [R212+0x900] ;  /* 0x00090000d41c783b */ /* 0x000f620000004200 */
[--C-:B------:R-:W-:Y:S02]  /*48c0*/  FFMA.FTZ R119, R119, c[0x0][0x2d0], -R130.reuse ;  /* 0x0000b40077777a23 */ /* 0x100fe40000010882 */
[--C-:B------:R-:W-:Y:S01]  /*48d0*/  FFMA.FTZ R128, R139, c[0x0][0x2d0], -R130.reuse ;  /* 0x0000b4008b807a23 */ /* 0x100fe20000010882 */
[----:B------:R-:W1:Y:S01]  /*48e0*/  LDSM.16.MT88.4 R24, [R210+0x900] ;  /* 0x00090000d218783b */ /* 0x000e620000004200 */
[----:B------:R-:W-:Y:S01]  /*48f0*/  MUFU.EX2 R46, R46 ;  /* 0x0000002e002e7308 */ /* 0x000fe20000000800 */
[----:B------:R-:W-:-:S02]  /*4900*/  FFMA.FTZ R129, R129, c[0x0][0x2d0], -R130 ;  /* 0x0000b40081817a23 */ /* 0x000fc40000010882 */
[--C-:B------:R-:W-:Y:S02]  /*4910*/  FFMA.FTZ R132, R137, c[0x0][0x2d0], -R130.reuse ;  /* 0x0000b40089847a23 */ /* 0x100fe40000010882 */
[--C-:B------:R-:W-:Y:S02]  /*4920*/  FFMA.FTZ R137, R158, c[0x0][0x2d0], -R135.reuse ;  /* 0x0000b4009e897a23 */ /* 0x100fe40000010887 */
[----:B------:R-:W-:Y:S01]  /*4930*/  FFMA.FTZ R139, R150, c[0x0][0x2d0], -R135 ;  /* 0x0000b400968b7a23 */ /* 0x000fe20000010887 */
[----:B------:R-:W2:Y:S01]  /*4940*/  MUFU.EX2 R45, R45 ;  /* 0x0000002d002d7308 */ /* 0x000ea20000000800 */
[----:B----4-:R-:W-:Y:S01]  /*4950*/  F2FP.BF16.PACK_AB R65, R118, R49 ;  /* 0x000000317641723e */ /* 0x010fe200000010ff */
[--C-:B------:R-:W-:Y:S02]  /*4960*/  FFMA.FTZ R141, R141, c[0x0][0x2d0], -R130.reuse ;  /* 0x0000b4008d8d7a23 */ /* 0x100fe40000010882 */
[--C-:B------:R-:W-:Y:S02]  /*4970*/  FFMA.FTZ R150, R159, c[0x0][0x2d0], -R130.reuse ;  /* 0x0000b4009f967a23 */ /* 0x100fe40000010882 */
[----:B------:R-:W-:-:S02]  /*4980*/  FFMA.FTZ R149, R149, c[0x0][0x2d0], -R130 ;  /* 0x0000b40095957a23 */ /* 0x000fc40000010882 */
[----:B------:R-:W-:Y:S01]  /*4990*/  MUFU.EX2 R42, R42 ;  /* 0x0000002a002a7308 */ /* 0x000fe20000000800 */
[--C-:B------:R-:W-:Y:S02]  /*49a0*/  FFMA.FTZ R158, R157, c[0x0][0x2d0], -R130.reuse ;  /* 0x0000b4009d9e7a23 */ /* 0x100fe40000010882 */
[--C-:B------:R-:W-:Y:S02]  /*49b0*/  FFMA.FTZ R157, R160, c[0x0][0x2d0], -R135.reuse ;  /* 0x0000b400a09d7a23 */ /* 0x100fe40000010887 */
[----:B------:R-:W-:Y:S02]  /*49c0*/  FFMA.FTZ R159, R156, c[0x0][0x2d0], -R135 ;  /* 0x0000b4009c9f7a23 */ /* 0x000fe40000010887 */
[--C-:B------:R-:W-:Y:S01]  /*49d0*/  FFMA.FTZ R153, R153, c[0x0][0x2d0], -R130.reuse ;  /* 0x0000b40099997a23 */ /* 0x100fe20000010882 */
[----:B--2---:R-:W-:Y:S01]  /*49e0*/  F2FP.BF16.PACK_AB R67, R45, R46 ;  /* 0x0000002e2d43723e */ /* 0x004fe200000010ff */
[----:B------:R-:W2:Y:S01]  /*49f0*/  MUFU.EX2 R15, R15 ;  /* 0x0000000f000f7308 */ /* 0x000ea20000000800 */
[----:B------:R-:W-:-:S02]  /*4a00*/  FFMA.FTZ R156, R155, c[0x0][0x2d0], -R130 ;  /* 0x0000b4009b9c7a23 */ /* 0x000fc40000010882 */
[--C-:B------:R-:W-:Y:S02]  /*4a10*/  FFMA.FTZ R151, R151, c[0x0][0x2d0], -R130.reuse ;  /* 0x0000b40097977a23 */ /* 0x100fe40000010882 */
[--C-:B------:R-:W-:Y:S01]  /*4a20*/  FFMA.FTZ R160, R143, c[0x0][0x2d0], -R130.reuse ;  /* 0x0000b4008fa07a23 */ /* 0x100fe20000010882 */
[C---:B------:R-:W-:Y:S01]  /*4a30*/  HMMA.16816.F32.BF16 R88, R64.reuse, R92, RZ ;  /* 0x0000005c4058723c */ /* 0x040fe200000418ff */
[--C-:B------:R-:W-:Y:S01]  /*4a40*/  FFMA.FTZ R143, R138, c[0x0][0x2d0], -R135.reuse ;  /* 0x0000b4008a8f7a23 */ /* 0x100fe20000010887 */
[----:B------:R-:W-:Y:S01]  /*4a50*/  MUFU.EX2 R3, R3 ;  /* 0x0000000300037308 */ /* 0x000fe20000000800 */
[----:B------:R-:W-:Y:S02]  /*4a60*/  FFMA.FTZ R135, R134, c[0x0][0x2d0], -R135 ;  /* 0x0000b40086877a23 */ /* 0x000fe40000010887 */
[--C-:B------:R-:W-:Y:S02]  /*4a70*/  FFMA.FTZ R133, R133, c[0x0][0x2d0], -R130.reuse ;  /* 0x0000b40085857a23 */ /* 0x100fe40000010882 */
[--C-:B------:R-:W-:Y:S01]  /*4a80*/  FFMA.FTZ R134, R131, c[0x0][0x2d0], -R130.reuse ;  /* 0x0000b40083867a23 */ /* 0x100fe20000010882 */
[----:B------:R-:W-:Y:S01]  /*4a90*/  HMMA.16816.F32.BF16 R92, R64, R94, RZ ;  /* 0x0000005e405c723c */ /* 0x000fe200000418ff */
[----:B------:R-:W-:Y:S01]  /*4aa0*/  FFMA.FTZ R229, R121, c[0x0][0x2d0], -R130 ;  /* 0x0000b40079e57a23 */ /* 0x000fe20000010882 */
[----:B------:R-:W4:Y:S01]  /*4ab0*/  MUFU.EX2 R2, R2 ;  /* 0x0000000200027308 */ /* 0x000f220000000800 */
[----:B------:R-:W-:-:S04]  /*4ac0*/  FADD.FTZ R49, R49, R118 ;  /* 0x0000007631317221 */ /* 0x000fc80000010000 */
[----:B------:R-:W-:Y:S01]  /*4ad0*/  FADD.FTZ R46, R46, R49 ;  /* 0x000000312e2e7221 */ /* 0x000fe20000010000 */
[----:B------:R-:W-:Y:S02]  /*4ae0*/  HMMA.16816.F32.BF16 R96, R64, R100, RZ ;  /* 0x000000644060723c */ /* 0x000fe400000418ff */
[----:B------:R-:W-:Y:S01]  /*4af0*/  MUFU.EX2 R119, R119 ;  /* 0x0000007700777308 */ /* 0x000fe20000000800 */
[----:B------:R-:W-:-:S05]  /*4b00*/  FADD.FTZ R45, R45, R46 ;  /* 0x0000002e2d2d7221 */ /* 0x000fca0000010000 */
[C---:B------:R-:W-:Y:S02]  /*4b10*/  HMMA.16816.F32.BF16 R100, R64.reuse, R102, RZ ;  /* 0x000000664064723c */ /* 0x040fe400000418ff */
[----:B------:R-:W1:Y:S06]  /*4b20*/  MUFU.EX2 R128, R128 ;  /* 0x0000008000807308 */ /* 0x000e6c0000000800 */
[C---:B------:R-:W-:Y:S02]  /*4b30*/  HMMA.16816.F32.BF16 R112, R64.reuse, R68, RZ ;  /* 0x000000444070723c */ /* 0x040fe400000418ff */
[----:B------:R-:W-:Y:S06]  /*4b40*/  MUFU.EX2 R129, R129 ;  /* 0x0000008100817308 */ /* 0x000fec0000000800 */
[C---:B------:R-:W-:Y:S02]  /*4b50*/  HMMA.16816.F32.BF16 R72, R64.reuse, R76, RZ ;  /* 0x0000004c4048723c */ /* 0x040fe400000418ff */
[----:B------:R-:W1:Y:S06]  /*4b60*/  MUFU.EX2 R132, R132 ;  /* 0x0000008400847308 */ /* 0x000e6c0000000800 */
[C---:B------:R-:W-:Y:S02]  /*4b70*/  HMMA.16816.F32.BF16 R80, R64.reuse, R84, RZ ;  /* 0x000000544050723c */ /* 0x040fe400000418ff */
[----:B------:R-:W1:Y:S06]  /*4b80*/  MUFU.EX2 R137, R137 ;  /* 0x0000008900897308 */ /* 0x000e6c0000000800 */
        /* <DEDUP_REMOVED lines=11> */
[----:B------:R-:W2:Y:S06]  /*4c40*/  MUFU.EX2 R157, R157 ;  /* 0x0000009d009d7308 */ /* 0x000eac0000000800 */
[C---:B------:R-:W-:Y:S02]  /*4c50*/  HMMA.16816.F32.BF16 R56, R64.reuse, R58, RZ ;  /* 0x0000003a4038723c */ /* 0x040fe400000418ff */
[----:B------:R-:W3:Y:S06]  /*4c60*/  MUFU.EX2 R159, R159 ;  /* 0x0000009f009f7308 */ /* 0x000eec0000000800 */
[C---:B-1----:R-:W-:Y:S02]  /*4c70*/  HMMA.16816.F32.BF16 R60, R64.reuse, R4, RZ ;  /* 0x00000004403c723c */ /* 0x042fe400000418ff */
[----:B------:R-:W-:Y:S05]  /*4c80*/  MUFU.EX2 R153, R153 ;  /* 0x0000009900997308 */ /* 0x000fea0000000800 */
[----:B------:R-:W-:Y:S01]  /*4c90*/  F2FP.BF16.PACK_AB R4, R41, R48 ;  /* 0x000000302904723e */ /* 0x000fe200000010ff */
[----:B------:R-:W-:Y:S01]  /*4ca0*/  HMMA.16816.F32.BF16 R64, R64, R6, RZ ;  /* 0x000000064040723c */ /* 0x000fe200000418ff */
[----:B--2---:R-:W-:Y:S01]  /*4cb0*/  F2FP.BF16.PACK_AB R5, R15, R42 ;  /* 0x0000002a0f05723e */ /* 0x004fe200000010ff */
[----:B------:R-:W1:Y:S01]  /*4cc0*/  MUFU.EX2 R156, R156 ;  /* 0x0000009c009c7308 */ /* 0x000e620000000800 */
[----:B------:R-:W-:-:S04]  /*4cd0*/  FADD.FTZ R48, R48, R43 ;  /* 0x0000002b30307221 */ /* 0x000fc80000010000 */
[----:B------:R-:W-:Y:S01]  /*4ce0*/  F2FP.BF16.PACK_AB R6, R13, R44 ;  /* 0x0000002c0d06723e */ /* 0x000fe200000010ff */
[----:B------:R-:W-:Y:S01]  /*4cf0*/  FADD.FTZ R41, R41, R48 ;  /* 0x0000003029297221 */ /* 0x000fe20000010000 */
[----:B----4-:R-:W-:Y:S01]  /*4d00*/  F2FP.BF16.PACK_AB R7, R2, R3 ;  /* 0x000000030207723e */ /* 0x010fe200000010ff */
[----:B------:R-:W-:Y:S02]  /*4d10*/  MUFU.EX2 R151, R151 ;  /* 0x0000009700977308 */ /* 0x000fe40000000800 */
[----:B------:R-:W-:-:S04]  /*4d20*/  FADD.FTZ R44, R44, R41 ;  /* 0x000000292c2c7221 */ /* 0x000fc80000010000 */
[C---:B------:R-:W-:Y:S01]  /*4d30*/  HMMA.16816.F32.BF16 R88, R4.reuse, R16, R88 ;  /* 0x000000100458723c */ /* 0x040fe20000041858 */
[----:B------:R-:W-:Y:S01]  /*4d40*/  FADD.FTZ R13, R13, R44 ;  /* 0x0000002c0d0d7221 */ /* 0x000fe20000010000 */
[----:B------:R-:W2:Y:S06]  /*4d50*/  MUFU.EX2 R160, R160 ;  /* 0x000000a000a07308 */ /* 0x000eac0000000800 */
[C---:B------:R-:W-:Y:S01]  /*4d60*/  HMMA.16816.F32.BF16 R92, R4.reuse, R18, R92 ;  /* 0x00000012045c723c */ /* 0x040fe2000004185c */
[----:B------:R-:W4:Y:S01]  /*4d70*/  LDSM.16.MT88.4 R16, [R208+0x3900] ;  /* 0x00390000d010783b */ /* 0x000f220000004200 */
[----:B------:R-:W-:Y:S06]  /*4d80*/  MUFU.EX2 R140, R140 ;  /* 0x0000008c008c7308 */ /* 0x000fec0000000800 */
[C---:B---3--:R-:W-:Y:S02]  /*4d90*/  HMMA.16816.F32.BF16 R96, R4.reuse, R8, R96 ;  /* 0x000000080460723c */ /* 0x048fe40000041860 */
[----:B------:R-:W3:Y:S06]  /*4da0*/  MUFU.EX2 R143, R143 ;  /* 0x0000008f008f7308 */ /* 0x000eec0000000800 */
[C---:B------:R-:W-:Y:S01]  /*4db0*/  HMMA.16816.F32.BF16 R100, R4.reuse, R10, R100 ;  /* 0x0000000a0464723c */ /* 0x040fe20000041864 */
[----:B------:R-:W1:Y:S01]  /*4dc0*/  LDSM.16.MT88.4 R8, [R208+0x1100] ;  /* 0x00110000d008783b */ /* 0x000e620000004200 */
[----:B------:R-:W-:Y:S06]  /*4dd0*/  MUFU.EX2 R136, R136 ;  /* 0x0000008800887308 */ /* 0x000fec0000000800 */
[C---:B-----5:R-:W-:Y:S02]  /*4de0*/  HMMA.16816.F32.BF16 R112, R4.reuse, R28, R112 ;  /* 0x0000001c0470723c */ /* 0x060fe40000041870 */
[----:B------:R-:W5:Y:S06]  /*4df0*/  MUFU.EX2 R135, R135 ;  /* 0x0000008700877308 */ /* 0x000f6c0000000800 */
        /* <DEDUP_REMOVED lines=8> */
[C---:B------:R-:W-:Y:S08]  /*4e80*/  HMMA.16816.F32.BF16 R80, R4.reuse, R20, R80 ;  /* 0x000000140450723c */ /* 0x040ff00000041850 */
[C---:B------:R-:W-:Y:S01]  /*4e90*/  HMMA.16816.F32.BF16 R84, R4.reuse, R22, R84 ;  /* 0x000000160454723c */ /* 0x040fe20000041854 */
[----:B------:R-:W-:Y:S07]  /*4ea0*/  LDSM.16.MT88.4 R20, [R209+0x1100] ;  /* 0x00110000d114783b */ /* 0x000fee0000004200 */
[C---:B------:R-:W-:Y:S08]  /*4eb0*/  HMMA.16816.F32.BF16 R108, R4.reuse, R36, R108 ;  /* 0x00000024046c723c */ /* 0x040ff0000004186c */
[C---:B------:R-:W-:Y:S01]  /*4ec0*/  HMMA.16816.F32.BF16 R104, R4.reuse, R38, R104 ;  /* 0x000000260468723c */ /* 0x040fe20000041868 */
[----:B------:R-:W-:Y:S07]  /*4ed0*/  LDSM.16.MT88.4 R36, [R210+0x4100] ;  /* 0x00410000d224783b */ /* 0x000fee0000004200 */
[C---:B------:R-:W-:Y:S08]  /*4ee0*/  HMMA.16816.F32.BF16 R52, R4.reuse, R32, R52 ;  /* 0x000000200434723c */ /* 0x040ff00000041834 */
[C---:B------:R-:W-:Y:S01]  /*4ef0*/  HMMA.16816.F32.BF16 R56, R4.reuse, R34, R56 ;  /* 0x000000220438723c */ /* 0x040fe20000041838 */
[----:B------:R-:W-:Y:S07]  /*4f00*/  LDSM.16.MT88.4 R32, [R209+0x4100] ;  /* 0x00410000d120783b */ /* 0x000fee0000004200 */
[C---:B----4-:R-:W-:Y:S08]  /*4f10*/  HMMA.16816.F32.BF16 R60, R4.reuse, R16, R60 ;  /* 0x00000010043c723c */ /* 0x050ff0000004183c */
[----:B------:R-:W-:Y:S01]  /*4f20*/  HMMA.16816.F32.BF16 R64, R4, R18, R64 ;  /* 0x000000120440723c */ /* 0x000fe20000041840 */
[----:B------:R-:W4:Y:S06]  /*4f30*/  LDSM.16.MT88.4 R16, [R212+0x4100] ;  /* 0x00410000d410783b */ /* 0x000f2c0000004200 */
[----:B------:R-:W-:Y:S01]  /*4f40*/  F2FP.BF16.PACK_AB R4, R51, R120 ;  /* 0x000000783304723e */ /* 0x000fe200000010ff */
[----:B------:R-:W-:Y:S01]  /*4f50*/  FADD.FTZ R120, R120, R13 ;  /* 0x0000000d78787221 */ /* 0x000fe20000010000 */
[----:B------:R-:W-:-:S02]  /*4f60*/  F2FP.BF16.PACK_AB R6, R117, R122 ;  /* 0x0000007a7506723e */ /* 0x000fc400000010ff */
[----:B------:R-:W-:Y:S01]  /*4f70*/  F2FP.BF16.PACK_AB R5, R128, R119 ;  /* 0x000000778005723e */ /* 0x000fe200000010ff */
[----:B------:R-:W-:Y:S01]  /*4f80*/  FADD.FTZ R51, R51, R120 ;  /* 0x0000007833337221 */ /* 0x000fe20000010000 */
[----:B------:R-:W-:-:S03]  /*4f90*/  F2FP.BF16.PACK_AB R7, R132, R129 ;  /* 0x000000818407723e */ /* 0x000fc600000010ff */
[----:B------:R-:W-:-:S04]  /*4fa0*/  FADD.FTZ R122, R122, R51 ;  /* 0x000000337a7a7221 */ /* 0x000fc80000010000 */
[----:B-1----:R-:W-:Y:S01]  /*4fb0*/  HMMA.16816.F32.BF16 R88, R4, R8, R88 ;  /* 0x000000080458723c */ /* 0x002fe20000041858 */
[----:B------:R-:W-:-:S07]  /*4fc0*/  FADD.FTZ R122, R117, R122 ;  /* 0x0000007a757a7221 */ /* 0x000fce0000010000 */
[C---:B------:R-:W-:Y:S01]  /*4fd0*/  HMMA.16816.F32.BF16 R92, R4.reuse, R10, R92 ;  /* 0x0000000a045c723c */ /* 0x040fe2000004185c */
[----:B------:R-:W1:Y:S07]  /*4fe0*/  LDSM.16.MT88.4 R8, [R208+0x4100] ;  /* 0x00410000d008783b */ /* 0x000e6e0000004200 */
[C---:B------:R-:W-:Y:S08]  /*4ff0*/  HMMA.16816.F32.BF16 R72, R4.reuse, R24, R72 ;  /* 0x000000180448723c */ /* 0x040ff00000041848 */
[C---:B----4-:R-:W-:Y:S08]  /*5000*/  HMMA.16816.F32.BF16 R96, R4.reuse, R16, R96 ;  /* 0x000000100460723c */ /* 0x050ff00000041860 */
[C---:B------:R-:W-:Y:S01]  /*5010*/  HMMA.16816.F32.BF16 R100, R4.reuse, R18, R100 ;  /* 0x000000120464723c */ /* 0x040fe20000041864 */
[----:B------:R-:W4:Y:S07]  /*5020*/  LDSM.16.MT88.4 R16, [R208+0x1900] ;  /* 0x00190000d010783b */ /* 0x000f2e0000004200 */
[C---:B------:R-:W-:Y:S01]  /*5030*/  HMMA.16816.F32.BF16 R76, R4.reuse, R26, R76 ;  /* 0x0000001a044c723c */ /* 0x040fe2000004184c */
[----:B------:R-:W-:Y:S07]  /*5040*/  LDSM.16.MT88.4 R24, [R210+0x1900] ;  /* 0x00190000d218783b */ /* 0x000fee0000004200 */
[C---:B------:R-:W-:Y:S08]  /*5050*/  HMMA.16816.F32.BF16 R108, R4.reuse, R36, R108 ;  /* 0x00000024046c723c */ /* 0x040ff0000004186c */
[C---:B-1----:R-:W-:Y:S08]  /*5060*/  HMMA.16816.F32.BF16 R60, R4.reuse, R8, R60 ;  /* 0x00000008043c723c */ /* 0x042ff0000004183c */
[C---:B------:R-:W-:Y:S01]  /*5070*/  HMMA.16816.F32.BF16 R64, R4.reuse, R10, R64 ;  /* 0x0000000a0440723c */ /* 0x040fe20000041840 */
[----:B------:R-:W1:Y:S07]  /*5080*/  LDSM.16.MT88.4 R8, [R212+0x4900] ;  /* 0x00490000d408783b */ /* 0x000e6e0000004200 */
[C---:B------:R-:W-:Y:S01]  /*5090*/  HMMA.16816.F32.BF16 R104, R4.reuse, R38, R104 ;  /* 0x000000260468723c */ /* 0x040fe20000041868 */
[----:B------:R-:W1:Y:S07]  /*50a0*/  LDSM.16.MT88.4 R36, [R210+0x4900] ;  /* 0x00490000d224783b */ /* 0x000e6e0000004200 */
[C---:B------:R-:W-:Y:S08]  /*50b0*/  HMMA.16816.F32.BF16 R112, R4.reuse, R28, R112 ;  /* 0x0000001c0470723c */ /* 0x040ff00000041870 */
[C---:B------:R-:W-:Y:S01]  /*50c0*/  HMMA.16816.F32.BF16 R68, R4.reuse, R30, R68 ;  /* 0x0000001e0444723c */ /* 0x040fe20000041844 */
[----:B------:R-:W1:Y:S07]  /*50d0*/  LDSM.16.MT88.4 R28, [R212+0x1900] ;  /* 0x00190000d41c783b */ /* 0x000e6e0000004200 */
[C---:B------:R-:W-:Y:S08]  /*50e0*/  HMMA.16816.F32.BF16 R80, R4.reuse, R20, R80 ;  /* 0x000000140450723c */ /* 0x040ff00000041850 */
[C---:B------:R-:W-:Y:S01]  /*50f0*/  HMMA.16816.F32.BF16 R84, R4.reuse, R22, R84 ;  /* 0x000000160454723c */ /* 0x040fe20000041854 */
[----:B------:R-:W1:Y:S07]  /*5100*/  LDSM.16.MT88.4 R20, [R209+0x1900] ;  /* 0x00190000d114783b */ /* 0x000e6e0000004200 */
[C---:B------:R-:W-:Y:S08]  /*5110*/  HMMA.16816.F32.BF16 R52, R4.reuse, R32, R52 ;  /* 0x000000200434723c */ /* 0x040ff00000041834 */
[----:B------:R-:W-:Y:S01]  /*5120*/  HMMA.16816.F32.BF16 R56, R4, R34, R56 ;  /* 0x000000220438723c */ /* 0x000fe20000041838 */
[----:B------:R-:W2:Y:S06]  /*5130*/  LDSM.16.MT88.4 R32, [R209+0x4900] ;  /* 0x00490000d120783b */ /* 0x000eac0000004200 */
[----:B------:R-:W-:Y:S01]  /*5140*/  F2FP.BF16.PACK_AB R4, R142, R137 ;  /* 0x000000898e04723e */ /* 0x000fe200000010ff */
[----:B------:R-:W-:Y:S01]  /*5150*/  FADD.FTZ R137, R137, R122 ;  /* 0x0000007a89897221 */ /* 0x000fe20000010000 */
[----:B------:R-:W-:-:S02]  /*5160*/  F2FP.BF16.PACK_AB R6, R139, R148 ;  /* 0x000000948b06723e */ /* 0x000fc400000010ff */
[----:B------:R-:W-:Y:S01]  /*5170*/  F2FP.BF16.PACK_AB R5, R150, R141 ;  /* 0x0000008d9605723e */ /* 0x000fe200000010ff */
[----:B------:R-:W-:Y:S01]  /*5180*/  FADD.FTZ R137, R142, R137 ;  /* 0x000000898e897221 */ /* 0x000fe20000010000 */
[----:B------:R-:W-:-:S03]  /*5190*/  F2FP.BF16.PACK_AB R7, R158, R149 ;  /* 0x000000959e07723e */ /* 0x000fc600000010ff */
[----:B------:R-:W-:-:S04]  /*51a0*/  FADD.FTZ R148, R148, R137 ;  /* 0x0000008994947221 */ /* 0x000fc80000010000 */
[----:B----4-:R-:W-:Y:S01]  /*51b0*/  HMMA.16816.F32.BF16 R88, R4, R16, R88 ;  /* 0x000000100458723c */ /* 0x010fe20000041858 */
[----:B------:R-:W-:-:S07]  /*51c0*/  FADD.FTZ R148, R139, R148 ;  /* 0x000000948b947221 */ /* 0x000fce0000010000 */
[C---:B------:R-:W-:Y:S01]  /*51d0*/  HMMA.16816.F32.BF16 R92, R4.reuse, R18, R92 ;  /* 0x00000012045c723c */ /* 0x040fe2000004185c */
[----:B------:R-:W4:Y:S07]  /*51e0*/  LDSM.16.MT88.4 R16, [R208+0x4900] ;  /* 0x00490000d010783b */ /* 0x000f2e0000004200 */
[C---:B-1----:R-:W-:Y:S08]  /*51f0*/  HMMA.16816.F32.BF16 R96, R4.reuse, R8, R96 ;  /* 0x000000080460723c */ /* 0x042ff00000041860 */
        /* <DEDUP_REMOVED lines=14> */
[C---:B--2---:R-:W-:Y:S08]  /*52e0*/  HMMA.16816.F32.BF16 R52, R4.reuse, R32, R52 ;  /* 0x000000200434723c */ /* 0x044ff00000041834 */
[C---:B------:R-:W-:Y:S01]  /*52f0*/  HMMA.16816.F32.BF16 R56, R4.reuse, R34, R56 ;  /* 0x000000220438723c */ /* 0x040fe20000041838 */
[----:B------:R-:W-:Y:S07]  /*5300*/  LDSM.16.MT88.4 R32, [R209+0x5100] ;  /* 0x00510000d120783b */ /* 0x000fee0000004200 */
[C---:B----4-:R-:W-:Y:S08]  /*5310*/  HMMA.16816.F32.BF16 R60, R4.reuse, R16, R60 ;  /* 0x00000010043c723c */ /* 0x050ff0000004183c */
        /* <DEDUP_REMOVED lines=14> */
[C---:B------:R-:W-:Y:S01]  /*5400*/  HMMA.16816.F32.BF16 R76, R4.reuse, R26, R76 ;  /* 0x0000001a044c723c */ /* 0x040fe2000004184c */
[----:B------:R-:W4:Y:S07]  /*5410*/  LDSM.16.MT88.4 R24, [R210+0x2900] ;  /* 0x00290000d218783b */ /* 0x000f2e0000004200 */
[C---:B------:R-:W-:Y:S07]  /*5420*/  HMMA.16816.F32.BF16 R108, R4.reuse, R36, R108 ;  /* 0x00000024046c723c */ /* 0x040fee000004186c */
[----:B------:R-:W-:Y:S01]  /*5430*/  FFMA.FTZ R36, R123, c[0x0][0x2d0], -R130 ;  /* 0x0000b4007b247a23 */ /* 0x000fe20000010882 */
[C---:B------:R-:W-:Y:S05]  /*5440*/  HMMA.16816.F32.BF16 R112, R4.reuse, R28, R112 ;  /* 0x0000001c0470723c */ /* 0x040fea0000041870 */
[----:B------:R-:W1:Y:S03]  /*5450*/  MUFU.EX2 R36, R36 ;  /* 0x0000002400247308 */ /* 0x000e660000000800 */
[C---:B------:R-:W-:Y:S01]  /*5460*/  HMMA.16816.F32.BF16 R68, R4.reuse, R30, R68 ;  /* 0x0000001e0444723c */ /* 0x040fe20000041844 */
[----:B------:R-:W-:Y:S07]  /*5470*/  LDSM.16.MT88.4 R28, [R212+0x2900] ;  /* 0x00290000d41c783b */ /* 0x000fee0000004200 */
[C---:B------:R-:W-:Y:S08]  /*5480*/  HMMA.16816.F32.BF16 R80, R4.reuse, R20, R80 ;  /* 0x000000140450723c */ /* 0x040ff00000041850 */
[C---:B------:R-:W-:Y:S01]  /*5490*/  HMMA.16816.F32.BF16 R84, R4.reuse, R22, R84 ;  /* 0x000000160454723c */ /* 0x040fe20000041854 */
[----:B------:R-:W1:Y:S07]  /*54a0*/  LDSM.16.MT88.4 R20, [R209+0x2900] ;  /* 0x00290000d114783b */ /* 0x000e6e0000004200 */
[C---:B--2---:R-:W-:Y:S08]  /*54b0*/  HMMA.16816.F32.BF16 R96, R4.reuse, R16, R96 ;  /* 0x000000100460723c */ /* 0x044ff00000041860 */
[C---:B------:R-:W-:Y:S01]  /*54c0*/  HMMA.16816.F32.BF16 R100, R4.reuse, R18, R100 ;  /* 0x000000120464723c */ /* 0x040fe20000041864 */
[----:B------:R-:W2:Y:S07]  /*54d0*/  LDSM.16.MT88.4 R16, [R208+0x2900] ;  /* 0x00290000d010783b */ /* 0x000eae0000004200 */
[C---:B------:R-:W-:Y:S08]  /*54e0*/  HMMA.16816.F32.BF16 R104, R4.reuse, R38, R104 ;  /* 0x000000260468723c */ /* 0x040ff00000041868 */
[C---:B------:R-:W-:Y:S08]  /*54f0*/  HMMA.16816.F32.BF16 R52, R4.reuse, R32, R52 ;  /* 0x000000200434723c */ /* 0x040ff00000041834 */
[C---:B------:R-:W-:Y:S08]  /*5500*/  HMMA.16816.F32.BF16 R56, R4.reuse, R34, R56 ;  /* 0x000000220438723c */ /* 0x040ff00000041838 */
[C---:B-1----:R-:W-:Y:S08]  /*5510*/  HMMA.16816.F32.BF16 R60, R4.reuse, R8, R60 ;  /* 0x00000008043c723c */ /* 0x042ff0000004183c */
[----:B------:R-:W-:Y:S01]  /*5520*/  HMMA.16816.F32.BF16 R64, R4, R10, R64 ;  /* 0x0000000a0440723c */ /* 0x000fe20000041840 */
[----:B------:R-:W1:Y:S06]  /*5530*/  LDSM.16.MT88.4 R8, [R212+0x5900] ;  /* 0x00590000d408783b */ /* 0x000e6c0000004200 */
[----:B---3--:R-:W-:Y:S01]  /*5540*/  F2FP.BF16.PACK_AB R4, R143, R140 ;  /* 0x0000008c8f04723e */ /* 0x008fe200000010ff */
[----:B------:R-:W-:Y:S01]  /*5550*/  FADD.FTZ R140, R140, R159 ;  /* 0x0000009f8c8c7221 */ /* 0x000fe20000010000 */
[----:B-----5:R-:W-:-:S02]  /*5560*/  F2FP.BF16.PACK_AB R6, R135, R136 ;  /* 0x000000888706723e */ /* 0x020fc400000010ff */
[----:B------:R-:W-:Y:S01]  /*5570*/  F2FP.BF16.PACK_AB R5, R134, R133 ;  /* 0x000000858605723e */ /* 0x000fe200000010ff */
[----:B------:R-:W-:Y:S01]  /*5580*/  FADD.FTZ R143, R143, R140 ;  /* 0x0000008c8f8f7221 */ /* 0x000fe20000010000 */
[----:B------:R-:W-:-:S03]  /*5590*/  F2FP.BF16.PACK_AB R7, R229, R36 ;  /* 0x00000024e507723e */ /* 0x000fc600000010ff */
[----:B------:R-:W-:-:S04]  /*55a0*/  FADD.FTZ R136, R136, R143 ;  /* 0x0000008f88887221 */ /* 0x000fc80000010000 */
[----:B----4-:R-:W-:Y:S01]  /*55b0*/  HMMA.16816.F32.BF16 R72, R4, R24, R72 ;  /* 0x000000180448723c */ /* 0x010fe20000041848 */
[----:B------:R-:W-:-:S06]  /*55c0*/  FADD.FTZ R228, R135, R136 ;  /* 0x0000008887e47221 */ /* 0x000fcc0000010000 */
[----:B------:R-:W-:Y:S01]  /*55d0*/  FADD.FTZ R24, R42, R45 ;  /* 0x0000002d2a187221 */ /* 0x000fe20000010000 */
[----:B------:R-:W-:Y:S03]  /*55e0*/  HMMA.16816.F32.BF16 R80, R4, R20, R80 ;  /* 0x000000140450723c */ /* 0x000fe60000041850 */
[----:B------:R-:W-:-:S04]  /*55f0*/  FADD.FTZ R24, R15, R24 ;  /* 0x000000180f187221 */ /* 0x000fc80000010000 */
[----:B------:R-:W-:Y:S01]  /*5600*/  FADD.FTZ R3, R3, R24 ;  /* 0x0000001803037221 */ /* 0x000fe20000010000 */
[----:B------:R-:W-:Y:S01]  /*5610*/  HMMA.16816.F32.BF16 R84, R4, R22, R84 ;  /* 0x000000160454723c */ /* 0x000fe20000041854 */
[----:B------:R-:W3:Y:S02]  /*5620*/  LDSM.16.MT88.4 R20, [R210+0x5900] ;  /* 0x00590000d214783b */ /* 0x000ee40000004200 */
[----:B------:R-:W-:-:S04]  /*5630*/  FADD.FTZ R2, R2, R3 ;  /* 0x0000000302027221 */ /* 0x000fc80000010000 */
[----:B------:R-:W-:Y:S01]  /*5640*/  FADD.FTZ R119, R119, R2 ;  /* 0x0000000277777221 */ /* 0x000fe20000010000 */
[----:B--2---:R-:W-:Y:S03]  /*5650*/  HMMA.16816.F32.BF16 R88, R4, R16, R88 ;  /* 0x000000100458723c */ /* 0x004fe60000041858 */
[----:B------:R-:W-:-:S04]  /*5660*/  FADD.FTZ R128, R128, R119 ;  /* 0x0000007780807221 */ /* 0x000fc80000010000 */
[----:B------:R-:W-:Y:S01]  /*5670*/  FADD.FTZ R129, R129, R128 ;  /* 0x0000008081817221 */ /* 0x000fe20000010000 */
[----:B------:R-:W-:Y:S01]  /*5680*/  HMMA.16816.F32.BF16 R92, R4, R18, R92 ;  /* 0x00000012045c723c */ /* 0x000fe2000004185c */
[----:B------:R-:W2:Y:S02]  /*5690*/  LDSM.16.MT88.4 R16, [R209+0x5900] ;  /* 0x00590000d110783b */ /* 0x000ea40000004200 */
[----:B------:R-:W-:-:S04]  /*56a0*/  FADD.FTZ R132, R132, R129 ;  /* 0x0000008184847221 */ /* 0x000fc80000010000 */
[----:B------:R-:W-:Y:S01]  /*56b0*/  FADD.FTZ R141, R141, R132 ;  /* 0x000000848d8d7221 */ /* 0x000fe20000010000 */
[----:B-1----:R-:W-:Y:S03]  /*56c0*/  HMMA.16816.F32.BF16 R96, R4, R8, R96 ;  /* 0x000000080460723c */ /* 0x002fe60000041860 */
[----:B------:R-:W-:-:S04]  /*56d0*/  FADD.FTZ R150, R150, R141 ;  /* 0x0000008d96967221 */ /* 0x000fc80000010000 */
[----:B------:R-:W-:Y:S01]  /*56e0*/  FADD.FTZ R149, R149, R150 ;  /* 0x0000009695957221 */ /* 0x000fe20000010000 */
[----:B------:R-:W-:Y:S01]  /*56f0*/  HMMA.16816.F32.BF16 R100, R4, R10, R100 ;  /* 0x0000000a0464723c */ /* 0x000fe20000041864 */
[----:B------:R-:W1:Y:S02]  /*5700*/  LDSM.16.MT88.4 R8, [R208+0x5900] ;  /* 0x00590000d008783b */ /* 0x000e640000004200 */
[----:B------:R-:W-:-:S04]  /*5710*/  FADD.FTZ R158, R158, R149 ;  /* 0x000000959e9e7221 */ /* 0x000fc80000010000 */
[----:B------:R-:W-:Y:S01]  /*5720*/  FADD.FTZ R153, R153, R158 ;  /* 0x0000009e99997221 */ /* 0x000fe20000010000 */
[----:B------:R-:W-:Y:S03]  /*5730*/  HMMA.16816.F32.BF16 R112, R4, R28, R112 ;  /* 0x0000001c0470723c */ /* 0x000fe60000041870 */
        /* <DEDUP_REMOVED lines=8> */
[----:B---3--:R-:W-:Y:S03]  /*57c0*/  HMMA.16816.F32.BF16 R108, R4, R20, R108 ;  /* 0x00000014046c723c */ /* 0x008fe6000004186c */
[----:B------:R-:W-:-:S05]  /*57d0*/  FADD.FTZ R229, R229, R36 ;  /* 0x00000024e5e57221 */ /* 0x000fca0000010000 */
[C---:B------:R-:W-:Y:S08]  /*57e0*/  HMMA.16816.F32.BF16 R104, R4.reuse, R22, R104 ;  /* 0x000000160468723c */ /* 0x040ff00000041868 */
[C---:B--2---:R-:W-:Y:S08]  /*57f0*/  HMMA.16816.F32.BF16 R52, R4.reuse, R16, R52 ;  /* 0x000000100434723c */ /* 0x044ff00000041834 */
[C---:B------:R-:W-:Y:S08]  /*5800*/  HMMA.16816.F32.BF16 R56, R4.reuse, R18, R56 ;  /* 0x000000120438723c */ /* 0x040ff00000041838 */
[C---:B-1----:R-:W-:Y:S08]  /*5810*/  HMMA.16816.F32.BF16 R60, R4.reuse, R8, R60 ;  /* 0x00000008043c723c */ /* 0x042ff0000004183c */
[----:B------:R-:W-:Y:S01]  /*5820*/  HMMA.16816.F32.BF16 R64, R4, R10, R64 ;  /* 0x0000000a0440723c */ /* 0x000fe20000041840 */
[----:B------:R-:W-:Y:S07]  /*5830*/  @P0 BRA `(.L_x_32) ;  /* 0x0000016000000947 */ /* 0x000fee0003800000 */
[----:B------:R-:W-:Y:S01]  /*5840*/  ISETP.LT.AND P0, PT, RZ, UR4, PT ;  /* 0x00000004ff007c0c */ /* 0x000fe2000bf01270 */
[----:B------:R-:W-:-:S12]  /*5850*/  UIADD3 UR19, UR4, -0x1, URZ ;  /* 0xffffffff04137890 */ /* 0x000fd8000fffe03f */
[----:B------:R-:W-:Y:S05]  /*5860*/  @P0 BRA `(.L_x_33) ;  /* 0x0000009000000947 */ /* 0x000fea0003800000 */
[----:B------:R-:W-:Y:S02]  /*5870*/  UMOV UR19, 0x1 ;  /* 0x0000000100137882 */ /* 0x000fe40000000000 */
        /* <DEDUP_REMOVED lines=8> */
.L_x_33:
[----:B------:R-:W-:Y:S02]  /*5900*/  UMOV UR5, 0x1 ;  /* 0x0000000100057882 */ /* 0x000fe40000000000 */
[----:B------:R-:W-:Y:S02]  /*5910*/  ULDC UR4, c[0x0][0x32c] ;  /* 0x0000cb0000047ab9 */ /* 0x000fe40000000800 */
[----:B------:R-:W-:-:S03]  /*5920*/  UISETP.NE.AND UP0, UPT, UR5, UR4, UPT ;  /* 0x000000040500728c */ /* 0x000fc6000bf05270 */
[----:B------:R-:W-:Y:S02]  /*5930*/  ULDC.64 UR4, c[0x0][0x330] ;  /* 0x0000cc0000047ab9 */ /* 0x000fe40000000a00 */
[----:B------:R-:W-:-:S06]  /*5940*/  UIMAD.WIDE.U32 UR22, UR19, UR4, URZ ;  /* 0x00000004131672a5 */ /* 0x000fcc000f8e003f */
[----:B------:R-:W-:Y:S02]  /*5950*/  @UP0 USHF.R.U32.HI UR19, URZ, UR5, UR23 ;  /* 0x000000053f130299 */ /* 0x000fe40008011617 */
.L_x_34:
[----:B------:R-:W-:Y:S02]  /*5960*/  ULDC UR4, c[0x0][0x32c] ;  /* 0x0000cb0000047ab9 */ /* 0x000fe40000000800 */
[----:B------:R-:W-:-:S04]  /*5970*/  UIMAD UR4, UR19, UR4, UR4 ;  /* 0x00000004130472a4 */ /* 0x000fc8000f8e0204 */
[----:B------:R-:W-:-:S04]  /*5980*/  UISETP.LT.AND UP0, UPT, UR18, UR4, UPT ;  /* 0x000000041200728c */ /* 0x000fc8000bf01270 */
[----:B------:R-:W-:-:S03]  /*5990*/  USEL UR18, UR18, UR4, UP0 ;  /* 0x0000000412127287 */ /* 0x000fc60008000000 */
.L_x_32:
[----:B------:R-:W1:Y:S01]  /*59a0*/  R2UR UR4, R215 ;  /* 0x00000000d70473c2 */ /* 0x000e6200000e0000 */
[----:B------:R-:W-:-:S04]  /*59b0*/  UIMAD.WIDE UR18, UR18, 0x2aaaaaab, URZ ;  /* 0x2aaaaaab121278a5 */ /* 0x000fc8000f8e023f */
[----:B------:R-:W-:-:S04]  /*59c0*/  USHF.R.U32.HI UR5, URZ, 0x1f, UR19 ;  /* 0x0000001f3f057899 */ /* 0x000fc80008011613 */
[----:B------:R-:W-:-:S04]  /*59d0*/  ULEA.HI.SX32 UR5, UR19, UR5, 0x1c ;  /* 0x0000000513057291 */ /* 0x000fc8000f8fe23f */
[----:B-1----:R-:W-:-:S04]  /*59e0*/  UISETP.LT.AND UP0, UPT, UR4, UR5, UPT ;  /* 0x000000050400728c */ /* 0x002fc8000bf01270 */
[----:B------:R-:W-:-:S06]  /*59f0*/  USEL UR4, UR4, UR5, !UP0 ;  /* 0x0000000504047287 */ /* 0x000fcc000c000000 */
[----:B------:R-:W-:-:S13]  /*5a00*/  ISETP.GE.AND P0, PT, R168, UR4, PT ;  /* 0x00000004a8007c0c */ /* 0x000fda000bf06270 */
[----:B------:R-:W-:Y:S05]  /*5a10*/  @!P0 BRA `(.L_x_35) ;  /* 0x00003f8000008947 */ /* 0x000fea0003800000 */
[C---:B------:R-:W-:Y:S01]  /*5a20*/  SHF.L.U64.HI R237, R231.reuse, 0x1, R40 ;  /* 0x00000001e7ed7819 */ /* 0x040fe20000010228 */
[----:B------:R-:W-:Y:S01]  /*5a30*/  IMAD.MOV.U32 R2, RZ, RZ, R12 ;  /* 0x000000ffff027224 */ /* 0x000fe200078e000c */
[----:B------:R-:W-:Y:S01]  /*5a40*/  MOV R3, R0 ;  /* 0x0000000000037202 */ /* 0x000fe20000000f00 */
[----:B------:R-:W-:Y:S01]  /*5a50*/  IMAD.MOV.U32 R238, RZ, RZ, R168 ;  /* 0x000000ffffee7224 */ /* 0x000fe200078e00a8 */
[----:B------:R-:W-:Y:S01]  /*5a60*/  SHF.L.U32 R236, R231, 0x1, RZ ;  /* 0x00000001e7ec7819 */ /* 0x000fe200000006ff */
[C---:B------:R-:W-:Y:S01]  /*5a70*/  IMAD.SHL.U32 R234, R230.reuse, 0x2, RZ ;  /* 0x00000002e6ea7824 */ /* 0x040fe200078e00ff */
[----:B------:R-:W-:Y:S02]  /*5a80*/  SHF.L.U64.HI R235, R230, 0x1, R233 ;  /* 0x00000001e6eb7819 */ /* 0x000fe400000102e9 */
.L_x_46:
[----:B------:R-:W-:Y:S04]  /*5a90*/  DEPBAR.LE SB0, 0x0 ;  /* 0x000080000000791a */ /* 0x000fe80000000000 */
[----:B------:R-:W-:Y:S01]  /*5aa0*/  BAR.SYNC.DEFER_BLOCKING 0x0 ;  /* 0x0000000000007b1d */ /* 0x000fe20000010000 */
[----:B------:R-:W-:Y:S05]  /*5ab0*/  ISETP.GT.AND P0, PT, R215, R238, PT ;  /* 0x000000eed700720c */ /* 0x000fea0003f04270 */
[----:B------:R1:W2:Y:S04]  /*5ac0*/  LDSM.16.M88.4 R116, [R214+0x8100] ;  /* 0x00810000d674783b */ /* 0x0002a80000000200 */
[----:B------:R1:W3:Y:S04]  /*5ad0*/  LDSM.16.M88.4 R120, [R214+0x8900] ;  /* 0x00890000d678783b */ /* 0x0002e80000000200 */
[----:B------:R1:W4:Y:S04]  /*5ae0*/  LDSM.16.M88.4 R128, [R214+0x9100] ;  /* 0x00910000d680783b */ /* 0x0003280000000200 */
[----:B------:R1:W1:Y:S04]  /*5af0*/  LDSM.16.M88.4 R132, [R214+0x9900] ;  /* 0x00990000d684783b */ /* 0x0002680000000200 */
[----:B------:R1:W1:Y:S04]  /*5b00*/  LDSM.16.M88.4 R136, [R214+0xa100] ;  /* 0x00a10000d688783b */ /* 0x0002680000000200 */
[----:B------:R1:W1:Y:S04]  /*5b10*/  LDSM.16.M88.4 R140, [R214+0xa900] ;  /* 0x00a90000d68c783b */ /* 0x0002680000000200 */
[----:B------:R1:W1:Y:S04]  /*5b20*/  LDSM.16.M88.4 R148, [R213] ;  /* 0x00000000d594783b */ /* 0x0002680000000200 */
[----:B------:R1:W1:Y:S04]  /*5b30*/  LDSM.16.M88.4 R152, [R207] ;  /* 0x00000000cf98783b */ /* 0x0002680000000200 */
[----:B------:R1:W1:Y:S04]  /*5b40*/  LDSM.16.M88.4 R156, [R206] ;  /* 0x00000000ce9c783b */ /* 0x0002680000000200 */
[----:B------:R1:W1:Y:S04]  /*5b50*/  LDSM.16.M88.4 R160, [R205] ;  /* 0x00000000cda0783b */ /* 0x0002680000000200 */
[----:B------:R1:W1:Y:S04]  /*5b60*/  LDSM.16.M88.4 R164, [R204] ;  /* 0x00000000cca4783b */ /* 0x0002680000000200 */
[----:B------:R1:W1:Y:S01]  /*5b70*/  LDSM.16.M88.4 R168, [R203] ;  /* 0x00000000cba8783b */ /* 0x0002620000000200 */
[----:B------:R-:W-:-:S05]  /*5b80*/  @P0 BRA `(.L_x_36) ;  /* 0x0000028000000947 */ /* 0x000fca0003800000 */
[----:B--23--:R-:W-:Y:S01]  /*5b90*/  SHF.R.S32.HI R5, RZ, 0x1f, R217 ;  /* 0x0000001fff057819 */ /* 0x00cfe200000114d9 */
[----:B------:R-:W-:Y:S01]  /*5ba0*/  IMAD.WIDE.U32 R6, R217, c[0x0][0x208], RZ ;  /* 0x00008200d9067a25 */ /* 0x000fe200078e00ff */
[----:B------:R-:W-:Y:S03]  /*5bb0*/  SHF.R.S32.HI R4, RZ, 0x1f, R216 ;  /* 0x0000001fff047819 */ /* 0x000fe600000114d8 */
[----:B------:R-:W-:Y:S02]  /*5bc0*/  IMAD R5, R5, c[0x0][0x208], RZ ;  /* 0x0000820005057a24 */ /* 0x000fe400078e02ff */
[----:B------:R-:W-:Y:S02]  /*5bd0*/  IMAD R4, R4, c[0x0][0x218], RZ ;  /* 0x0000860004047a24 */ /* 0x000fe400078e02ff */
[----:B------:R-:W-:Y:S02]  /*5be0*/  IMAD R5, R217, c[0x0][0x20c], R5 ;  /* 0x00008300d9057a24 */ /* 0x000fe400078e0205 */
[----:B------:R-:W-:Y:S02]  /*5bf0*/  IMAD R4, R216, c[0x0][0x21c], R4 ;  /* 0x00008700d8047a24 */ /* 0x000fe400078e0204 */
[----:B------:R-:W-:Y:S01]  /*5c00*/  IMAD.IADD R7, R7, 0x1, R5 ;  /* 0x0000000107077824 */ /* 0x000fe200078e0205 */
[----:B------:R-:W-:Y:S03]  /*5c10*/  IADD3 R5, -R232, 0x10, RZ ;  /* 0x00000010e8057810 */ /* 0x000fe60007ffe1ff */
[----:B------:R-:W-:Y:S01]  /*5c20*/  IMAD.WIDE.U32 R6, R216, c[0x0][0x218], R6 ;  /* 0x00008600d8067a25 */ /* 0x000fe200078e0006 */
[----:B------:R-:W-:Y:S04]  /*5c30*/  LOP3.LUT R5, R5, 0xf, RZ, 0xc0, !PT ;  /* 0x0000000f05057812 */ /* 0x000fe800078ec0ff */
[----:B------:R-:W-:Y:S04]  /*5c40*/  IADD3 R0, P0, R6, UR20, RZ ;  /* 0x0000001406007c10 */ /* 0x000fe8000ff1e0ff */
[----:B------:R-:W-:Y:S02]  /*5c50*/  IADD3.X R7, R7, UR16, R4, P0, !PT ;  /* 0x0000001007077c10 */ /* 0x000fe400087fe404 */
[C---:B------:R-:W-:Y:S04]  /*5c60*/  LEA R17, P0, R0.reuse, c[0x0][0x1f8], 0x1 ;  /* 0x00007e0000117a11 */ /* 0x040fe800078008ff */
[----:B------:R-:W-:Y:S01]  /*5c70*/  LEA.HI.X R16, R0, c[0x0][0x1fc], R7, 0x1, P0 ;  /* 0x00007f0000107a11 */ /* 0x000fe200000f0c07 */
[----:B------:R-:W2:Y:S04]  /*5c80*/  SHFL.IDX PT, R11, R17, RZ, 0x181f ;  /* 0x00181fff110b7589 */ /* 0x000ea800000e0000 */
[----:B------:R-:W3:Y:S04]  /*5c90*/  SHFL.IDX PT, R6, R16, RZ, 0x181f ;  /* 0x00181fff10067589 */ /* 0x000ee800000e0000 */
[----:B------:R-:W5:Y:S04]  /*5ca0*/  SHFL.IDX PT, R9, R17, 0x1, 0x181f ;  /* 0x00381f0011097f89 */ /* 0x000f6800000e0000 */
[----:B------:R-:W4:Y:S04]  /*5cb0*/  SHFL.IDX PT, R7, R17, 0x2, 0x181f ;  /* 0x00581f0011077f89 */ /* 0x000f2800000e0000 */
[----:B------:R-:W1:Y:S04]  /*5cc0*/  SHFL.IDX PT, R4, R16, 0x1, 0x181f ;  /* 0x00381f0010047f89 */ /* 0x000e6800000e0000 */
[----:B------:R-:W1:Y:S01]  /*5cd0*/  SHFL.IDX PT, R0, R16, 0x2, 0x181f ;  /* 0x00581f0010007f89 */ /* 0x000e6200000e0000 */
[C---:B--2---:R-:W-:Y:S02]  /*5ce0*/  IADD3 R12, P0, R11.reuse, R236, RZ ;  /* 0x000000ec0b0c7210 */ /* 0x044fe40007f1e0ff */
[----:B------:R-:W-:Y:S03]  /*5cf0*/  IADD3 R10, P6, R11, R234, RZ ;  /* 0x000000ea0b0a7210 */ /* 0x000fe60007fde0ff */
[C---:B---3--:R-:W-:Y:S02]  /*5d00*/  IMAD.X R13, R6.reuse, 0x1, R237, P0 ;  /* 0x00000001060d7824 */ /* 0x048fe400000e06ed */
[----:B------:R-:W-:Y:S01]  /*5d10*/  IMAD.X R11, R6, 0x1, R235, P6 ;  /* 0x00000001060b7824 */ /* 0x000fe200030e06eb */
[C---:B-----5:R-:W-:Y:S02]  /*5d20*/  IADD3 R8, P2, R9.reuse, R236, RZ ;  /* 0x000000ec09087210 */ /* 0x060fe40007f5e0ff */
[----:B------:R2:W-:Y:S01]  /*5d30*/  LDGSTS.E.BYPASS.LTC128B.128 [R226], [R12.64], !P5 ;  /* 0x000000000ce27fae */ /* 0x0005e2000e901d4e */
[----:B------:R-:W-:Y:S02]  /*5d40*/  IADD3 R14, P0, R9, R234, RZ ;  /* 0x000000ea090e7210 */ /* 0x000fe40007f1e0ff */
[----:B----4-:R-:W-:Y:S01]  /*5d50*/  IADD3 R6, P6, R7, R236, RZ ;  /* 0x000000ec07067210 */ /* 0x010fe20007fde0ff */
[----:B------:R2:W-:Y:S01]  /*5d60*/  LDGSTS.E.BYPASS.LTC128B.128 [R225], [R10.64], !P4 ;  /* 0x000000000ae17fae */ /* 0x0005e2000e101d4e */
[C---:B-1----:R-:W-:Y:S02]  /*5d70*/  IMAD.X R9, R4.reuse, 0x1, R237, P2 ;  /* 0x0000000104097824 */ /* 0x042fe400010e06ed */
[----:B------:R-:W-:Y:S01]  /*5d80*/  IMAD.X R15, R4, 0x1, R235, P0 ;  /* 0x00000001040f7824 */ /* 0x000fe200000e06eb */
[----:B------:R-:W-:Y:S01]  /*5d90*/  IADD3 R4, P2, P0, R5, R7, R234 ;  /* 0x0000000705047210 */ /* 0x000fe2000785e0ea */
[----:B------:R-:W-:Y:S01]  /*5da0*/  IMAD.X R7, R0, 0x1, R237, P6 ;  /* 0x0000000100077824 */ /* 0x000fe200030e06ed */
[----:B------:R2:W-:Y:S01]  /*5db0*/  LDGSTS.E.BYPASS.LTC128B.128 [R224], [R8.64], !P5 ;  /* 0x0000000008e07fae */ /* 0x0005e2000e901d4e */
[----:B------:R-:W-:Y:S02]  /*5dc0*/  ISETP.NE.U32.AND P6, PT, R232, RZ, PT ;  /* 0x000000ffe800720c */ /* 0x000fe40003fc5070 */
[----:B------:R-:W-:Y:S01]  /*5dd0*/  IADD3.X R5, RZ, R0, R235, P2, P0 ;  /* 0x00000000ff057210 */ /* 0x000fe200017e04eb */
[----:B------:R2:W-:Y:S04]  /*5de0*/  LDGSTS.E.BYPASS.LTC128B.128 [R223], [R14.64], !P4 ;  /* 0x000000000edf7fae */ /* 0x0005e8000e101d4e */
[----:B------:R2:W-:Y:S06]  /*5df0*/  LDGSTS.E.BYPASS.LTC128B.128 [R226+0x2000], [R6.64], !P5 ;  /* 0x0200000006e27fae */ /* 0x0005ec000e901d4e */
[----:B------:R2:W-:Y:S02]  /*5e00*/  LDGSTS.E.BYPASS.LTC128B.128.ZFILL [R226+0x5000], [R4.64], P6 ;  /* 0x0500000004e27fae */ /* 0x0005e4000b141d4e */
.L_x_36:
[C---:B--23--:R-:W-:Y:S01]  /*5e10*/  HMMA.16816.F32.BF16 R4, R124.reuse, R116, RZ ;  /* 0x000000747c04723c */ /* 0x04cfe200000418ff */
[----:B------:R-:W0:Y:S02]  /*5e20*/  LDGDEPBAR ;  /* 0x00000000000079af */ /* 0x000e240000000000 */
[----:B------:R-:W-:Y:S05]  /*5e30*/  ISETP.GT.AND P0, PT, R238, R215, PT ;  /* 0x000000d7ee00720c */ /* 0x000fea0003f04270 */
[C---:B------:R-:W-:Y:S01]  /*5e40*/  HMMA.16816.F32.BF16 R8, R124.reuse, R118, RZ ;  /* 0x000000767c08723c */ /* 0x040fe200000418ff */
[----:B------:R-:W2:Y:S07]  /*5e50*/  LDSM.16.M88.4 R116, [R211+0x8100] ;  /* 0x00810000d374783b */ /* 0x000eae0000000200 */
[C---:B------:R-:W-:Y:S08]  /*5e60*/  HMMA.16816.F32.BF16 R12, R124.reuse, R120, RZ ;  /* 0x000000787c0c723c */ /* 0x040ff000000418ff */
[C---:B------:R-:W-:Y:S01]  /*5e70*/  HMMA.16816.F32.BF16 R16, R124.reuse, R122, RZ ;  /* 0x0000007a7c10723c */ /* 0x040fe200000418ff */
[----:B------:R-:W3:Y:S07]  /*5e80*/  LDSM.16.M88.4 R120, [R211+0x8900] ;  /* 0x00890000d378783b */ /* 0x000eee0000000200 */
[C---:B----4-:R-:W-:Y:S08]  /*5e90*/  HMMA.16816.F32.BF16 R20, R124.reuse, R128, RZ ;  /* 0x000000807c14723c */ /* 0x050ff000000418ff */
[C---:B------:R-:W-:Y:S01]  /*5ea0*/  HMMA.16816.F32.BF16 R24, R124.reuse, R130, RZ ;  /* 0x000000827c18723c */ /* 0x040fe200000418ff */
[----:B------:R-:W4:Y:S07]  /*5eb0*/  LDSM.16.M88.4 R128, [R211+0x9100] ;  /* 0x00910000d380783b */ /* 0x000f2e0000000200 */
[C---:B-1----:R-:W-:Y:S08]  /*5ec0*/  HMMA.16816.F32.BF16 R28, R124.reuse, R132, RZ ;  /* 0x000000847c1c723c */ /* 0x042ff000000418ff */
[C---:B------:R-:W-:Y:S01]  /*5ed0*/  HMMA.16816.F32.BF16 R32, R124.reuse, R134, RZ ;  /* 0x000000867c20723c */ /* 0x040fe200000418ff */
[----:B------:R-:W1:Y:S07]  /*5ee0*/  LDSM.16.M88.4 R132, [R211+0x9900] ;  /* 0x00990000d384783b */ /* 0x000e6e0000000200 */
[C---:B------:R-:W-:Y:S08]  /*5ef0*/  HMMA.16816.F32.BF16 R36, R124.reuse, R136, RZ ;  /* 0x000000887c24723c */ /* 0x040ff000000418ff */
[C---:B------:R-:W-:Y:S01]  /*5f00*/  HMMA.16816.F32.BF16 R40, R124.reuse, R138, RZ ;  /* 0x0000008a7c28723c */ /* 0x040fe200000418ff */
[----:B------:R-:W5:Y:S07]  /*5f10*/  LDSM.16.M88.4 R136, [R211+0xa100] ;  /* 0x00a10000d388783b */ /* 0x000f6e0000000200 */
[C---:B------:R-:W-:Y:S08]  /*5f20*/  HMMA.16816.F32.BF16 R44, R124.reuse, R140, RZ ;  /* 0x0000008c7c2c723c */ /* 0x040ff000000418ff */
[----:B------:R-:W-:Y:S01]  /*5f30*/  HMMA.16816.F32.BF16 R48, R124, R142, RZ ;  /* 0x0000008e7c30723c */ /* 0x000fe200000418ff */
[----:B------:R-:W1:Y:S07]  /*5f40*/  LDSM.16.M88.4 R140, [R211+0xa900] ;  /* 0x00a90000d38c783b */ /* 0x000e6e0000000200 */
[C---:B------:R-:W-:Y:S08]  /*5f50*/  HMMA.16816.F32.BF16 R4, R144.reuse, R148, R4 ;  /* 0x000000949004723c */ /* 0x040ff00000041804 */
[C---:B------:R-:W-:Y:S01]  /*5f60*/  HMMA.16816.F32.BF16 R8, R144.reuse, R150, R8 ;  /* 0x000000969008723c */ /* 0x040fe20000041808 */
[----:B------:R-:W1:Y:S07]  /*5f70*/  LDSM.16.M88.4 R148, [R202] ;  /* 0x00000000ca94783b */ /* 0x000e6e0000000200 */
        /* <DEDUP_REMOVED lines=13> */
[----:B------:R-:W-:Y:S08]  /*6050*/  HMMA.16816.F32.BF16 R48, R144, R170, R48 ;  /* 0x000000aa9030723c */ /* 0x000ff00000041830 */
[C---:B--2---:R-:W-:Y:S08]  /*6060*/  HMMA.16816.F32.BF16 R4, R172.reuse, R116, R4 ;  /* 0x00000074ac04723c */ /* 0x044ff00000041804 */
[C---:B------:R-:W-:Y:S01]  /*6070*/  HMMA.16816.F32.BF16 R8, R172.reuse, R118, R8 ;  /* 0x00000076ac08723c */ /* 0x040fe20000041808 */
[----:B------:R-:W2:Y:S07]  /*6080*/  LDSM.16.M88.4 R116, [R202+0x800] ;  /* 0x00080000ca74783b */ /* 0x000eae0000000200 */
[C---:B---3--:R-:W-:Y:S08]  /*6090*/  HMMA.16816.F32.BF16 R12, R172.reuse, R120, R12 ;  /* 0x00000078ac0c723c */ /* 0x048ff0000004180c */
        /* <DEDUP_REMOVED lines=8> */
[C---:B-----5:R-:W-:Y:S08]  /*6120*/  HMMA.16816.F32.BF16 R36, R172.reuse, R136, R36 ;  /* 0x00000088ac24723c */ /* 0x060ff00000041824 */
[C---:B------:R-:W-:Y:S01]  /*6130*/  HMMA.16816.F32.BF16 R40, R172.reuse, R138, R40 ;  /* 0x0000008aac28723c */ /* 0x040fe20000041828 */
[----:B------:R-:W5:Y:S07]  /*6140*/  LDSM.16.M88.4 R136, [R214+0xc100] ;  /* 0x00c10000d688783b */ /* 0x000f6e0000000200 */
[C---:B------:R-:W-:Y:S08]  /*6150*/  HMMA.16816.F32.BF16 R44, R172.reuse, R140, R44 ;  /* 0x0000008cac2c723c */ /* 0x040ff0000004182c */
[----:B------:R-:W-:Y:S01]  /*6160*/  HMMA.16816.F32.BF16 R48, R172, R142, R48 ;  /* 0x0000008eac30723c */ /* 0x000fe20000041830 */
[----:B------:R-:W1:Y:S07]  /*6170*/  LDSM.16.M88.4 R140, [R214+0xc900] ;  /* 0x00c90000d68c783b */ /* 0x000e6e0000000200 */
        /* <DEDUP_REMOVED lines=8> */
[----:B------:R-:W1:Y:S07]  /*6200*/  LDSM.16.M88.4 R152, [R201] ;  /* 0x00000000c998783b */ /* 0x000e6e0000000200 */
[C---:B------:R-:W-:Y:S08]  /*6210*/  HMMA.16816.F32.BF16 R28, R176.reuse, R156, R28 ;  /* 0x0000009cb01c723c */ /* 0x040ff0000004181c */
[C---:B------:R-:W-:Y:S01]  /*6220*/  HMMA.16816.F32.BF16 R32, R176.reuse, R158, R32 ;  /* 0x0000009eb020723c */ /* 0x040fe20000041820 */
[----:B------:R-:W1:Y:S07]  /*6230*/  LDSM.16.M88.4 R156, [R200] ;  /* 0x00000000c89c783b */ /* 0x000e6e0000000200 */
[C---:B------:R-:W-:Y:S08]  /*6240*/  HMMA.16816.F32.BF16 R36, R176.reuse, R160, R36 ;  /* 0x000000a0b024723c */ /* 0x040ff00000041824 */
[C---:B------:R-:W-:Y:S01]  /*6250*/  HMMA.16816.F32.BF16 R40, R176.reuse, R162, R40 ;  /* 0x000000a2b028723c */ /* 0x040fe20000041828 */
[----:B------:R-:W2:Y:S07]  /*6260*/  LDSM.16.M88.4 R160, [R199] ;  /* 0x00000000c7a0783b */ /* 0x000eae0000000200 */
[C---:B---3--:R-:W-:Y:S08]  /*6270*/  HMMA.16816.F32.BF16 R44, R176.reuse, R120, R44 ;  /* 0x00000078b02c723c */ /* 0x048ff0000004182c */
[----:B------:R-:W-:Y:S01]  /*6280*/  HMMA.16816.F32.BF16 R48, R176, R122, R48 ;  /* 0x0000007ab030723c */ /* 0x000fe20000041830 */
[----:B------:R-:W3:Y:S07]  /*6290*/  LDSM.16.M88.4 R120, [R198] ;  /* 0x00000000c678783b */ /* 0x000eee0000000200 */
[C---:B----4-:R-:W-:Y:S08]  /*62a0*/  HMMA.16816.F32.BF16 R4, R180.reuse, R128, R4 ;  /* 0x00000080b404723c */ /* 0x050ff00000041804 */
[C---:B------:R-:W-:Y:S01]  /*62b0*/  HMMA.16816.F32.BF16 R8, R180.reuse, R130, R8 ;  /* 0x00000082b408723c */ /* 0x040fe20000041808 */
[----:B------:R-:W4:Y:S07]  /*62c0*/  LDSM.16.M88.4 R128, [R197] ;  /* 0x00000000c580783b */ /* 0x000f2e0000000200 */
[C---:B-1----:R-:W-:Y:S08]  /*62d0*/  HMMA.16816.F32.BF16 R12, R180.reuse, R132, R12 ;  /* 0x00000084b40c723c */ /* 0x042ff0000004180c */
[C---:B------:R-:W-:Y:S01]  /*62e0*/  HMMA.16816.F32.BF16 R16, R180.reuse, R134, R16 ;  /* 0x00000086b410723c */ /* 0x040fe20000041810 */
[----:B------:R-:W1:Y:S07]  /*62f0*/  LDSM.16.M88.4 R132, [R196] ;  /* 0x00000000c484783b */ /* 0x000e6e0000000200 */
[C---:B-----5:R-:W-:Y:S08]  /*6300*/  HMMA.16816.F32.BF16 R20, R180.reuse, R136, R20 ;  /* 0x00000088b414723c */ /* 0x060ff00000041814 */
[C---:B------:R-:W-:Y:S01]  /*6310*/  HMMA.16816.F32.BF16 R24, R180.reuse, R138, R24 ;  /* 0x0000008ab418723c */ /* 0x040fe20000041818 */
[----:B------:R-:W5:Y:S07]  /*6320*/  LDSM.16.M88.4 R136, [R211+0xb100] ;  /* 0x00b10000d388783b */ /* 0x000f6e0000000200 */
[C---:B------:R-:W-:Y:S08]  /*6330*/  HMMA.16816.F32.BF16 R28, R180.reuse, R140, R28 ;  /* 0x0000008cb41c723c */ /* 0x040ff0000004181c */
[C---:B------:R-:W-:Y:S01]  /*6340*/  HMMA.16816.F32.BF16 R32, R180.reuse, R142, R32 ;  /* 0x0000008eb420723c */ /* 0x040fe20000041820 */
[----:B------:R-:W-:Y:S07]  /*6350*/  LDSM.16.M88.4 R140, [R211+0xc100] ;  /* 0x00c10000d38c783b */ /* 0x000fee0000000200 */
[C---:B--2---:R-:W-:Y:S08]  /*6360*/  HMMA.16816.F32.BF16 R36, R180.reuse, R116, R36 ;  /* 0x00000074b424723c */ /* 0x044ff00000041824 */
[C---:B------:R-:W-:Y:S01]  /*6370*/  HMMA.16816.F32.BF16 R40, R180.reuse, R118, R40 ;  /* 0x00000076b428723c */ /* 0x040fe20000041828 */
[----:B------:R-:W2:Y:S07]  /*6380*/  LDSM.16.M88.4 R116, [R211+0xb900] ;  /* 0x00b90000d374783b */ /* 0x000eae0000000200 */
[C---:B------:R-:W-:Y:S08]  /*6390*/  HMMA.16816.F32.BF16 R44, R180.reuse, R148, R44 ;  /* 0x00000094b42c723c */ /* 0x040ff0000004182c */
[----:B------:R-:W-:Y:S01]  /*63a0*/  HMMA.16816.F32.BF16 R48, R180, R150, R48 ;  /* 0x00000096b430723c */ /* 0x000fe20000041830 */
[----:B------:R-:W1:Y:S07]  /*63b0*/  LDSM.16.M88.4 R148, [R211+0xc900] ;  /* 0x00c90000d394783b */ /* 0x000e6e0000000200 */
        /* <DEDUP_REMOVED lines=8> */
[----:B------:R-:W-:Y:S07]  /*6440*/  LDSM.16.M88.4 R160, [R202+0x4800] ;  /* 0x00480000caa0783b */ /* 0x000fee0000000200 */
[C---:B---3--:R-:W-:Y:S08]  /*6450*/  HMMA.16816.F32.BF16 R28, R184.reuse, R120, R28 ;  /* 0x00000078b81c723c */ /* 0x048ff0000004181c */
[C---:B------:R-:W-:Y:S01]  /*6460*/  HMMA.16816.F32.BF16 R32, R184.reuse, R122, R32 ;  /* 0x0000007ab820723c */ /* 0x040fe20000041820 */
[----:B------:R-:W3:Y:S07]  /*6470*/  LDSM.16.M88.4 R120, [R202+0x3000] ;  /* 0x00300000ca78783b */ /* 0x000eee0000000200 */
[C---:B----4-:R-:W-:Y:S08]  /*6480*/  HMMA.16816.F32.BF16 R36, R184.reuse, R128, R36 ;  /* 0x00000080b824723c */ /* 0x050ff00000041824 */
[C---:B------:R-:W-:Y:S01]  /*6490*/  HMMA.16816.F32.BF16 R40, R184.reuse, R130, R40 ;  /* 0x00000082b828723c */ /* 0x040fe20000041828 */
[----:B------:R-:W4:Y:S07]  /*64a0*/  LDSM.16.M88.4 R128, [R202+0x3800] ;  /* 0x00380000ca80783b */ /* 0x000f2e0000000200 */
[C---:B-1----:R-:W-:Y:S08]  /*64b0*/  HMMA.16816.F32.BF16 R44, R184.reuse, R132, R44 ;  /* 0x00000084b82c723c */ /* 0x042ff0000004182c */
[----:B------:R-:W-:Y:S01]  /*64c0*/  HMMA.16816.F32.BF16 R48, R184, R134, R48 ;  /* 0x00000086b830723c */ /* 0x000fe20000041830 */
[----:B------:R-:W1:Y:S07]  /*64d0*/  LDSM.16.M88.4 R132, [R202+0x4000] ;  /* 0x00400000ca84783b */ /* 0x000e6e0000000200 */
[C---:B-----5:R-:W-:Y:S08]  /*64e0*/  HMMA.16816.F32.BF16 R4, R188.reuse, R136, R4 ;  /* 0x00000088bc04723c */ /* 0x060ff00000041804 */
[C---:B------:R-:W-:Y:S01]  /*64f0*/  HMMA.16816.F32.BF16 R8, R188.reuse, R138, R8 ;  /* 0x0000008abc08723c */ /* 0x040fe20000041808 */
[----:B------:R-:W5:Y:S01]  /*6500*/  LDSM.16.M88.4 R136, [R202+0x5800] ;  /* 0x00580000ca88783b */ /* 0x000f620000000200 */
[----:B------:R-:W-:Y:S06]  /*6510*/  DEPBAR.LE SB0, 0x0 ;  /* 0x000080000000791a */ /* 0x000fec0000000000 */
[C---:B--2---:R-:W-:Y:S01]  /*6520*/  HMMA.16816.F32.BF16 R12, R188.reuse, R116, R12 ;  /* 0x00000074bc0c723c */ /* 0x044fe2000004180c */
[----:B------:R-:W-:Y:S07]  /*6530*/  BAR.SYNC.DEFER_BLOCKING 0x0 ;  /* 0x0000000000007b1d */ /* 0x000fee0000010000 */
        /* <DEDUP_REMOVED lines=9> */
[C---:B---3--:R-:W-:Y:S08]  /*65d0*/  HMMA.16816.F32.BF16 R4, R192.reuse, R120, R4 ;  /* 0x00000078c004723c */ /* 0x048ff00000041804 */
[C---:B------:R-:W-:Y:S08]  /*65e0*/  HMMA.16816.F32.BF16 R8, R192.reuse, R122, R8 ;  /* 0x0000007ac008723c */ /* 0x040ff00000041808 */
        /* <DEDUP_REMOVED lines=8> */
[C---:B-----5:R-:W-:Y:S08]  /*6670*/  HMMA.16816.F32.BF16 R44, R192.reuse, R136, R44 ;  /* 0x00000088c02c723c */ /* 0x060ff0000004182c */
[----:B------:R-:W-:Y:S01]  /*6680*/  HMMA.16816.F32.BF16 R48, R192, R138, R48 ;  /* 0x0000008ac030723c */ /* 0x000fe20000041830 */
[----:B------:R-:W-:-:S07]  /*6690*/  @!P0 BRA `(.L_x_37) ;  /* 0x0000035000008947 */ /* 0x000fce0003800000 */
[----:B------:R-:W-:Y:S02]  /*66a0*/  IMAD R0, R238, 0x60, R220 ;  /* 0x00000060ee007824 */ /* 0x000fe400078e02dc */
[----:B------:R-:W-:Y:S03]  /*66b0*/  IMAD.MOV.U32 R216, RZ, RZ, RZ ;  /* 0x000000ffffd87224 */ /* 0x000fe600078e00ff */
[----:B------:R-:W-:Y:S05]  /*66c0*/  IADD3 R217, R0, -0x60, R219 ;  /* 0xffffffa000d97810 */ /* 0x000fea0007ffe0db */
[----:B------:R-:W-:Y:S04]  /*66d0*/  @P3 IMAD.HI.U32 R118, R217, c[0x0][0x2bc], RZ ;  /* 0x0000af00d9763a27 */ /* 0x000fe800078e00ff */
[--C-:B------:R-:W-:Y:S01]  /*66e0*/  IMAD.MOV.U32 R0, RZ, RZ, R217.reuse ;  /* 0x000000ffff007224 */ /* 0x100fe200078e00d9 */
[----:B------:R-:W-:Y:S04]  /*66f0*/  @P3 SHF.R.U32.HI R0, RZ, c[0x0][0x2c0], R118 ;  /* 0x0000b000ff003a19 */ /* 0x000fe80000011676 */
[C---:B------:R-:W-:Y:S04]  /*6700*/  @!P1 IADD3 R119, P0, R0.reuse, UR12, RZ ;  /* 0x0000000c00779c10 */ /* 0x040fe8000ff1e0ff */
[----:B------:R-:W-:Y:S01]  /*6710*/  @!P1 LEA.HI.X.SX32 R118, R0, UR7, 0x1, P0 ;  /* 0x0000000700769c11 */ /* 0x000fe200080f0eff */
[----:B------:R-:W-:Y:S01]  /*6720*/  IMAD.MOV R0, RZ, RZ, -R0 ;  /* 0x000000ffff007224 */ /* 0x000fe200078e0a00 */
[C---:B------:R-:W-:Y:S03]  /*6730*/  @!P1 LEA R116, P0, R119.reuse, c[0x0][0x2a0], 0x2 ;  /* 0x0000a80077749a11 */ /* 0x040fe600078010ff */
[----:B------:R-:W-:Y:S01]  /*6740*/  IMAD R217, R0, c[0x0][0x2b8], R217 ;  /* 0x0000ae0000d97a24 */ /* 0x000fe200078e02d9 */
[----:B------:R-:W-:Y:S03]  /*6750*/  @!P1 LEA.HI.X R117, R119, c[0x0][0x2a4], R118, 0x2, P0 ;  /* 0x0000a90077759a11 */ /* 0x000fe600000f1476 */
[----:B------:R-:W-:Y:S01]  /*6760*/  IMAD.WIDE.U32 R118, R217, c[0x0][0x1e0], RZ ;  /* 0x00007800d9767a25 */ /* 0x000fe200078e00ff */
        /* <DEDUP_REMOVED lines=13> */
[----:B------:R-:W1:Y:S01]  /*6840*/  SHFL.IDX PT, R123, R133, RZ, 0x181f ;  /* 0x00181fff857b7589 */ /* 0x000e6200000e0000 */
[----:B------:R-:W-:Y:S03]  /*6850*/  IADD3 R117, -R232, 0x10, RZ ;  /* 0x00000010e8757810 */ /* 0x000fe60007ffe1ff */
[----:B------:R-:W2:Y:S01]  /*6860*/  SHFL.IDX PT, R118, R132, RZ, 0x181f ;  /* 0x00181fff84767589 */ /* 0x000ea200000e0000 */
[----:B------:R-:W-:Y:S03]  /*6870*/  LOP3.LUT R117, R117, 0xf, RZ, 0xc0, !PT ;  /* 0x0000000f75757812 */ /* 0x000fe600078ec0ff */
[----:B------:R-:W3:Y:S04]  /*6880*/  SHFL.IDX PT, R121, R133, 0x1, 0x181f ;  /* 0x00381f0085797f89 */ /* 0x000ee800000e0000 */
[----:B------:R-:W4:Y:S04]  /*6890*/  SHFL.IDX PT, R119, R133, 0x2, 0x181f ;  /* 0x00581f0085777f89 */ /* 0x000f2800000e0000 */
[----:B------:R-:W5:Y:S04]  /*68a0*/  SHFL.IDX PT, R116, R132, 0x1, 0x181f ;  /* 0x00381f0084747f89 */ /* 0x000f6800000e0000 */
[----:B------:R-:W5:Y:S01]  /*68b0*/  SHFL.IDX PT, R0, R132, 0x2, 0x181f ;  /* 0x00581f0084007f89 */ /* 0x000f6200000e0000 */
[C---:B-1----:R-:W-:Y:S02]  /*68c0*/  IADD3 R128, P0, R123.reuse, R236, RZ ;  /* 0x000000ec7b807210 */ /* 0x042fe40007f1e0ff */
[----:B------:R-:W-:Y:S03]  /*68d0*/  IADD3 R122, P6, R123, R234, RZ ;  /* 0x000000ea7b7a7210 */ /* 0x000fe60007fde0ff */
[C---:B--2---:R-:W-:Y:S02]  /*68e0*/  IMAD.X R129, R118.reuse, 0x1, R237, P0 ;  /* 0x0000000176817824 */ /* 0x044fe400000e06ed */
[----:B------:R-:W-:Y:S01]  /*68f0*/  IMAD.X R123, R118, 0x1, R235, P6 ;  /* 0x00000001767b7824 */ /* 0x000fe200030e06eb */
[C---:B---3--:R-:W-:Y:S02]  /*6900*/  IADD3 R120, P2, R121.reuse, R236, RZ ;  /* 0x000000ec79787210 */ /* 0x048fe40007f5e0ff */
[----:B------:R1:W-:Y:S01]  /*6910*/  LDGSTS.E.BYPASS.LTC128B.128 [R218+0x8100], [R128.64], !P5 ;  /* 0x0810000080da7fae */ /* 0x0003e2000e901d4e */
[----:B------:R-:W-:Y:S02]  /*6920*/  IADD3 R130, P0, R121, R234, RZ ;  /* 0x000000ea79827210 */ /* 0x000fe40007f1e0ff */
[----:B----4-:R-:W-:Y:S01]  /*6930*/  IADD3 R118, P6, R119, R236, RZ ;  /* 0x000000ec77767210 */ /* 0x010fe20007fde0ff */
[----:B------:R1:W-:Y:S01]  /*6940*/  LDGSTS.E.BYPASS.LTC128B.128 [R218+0xb100], [R122.64], !P4 ;  /* 0x0b1000007ada7fae */ /* 0x0003e2000e101d4e */
[C---:B-----5:R-:W-:Y:S02]  /*6950*/  IMAD.X R121, R116.reuse, 0x1, R237, P2 ;  /* 0x0000000174797824 */ /* 0x060fe400010e06ed */
[----:B------:R-:W-:Y:S01]  /*6960*/  IMAD.X R131, R116, 0x1, R235, P0 ;  /* 0x0000000174837824 */ /* 0x000fe200000e06eb */
[----:B------:R-:W-:Y:S01]  /*6970*/  IADD3 R116, P2, P0, R117, R119, R234 ;  /* 0x0000007775747210 */ /* 0x000fe2000785e0ea */
[----:B------:R-:W-:Y:S01]  /*6980*/  IMAD.X R119, R0, 0x1, R237, P6 ;  /* 0x0000000100777824 */ /* 0x000fe200030e06ed */
[----:B------:R1:W-:Y:S01]  /*6990*/  LDGSTS.E.BYPASS.LTC128B.128 [R218+0x9100], [R120.64], !P5 ;  /* 0x0910000078da7fae */ /* 0x0003e2000e901d4e */
[----:B------:R-:W-:Y:S02]  /*69a0*/  ISETP.NE.U32.AND P6, PT, R232, RZ, PT ;  /* 0x000000ffe800720c */ /* 0x000fe40003fc5070 */
[----:B------:R-:W-:Y:S01]  /*69b0*/  IADD3.X R117, RZ, R0, R235, P2, P0 ;  /* 0x00000000ff757210 */ /* 0x000fe200017e04eb */
[----:B------:R1:W-:Y:S04]  /*69c0*/  LDGSTS.E.BYPASS.LTC128B.128 [R218+0xc100], [R130.64], !P4 ;  /* 0x0c10000082da7fae */ /* 0x0003e8000e101d4e */
[----:B------:R1:W-:Y:S06]  /*69d0*/  LDGSTS.E.BYPASS.LTC128B.128 [R218+0xa100], [R118.64], !P5 ;  /* 0x0a10000076da7fae */ /* 0x0003ec000e901d4e */
[----:B------:R1:W-:Y:S02]  /*69e0*/  LDGSTS.E.BYPASS.LTC128B.128.ZFILL [R218+0xd100], [R116.64], P6 ;  /* 0x0d10000074da7fae */ /* 0x0003e4000b141d4e */
.L_x_37:
[----:B-1----:R-:W-:Y:S01]  /*69f0*/  IMAD.MOV.U32 R121, RZ, RZ, R221 ;  /* 0x000000ffff797224 */ /* 0x002fe200078e00dd */
[----:B------:R-:W-:Y:S01]  /*6a00*/  PLOP3.LUT P2, PT, PT, PT, UP2, 0x80, 0x0 ;  /* 0x000000000000781c */ /* 0x000fe20003f4f028 */
[----:B------:R-:W0:Y:S01]  /*6a10*/  LDGDEPBAR ;  /* 0x00000000000079af */ /* 0x000e220000000000 */
[----:B------:R-:W-:Y:S01]  /*6a20*/  PLOP3.LUT P0, PT, PT, PT, UP2, 0x80, 0x0 ;  /* 0x000000000000781c */ /* 0x000fe20003f0f028 */
[----:B------:R-:W-:Y:S05]  /*6a30*/  IMAD R119, R238, -0x60, RZ ;  /* 0xffffffa0ee777824 */ /* 0x000fea00078e02ff */
[----:B------:R-:W-:Y:S05]  /*6a40*/  IADD3 R117, -R222, 0x1, R119 ;  /* 0x00000001de757810 */ /* 0x000fea0007ffe177 */
[----:B------:R-:W-:Y:S05]  /*6a50*/  @P2 IMAD.HI.U32 R0, R221, c[0x0][0x2c8], RZ ;  /* 0x0000b200dd002a27 */ /* 0x000fea00078e00ff */
[----:B------:R-:W-:Y:S01]  /*6a60*/  @P0 SHF.R.U32.HI R121, RZ, c[0x0][0x2cc], R0 ;  /* 0x0000b300ff790a19 */ /* 0x000fe20000011600 */
[----:B------:R-:W-:Y:S01]  /*6a70*/  IMAD.MOV.U32 R0, RZ, RZ, c[0x0][0x2ac] ;  /* 0x0000ab00ff007624 */ /* 0x000fe200078e00ff */
[----:B------:R-:W-:Y:S03]  /*6a80*/  PLOP3.LUT P0, PT, PT, PT, UP1, 0x40, 0x0 ;  /* 0x000000000000781c */ /* 0x000fe60003f0e818 */
[----:B------:R-:W1:Y:S01]  /*6a90*/  SHFL.IDX PT, R129, R121, RZ, 0x1c1f ;  /* 0x001c1fff79817589 */ /* 0x000e6200000e0000 */
[----:B------:R-:W-:Y:S05]  /*6aa0*/  IMAD R117, R0, c[0x0][0x1d0], R117 ;  /* 0x0000740000757a24 */ /* 0x000fea00078e0275 */
[----:B------:R-:W-:Y:S04]  /*6ab0*/  IADD3 R0, R117, -c[0x0][0x168], RZ ;  /* 0x80005a0075007a10 */ /* 0x000fe80007ffe0ff */
[C---:B------:R-:W-:Y:S02]  /*6ac0*/  IADD3 R117, R0.reuse, c[0x0][0x328], RZ ;  /* 0x0000ca0000757a10 */ /* 0x040fe40007ffe0ff */
[----:B------:R-:W-:Y:S03]  /*6ad0*/  IADD3 R0, R0, UR17, RZ ;  /* 0x0000001100007c10 */ /* 0x000fe6000fffe0ff */
[--C-:B-1----:R-:W-:Y:S02]  /*6ae0*/  IMAD.IADD R123, R117, 0x1, R129.reuse ;  /* 0x00000001757b7824 */ /* 0x102fe400078e0281 */
[----:B------:R-:W-:Y:S01]  /*6af0*/  IMAD.IADD R122, R0, 0x1, R129 ;  /* 0x00000001007a7824 */ /* 0x000fe200078e0281 */
[----:B------:R-:W-:-:S05]  /*6b00*/  @P0 BRA `(.L_x_38) ;  /* 0x000001a000000947 */ /* 0x000fca0003800000 */
[----:B------:R-:W-:Y:S01]  /*6b10*/  MOV R116, c[0x0][0x2ac] ;  /* 0x0000ab0000747a02 */ /* 0x000fe20000000f00 */
[----:B------:R-:W-:Y:S04]  /*6b20*/  BSSY B0, `(.L_x_39) ;  /* 0x0000013000007945 */ /* 0x000fe80003800000 */
[----:B------:R-:W-:Y:S05]  /*6b30*/  IMAD R129, R116, c[0x0][0x1d0], R129 ;  /* 0x0000740074817a24 */ /* 0x000fea00078e0281 */
[----:B------:R-:W-:Y:S04]  /*6b40*/  IADD3 R118, R129, -c[0x0][0x168], RZ ;  /* 0x80005a0081767a10 */ /* 0x000fe80007ffe0ff */
[----:B------:R-:W-:Y:S11]  /*6b50*/  ISETP.GT.AND P0, PT, R118, -0x1, PT ;  /* 0xffffffff7600780c */ /* 0x000ff60003f04270 */
[----:B------:R-:W-:Y:S02]  /*6b60*/  @!UPT UIADD3 URZ, URZ, URZ, URZ ;  /* 0x0000003f3f3ff290 */ /* 0x000fe4000fffe03f */
[----:B------:R-:W-:-:S05]  /*6b70*/  @P0 BRA `(.L_x_40) ;  /* 0x0000008000000947 */ /* 0x000fca0003800000 */
[----:B------:R-:W-:Y:S01]  /*6b80*/  LOP3.LUT R118, RZ, R118, RZ, 0x33, !PT ;  /* 0x00000076ff767212 */ /* 0x000fe200078e33ff */
[----:B------:R-:W-:Y:S05]  /*6b90*/  IMAD.MOV.U32 R116, RZ, RZ, c[0x0][0x32c] ;  /* 0x0000cb00ff747624 */ /* 0x000fea00078e00ff */
[----:B------:R-:W-:Y:S11]  /*6ba0*/  ISETP.NE.AND P0, PT, R116, 0x1, PT ;  /* 0x000000017400780c */ /* 0x000ff60003f05270 */
[----:B------:R-:W-:Y:S02]  /*6bb0*/  @!UPT UIADD3 URZ, URZ, URZ, URZ ;  /* 0x0000003f3f3ff290 */ /* 0x000fe4000fffe03f */
[----:B------:R-:W-:Y:S05]  /*6bc0*/  @P0 IMAD.HI.U32 R116, R118, c[0x0][0x330], RZ ;  /* 0x0000cc0076740a27 */ /* 0x000fea00078e00ff */
[----:B------:R-:W-:Y:S04]  /*6bd0*/  @P0 SHF.R.U32.HI R118, RZ, c[0x0][0x334], R116 ;  /* 0x0000cd00ff760a19 */ /* 0x000fe80000011674 */
[----:B------:R-:W-:Y:S01]  /*6be0*/  LOP3.LUT R118, RZ, R118, RZ, 0x33, !PT ;  /* 0x00000076ff767212 */ /* 0x000fe200078e33ff */
[----:B------:R-:W-:-:S05]  /*6bf0*/  BRA `(.L_x_41) ;  /* 0x0000005000007947 */ /* 0x000fca0003800000 */
.L_x_40:
[----:B------:R-:W-:Y:S04]  /*6c00*/  MOV R116, c[0x0][0x32c] ;  /* 0x0000cb0000747a02 */ /* 0x000fe80000000f00 */
[----:B------:R-:W-:Y:S11]  /*6c10*/  ISETP.NE.AND P0, PT, R116, 0x1, PT ;  /* 0x000000017400780c */ /* 0x000ff60003f05270 */
[----:B------:R-:W-:Y:S02]  /*6c20*/  @!UPT UIADD3 URZ, URZ, URZ, URZ ;  /* 0x0000003f3f3ff290 */ /* 0x000fe4000fffe03f */
[----:B------:R-:W-:Y:S05]  /*6c30*/  @P0 IMAD.HI.U32 R116, R118, c[0x0][0x330], RZ ;  /* 0x0000cc0076740a27 */ /* 0x000fea00078e00ff */
[----:B------:R-:W-:Y:S02]  /*6c40*/  @P0 SHF.R.U32.HI R118, RZ, c[0x0][0x334], R116 ;  /* 0x0000cd00ff760a19 */ /* 0x000fe40000011674 */
.L_x_41:
[----:B------:R-:W-:Y:S05]  /*6c50*/  BSYNC B0 ;  /* 0x0000000000007941 */ /* 0x000fea0003800000 */
.L_x_39:
[----:B------:R-:W-:Y:S04]  /*6c60*/  IMAD.IADD R129, R119, 0x1, -R222 ;  /* 0x0000000177817824 */ /* 0x000fe800078e0ade */
[----:B------:R-:W-:Y:S05]  /*6c70*/  IMAD R129, R118, c[0x0][0x32c], R129 ;  /* 0x0000cb0076817a24 */ /* 0x000fea00078e0281 */
[----:B------:R-:W-:Y:S02]  /*6c80*/  IADD3 R116, R129, c[0x0][0x32c], RZ ;  /* 0x0000cb0081747a10 */ /* 0x000fe40007ffe0ff */
[----:B------:R-:W-:Y:S02]  /*6c90*/  IMNMX R122, R122, R129, !PT ;  /* 0x000000817a7a7217 */ /* 0x000fe40007800200 */
[----:B------:R-:W-:Y:S02]  /*6ca0*/  IMNMX R123, R123, R116, PT ;  /* 0x000000747b7b7217 */ /* 0x000fe40003800200 */
.L_x_38:
[C---:B------:R-:W-:Y:S02]  /*6cb0*/  ISETP.GE.AND P0, PT, R119.reuse, 0x1, PT ;  /* 0x000000017700780c */ /* 0x040fe40003f06270 */
[----:B------:R-:W-:Y:S02]  /*6cc0*/  ISETP.GE.AND P2, PT, R119, 0x2, PT ;  /* 0x000000027700780c */ /* 0x000fe40003f46270 */
[----:B------:R-:W-:Y:S02]  /*6cd0*/  LOP3.LUT R227, R227, 0xffdfffff, RZ, 0xc0, !PT ;  /* 0xffdfffffe3e37812 */ /* 0x000fe400078ec0ff */
[----:B------:R-:W-:Y:S07]  /*6ce0*/  ISETP.GE.AND P6, PT, R119, 0x59, PT ;  /* 0x000000597700780c */ /* 0x000fee0003fc6270 */
[----:B------:R-:W-:Y:S02]  /*6cf0*/  @P0 LOP3.LUT R227, R227, 0x200000, RZ, 0xfc, !PT ;  /* 0x00200000e3e30812 */ /* 0x000fe400078efcff */
[----:B------:R-:W-:Y:S02]  /*6d00*/  ISETP.GT.AND P0, PT, R122, RZ, !P0 ;  /* 0x000000ff7a00720c */ /* 0x000fe40004704270 */
[----:B------:R-:W-:Y:S02]  /*6d10*/  LOP3.LUT R227, R227, 0xffefffff, RZ, 0xc0, !PT ;  /* 0xffefffffe3e37812 */ /* 0x000fe400078ec0ff */
[----:B------:R-:W-:Y:S02]  /*6d20*/  ISETP.LT.OR P0, PT, R123, 0x1, P0 ;  /* 0x000000017b00780c */ /* 0x000fe40000701670 */
[----:B------:R-:W-:Y:S02]  /*6d30*/  @P2 LOP3.LUT R227, R227, 0x100000, RZ, 0xfc, !PT ;  /* 0x00100000e3e32812 */ /* 0x000fe400078efcff */
[----:B------:R-:W-:Y:S02]  /*6d40*/  FSEL R120, R4, -INF , !P0 ;  /* 0xff80000004787808 */ /* 0x000fe40004000000 */
[C---:B------:R-:W-:Y:S01]  /*6d50*/  ISETP.GT.AND P0, PT, R122.reuse, 0x1, !P2 ;  /* 0x000000017a00780c */ /* 0x040fe20005704270 */
[----:B------:R-:W1:Y:S01]  /*6d60*/  SHFL.IDX PT, R4, R121, 0x1, 0x1c1f ;  /* 0x003c1f0079047f89 */ /* 0x000e6200000e0000 */
[----:B------:R-:W-:Y:S02]  /*6d70*/  ISETP.GE.AND P2, PT, R119, 0x9, PT ;  /* 0x000000097700780c */ /* 0x000fe40003f46270 */
[----:B------:R-:W-:Y:S02]  /*6d80*/  ISETP.LT.OR P0, PT, R123, 0x2, P0 ;  /* 0x000000027b00780c */ /* 0x000fe40000701670 */
[----:B------:R-:W-:Y:S02]  /*6d90*/  LOP3.LUT R227, R227, 0xfff7ffff, RZ, 0xc0, !PT ;  /* 0xfff7ffffe3e37812 */ /* 0x000fe400078ec0ff */
[----:B------:R-:W-:Y:S02]  /*6da0*/  FSEL R118, R5, -INF , !P0 ;  /* 0xff80000005767808 */ /* 0x000fe40004000000 */
[----:B------:R-:W-:Y:S04]  /*6db0*/  ISETP.GT.AND P0, PT, R122, 0x8, !P2 ;  /* 0x000000087a00780c */ /* 0x000fe80005704270 */
[----:B------:R-:W-:Y:S02]  /*6dc0*/  ISETP.LT.OR P0, PT, R123, 0x9, P0 ;  /* 0x000000097b00780c */ /* 0x000fe40000701670 */
[----:B------:R-:W-:Y:S02]  /*6dd0*/  @P2 LOP3.LUT R227, R227, 0x80000, RZ, 0xfc, !PT ;  /* 0x00080000e3e32812 */ /* 0x000fe400078efcff */
[----:B------:R-:W-:Y:S02]  /*6de0*/  ISETP.GE.AND P2, PT, R119, 0xa, PT ;  /* 0x0000000a7700780c */ /* 0x000fe40003f46270 */
[----:B------:R-:W-:Y:S02]  /*6df0*/  LOP3.LUT R227, R227, 0xfffbffff, RZ, 0xc0, !PT ;  /* 0xfffbffffe3e37812 */ /* 0x000fe400078ec0ff */
[----:B------:R-:W-:Y:S02]  /*6e00*/  FSEL R116, R8, -INF , !P0 ;  /* 0xff80000008747808 */ /* 0x000fe40004000000 */
[----:B------:R-:W-:Y:S01]  /*6e10*/  ISETP.GT.AND P0, PT, R122, 0x9, !P2 ;  /* 0x000000097a00780c */ /* 0x000fe20005704270 */
[--C-:B-1----:R-:W-:Y:S02]  /*6e20*/  IMAD.IADD R117, R117, 0x1, R4.reuse ;  /* 0x0000000175757824 */ /* 0x102fe400078e0204 */
[----:B------:R-:W-:Y:S01]  /*6e30*/  IMAD.IADD R0, R0, 0x1, R4 ;  /* 0x0000000100007824 */ /* 0x000fe200078e0204 */
[----:B------:R-:W-:Y:S03]  /*6e40*/  ISETP.LT.OR P0, PT, R123, 0xa, P0 ;  /* 0x0000000a7b00780c */ /* 0x000fe60000701670 */
[----:B------:R-:W-:Y:S02]  /*6e50*/  @P2 LOP3.LUT R227, R227, 0x40000, RZ, 0xfc, !PT ;  /* 0x00040000e3e32812 */ /* 0x000fe400078efcff */
[----:B------:R-:W-:Y:S02]  /*6e60*/  ISETP.GE.AND P2, PT, R119, 0x11, PT ;  /* 0x000000117700780c */ /* 0x000fe40003f46270 */
[----:B------:R-:W-:Y:S02]  /*6e70*/  LOP3.LUT R227, R227, 0xfffdffff, RZ, 0xc0, !PT ;  /* 0xfffdffffe3e37812 */ /* 0x000fe400078ec0ff */
[----:B------:R-:W-:Y:S02]  /*6e80*/  FSEL R8, R9, -INF , !P0 ;  /* 0xff80000009087808 */ /* 0x000fe40004000000 */
[----:B------:R-:W-:Y:S04]  /*6e90*/  ISETP.GT.AND P0, PT, R122, 0x10, !P2 ;  /* 0x000000107a00780c */ /* 0x000fe80005704270 */
[----:B------:R-:W-:Y:S03]  /*6ea0*/  ISETP.LT.OR P0, PT, R123, 0x11, P0 ;  /* 0x000000117b00780c */ /* 0x000fe60000701670 */
[----:B------:R-:W-:Y:S02]  /*6eb0*/  @P2 LOP3.LUT R227, R227, 0x20000, RZ, 0xfc, !PT ;  /* 0x00020000e3e32812 */ /* 0x000fe400078efcff */
[----:B------:R-:W-:Y:S02]  /*6ec0*/  ISETP.GE.AND P2, PT, R119, 0x12, PT ;  /* 0x000000127700780c */ /* 0x000fe40003f46270 */
[----:B------:R-:W-:Y:S02]  /*6ed0*/  LOP3.LUT R227, R227, 0xfffeffff, RZ, 0xc0, !PT ;  /* 0xfffeffffe3e37812 */ /* 0x000fe400078ec0ff */
[----:B------:R-:W-:Y:S02]  /*6ee0*/  FSEL R244, R12, -INF , !P0 ;  /* 0xff8000000cf47808 */ /* 0x000fe40004000000 */
[C---:B------:R-:W-:Y:S04]  /*6ef0*/  ISETP.GT.AND P0, PT, R122.reuse, 0x11, !P2 ;  /* 0x000000117a00780c */ /* 0x040fe80005704270 */
        /* <DEDUP_REMOVED lines=87> */
[----:B------:R-:W-:Y:S02]  /*7470*/  FSEL R150, R41, -INF , !P0 ;  /* 0xff80000029967808 */ /* 0x000fe40004000000 */
[----:B------:R-:W-:Y:S02]  /*7480*/  LOP3.LUT R227, R227, 0xfffffffd, RZ, 0xc0, !PT ;  /* 0xfffffffde3e37812 */ /* 0x000fe400078ec0ff */
[----:B------:R-:W-:Y:S04]  /*7490*/  ISETP.GT.AND P0, PT, R122, 0x50, !P2 ;  /* 0x000000507a00780c */ /* 0x000fe80005704270 */
[----:B------:R-:W-:Y:S03]  /*74a0*/  ISETP.LT.OR P0, PT, R123, 0x51, P0 ;  /* 0x000000517b00780c */ /* 0x000fe60000701670 */
[----:B------:R-:W-:Y:S02]  /*74b0*/  @P2 LOP3.LUT R227, R227, 0x2, RZ, 0xfc, !PT ;  /* 0x00000002e3e32812 */ /* 0x000fe400078efcff */
[----:B------:R-:W-:Y:S02]  /*74c0*/  ISETP.GE.AND P2, PT, R119, 0x52, PT ;  /* 0x000000527700780c */ /* 0x000fe40003f46270 */
[----:B------:R-:W-:Y:S02]  /*74d0*/  FSEL R142, R44, -INF , !P0 ;  /* 0xff8000002c8e7808 */ /* 0x000fe40004000000 */
[C---:B------:R-:W-:Y:S02]  /*74e0*/  ISETP.GT.AND P0, PT, R122.reuse, 0x51, !P2 ;  /* 0x000000517a00780c */ /* 0x040fe40005704270 */
[----:B------:R-:W-:Y:S02]  /*74f0*/  LOP3.LUT R227, R227, 0xfffffffe, RZ, 0xc0, !PT ;  /* 0xfffffffee3e37812 */ /* 0x000fe400078ec0ff */
[----:B------:R-:W-:Y:S04]  /*7500*/  ISETP.LT.OR P0, PT, R123, 0x52, P0 ;  /* 0x000000527b00780c */ /* 0x000fe80000701670 */
[----:B------:R-:W-:Y:S02]  /*7510*/  FSEL R141, R45, -INF , !P0 ;  /* 0xff8000002d8d7808 */ /* 0x000fe40004000000 */
[----:B------:R-:W-:Y:S02]  /*7520*/  ISETP.GT.AND P0, PT, R122, 0x58, !P6 ;  /* 0x000000587a00780c */ /* 0x000fe40007704270 */
[----:B------:R-:W-:Y:S02]  /*7530*/  @P2 LOP3.LUT R227, R227, 0x1, RZ, 0xfc, !PT ;  /* 0x00000001e3e32812 */ /* 0x000fe400078efcff */
[----:B------:R-:W-:Y:S02]  /*7540*/  ISETP.LT.OR P0, PT, R123, 0x59, P0 ;  /* 0x000000597b00780c */ /* 0x000fe40000701670 */
[----:B------:R-:W-:Y:S02]  /*7550*/  ISETP.GE.AND P2, PT, R119, 0x5a, PT ;  /* 0x0000005a7700780c */ /* 0x000fe40003f46270 */
[----:B------:R-:W-:Y:S02]  /*7560*/  FSEL R138, R48, -INF , !P0 ;  /* 0xff800000308a7808 */ /* 0x000fe40004000000 */
[----:B------:R-:W-:Y:S04]  /*7570*/  ISETP.GT.AND P0, PT, R122, 0x59, !P2 ;  /* 0x000000597a00780c */ /* 0x000fe80005704270 */
[----:B------:R-:W-:Y:S04]  /*7580*/  ISETP.LT.OR P0, PT, R123, 0x5a, P0 ;  /* 0x0000005a7b00780c */ /* 0x000fe80000701670 */
[----:B------:R-:W-:Y:S02]  /*7590*/  FSEL R136, R49, -INF , !P0 ;  /* 0xff80000031887808 */ /* 0x000fe40004000000 */
[----:B------:R-:W-:Y:S11]  /*75a0*/  PLOP3.LUT P0, PT, PT, PT, UP1, 0x40, 0x0 ;  /* 0x000000000000781c */ /* 0x000ff60003f0e818 */
[----:B------:R-:W-:Y:S02]  /*75b0*/  @!UPT UIADD3 URZ, URZ, URZ, URZ ;  /* 0x0000003f3f3ff290 */ /* 0x000fe4000fffe03f */
        /* <DEDUP_REMOVED lines=9> */
[----:B------:R-:W-:Y:S05]  /*7650*/  IMAD.MOV.U32 R4, RZ, RZ, 0x1 ;  /* 0x00000001ff047424 */ /* 0x000fea00078e00ff */
[----:B------:R-:W-:Y:S11]  /*7660*/  ISETP.NE.AND P0, PT, R4, c[0x0][0x32c], PT ;  /* 0x0000cb0004007a0c */ /* 0x000ff60003f05270 */
[----:B------:R-:W-:Y:S02]  /*7670*/  @!UPT UIADD3 URZ, URZ, URZ, URZ ;  /* 0x0000003f3f3ff290 */ /* 0x000fe4000fffe03f */
[----:B------:R-:W-:Y:S05]  /*7680*/  @P0 IMAD.HI.U32 R4, R5, c[0x0][0x330], RZ ;  /* 0x0000cc0005040a27 */ /* 0x000fea00078e00ff */
[----:B------:R-:W-:Y:S04]  /*7690*/  @P0 SHF.R.U32.HI R5, RZ, c[0x0][0x334], R4 ;  /* 0x0000cd00ff050a19 */ /* 0x000fe80000011604 */
[----:B------:R-:W-:Y:S01]  /*76a0*/  LOP3.LUT R5, RZ, R5, RZ, 0x33, !PT ;  /* 0x00000005ff057212 */ /* 0x000fe200078e33ff */
[----:B------:R-:W-:-:S05]  /*76b0*/  BRA `(.L_x_45) ;  /* 0x0000005000007947 */ /* 0x000fca0003800000 */
.L_x_44:
[----:B------:R-:W-:Y:S04]  /*76c0*/  MOV R4, 0x1 ;  /* 0x0000000100047802 */ /* 0x000fe80000000f00 */
[----:B------:R-:W-:Y:S11]  /*76d0*/  ISETP.NE.AND P0, PT, R4, c[0x0][0x32c], PT ;  /* 0x0000cb0004007a0c */ /* 0x000ff60003f05270 */
[----:B------:R-:W-:Y:S02]  /*76e0*/  @!UPT UIADD3 URZ, URZ, URZ, URZ ;  /* 0x0000003f3f3ff290 */ /* 0x000fe4000fffe03f */
[----:B------:R-:W-:Y:S05]  /*76f0*/  @P0 IMAD.HI.U32 R4, R5, c[0x0][0x330], RZ ;  /* 0x0000cc0005040a27 */ /* 0x000fea00078e00ff */
[----:B------:R-:W-:Y:S02]  /*7700*/  @P0 SHF.R.U32.HI R5, RZ, c[0x0][0x334], R4 ;  /* 0x0000cd00ff050a19 */ /* 0x000fe40000011604 */
.L_x_45:
[----:B------:R-:W-:Y:S05]  /*7710*/  BSYNC B0 ;  /* 0x0000000000007941 */ /* 0x000fea0003800000 */
.L_x_43:
[----:B------:R-:W-:Y:S04]  /*7720*/  IMAD.IADD R4, R119, 0x1, -R222 ;  /* 0x0000000177047824 */ /* 0x000fe800078e0ade */
[----:B------:R-:W-:Y:S05]  /*7730*/  IMAD R4, R5, c[0x0][0x32c], R4 ;  /* 0x0000cb0005047a24 */ /* 0x000fea00078e0204 */
[----:B------:R-:W-:Y:S02]  /*7740*/  IADD3 R12, R4, c[0x0][0x32c], RZ ;  /* 0x0000cb00040c7a10 */ /* 0x000fe40007ffe0ff */
[----:B------:R-:W-:Y:S02]  /*7750*/  IMNMX R0, R0, R4, !PT ;  /* 0x0000000400007217 */ /* 0x000fe40007800200 */
[----:B------:R-:W-:Y:S02]  /*7760*/  IMNMX R117, R117, R12, PT ;  /* 0x0000000c75757217 */ /* 0x000fe40003800200 */
.L_x_42:
[----:B------:R-:W-:Y:S02]  /*7770*/  LOP3.LUT P0, RZ, R227, 0x200000, RZ, 0xc0, !PT ;  /* 0x00200000e3ff7812 */ /* 0x000fe4000780c0ff */
[----:B------:R-:W-:Y:S02]  /*7780*/  FMNMX.FTZ R5, R120, R3, !PT ;  /* 0x0000000378057209 */ /* 0x000fe40007810000 */
[----:B------:R-:W-:Y:S02]  /*7790*/  ISETP.GT.AND P0, PT, R0, RZ, !P0 ;  /* 0x000000ff0000720c */ /* 0x000fe40004704270 */
[----:B------:R-:W-:Y:S02]  /*77a0*/  FMNMX.FTZ R5, R118, R5, !PT ;  /* 0x0000000576057209 */ /* 0x000fe40007810000 */
[----:B------:R-:W-:Y:S02]  /*77b0*/  ISETP.LT.OR P0, PT, R117, 0x1, P0 ;  /* 0x000000017500780c */ /* 0x000fe40000701670 */
[----:B------:R-:W-:Y:S02]  /*77c0*/  FMNMX.FTZ R5, R116, R5, !PT ;  /* 0x0000000574057209 */ /* 0x000fe40007810000 */
[----:B------:R-:W-:Y:S02]  /*77d0*/  FSEL R17, R6, -INF , !P0 ;  /* 0xff80000006117808 */ /* 0x000fe40004000000 */
[----:B------:R-:W-:Y:S02]  /*77e0*/  LOP3.LUT P0, RZ, R227, 0x100000, RZ, 0xc0, !PT ;  /* 0x00100000e3ff7812 */ /* 0x000fe4000780c0ff */
[----:B------:R-:W-:Y:S02]  /*77f0*/  FMNMX.FTZ R5, R8, R5, !PT ;  /* 0x0000000508057209 */ /* 0x000fe40007810000 */
[----:B------:R-:W-:Y:S02]  /*7800*/  ISETP.GT.AND P0, PT, R0, 0x1, !P0 ;  /* 0x000000010000780c */ /* 0x000fe40004704270 */
        /* <DEDUP_REMOVED lines=60> */
[----:B------:R-:W-:Y:S01]  /*7bd0*/  LOP3.LUT P0, RZ, R227, 0x800, RZ, 0xc0, !PT ;  /* 0x00000800e3ff7812 */ /* 0x000fe2000780c0ff */
[----:B------:R-:W-:Y:S01]  /*7be0*/  LDSM.16.MT88.4 R20, [R210+0x100] ;  /* 0x00010000d214783b */ /* 0x000fe20000004200 */
        /* <DEDUP_REMOVED lines=8> */
[C---:B------:R-:W-:Y:S02]  /*7c70*/  ISETP.GT.AND P0, PT, R0.reuse, 0x29, !P0 ;  /* 0x000000290000780c */ /* 0x040fe40004704270 */
[----:B------:R-:W-:Y:S02]  /*7c80*/  ISETP.GT.AND P6, PT, R0, 0x58, !P6 ;  /* 0x000000580000780c */ /* 0x000fe400077c4270 */
[----:B------:R-:W-:Y:S02]  /*7c90*/  ISETP.LT.OR P0, PT, R117, 0x2a, P0 ;  /* 0x0000002a7500780c */ /* 0x000fe40000701670 */
[----:B------:R-:W-:Y:S02]  /*7ca0*/  FMNMX.FTZ R10, R136, R5, !PT ;  /* 0x00000005880a7209 */ /* 0x000fe40007810000 */
[----:B------:R-:W-:Y:S02]  /*7cb0*/  FSEL R167, R27, -INF , !P0 ;  /* 0xff8000001ba77808 */ /* 0x000fe40004000000 */
[----:B------:R-:W-:Y:S01]  /*7cc0*/  LOP3.LUT P0, RZ, R227, 0x200, RZ, 0xc0, !PT ;  /* 0x00000200e3ff7812 */ /* 0x000fe2000780c0ff */
[----:B------:R-:W1:Y:S01]  /*7cd0*/  SHFL.BFLY PT, R5, R10, 0x2, 0x1f ;  /* 0x0c401f000a057f89 */ /* 0x000e6200000e0000 */
[----:B------:R-:W-:Y:S02]  /*7ce0*/  FMNMX.FTZ R4, R167, R4, !PT ;  /* 0x00000004a7047209 */ /* 0x000fe40007810000 */
[C---:B------:R-:W-:Y:S02]  /*7cf0*/  ISETP.GT.AND P0, PT, R0.reuse, 0x30, !P0 ;  /* 0x000000300000780c */ /* 0x040fe40004704270 */
[C---:B------:R-:W-:Y:S02]  /*7d00*/  ISETP.LT.OR P6, PT, R117.reuse, 0x59, P6 ;  /* 0x000000597500780c */ /* 0x040fe400037c1670 */
[----:B------:R-:W-:Y:S02]  /*7d10*/  ISETP.LT.OR P0, PT, R117, 0x31, P0 ;  /* 0x000000317500780c */ /* 0x000fe40000701670 */
[----:B------:R-:W-:Y:S02]  /*7d20*/  ISETP.GT.AND P2, PT, R0, 0x59, !P2 ;  /* 0x000000590000780c */ /* 0x000fe40005744270 */
[----:B------:R-:W-:Y:S02]  /*7d30*/  FSEL R245, R30, -INF , !P0 ;  /* 0xff8000001ef57808 */ /* 0x000fe40004000000 */
[----:B------:R-:W-:Y:S02]  /*7d40*/  LOP3.LUT P0, RZ, R227, 0x100, RZ, 0xc0, !PT ;  /* 0x00000100e3ff7812 */ /* 0x000fe4000780c0ff */
[----:B------:R-:W-:Y:S02]  /*7d50*/  FMNMX.FTZ R4, R245, R4, !PT ;  /* 0x00000004f5047209 */ /* 0x000fe40007810000 */
[----:B------:R-:W-:Y:S02]  /*7d60*/  ISETP.GT.AND P0, PT, R0, 0x31, !P0 ;  /* 0x000000310000780c */ /* 0x000fe40004704270 */
[----:B------:R-:W-:Y:S02]  /*7d70*/  FSEL R135, R50, -INF , !P6 ;  /* 0xff80000032877808 */ /* 0x000fe40007000000 */
[C---:B------:R-:W-:Y:S02]  /*7d80*/  ISETP.LT.OR P0, PT, R117.reuse, 0x32, P0 ;  /* 0x000000327500780c */ /* 0x040fe40000701670 */
[----:B------:R-:W-:Y:S02]  /*7d90*/  ISETP.LT.OR P2, PT, R117, 0x5a, P2 ;  /* 0x0000005a7500780c */ /* 0x000fe40001741670 */
[----:B------:R-:W-:Y:S02]  /*7da0*/  FSEL R243, R31, -INF , !P0 ;  /* 0xff8000001ff37808 */ /* 0x000fe40004000000 */
[----:B------:R-:W-:Y:S01]  /*7db0*/  LOP3.LUT P0, RZ, R227, 0x80, RZ, 0xc0, !PT ;  /* 0x00000080e3ff7812 */ /* 0x000fe2000780c0ff */
[----:B------:R-:W-:Y:S01]  /*7dc0*/  LDSM.16.MT88.4 R28, [R209+0x100] ;  /* 0x00010000d11c783b */ /* 0x000fe20000004200 */
[----:B------:R-:W-:Y:S02]  /*7dd0*/  FMNMX.FTZ R4, R243, R4, !PT ;  /* 0x00000004f3047209 */ /* 0x000fe40007810000 */
[----:B------:R-:W-:Y:S04]  /*7de0*/  ISETP.GT.AND P0, PT, R0, 0x38, !P0 ;  /* 0x000000380000780c */ /* 0x000fe80004704270 */
[----:B------:R-:W-:Y:S04]  /*7df0*/  ISETP.LT.OR P0, PT, R117, 0x39, P0 ;  /* 0x000000397500780c */ /* 0x000fe80000701670 */
[----:B------:R-:W-:Y:S02]  /*7e00*/  FSEL R241, R34, -INF , !P0 ;  /* 0xff80000022f17808 */ /* 0x000fe40004000000 */
[----:B------:R-:W-:Y:S02]  /*7e10*/  LOP3.LUT P0, RZ, R227, 0x40, RZ, 0xc0, !PT ;  /* 0x00000040e3ff7812 */ /* 0x000fe4000780c0ff */
[----:B------:R-:W-:Y:S02]  /*7e20*/  FMNMX.FTZ R4, R241, R4, !PT ;  /* 0x00000004f1047209 */ /* 0x000fe40007810000 */
[C---:B------:R-:W-:Y:S04]  /*7e30*/  ISETP.GT.AND P0, PT, R0.reuse, 0x39, !P0 ;  /* 0x000000390000780c */ /* 0x040fe80004704270 */
[----:B------:R-:W-:Y:S04]  /*7e40*/  ISETP.LT.OR P0, PT, R117, 0x3a, P0 ;  /* 0x0000003a7500780c */ /* 0x000fe80000701670 */
[----:B------:R-:W-:Y:S02]  /*7e50*/  FSEL R171, R35, -INF , !P0 ;  /* 0xff80000023ab7808 */ /* 0x000fe40004000000 */
[----:B------:R-:W-:Y:S02]  /*7e60*/  LOP3.LUT P0, RZ, R227, 0x20, RZ, 0xc0, !PT ;  /* 0x00000020e3ff7812 */ /* 0x000fe4000780c0ff */
[----:B------:R-:W-:Y:S02]  /*7e70*/  FMNMX.FTZ R4, R171, R4, !PT ;  /* 0x00000004ab047209 */ /* 0x000fe40007810000 */
[----:B------:R-:W-:Y:S04]  /*7e80*/  ISETP.GT.AND P0, PT, R0, 0x40, !P0 ;  /* 0x000000400000780c */ /* 0x000fe80004704270 */
[----:B------:R-:W-:Y:S04]  /*7e90*/  ISETP.LT.OR P0, PT, R117, 0x41, P0 ;  /* 0x000000417500780c */ /* 0x000fe80000701670 */
[----:B------:R-:W-:Y:S02]  /*7ea0*/  FSEL R163, R38, -INF , !P0 ;  /* 0xff80000026a37808 */ /* 0x000fe40004000000 */
[----:B------:R-:W-:Y:S02]  /*7eb0*/  LOP3.LUT P0, RZ, R227, 0x10, RZ, 0xc0, !PT ;  /* 0x00000010e3ff7812 */ /* 0x000fe4000780c0ff */
[----:B------:R-:W-:Y:S02]  /*7ec0*/  FMNMX.FTZ R4, R163, R4, !PT ;  /* 0x00000004a3047209 */ /* 0x000fe40007810000 */
[----:B------:R-:W-:Y:S02]  /*7ed0*/  ISETP.GT.AND P0, PT, R0, 0x41, !P0 ;  /* 0x000000410000780c */ /* 0x000fe40004704270 */
[----:B-1----:R-:W-:Y:S02]  /*7ee0*/  FMNMX.FTZ R10, R10, R5, !PT ;  /* 0x000000050a0a7209 */ /* 0x002fe40007810000 */
[----:B------:R-:W-:Y:S03]  /*7ef0*/  ISETP.LT.OR P0, PT, R117, 0x42, P0 ;  /* 0x000000427500780c */ /* 0x000fe60000701670 */
[----:B------:R-:W1:Y:S01]  /*7f00*/  SHFL.BFLY PT, R15, R10, 0x1, 0x1f ;  /* 0x0c201f000a0f7f89 */ /* 0x000e6200000e0000 */
[----:B------:R-:W-:Y:S02]  /*7f10*/  FSEL R157, R39, -INF , !P0 ;  /* 0xff800000279d7808 */ /* 0x000fe40004000000 */
[----:B------:R-:W-:Y:S02]  /*7f20*/  LOP3.LUT P0, RZ, R227, 0x8, RZ, 0xc0, !PT ;  /* 0x00000008e3ff7812 */ /* 0x000fe4000780c0ff */
[----:B------:R-:W-:Y:S02]  /*7f30*/  FMNMX.FTZ R4, R157, R4, !PT ;  /* 0x000000049d047209 */ /* 0x000fe40007810000 */
[----:B------:R-:W-:Y:S01]  /*7f40*/  ISETP.GT.AND P0, PT, R0, 0x48, !P0 ;  /* 0x000000480000780c */ /* 0x000fe20004704270 */
[----:B------:R-:W-:Y:S03]  /*7f50*/  LDSM.16.MT88.4 R36, [R208+0x100] ;  /* 0x00010000d024783b */ /* 0x000fe60000004200 */
        /* <DEDUP_REMOVED lines=12> */
[----:B------:R-:W-:Y:S04]  /*8020*/  LOP3.LUT P0, RZ, R227, 0x1, RZ, 0xc0, !PT ;  /* 0x00000001e3ff7812 */ /* 0x000fe8000780c0ff */
[----:B------:R-:W-:Y:S02]  /*8030*/  ISETP.GT.AND P0, PT, R0, 0x51, !P0 ;  /* 0x000000510000780c */ /* 0x000fe40004704270 */
[----:B------:R-:W-:Y:S02]  /*8040*/  FMNMX.FTZ R0, R149, R4, !PT ;  /* 0x0000000495007209 */ /* 0x000fe40007810000 */
[----:B------:R-:W-:Y:S02]  /*8050*/  ISETP.LT.OR P0, PT, R117, 0x52, P0 ;  /* 0x000000527500780c */ /* 0x000fe40000701670 */
[----:B------:R-:W-:Y:S02]  /*8060*/  FSEL R117, R51, -INF , !P2 ;  /* 0xff80000033757808 */ /* 0x000fe40005000000 */
[----:B------:R-:W-:Y:S02]  /*8070*/  FSEL R139, R47, -INF , !P0 ;  /* 0xff8000002f8b7808 */ /* 0x000fe40004000000 */
[----:B------:R-:W-:Y:S02]  /*8080*/  LDSM.16.MT88.4 R44, [R212+0x3100] ;  /* 0x00310000d42c783b */ /* 0x000fe40000004200 */
[----:B------:R-:W-:Y:S04]  /*8090*/  FMNMX.FTZ R0, R139, R0, !PT ;  /* 0x000000008b007209 */ /* 0x000fe80007810000 */
[----:B------:R-:W-:Y:S04]  /*80a0*/  FMNMX.FTZ R0, R135, R0, !PT ;  /* 0x0000000087007209 */ /* 0x000fe80007810000 */
[----:B------:R-:W-:Y:S02]  /*80b0*/  FMNMX.FTZ R6, R117, R0, !PT ;  /* 0x0000000075067209 */ /* 0x000fe40007810000 */
[----:B-1----:R-:W-:Y:S03]  /*80c0*/  FMNMX.FTZ R0, R10, R15, !PT ;  /* 0x0000000f0a007209 */ /* 0x002fe60007810000 */
[----:B------:R-:W1:Y:S01]  /*80d0*/  SHFL.BFLY PT, R7, R6, 0x2, 0x1f ;  /* 0x0c401f0006077f89 */ /* 0x000e6200000e0000 */
[C---:B------:R-:W-:Y:S01]  /*80e0*/  FSETP.NEU.FTZ.AND P0, PT, R0.reuse, -INF , PT ;  /* 0xff8000000000780b */ /* 0x040fe20003f1d000 */
[----:B------:R-:W-:Y:S05]  /*80f0*/  FMUL.FTZ R151, R0, c[0x0][0x2d0] ;  /* 0x0000b40000977a20 */ /* 0x000fea0000410000 */
[----:B------:R-:W-:Y:S05]  /*8100*/  FSEL R151, R151, RZ, P0 ;  /* 0x000000ff97977208 */ /* 0x000fea0000000000 */
        /* <DEDUP_REMOVED lines=9> */
[----:B------:R-:W-:Y:S01]  /*81a0*/  FSEL R6, R0, RZ, P0 ;  /* 0x000000ff00067208 */ /* 0x000fe20000000000 */
[----:B------:R-:W-:Y:S02]  /*81b0*/  FFMA.FTZ R154, R154, c[0x0][0x2d0], -R151 ;  /* 0x0000b4009a9a7a23 */ /* 0x000fe40000010897 */
[----:B------:R-:W1:Y:S01]  /*81c0*/  SHFL.BFLY PT, R4, R5, 0x1, 0x1f ;  /* 0x0c201f0005047f89 */ /* 0x000e6200000e0000 */
[----:B------:R-:W2:Y:S01]  /*81d0*/  MUFU.EX2 R128, R128 ;  /* 0x0000008000807308 */ /* 0x000ea20000000800 */
[----:B------:R-:W-:Y:S02]  /*81e0*/  FADD.FTZ R3, -R6, R3 ;  /* 0x0000000306037221 */ /* 0x000fe40000010100 */
[--C-:B------:R-:W-:Y:S02]  /*81f0*/  FFMA.FTZ R158, R158, c[0x0][0x2d0], -R151.reuse ;  /* 0x0000b4009e9e7a23 */ /* 0x100fe40000010897 */
[--C-:B------:R-:W-:Y:S02]  /*8200*/  FFMA.FTZ R166, R166, c[0x0][0x2d0], -R151.reuse ;  /* 0x0000b400a6a67a23 */ /* 0x100fe40000010897 */
[--C-:B------:R-:W-:Y:S02]  /*8210*/  FFMA.FTZ R168, R168, c[0x0][0x2d0], -R151.reuse ;  /* 0x0000b400a8a87a23 */ /* 0x100fe40000010897 */
[--C-:B------:R-:W-:Y:S01]  /*8220*/  FFMA.FTZ R160, R160, c[0x0][0x2d0], -R151.reuse ;  /* 0x0000b400a0a07a23 */ /* 0x100fe20000010897 */
[----:B------:R-:W-:Y:S01]  /*8230*/  MUFU.EX2 R118, R118 ;  /* 0x0000007600767308 */ /* 0x000fe20000000800 */
[--C-:B------:R-:W-:Y:S02]  /*8240*/  FFMA.FTZ R152, R152, c[0x0][0x2d0], -R151.reuse ;  /* 0x0000b40098987a23 */ /* 0x100fe40000010897 */
[--C-:B------:R-:W-:Y:S02]  /*8250*/  FFMA.FTZ R142, R142, c[0x0][0x2d0], -R151.reuse ;  /* 0x0000b4008e8e7a23 */ /* 0x100fe40000010897 */
[--C-:B------:R-:W-:Y:S02]  /*8260*/  FFMA.FTZ R141, R141, c[0x0][0x2d0], -R151.reuse ;  /* 0x0000b4008d8d7a23 */ /* 0x100fe40000010897 */
[----:B------:R-:W-:Y:S03]  /*8270*/  FFMA.FTZ R138, R138, c[0x0][0x2d0], -R151 ;  /* 0x0000b4008a8a7a23 */ /* 0x000fe60000010897 */
[----:B------:R-:W3:Y:S01]  /*8280*/  MUFU.EX2 R129, R129 ;  /* 0x0000008100817308 */ /* 0x000ee20000000800 */
[----:B-1----:R-:W-:Y:S01]  /*8290*/  FMNMX.FTZ R116, R4, R5, !PT ;  /* 0x0000000504747209 */ /* 0x002fe20007810000 */
[----:B------:R-:W-:Y:S01]  /*82a0*/  FMUL.FTZ R4, R3, c[0x0][0x2d0] ;  /* 0x0000b40003047a20 */ /* 0x000fe20000410000 */
[----:B--2---:R-:W-:Y:S02]  /*82b0*/  F2FP.BF16.PACK_AB R120, R119, R128 ;  /* 0x000000807778723e */ /* 0x004fe400000010ff */
[C---:B------:R-:W-:Y:S01]  /*82c0*/  FSETP.NEU.FTZ.AND P0, PT, R116.reuse, -INF , PT ;  /* 0xff8000007400780b */ /* 0x040fe20003f1d000 */
[C---:B------:R-:W-:Y:S04]  /*82d0*/  FMUL.FTZ R134, R116.reuse, c[0x0][0x2d0] ;  /* 0x0000b40074867a20 */ /* 0x040fe80000410000 */
[----:B------:R-:W1:Y:S01]  /*82e0*/  MUFU.EX2 R3, R4 ;  /* 0x0000000400037308 */ /* 0x000e620000000800 */
[----:B------:R-:W-:Y:S02]  /*82f0*/  FSEL R5, R116, RZ, P0 ;  /* 0x000000ff74057208 */ /* 0x000fe40000000000 */
[----:B------:R-:W-:Y:S02]  /*8300*/  FSEL R134, R134, RZ, P0 ;  /* 0x000000ff86867208 */ /* 0x000fe40000000000 */
[----:B------:R-:W-:Y:S01]  /*8310*/  ISETP.GT.AND P0, PT, R238, UR4, PT ;  /* 0x00000004ee007c0c */ /* 0x000fe2000bf04270 */
[----:B------:R-:W-:Y:S02]  /*8320*/  FADD.FTZ R5, -R5, R2 ;  /* 0x0000000205057221 */ /* 0x000fe40000010100 */
[--C-:B------:R-:W-:Y:S02]  /*8330*/  FFMA.FTZ R132, R13, c[0x0][0x2d0], -R134.reuse ;  /* 0x0000b4000d847a23 */ /* 0x100fe40000010886 */
[----:B------:R-:W2:Y:S01]  /*8340*/  LDSM.16.MT88.4 R12, [R212+0x100] ;  /* 0x00010000d40c783b */ /* 0x000ea20000004200 */
[--C-:B------:R-:W-:Y:S01]  /*8350*/  FFMA.FTZ R133, R17, c[0x0][0x2d0], -R134.reuse ;  /* 0x0000b40011857a23 */ /* 0x100fe20000010886 */
[----:B------:R-:W-:Y:S01]  /*8360*/  MUFU.EX2 R137, R137 ;  /* 0x0000008900897308 */ /* 0x000fe20000000800 */
[--C-:B------:R-:W-:Y:S01]  /*8370*/  FFMA.FTZ R131, R9, c[0x0][0x2d0], -R134.reuse ;  /* 0x0000b40009837a23 */ /* 0x100fe20000010886 */
[----:B---3--:R-:W-:Y:S01]  /*8380*/  F2FP.BF16.PACK_AB R122, R129, R118 ;  /* 0x00000076817a723e */ /* 0x008fe200000010ff */
[--C-:B------:R-:W-:Y:S02]  /*8390*/  FFMA.FTZ R130, R11, c[0x0][0x2d0], -R134.reuse ;  /* 0x0000b4000b827a23 */ /* 0x100fe40000010886 */
[----:B------:R-:W-:Y:S02]  /*83a0*/  FMUL.FTZ R2, R5, c[0x0][0x2d0] ;  /* 0x0000b40005027a20 */ /* 0x000fe40000410000 */
[--C-:B------:R-:W-:Y:S02]  /*83b0*/  FFMA.FTZ R165, R165, c[0x0][0x2d0], -R134.reuse ;  /* 0x0000b400a5a57a23 */ /* 0x100fe40000010886 */
[--C-:B------:R-:W-:Y:S01]  /*83c0*/  FFMA.FTZ R167, R167, c[0x0][0x2d0], -R134.reuse ;  /* 0x0000b400a7a77a23 */ /* 0x100fe20000010886 */
[----:B------:R-:W-:Y:S01]  /*83d0*/  MUFU.EX2 R133, R133 ;  /* 0x0000008500857308 */ /* 0x000fe20000000800 */
[--C-:B------:R-:W-:Y:S02]  /*83e0*/  FFMA.FTZ R243, R243, c[0x0][0x2d0], -R134.reuse ;  /* 0x0000b400f3f37a23 */ /* 0x100fe40000010886 */
[C---:B-1----:R-:W-:Y:S02]  /*83f0*/  FMUL.FTZ R4, R3.reuse, R112 ;  /* 0x0000007003047220 */ /* 0x042fe40000410000 */
[C---:B------:R-:W-:Y:S02]  /*8400*/  FMUL.FTZ R5, R3.reuse, R113 ;  /* 0x0000007103057220 */ /* 0x040fe40000410000 */
[C---:B------:R-:W-:Y:S02]  /*8410*/  FMUL.FTZ R8, R3.reuse, R68 ;  /* 0x0000004403087220 */ /* 0x040fe40000410000 */
[C---:B------:R-:W-:Y:S01]  /*8420*/  FMUL.FTZ R9, R3.reuse, R69 ;  /* 0x0000004503097220 */ /* 0x040fe20000410000 */
[----:B------:R-:W1:Y:S01]  /*8430*/  MUFU.EX2 R2, R2 ;  /* 0x0000000200027308 */ /* 0x000e620000000800 */
[C---:B------:R-:W-:Y:S02]  /*8440*/  FMUL.FTZ R16, R3.reuse, R76 ;  /* 0x0000004c03107220 */ /* 0x040fe40000410000 */
[C---:B------:R-:W-:Y:S02]  /*8450*/  FMUL.FTZ R17, R3.reuse, R77 ;  /* 0x0000004d03117220 */ /* 0x040fe40000410000 */
[C---:B------:R-:W-:Y:S02]  /*8460*/  FMUL.FTZ R24, R3.reuse, R84 ;  /* 0x0000005403187220 */ /* 0x040fe40000410000 */
[C---:B------:R-:W-:Y:S02]  /*8470*/  FMUL.FTZ R25, R3.reuse, R85 ;  /* 0x0000005503197220 */ /* 0x040fe40000410000 */
[C---:B------:R-:W-:Y:S01]  /*8480*/  FMUL.FTZ R32, R3.reuse, R92 ;  /* 0x0000005c03207220 */ /* 0x040fe20000410000 */
[----:B------:R-:W3:Y:S01]  /*8490*/  MUFU.EX2 R132, R132 ;  /* 0x0000008400847308 */ /* 0x000ee20000000800 */
[C---:B------:R-:W-:Y:S02]  /*84a0*/  FMUL.FTZ R33, R3.reuse, R93 ;  /* 0x0000005d03217220 */ /* 0x040fe40000410000 */
[C---:B------:R-:W-:Y:S02]  /*84b0*/  FMUL.FTZ R40, R3.reuse, R100 ;  /* 0x0000006403287220 */ /* 0x040fe40000410000 */
[C---:B------:R-:W-:Y:S02]  /*84c0*/  FMUL.FTZ R41, R3.reuse, R101 ;  /* 0x0000006503297220 */ /* 0x040fe40000410000 */
[C---:B------:R-:W-:Y:S02]  /*84d0*/  FMUL.FTZ R48, R3.reuse, R104 ;  /* 0x0000006803307220 */ /* 0x040fe40000410000 */
[C---:B------:R-:W-:Y:S01]  /*84e0*/  FMUL.FTZ R49, R3.reuse, R105 ;  /* 0x0000006903317220 */ /* 0x040fe20000410000 */
[----:B------:R-:W-:Y:S01]  /*84f0*/  MUFU.EX2 R131, R131 ;  /* 0x0000008300837308 */ /* 0x000fe20000000800 */
[C---:B------:R-:W-:Y:S02]  /*8500*/  FMUL.FTZ R52, R3.reuse, R52 ;  /* 0x0000003403347220 */ /* 0x040fe40000410000 */
[C---:B------:R-:W-:Y:S02]  /*8510*/  FMUL.FTZ R53, R3.reuse, R53 ;  /* 0x0000003503357220 */ /* 0x040fe40000410000 */
[C---:B-1----:R-:W-:Y:S02]  /*8520*/  FMUL.FTZ R6, R2.reuse, R114 ;  /* 0x0000007202067220 */ /* 0x042fe40000410000 */
[C---:B------:R-:W-:Y:S02]  /*8530*/  FMUL.FTZ R7, R2.reuse, R115 ;  /* 0x0000007302077220 */ /* 0x040fe40000410000 */
[C---:B------:R-:W-:Y:S01]  /*8540*/  FMUL.FTZ R10, R2.reuse, R70 ;  /* 0x00000046020a7220 */ /* 0x040fe20000410000 */
[----:B------:R-:W1:Y:S01]  /*8550*/  MUFU.EX2 R130, R130 ;  /* 0x0000008200827308 */ /* 0x000e620000000800 */
[C---:B------:R-:W-:Y:S02]  /*8560*/  FMUL.FTZ R11, R2.reuse, R71 ;  /* 0x00000047020b7220 */ /* 0x040fe40000410000 */
[----:B------:R-:W-:Y:S01]  /*8570*/  FMUL.FTZ R18, R2, R78 ;  /* 0x0000004e02127220 */ /* 0x000fe20000410000 */
[----:B---3--:R-:W-:Y:S01]  /*8580*/  F2FP.BF16.PACK_AB R121, R132, R133 ;  /* 0x000000858479723e */ /* 0x008fe200000010ff */
[C---:B------:R-:W-:Y:S01]  /*8590*/  FMUL.FTZ R19, R2.reuse, R79 ;  /* 0x0000004f02137220 */ /* 0x040fe20000410000 */
[----:B------:R-:W3:Y:S01]  /*85a0*/  LDSM.16.MT88.4 R68, [R210+0x3100] ;  /* 0x00310000d244783b */ /* 0x000ee20000004200 */
[C---:B------:R-:W-:Y:S02]  /*85b0*/  FMUL.FTZ R26, R2.reuse, R86 ;  /* 0x00000056021a7220 */ /* 0x040fe40000410000 */
[C---:B------:R-:W-:Y:S01]  /*85c0*/  FMUL.FTZ R27, R2.reuse, R87 ;  /* 0x00000057021b7220 */ /* 0x040fe20000410000 */
[----:B------:R-:W4:Y:S01]  /*85d0*/  MUFU.EX2 R140, R140 ;  /* 0x0000008c008c7308 */ /* 0x000f220000000800 */
[C---:B------:R-:W-:Y:S02]  /*85e0*/  FMUL.FTZ R34, R2.reuse, R94 ;  /* 0x0000005e02227220 */ /* 0x040fe40000410000 */
[C---:B------:R-:W-:Y:S01]  /*85f0*/  FMUL.FTZ R35, R2.reuse, R95 ;  /* 0x0000005f02237220 */ /* 0x040fe20000410000 */
[----:B------:R-:W-:Y:S01]  /*8600*/  LDSM.16.MT88.4 R76, [R208+0x3100] ;  /* 0x00310000d04c783b */ /* 0x000fe20000004200 */
[C---:B------:R-:W-:Y:S02]  /*8610*/  FMUL.FTZ R42, R2.reuse, R102 ;  /* 0x00000066022a7220 */ /* 0x040fe40000410000 */
[C---:B------:R-:W-:Y:S02]  /*8620*/  FMUL.FTZ R43, R2.reuse, R103 ;  /* 0x00000067022b7220 */ /* 0x040fe40000410000 */
[C---:B------:R-:W-:Y:S01]  /*8630*/  FMUL.FTZ R50, R2.reuse, R106 ;  /* 0x0000006a02327220 */ /* 0x040fe20000410000 */
[----:B------:R-:W-:Y:S01]  /*8640*/  MUFU.EX2 R143, R143 ;  /* 0x0000008f008f7308 */ /* 0x000fe20000000800 */
[C---:B------:R-:W-:Y:S01]  /*8650*/  FMUL.FTZ R51, R2.reuse, R107 ;  /* 0x0000006b02337220 */ /* 0x040fe20000410000 */
[----:B------:R-:W-:Y:S01]  /*8660*/  LDSM.16.MT88.4 R84, [R209+0x900] ;  /* 0x00090000d154783b */ /* 0x000fe20000004200 */
[----:B------:R-:W-:Y:S01]  /*8670*/  FMUL.FTZ R54, R2, R54 ;  /* 0x0000003602367220 */ /* 0x000fe20000410000 */
[----:B-1----:R-:W-:Y:S01]  /*8680*/  F2FP.BF16.PACK_AB R123, R130, R131 ;  /* 0x00000083827b723e */ /* 0x002fe200000010ff */
[C---:B------:R-:W-:Y:S02]  /*8690*/  FMUL.FTZ R55, R2.reuse, R55 ;  /* 0x0000003702377220 */ /* 0x040fe40000410000 */
[C---:B------:R-:W-:Y:S02]  /*86a0*/  FMUL.FTZ R56, R3.reuse, R56 ;  /* 0x0000003803387220 */ /* 0x040fe40000410000 */
[C---:B------:R-:W-:Y:S01]  /*86b0*/  FMUL.FTZ R57, R3.reuse, R57 ;  /* 0x0000003903397220 */ /* 0x040fe20000410000 */
[----:B------:R-:W-:Y:S01]  /*86c0*/  LDSM.16.MT88.4 R92, [R208+0x4900] ;  /* 0x00490000d05c783b */ /* 0x000fe20000004200 */
[C---:B--2---:R-:W-:Y:S01]  /*86d0*/  HMMA.16816.F32.BF16 R4, R120.reuse, R12, R4 ;  /* 0x0000000c7804723c */ /* 0x044fe20000041804 */
[----:B------:R-:W-:Y:S04]  /*86e0*/  MUFU.EX2 R154, R154 ;  /* 0x0000009a009a7308 */ /* 0x000fe80000000800 */
[C---:B------:R-:W-:Y:S02]  /*86f0*/  FMUL.FTZ R58, R2.reuse, R58 ;  /* 0x0000003a023a7220 */ /* 0x040fe40000410000 */
[----:B------:R-:W-:Y:S01]  /*8700*/  LDSM.16.MT88.4 R100, [R208+0x2900] ;  /* 0x00290000d064783b */ /* 0x000fe20000004200 */
[C---:B------:R-:W-:Y:S03]  /*8710*/  HMMA.16816.F32.BF16 R8, R120.reuse, R14, R8 ;  /* 0x0000000e7808723c */ /* 0x040fe60000041808 */
[----:B------:R-:W-:Y:S01]  /*8720*/  MUFU.EX2 R158, R158 ;  /* 0x0000009e009e7308 */ /* 0x000fe20000000800 */
[C---:B------:R-:W-:Y:S02]  /*8730*/  FMUL.FTZ R12, R3.reuse, R72 ;  /* 0x00000048030c7220 */ /* 0x040fe40000410000 */
[C---:B------:R-:W-:Y:S01]  /*8740*/  FMUL.FTZ R13, R3.reuse, R73 ;  /* 0x00000049030d7220 */ /* 0x040fe20000410000 */
[----:B------:R-:W-:Y:S01]  /*8750*/  LDSM.16.MT88.4 R104, [R212+0x5900] ;  /* 0x00590000d468783b */ /* 0x000fe20000004200 */
[C---:B------:R-:W-:Y:S04]  /*8760*/  FMUL.FTZ R14, R2.reuse, R74 ;  /* 0x0000004a020e7220 */ /* 0x040fe80000410000 */
[C---:B------:R-:W-:Y:S01]  /*8770*/  FMUL.FTZ R15, R2.reuse, R75 ;  /* 0x0000004b020f7220 */ /* 0x040fe20000410000 */
[----:B------:R-:W-:Y:S01]  /*8780*/  MUFU.EX2 R165, R165 ;  /* 0x000000a500a57308 */ /* 0x000fe20000000800 */
[C---:B------:R-:W-:Y:S01]  /*8790*/  FMUL.FTZ R59, R2.reuse, R59 ;  /* 0x0000003b023b7220 */ /* 0x040fe20000410000 */
[----:B------:R-:W1:Y:S01]  /*87a0*/  LDSM.16.MT88.4 R72, [R209+0x3100] ;  /* 0x00310000d148783b */ /* 0x000e620000004200 */
[C---:B------:R-:W-:Y:S02]  /*87b0*/  FMUL.FTZ R60, R3.reuse, R60 ;  /* 0x0000003c033c7220 */ /* 0x040fe40000410000 */
[C---:B------:R-:W-:Y:S01]  /*87c0*/  FMUL.FTZ R61, R3.reuse, R61 ;  /* 0x0000003d033d7220 */ /* 0x040fe20000410000 */
[C---:B------:R-:W-:Y:S03]  /*87d0*/  HMMA.16816.F32.BF16 R12, R120.reuse, R20, R12 ;  /* 0x00000014780c723c */ /* 0x040fe6000004180c */
[C---:B------:R-:W-:Y:S01]  /*87e0*/  FMUL.FTZ R62, R2.reuse, R62 ;  /* 0x0000003e023e7220 */ /* 0x040fe20000410000 */
[----:B------:R-:W-:Y:S01]  /*87f0*/  MUFU.EX2 R167, R167 ;  /* 0x000000a700a77308 */ /* 0x000fe20000000800 */
[C---:B------:R-:W-:Y:S02]  /*8800*/  FMUL.FTZ R63, R2.reuse, R63 ;  /* 0x0000003f023f7220 */ /* 0x040fe40000410000 */
[C---:B------:R-:W-:Y:S01]  /*8810*/  FMUL.FTZ R20, R3.reuse, R80 ;  /* 0x0000005003147220 */ /* 0x040fe20000410000 */
[C---:B------:R-:W-:Y:S04]  /*8820*/  HMMA.16816.F32.BF16 R16, R120.reuse, R22, R16 ;  /* 0x000000167810723c */ /* 0x040fe80000041810 */
[C---:B------:R-:W-:Y:S02]  /*8830*/  FMUL.FTZ R21, R3.reuse, R81 ;  /* 0x0000005103157220 */ /* 0x040fe40000410000 */
[C---:B------:R-:W-:Y:S01]  /*8840*/  FMUL.FTZ R64, R3.reuse, R64 ;  /* 0x0000004003407220 */ /* 0x040fe20000410000 */
[----:B------:R-:W-:Y:S01]  /*8850*/  MUFU.EX2 R166, R166 ;  /* 0x000000a600a67308 */ /* 0x000fe20000000800 */
[C---:B------:R-:W-:Y:S04]  /*8860*/  FMUL.FTZ R22, R2.reuse, R82 ;  /* 0x0000005202167220 */ /* 0x040fe80000410000 */
[C---:B------:R-:W-:Y:S02]  /*8870*/  FMUL.FTZ R23, R2.reuse, R83 ;  /* 0x0000005302177220 */ /* 0x040fe40000410000 */
[----:B------:R-:W2:Y:S01]  /*8880*/  LDSM.16.MT88.4 R80, [R212+0x900] ;  /* 0x00090000d450783b */ /* 0x000ea20000004200 */
[----:B------:R-:W-:Y:S02]  /*8890*/  FMUL.FTZ R65, R3, R65 ;  /* 0x0000004103417220 */ /* 0x000fe40000410000 */
[C---:B------:R-:W-:Y:S01]  /*88a0*/  FMUL.FTZ R66, R2.reuse, R66 ;  /* 0x0000004202427220 */ /* 0x040fe20000410000 */
[----:B------:R-:W-:Y:S01]  /*88b0*/  MUFU.EX2 R168, R168 ;  /* 0x000000a800a87308 */ /* 0x000fe20000000800 */
[C---:B------:R-:W-:Y:S03]  /*88c0*/  HMMA.16816.F32.BF16 R20, R120.reuse, R28, R20 ;  /* 0x0000001c7814723c */ /* 0x040fe60000041814 */
[C---:B------:R-:W-:Y:S02]  /*88d0*/  FMUL.FTZ R67, R2.reuse, R67 ;  /* 0x0000004302437220 */ /* 0x040fe40000410000 */
[--C-:B------:R-:W-:Y:S02]  /*88e0*/  FFMA.FTZ R171, R171, c[0x0][0x2d0], -R134.reuse ;  /* 0x0000b400abab7a23 */ /* 0x100fe40000010886 */
[C---:B------:R-:W-:Y:S01]  /*88f0*/  FMUL.FTZ R28, R3.reuse, R88 ;  /* 0x00000058031c7220 */ /* 0x040fe20000410000 */
[C---:B------:R-:W-:Y:S01]  /*8900*/  HMMA.16816.F32.BF16 R24, R120.reuse, R30, R24 ;  /* 0x0000001e7818723c */ /* 0x040fe20000041818 */
[----:B------:R-:W-:Y:S03]  /*8910*/  MUFU.EX2 R243, R243 ;  /* 0x000000f300f37308 */ /* 0x000fe60000000800 */
[----:B------:R-:W-:Y:S02]  /*8920*/  FMUL.FTZ R29, R3, R89 ;  /* 0x00000059031d7220 */ /* 0x000fe40000410000 */
[--C-:B------:R-:W-:Y:S02]  /*8930*/  FFMA.FTZ R157, R157, c[0x0][0x2d0], -R134.reuse ;  /* 0x0000b4009d9d7a23 */ /* 0x100fe40000010886 */
[C---:B------:R-:W-:Y:S03]  /*8940*/  FMUL.FTZ R30, R2.reuse, R90 ;  /* 0x0000005a021e7220 */ /* 0x040fe60000410000 */
[----:B------:R-:W-:Y:S01]  /*8950*/  MUFU.EX2 R171, R171 ;  /* 0x000000ab00ab7308 */ /* 0x000fe20000000800 */
[C---:B------:R-:W-:Y:S02]  /*8960*/  FMUL.FTZ R31, R2.reuse, R91 ;  /* 0x0000005b021f7220 */ /* 0x040fe40000410000 */
[----:B------:R-:W-:Y:S01]  /*8970*/  LDSM.16.MT88.4 R88, [R208+0x900] ;  /* 0x00090000d058783b */ /* 0x000fe20000004200 */
[--C-:B------:R-:W-:Y:S02]  /*8980*/  FFMA.FTZ R155, R155, c[0x0][0x2d0], -R134.reuse ;  /* 0x0000b4009b9b7a23 */ /* 0x100fe40000010886 */
[--C-:B------:R-:W-:Y:S02]  /*8990*/  FFMA.FTZ R139, R139, c[0x0][0x2d0], -R134.reuse ;  /* 0x0000b4008b8b7a23 */ /* 0x100fe40000010886 */
[C---:B------:R-:W-:Y:S02]  /*89a0*/  HMMA.16816.F32.BF16 R28, R120.reuse, R36, R28 ;  /* 0x00000024781c723c */ /* 0x040fe4000004181c */
[----:B------:R-:W-:Y:S01]  /*89b0*/  MUFU.EX2 R160, R160 ;  /* 0x000000a000a07308 */ /* 0x000fe20000000800 */
[----:B------:R-:W-:Y:S02]  /*89c0*/  FFMA.FTZ R135, R135, c[0x0][0x2d0], -R134 ;  /* 0x0000b40087877a23 */ /* 0x000fe40000010886 */
[C---:B------:R-:W-:Y:S02]  /*89d0*/  FFMA.FTZ R128, R3.reuse, R228, R128 ;  /* 0x000000e403807223 */ /* 0x040fe40000010080 */
[C---:B------:R-:W-:Y:S01]  /*89e0*/  FMUL.FTZ R36, R3.reuse, R96 ;  /* 0x0000006003247220 */ /* 0x040fe20000410000 */
[C---:B------:R-:W-:Y:S04]  /*89f0*/  HMMA.16816.F32.BF16 R32, R120.reuse, R38, R32 ;  /* 0x000000267820723c */ /* 0x040fe80000041820 */
[----:B------:R-:W-:Y:S01]  /*8a00*/  FMUL.FTZ R37, R3, R97 ;  /* 0x0000006103257220 */ /* 0x000fe20000410000 */
[----:B------:R-:W-:Y:S01]  /*8a10*/  MUFU.EX2 R152, R152 ;  /* 0x0000009800987308 */ /* 0x000fe20000000800 */
[C---:B------:R-:W-:Y:S02]  /*8a20*/  FFMA.FTZ R133, R2.reuse, R229, R133 ;  /* 0x000000e502857223 */ /* 0x040fe40000010085 */
[C---:B------:R-:W-:Y:S04]  /*8a30*/  FMUL.FTZ R38, R2.reuse, R98 ;  /* 0x0000006202267220 */ /* 0x040fe80000410000 */
[----:B------:R-:W-:Y:S02]  /*8a40*/  FMUL.FTZ R39, R2, R99 ;  /* 0x0000006302277220 */ /* 0x000fe40000410000 */
[----:B------:R-:W-:Y:S01]  /*8a50*/  LDSM.16.MT88.4 R96, [R209+0x2900] ;  /* 0x00290000d160783b */ /* 0x000fe20000004200 */
[----:B------:R-:W-:Y:S01]  /*8a60*/  MUFU.EX2 R157, R157 ;  /* 0x0000009d009d7308 */ /* 0x000fe20000000800 */
[----:B------:R-:W-:Y:S02]  /*8a70*/  FADD.FTZ R119, R119, R128 ;  /* 0x0000008077777221 */ /* 0x000fe40000010000 */
[----:B------:R-:W-:Y:S01]  /*8a80*/  FADD.FTZ R132, R132, R133 ;  /* 0x0000008584847221 */ /* 0x000fe20000010000 */
[C---:B------:R-:W-:Y:S03]  /*8a90*/  HMMA.16816.F32.BF16 R36, R120.reuse, R44, R36 ;  /* 0x0000002c7824723c */ /* 0x040fe60000041824 */
[----:B------:R-:W-:Y:S02]  /*8aa0*/  FADD.FTZ R118, R118, R119 ;  /* 0x0000007776767221 */ /* 0x000fe40000010000 */
[----:B------:R-:W-:Y:S01]  /*8ab0*/  FADD.FTZ R131, R131, R132 ;  /* 0x0000008483837221 */ /* 0x000fe20000010000 */
[----:B------:R-:W-:Y:S01]  /*8ac0*/  MUFU.EX2 R155, R155 ;  /* 0x0000009b009b7308 */ /* 0x000fe20000000800 */
[C---:B------:R-:W-:Y:S01]  /*8ad0*/  FMUL.FTZ R44, R3.reuse, R108 ;  /* 0x0000006c032c7220 */ /* 0x040fe20000410000 */
[C---:B------:R-:W-:Y:S04]  /*8ae0*/  HMMA.16816.F32.BF16 R40, R120.reuse, R46, R40 ;  /* 0x0000002e7828723c */ /* 0x040fe80000041828 */
[----:B------:R-:W-:Y:S02]  /*8af0*/  FMUL.FTZ R45, R3, R109 ;  /* 0x0000006d032d7220 */ /* 0x000fe40000410000 */
[--C-:B------:R-:W-:Y:S02]  /*8b00*/  FFMA.FTZ R108, R148, c[0x0][0x2d0], -R151.reuse ;  /* 0x0000b400946c7a23 */ /* 0x100fe40000010897 */
[C---:B------:R-:W-:Y:S01]  /*8b10*/  FMUL.FTZ R46, R2.reuse, R110 ;  /* 0x0000006e022e7220 */ /* 0x040fe20000410000 */
[----:B------:R-:W-:Y:S03]  /*8b20*/  MUFU.EX2 R142, R142 ;  /* 0x0000008e008e7308 */ /* 0x000fe60000000800 */
[----:B------:R-:W-:Y:S02]  /*8b30*/  FMUL.FTZ R47, R2, R111 ;  /* 0x0000006f022f7220 */ /* 0x000fe40000410000 */
[--C-:B------:R-:W-:Y:S02]  /*8b40*/  FFMA.FTZ R109, R249, c[0x0][0x2d0], -R134.reuse ;  /* 0x0000b400f96d7a23 */ /* 0x100fe40000010886 */
[--C-:B------:R-:W-:Y:S02]  /*8b50*/  FFMA.FTZ R110, R247, c[0x0][0x2d0], -R134.reuse ;  /* 0x0000b400f76e7a23 */ /* 0x100fe40000010886 */
[--C-:B------:R-:W-:Y:S01]  /*8b60*/  FFMA.FTZ R111, R161, c[0x0][0x2d0], -R134.reuse ;  /* 0x0000b400a16f7a23 */ /* 0x100fe20000010886 */
[C---:B---3--:R-:W-:Y:S01]  /*8b70*/  HMMA.16816.F32.BF16 R44, R120.reuse, R68, R44 ;  /* 0x00000044782c723c */ /* 0x048fe2000004182c */
[----:B------:R-:W3:Y:S02]  /*8b80*/  MUFU.EX2 R108, R108 ;  /* 0x0000006c006c7308 */ /* 0x000ee40000000800 */
[--C-:B------:R-:W-:Y:S02]  /*8b90*/  FFMA.FTZ R148, R159, c[0x0][0x2d0], -R134.reuse ;  /* 0x0000b4009f947a23 */ /* 0x100fe40000010886 */
[--C-:B------:R-:W-:Y:S02]  /*8ba0*/  FFMA.FTZ R159, R164, c[0x0][0x2d0], -R151.reuse ;  /* 0x0000b400a49f7a23 */ /* 0x100fe40000010897 */
[----:B----4-:R-:W-:Y:S01]  /*8bb0*/  F2FP.BF16.PACK_AB R68, R140, R137 ;  /* 0x000000898c44723e */ /* 0x010fe200000010ff */
[C---:B------:R-:W-:Y:S03]  /*8bc0*/  HMMA.16816.F32.BF16 R48, R120.reuse, R70, R48 ;  /* 0x000000467830723c */ /* 0x040fe60000041830 */
[----:B------:R-:W-:Y:S01]  /*8bd0*/  MUFU.EX2 R109, R109 ;  /* 0x0000006d006d7308 */ /* 0x000fe20000000800 */
[--C-:B------:R-:W-:Y:S02]  /*8be0*/  FFMA.FTZ R161, R162, c[0x0][0x2d0], -R151.reuse ;  /* 0x0000b400a2a17a23 */ /* 0x100fe40000010897 */
[--C-:B------:R-:W-:Y:S02]  /*8bf0*/  FFMA.FTZ R162, R239, c[0x0][0x2d0], -R134.reuse ;  /* 0x0000b400efa27a23 */ /* 0x100fe40000010886 */
[C---:B-1----:R-:W-:Y:S04]  /*8c00*/  HMMA.16816.F32.BF16 R52, R120.reuse, R72, R52 ;  /* 0x000000487834723c */ /* 0x042fe80000041834 */
[--C-:B------:R-:W-:Y:S01]  /*8c10*/  FFMA.FTZ R164, R169, c[0x0][0x2d0], -R134.reuse ;  /* 0x0000b400a9a47a23 */ /* 0x100fe20000010886 */
[----:B------:R-:W1:Y:S01]  /*8c20*/  MUFU.EX2 R110, R110 ;  /* 0x0000006e006e7308 */ /* 0x000e620000000800 */
[--C-:B------:R-:W-:Y:S02]  /*8c30*/  FFMA.FTZ R169, R240, c[0x0][0x2d0], -R151.reuse ;  /* 0x0000b400f0a97a23 */ /* 0x100fe40000010897 */
[C---:B------:R-:W-:Y:S01]  /*8c40*/  HMMA.16816.F32.BF16 R56, R120.reuse, R74, R56 ;  /* 0x0000004a7838723c */ /* 0x040fe20000041838 */
[----:B------:R-:W4:Y:S03]  /*8c50*/  LDSM.16.MT88.4 R72, [R210+0x900] ;  /* 0x00090000d248783b */ /* 0x000f260000004200 */
[----:B---3--:R-:W-:Y:S01]  /*8c60*/  F2FP.BF16.PACK_AB R70, R108, R143 ;  /* 0x0000008f6c46723e */ /* 0x008fe200000010ff */
[--C-:B------:R-:W-:Y:S02]  /*8c70*/  FFMA.FTZ R239, R170, c[0x0][0x2d0], -R151.reuse ;  /* 0x0000b400aaef7a23 */ /* 0x100fe40000010897 */
[----:B------:R-:W-:Y:S01]  /*8c80*/  MUFU.EX2 R111, R111 ;  /* 0x0000006f006f7308 */ /* 0x000fe20000000800 */
[C---:B------:R-:W-:Y:S04]  /*8c90*/  HMMA.16816.F32.BF16 R60, R120.reuse, R76, R60 ;  /* 0x0000004c783c723c */ /* 0x040fe8000004183c */
[--C-:B------:R-:W-:Y:S02]  /*8ca0*/  FFMA.FTZ R170, R245, c[0x0][0x2d0], -R134.reuse ;  /* 0x0000b400f5aa7a23 */ /* 0x100fe40000010886 */
[--C-:B------:R-:W-:Y:S02]  /*8cb0*/  FFMA.FTZ R240, R241, c[0x0][0x2d0], -R134.reuse ;  /* 0x0000b400f1f07a23 */ /* 0x100fe40000010886 */
[----:B------:R-:W-:Y:S01]  /*8cc0*/  HMMA.16816.F32.BF16 R64, R120, R78, R64 ;  /* 0x0000004e7840723c */ /* 0x000fe20000041840 */
[----:B------:R-:W3:Y:S01]  /*8cd0*/  MUFU.EX2 R148, R148 ;  /* 0x0000009400947308 */ /* 0x000ee20000000800 */
[----:B------:R-:W5:Y:S02]  /*8ce0*/  LDSM.16.MT88.4 R76, [R212+0x3900] ;  /* 0x00390000d44c783b */ /* 0x000f640000004200 */
[--C-:B------:R-:W-:Y:S01]  /*8cf0*/  FFMA.FTZ R241, R156, c[0x0][0x2d0], -R151.reuse ;  /* 0x0000b4009cf17a23 */ /* 0x100fe20000010897 */
[----:B-1----:R-:W-:Y:S01]  /*8d00*/  F2FP.BF16.PACK_AB R69, R110, R109 ;  /* 0x0000006d6e45723e */ /* 0x002fe200000010ff */
[--C-:B------:R-:W-:Y:S02]  /*8d10*/  FFMA.FTZ R245, R150, c[0x0][0x2d0], -R151.reuse ;  /* 0x0000b40096f57a23 */ /* 0x100fe40000010897 */
[--C-:B------:R-:W-:Y:S03]  /*8d20*/  FFMA.FTZ R150, R163, c[0x0][0x2d0], -R134.reuse ;  /* 0x0000b400a3967a23 */ /* 0x100fe60000010886 */
[----:B------:R-:W1:Y:S01]  /*8d30*/  MUFU.EX2 R159, R159 ;  /* 0x0000009f009f7308 */ /* 0x000e620000000800 */
[--C-:B------:R-:W-:Y:S02]  /*8d40*/  FFMA.FTZ R156, R153, c[0x0][0x2d0], -R134.reuse ;  /* 0x0000b400999c7a23 */ /* 0x100fe40000010886 */
[----:B------:R-:W-:Y:S02]  /*8d50*/  FFMA.FTZ R151, R136, c[0x0][0x2d0], -R151 ;  /* 0x0000b40088977a23 */ /* 0x000fe40000010897 */
[--C-:B------:R-:W-:Y:S02]  /*8d60*/  FFMA.FTZ R136, R149, c[0x0][0x2d0], -R134.reuse ;  /* 0x0000b40095887a23 */ /* 0x100fe40000010886 */
[----:B------:R-:W-:Y:S02]  /*8d70*/  FFMA.FTZ R134, R117, c[0x0][0x2d0], -R134 ;  /* 0x0000b40075867a23 */ /* 0x000fe40000010886 */
[----:B------:R-:W-:Y:S01]  /*8d80*/  FADD.FTZ R118, R129, R118 ;  /* 0x0000007681767221 */ /* 0x000fe20000010000 */
[----:B------:R-:W1:Y:S01]  /*8d90*/  MUFU.EX2 R161, R161 ;  /* 0x000000a100a17308 */ /* 0x000e620000000800 */
[----:B------:R-:W-:Y:S02]  /*8da0*/  FADD.FTZ R130, R130, R131 ;  /* 0x0000008382827221 */ /* 0x000fe40000010000 */
[----:B------:R-:W-:Y:S01]  /*8db0*/  FADD.FTZ R137, R137, R118 ;  /* 0x0000007689897221 */ /* 0x000fe20000010000 */
[----:B---3--:R-:W-:Y:S01]  /*8dc0*/  F2FP.BF16.PACK_AB R71, R148, R111 ;  /* 0x0000006f9447723e */ /* 0x008fe200000010ff */
[----:B------:R-:W-:Y:S02]  /*8dd0*/  FADD.FTZ R109, R109, R130 ;  /* 0x000000826d6d7221 */ /* 0x000fe40000010000 */
[----:B------:R-:W-:Y:S02]  /*8de0*/  FADD.FTZ R140, R140, R137 ;  /* 0x000000898c8c7221 */ /* 0x000fe40000010000 */
[----:B------:R-:W-:Y:S01]  /*8df0*/  FADD.FTZ R110, R110, R109 ;  /* 0x0000006d6e6e7221 */ /* 0x000fe20000010000 */
[----:B------:R-:W3:Y:S01]  /*8e00*/  MUFU.EX2 R162, R162 ;  /* 0x000000a200a27308 */ /* 0x000ee20000000800 */
[C---:B--2---:R-:W-:Y:S05]  /*8e10*/  HMMA.16816.F32.BF16 R4, R68.reuse, R80, R4 ;  /* 0x000000504404723c */ /* 0x044fea0000041804 */
[----:B------:R-:W-:Y:S02]  /*8e20*/  FADD.FTZ R143, R143, R140 ;  /* 0x0000008c8f8f7221 */ /* 0x000fe40000010000 */
[----:B------:R-:W-:Y:S01]  /*8e30*/  FADD.FTZ R3, R111, R110 ;  /* 0x0000006e6f037221 */ /* 0x000fe20000010000 */
[C---:B------:R-:W-:Y:S01]  /*8e40*/  HMMA.16816.F32.BF16 R8, R68.reuse, R82, R8 ;  /* 0x000000524408723c */ /* 0x040fe20000041808 */
[----:B------:R-:W-:Y:S01]  /*8e50*/  LDSM.16.MT88.4 R80, [R209+0x3900] ;  /* 0x00390000d150783b */ /* 0x000fe20000004200 */
[----:B------:R-:W2:Y:S02]  /*8e60*/  MUFU.EX2 R164, R164 ;  /* 0x000000a400a47308 */ /* 0x000ea40000000800 */
[----:B------:R-:W-:Y:S02]  /*8e70*/  FADD.FTZ R108, R108, R143 ;  /* 0x0000008f6c6c7221 */ /* 0x000fe40000010000 */
[----:B------:R-:W-:Y:S02]  /*8e80*/  FADD.FTZ R3, R148, R3 ;  /* 0x0000000394037221 */ /* 0x000fe40000010000 */
[C---:B----4-:R-:W-:Y:S04]  /*8e90*/  HMMA.16816.F32.BF16 R12, R68.reuse, R72, R12 ;  /* 0x00000048440c723c */ /* 0x050fe8000004180c */
[----:B------:R-:W-:Y:S04]  /*8ea0*/  MUFU.EX2 R169, R169 ;  /* 0x000000a900a97308 */ /* 0x000fe80000000800 */
[C---:B------:R-:W-:Y:S01]  /*8eb0*/  HMMA.16816.F32.BF16 R16, R68.reuse, R74, R16 ;  /* 0x0000004a4410723c */ /* 0x040fe20000041810 */
[----:B------:R-:W4:Y:S05]  /*8ec0*/  LDSM.16.MT88.4 R72, [R210+0x3900] ;  /* 0x00390000d248783b */ /* 0x000f2a0000004200 */
[----:B------:R-:W-:Y:S02]  /*8ed0*/  MUFU.EX2 R239, R239 ;  /* 0x000000ef00ef7308 */ /* 0x000fe40000000800 */
[C---:B------:R-:W-:Y:S08]  /*8ee0*/  HMMA.16816.F32.BF16 R20, R68.reuse, R84, R20 ;  /* 0x000000544414723c */ /* 0x040ff00000041814 */
[C---:B------:R-:W-:Y:S01]  /*8ef0*/  HMMA.16816.F32.BF16 R24, R68.reuse, R86, R24 ;  /* 0x000000564418723c */ /* 0x040fe20000041818 */
[----:B------:R-:W1:Y:S01]  /*8f00*/  LDSM.16.MT88.4 R84, [R208+0x3900] ;  /* 0x00390000d054783b */ /* 0x000e620000004200 */
[----:B------:R-:W-:Y:S06]  /*8f10*/  MUFU.EX2 R170, R170 ;  /* 0x000000aa00aa7308 */ /* 0x000fec0000000800 */
[C---:B------:R-:W-:Y:S04]  /*8f20*/  HMMA.16816.F32.BF16 R28, R68.reuse, R88, R28 ;  /* 0x00000058441c723c */ /* 0x040fe8000004181c */
[----:B------:R-:W-:Y:S04]  /*8f30*/  MUFU.EX2 R240, R240 ;  /* 0x000000f000f07308 */ /* 0x000fe80000000800 */
[C---:B------:R-:W-:Y:S01]  /*8f40*/  HMMA.16816.F32.BF16 R32, R68.reuse, R90, R32 ;  /* 0x0000005a4420723c */ /* 0x040fe20000041820 */
[----:B------:R-:W-:Y:S05]  /*8f50*/  LDSM.16.MT88.4 R88, [R208+0x4100] ;  /* 0x00410000d058783b */ /* 0x000fea0000004200 */
[----:B------:R-:W-:Y:S02]  /*8f60*/  MUFU.EX2 R241, R241 ;  /* 0x000000f100f17308 */ /* 0x000fe40000000800 */
[C---:B-----5:R-:W-:Y:S08]  /*8f70*/  HMMA.16816.F32.BF16 R36, R68.reuse, R76, R36 ;  /* 0x0000004c4424723c */ /* 0x060ff00000041824 */
[C---:B------:R-:W-:Y:S01]  /*8f80*/  HMMA.16816.F32.BF16 R40, R68.reuse, R78, R40 ;  /* 0x0000004e4428723c */ /* 0x040fe20000041828 */
[----:B------:R-:W-:Y:S01]  /*8f90*/  LDSM.16.MT88.4 R76, [R210+0x1100] ;  /* 0x00110000d24c783b */ /* 0x000fe20000004200 */
[----:B------:R-:W-:Y:S06]  /*8fa0*/  MUFU.EX2 R245, R245 ;  /* 0x000000f500f57308 */ /* 0x000fec0000000800 */
[C---:B----4-:R-:W-:Y:S04]  /*8fb0*/  HMMA.16816.F32.BF16 R44, R68.reuse, R72, R44 ;  /* 0x00000048442c723c */ /* 0x050fe8000004182c */
[----:B------:R-:W-:Y:S04]  /*8fc0*/  MUFU.EX2 R150, R150 ;  /* 0x0000009600967308 */ /* 0x000fe80000000800 */
[C---:B------:R-:W-:Y:S01]  /*8fd0*/  HMMA.16816.F32.BF16 R48, R68.reuse, R74, R48 ;  /* 0x0000004a4430723c */ /* 0x040fe20000041830 */
[----:B------:R-:W4:Y:S05]  /*8fe0*/  LDSM.16.MT88.4 R72, [R212+0x1100] ;  /* 0x00110000d448783b */ /* 0x000f2a0000004200 */
[----:B------:R-:W-:Y:S02]  /*8ff0*/  MUFU.EX2 R156, R156 ;  /* 0x0000009c009c7308 */ /* 0x000fe40000000800 */
[C---:B------:R-:W-:Y:S08]  /*9000*/  HMMA.16816.F32.BF16 R52, R68.reuse, R80, R52 ;  /* 0x000000504434723c */ /* 0x040ff00000041834 */
[C---:B------:R-:W-:Y:S01]  /*9010*/  HMMA.16816.F32.BF16 R56, R68.reuse, R82, R56 ;  /* 0x000000524438723c */ /* 0x040fe20000041838 */
[----:B------:R-:W5:Y:S01]  /*9020*/  LDSM.16.MT88.4 R80, [R209+0x1100] ;  /* 0x00110000d150783b */ /* 0x000f620000004200 */
[----:B------:R-:W2:Y:S06]  /*9030*/  MUFU.EX2 R141, R141 ;  /* 0x0000008d008d7308 */ /* 0x000eac0000000800 */
[C---:B-1----:R-:W-:Y:S04]  /*9040*/  HMMA.16816.F32.BF16 R60, R68.reuse, R84, R60 ;  /* 0x00000054443c723c */ /* 0x042fe8000004183c */
[----:B------:R-:W-:Y:S04]  /*9050*/  MUFU.EX2 R138, R138 ;  /* 0x0000008a008a7308 */ /* 0x000fe80000000800 */
[----:B------:R-:W-:Y:S01]  /*9060*/  HMMA.16816.F32.BF16 R64, R68, R86, R64 ;  /* 0x000000564440723c */ /* 0x000fe20000041840 */
[----:B------:R-:W1:Y:S05]  /*9070*/  LDSM.16.MT88.4 R84, [R208+0x1100] ;  /* 0x00110000d054783b */ /* 0x000e6a0000004200 */
[----:B------:R-:W5:Y:S01]  /*9080*/  MUFU.EX2 R151, R151 ;  /* 0x0000009700977308 */ /* 0x000f620000000800 */
[----:B------:R-:W-:Y:S01]  /*9090*/  F2FP.BF16.PACK_AB R68, R154, R159 ;  /* 0x0000009f9a44723e */ /* 0x000fe200000010ff */
[----:B------:R-:W-:Y:S01]  /*90a0*/  FADD.FTZ R159, R159, R108 ;  /* 0x0000006c9f9f7221 */ /* 0x000fe20000010000 */
[----:B------:R-:W-:Y:S03]  /*90b0*/  F2FP.BF16.PACK_AB R70, R161, R158 ;  /* 0x0000009ea146723e */ /* 0x000fe600000010ff */
[----:B---3--:R-:W-:Y:S01]  /*90c0*/  F2FP.BF16.PACK_AB R69, R165, R162 ;  /* 0x000000a2a545723e */ /* 0x008fe200000010ff */
[----:B------:R-:W-:Y:S01]  /*90d0*/  FADD.FTZ R162, R162, R3 ;  /* 0x00000003a2a27221 */ /* 0x000fe20000010000 */
[----:B--2---:R-:W-:Y:S01]  /*90e0*/  F2FP.BF16.PACK_AB R71, R167, R164 ;  /* 0x000000a4a747723e */ /* 0x004fe200000010ff */
[----:B------:R-:W-:Y:S01]  /*90f0*/  FADD.FTZ R159, R154, R159 ;  /* 0x0000009f9a9f7221 */ /* 0x000fe20000010000 */
[----:B------:R-:W-:Y:S01]  /*9100*/  F2FP.BF16.PACK_AB R120, R141, R142 ;  /* 0x0000008e8d78723e */ /* 0x000fe200000010ff */
[----:B------:R-:W-:Y:S01]  /*9110*/  MUFU.EX2 R136, R136 ;  /* 0x0000008800887308 */ /* 0x000fe20000000800 */
[----:B------:R-:W-:Y:S02]  /*9120*/  FADD.FTZ R165, R165, R162 ;  /* 0x000000a2a5a57221 */ /* 0x000fe40000010000 */
[----:B------:R-:W-:Y:S01]  /*9130*/  FADD.FTZ R158, R158, R159 ;  /* 0x0000009f9e9e7221 */ /* 0x000fe20000010000 */
[C---:B----4-:R-:W-:Y:S03]  /*9140*/  HMMA.16816.F32.BF16 R4, R68.reuse, R72, R4 ;  /* 0x000000484404723c */ /* 0x050fe60000041804 */
[----:B------:R-:W-:Y:S02]  /*9150*/  FADD.FTZ R164, R164, R165 ;  /* 0x000000a5a4a47221 */ /* 0x000fe40000010000 */
[----:B------:R-:W-:Y:S01]  /*9160*/  FADD.FTZ R161, R161, R158 ;  /* 0x0000009ea1a17221 */ /* 0x000fe20000010000 */
[----:B------:R-:W2:Y:S01]  /*9170*/  MUFU.EX2 R139, R139 ;  /* 0x0000008b008b7308 */ /* 0x000ea20000000800 */
[----:B------:R-:W-:Y:S01]  /*9180*/  FADD.FTZ R167, R167, R164 ;  /* 0x000000a4a7a77221 */ /* 0x000fe20000010000 */
[C---:B------:R-:W-:Y:S01]  /*9190*/  HMMA.16816.F32.BF16 R8, R68.reuse, R74, R8 ;  /* 0x0000004a4408723c */ /* 0x040fe20000041808 */
[----:B------:R-:W3:Y:S03]  /*91a0*/  LDSM.16.MT88.4 R72, [R212+0x4100] ;  /* 0x00410000d448783b */ /* 0x000ee60000004200 */
[----:B-----5:R-:W-:Y:S04]  /*91b0*/  F2FP.BF16.PACK_AB R122, R151, R138 ;  /* 0x0000008a977a723e */ /* 0x020fe800000010ff */
[C---:B------:R-:W-:Y:S01]  /*91c0*/  HMMA.16816.F32.BF16 R12, R68.reuse, R76, R12 ;  /* 0x0000004c440c723c */ /* 0x040fe2000004180c */
[----:B------:R-:W-:Y:S07]  /*91d0*/  MUFU.EX2 R135, R135 ;  /* 0x0000008700877308 */ /* 0x000fee0000000800 */
[C---:B------:R-:W-:Y:S01]  /*91e0*/  HMMA.16816.F32.BF16 R16, R68.reuse, R78, R16 ;  /* 0x0000004e4410723c */ /* 0x040fe20000041810 */
[----:B------:R-:W4:Y:S02]  /*91f0*/  LDSM.16.MT88.4 R76, [R210+0x4100] ;  /* 0x00410000d24c783b */ /* 0x000f240000004200 */
[----:B------:R-:W5:Y:S01]  /*9200*/  MUFU.EX2 R134, R134 ;  /* 0x0000008600867308 */ /* 0x000f620000000800 */
[----:B--2---:R-:W-:Y:S04]  /*9210*/  F2FP.BF16.PACK_AB R121, R139, R136 ;  /* 0x000000888b79723e */ /* 0x004fe800000010ff */
[C---:B------:R-:W-:Y:S08]  /*9220*/  HMMA.16816.F32.BF16 R20, R68.reuse, R80, R20 ;  /* 0x000000504414723c */ /* 0x040ff00000041814 */
[C---:B------:R-:W-:Y:S01]  /*9230*/  HMMA.16816.F32.BF16 R24, R68.reuse, R82, R24 ;  /* 0x000000524418723c */ /* 0x040fe20000041818 */
[----:B------:R-:W2:Y:S07]  /*9240*/  LDSM.16.MT88.4 R80, [R209+0x4100] ;  /* 0x00410000d150783b */ /* 0x000eae0000004200 */
[C---:B-1----:R-:W-:Y:S04]  /*9250*/  HMMA.16816.F32.BF16 R28, R68.reuse, R84, R28 ;  /* 0x00000054441c723c */ /* 0x042fe8000004181c */
[----:B-----5:R-:W-:Y:S04]  /*9260*/  F2FP.BF16.PACK_AB R123, R134, R135 ;  /* 0x00000087867b723e */ /* 0x020fe800000010ff */
[C---:B------:R-:W-:Y:S01]  /*9270*/  HMMA.16816.F32.BF16 R32, R68.reuse, R86, R32 ;  /* 0x000000564420723c */ /* 0x040fe20000041820 */
[----:B------:R-:W1:Y:S07]  /*9280*/  LDSM.16.MT88.4 R84, [R212+0x1900] ;  /* 0x00190000d454783b */ /* 0x000e6e0000004200 */
[C---:B---3--:R-:W-:Y:S08]  /*9290*/  HMMA.16816.F32.BF16 R36, R68.reuse, R72, R36 ;  /* 0x000000484424723c */ /* 0x048ff00000041824 */
[C---:B------:R-:W-:Y:S01]  /*92a0*/  HMMA.16816.F32.BF16 R40, R68.reuse, R74, R40 ;  /* 0x0000004a4428723c */ /* 0x040fe20000041828 */
[----:B------:R-:W3:Y:S07]  /*92b0*/  LDSM.16.MT88.4 R72, [R210+0x1900] ;  /* 0x00190000d248783b */ /* 0x000eee0000004200 */
[C---:B----4-:R-:W-:Y:S08]  /*92c0*/  HMMA.16816.F32.BF16 R44, R68.reuse, R76, R44 ;  /* 0x0000004c442c723c */ /* 0x050ff0000004182c */
[C---:B------:R-:W-:Y:S01]  /*92d0*/  HMMA.16816.F32.BF16 R48, R68.reuse, R78, R48 ;  /* 0x0000004e4430723c */ /* 0x040fe20000041830 */
[----:B------:R-:W4:Y:S07]  /*92e0*/  LDSM.16.MT88.4 R76, [R209+0x1900] ;  /* 0x00190000d14c783b */ /* 0x000f2e0000004200 */
[C---:B--2---:R-:W-:Y:S08]  /*92f0*/  HMMA.16816.F32.BF16 R52, R68.reuse, R80, R52 ;  /* 0x000000504434723c */ /* 0x044ff00000041834 */
[C---:B------:R-:W-:Y:S01]  /*9300*/  HMMA.16816.F32.BF16 R56, R68.reuse, R82, R56 ;  /* 0x000000524438723c */ /* 0x040fe20000041838 */
[----:B------:R-:W2:Y:S07]  /*9310*/  LDSM.16.MT88.4 R80, [R208+0x1900] ;  /* 0x00190000d050783b */ /* 0x000eae0000004200 */
        /* <DEDUP_REMOVED lines=14> */
[----:B------:R-:W-:Y:S01]  /*9400*/  FADD.FTZ R239, R239, R168 ;  /* 0x000000a8efef7221 */ /* 0x000fe20000010000 */
[----:B------:R-:W-:Y:S01]  /*9410*/  IADD3 R168, R238, -0x1, RZ ;  /* 0xffffffffeea87810 */ /* 0x000fe20007ffe0ff */
[----:B------:R-:W-:Y:S01]  /*9420*/  FADD.FTZ R171, R171, R240 ;  /* 0x000000f0abab7221 */ /* 0x000fe20000010000 */
[C---:B------:R-:W-:Y:S01]  /*9430*/  HMMA.16816.F32.BF16 R8, R68.reuse, R86, R8 ;  /* 0x000000564408723c */ /* 0x040fe20000041808 */
[----:B------:R-:W1:Y:S03]  /*9440*/  LDSM.16.MT88.4 R84, [R212+0x4900] ;  /* 0x00490000d454783b */ /* 0x000e660000004200 */
[----:B------:R-:W-:Y:S02]  /*9450*/  FADD.FTZ R2, R150, R171 ;  /* 0x000000ab96027221 */ /* 0x000fe40000010000 */
[----:B------:R-:W-:Y:S02]  /*9460*/  IMAD.MOV.U32 R238, RZ, RZ, R168 ;  /* 0x000000ffffee7224 */ /* 0x000fe400078e00a8 */
[C---:B---3--:R-:W-:Y:S04]  /*9470*/  HMMA.16816.F32.BF16 R12, R68.reuse, R72, R12 ;  /* 0x00000048440c723c */ /* 0x048fe8000004180c */
[----:B------:R-:W-:Y:S04]  /*9480*/  FADD.FTZ R2, R157, R2 ;  /* 0x000000029d027221 */ /* 0x000fe80000010000 */
[C---:B------:R-:W-:Y:S01]  /*9490*/  HMMA.16816.F32.BF16 R16, R68.reuse, R74, R16 ;  /* 0x0000004a4410723c */ /* 0x040fe20000041810 */
[----:B------:R-:W3:Y:S03]  /*94a0*/  LDSM.16.MT88.4 R72, [R210+0x4900] ;  /* 0x00490000d248783b */ /* 0x000ee60000004200 */
[----:B------:R-:W-:Y:S02]  /*94b0*/  FADD.FTZ R3, R155, R2 ;  /* 0x000000029b037221 */ /* 0x000fe40000010000 */
[----:B------:R-:W-:Y:S02]  /*94c0*/  IMAD.MOV.U32 R2, RZ, RZ, R116 ;  /* 0x000000ffff027224 */ /* 0x000fe400078e0074 */
[C---:B----4-:R-:W-:Y:S04]  /*94d0*/  HMMA.16816.F32.BF16 R20, R68.reuse, R76, R20 ;  /* 0x0000004c4414723c */ /* 0x050fe80000041814 */
[----:B------:R-:W-:Y:S04]  /*94e0*/  FADD.FTZ R3, R156, R3 ;  /* 0x000000039c037221 */ /* 0x000fe80000010000 */
[C---:B------:R-:W-:Y:S01]  /*94f0*/  HMMA.16816.F32.BF16 R24, R68.reuse, R78, R24 ;  /* 0x0000004e4418723c */ /* 0x040fe20000041818 */
[----:B------:R-:W4:Y:S03]  /*9500*/  LDSM.16.MT88.4 R76, [R212+0x2100] ;  /* 0x00210000d44c783b */ /* 0x000f260000004200 */
[----:B------:R-:W-:Y:S02]  /*9510*/  FADD.FTZ R136, R136, R3 ;  /* 0x0000000388887221 */ /* 0x000fe40000010000 */
[----:B------:R-:W-:Y:S02]  /*9520*/  IMAD.MOV.U32 R3, RZ, RZ, R0 ;  /* 0x000000ffff037224 */ /* 0x000fe400078e0000 */
[C---:B--2---:R-:W-:Y:S04]  /*9530*/  HMMA.16816.F32.BF16 R28, R68.reuse, R80, R28 ;  /* 0x00000050441c723c */ /* 0x044fe8000004181c */
[----:B------:R-:W-:Y:S04]  /*9540*/  FADD.FTZ R136, R139, R136 ;  /* 0x000000888b887221 */ /* 0x000fe80000010000 */
[C---:B------:R-:W-:Y:S01]  /*9550*/  HMMA.16816.F32.BF16 R32, R68.reuse, R82, R32 ;  /* 0x000000524420723c */ /* 0x040fe20000041820 */
[----:B------:R-:W2:Y:S03]  /*9560*/  LDSM.16.MT88.4 R80, [R210+0x2100] ;  /* 0x00210000d250783b */ /* 0x000ea60000004200 */
[----:B------:R-:W-:Y:S04]  /*9570*/  FADD.FTZ R135, R135, R136 ;  /* 0x0000008887877221 */ /* 0x000fe80000010000 */
[C---:B-1----:R-:W-:Y:S04]  /*9580*/  HMMA.16816.F32.BF16 R36, R68.reuse, R84, R36 ;  /* 0x000000544424723c */ /* 0x042fe80000041824 */
[----:B------:R-:W-:Y:S04]  /*9590*/  FADD.FTZ R229, R134, R135 ;  /* 0x0000008786e57221 */ /* 0x000fe80000010000 */
[C---:B------:R-:W-:Y:S01]  /*95a0*/  HMMA.16816.F32.BF16 R40, R68.reuse, R86, R40 ;  /* 0x000000564428723c */ /* 0x040fe20000041828 */
[----:B------:R-:W-:Y:S07]  /*95b0*/  LDSM.16.MT88.4 R84, [R208+0x2100] ;  /* 0x00210000d054783b */ /* 0x000fee0000004200 */
[C---:B---3--:R-:W-:Y:S08]  /*95c0*/  HMMA.16816.F32.BF16 R44, R68.reuse, R72, R44 ;  /* 0x00000048442c723c */ /* 0x048ff0000004182c */
[C---:B------:R-:W-:Y:S01]  /*95d0*/  HMMA.16816.F32.BF16 R48, R68.reuse, R74, R48 ;  /* 0x0000004a4430723c */ /* 0x040fe20000041830 */
[----:B------:R-:W1:Y:S07]  /*95e0*/  LDSM.16.MT88.4 R72, [R209+0x2100] ;  /* 0x00210000d148783b */ /* 0x000e6e0000004200 */
        /* <DEDUP_REMOVED lines=11> */
[----:B------:R-:W-:Y:S03]  /*96a0*/  F2FP.BF16.PACK_AB R71, R156, R155 ;  /* 0x0000009b9c47723e */ /* 0x000fe600000010ff */
[----:B------:R-:W-:Y:S04]  /*96b0*/  FADD.FTZ R152, R152, R241 ;  /* 0x000000f198987221 */ /* 0x000fe80000010000 */
[C---:B----4-:R-:W-:Y:S03]  /*96c0*/  HMMA.16816.F32.BF16 R4, R68.reuse, R76, R4 ;  /* 0x0000004c4404723c */ /* 0x050fe60000041804 */
[----:B------:R-:W-:Y:S04]  /*96d0*/  FADD.FTZ R245, R245, R152 ;  /* 0x00000098f5f57221 */ /* 0x000fe80000010000 */
[----:B------:R-:W-:Y:S01]  /*96e0*/  FADD.FTZ R142, R142, R245 ;  /* 0x000000f58e8e7221 */ /* 0x000fe20000010000 */
[C---:B------:R-:W-:Y:S01]  /*96f0*/  HMMA.16816.F32.BF16 R8, R68.reuse, R78, R8 ;  /* 0x0000004e4408723c */ /* 0x040fe20000041808 */
[----:B------:R-:W3:Y:S03]  /*9700*/  LDSM.16.MT88.4 R76, [R212+0x5100] ;  /* 0x00510000d44c783b */ /* 0x000ee60000004200 */
[----:B------:R-:W-:Y:S04]  /*9710*/  FADD.FTZ R141, R141, R142 ;  /* 0x0000008e8d8d7221 */ /* 0x000fe80000010000 */
[C---:B--2---:R-:W-:Y:S04]  /*9720*/  HMMA.16816.F32.BF16 R12, R68.reuse, R80, R12 ;  /* 0x00000050440c723c */ /* 0x044fe8000004180c */
[----:B------:R-:W-:Y:S04]  /*9730*/  FADD.FTZ R138, R138, R141 ;  /* 0x0000008d8a8a7221 */ /* 0x000fe80000010000 */
[C---:B------:R-:W-:Y:S01]  /*9740*/  HMMA.16816.F32.BF16 R16, R68.reuse, R82, R16 ;  /* 0x000000524410723c */ /* 0x040fe20000041810 */
[----:B------:R-:W2:Y:S03]  /*9750*/  LDSM.16.MT88.4 R80, [R210+0x5100] ;  /* 0x00510000d250783b */ /* 0x000ea60000004200 */
[----:B------:R-:W-:Y:S04]  /*9760*/  FADD.FTZ R228, R151, R138 ;  /* 0x0000008a97e47221 */ /* 0x000fe80000010000 */
[C---:B-1----:R-:W-:Y:S08]  /*9770*/  HMMA.16816.F32.BF16 R20, R68.reuse, R72, R20 ;  /* 0x000000484414723c */ /* 0x042ff00000041814 */
[C---:B------:R-:W-:Y:S01]  /*9780*/  HMMA.16816.F32.BF16 R24, R68.reuse, R74, R24 ;  /* 0x0000004a4418723c */ /* 0x040fe20000041818 */
[----:B------:R-:W1:Y:S07]  /*9790*/  LDSM.16.MT88.4 R72, [R208+0x5100] ;  /* 0x00510000d048783b */ /* 0x000e6e0000004200 */
[C---:B------:R-:W-:Y:S08]  /*97a0*/  HMMA.16816.F32.BF16 R28, R68.reuse, R84, R28 ;  /* 0x00000054441c723c */ /* 0x040ff0000004181c */
[C---:B------:R-:W-:Y:S01]  /*97b0*/  HMMA.16816.F32.BF16 R32, R68.reuse, R86, R32 ;  /* 0x000000564420723c */ /* 0x040fe20000041820 */
[----:B------:R-:W4:Y:S07]  /*97c0*/  LDSM.16.MT88.4 R84, [R212+0x2900] ;  /* 0x00290000d454783b */ /* 0x000f2e0000004200 */
[C---:B---3--:R-:W-:Y:S08]  /*97d0*/  HMMA.16816.F32.BF16 R36, R68.reuse, R76, R36 ;  /* 0x0000004c4424723c */ /* 0x048ff00000041824 */
[C---:B------:R-:W-:Y:S08]  /*97e0*/  HMMA.16816.F32.BF16 R40, R68.reuse, R78, R40 ;  /* 0x0000004e4428723c */ /* 0x040ff00000041828 */
[C---:B--2---:R-:W-:Y:S08]  /*97f0*/  HMMA.16816.F32.BF16 R44, R68.reuse, R80, R44 ;  /* 0x00000050442c723c */ /* 0x044ff0000004182c */
[C---:B------:R-:W-:Y:S08]  /*9800*/  HMMA.16816.F32.BF16 R48, R68.reuse, R82, R48 ;  /* 0x000000524430723c */ /* 0x040ff00000041830 */
[C---:B------:R-:W-:Y:S08]  /*9810*/  HMMA.16816.F32.BF16 R52, R68.reuse, R88, R52 ;  /* 0x000000584434723c */ /* 0x040ff00000041834 */
[C---:B------:R-:W-:Y:S08]  /*9820*/  HMMA.16816.F32.BF16 R56, R68.reuse, R90, R56 ;  /* 0x0000005a4438723c */ /* 0x040ff00000041838 */
[C---:B-1----:R-:W-:Y:S08]  /*9830*/  HMMA.16816.F32.BF16 R60, R68.reuse, R72, R60 ;  /* 0x00000048443c723c */ /* 0x042ff0000004183c */
[----:B------:R-:W-:Y:S08]  /*9840*/  HMMA.16816.F32.BF16 R64, R68, R74, R64 ;  /* 0x0000004a4440723c */ /* 0x000ff00000041840 */
[C---:B----4-:R-:W-:Y:S01]  /*9850*/  HMMA.16816.F32.BF16 R112, R120.reuse, R84, R4 ;  /* 0x000000547870723c */ /* 0x050fe20000041804 */
[----:B------:R-:W1:Y:S07]  /*9860*/  LDSM.16.MT88.4 R4, [R210+0x5900] ;  /* 0x00590000d204783b */ /* 0x000e6e0000004200 */
[C---:B------:R-:W-:Y:S01]  /*9870*/  HMMA.16816.F32.BF16 R68, R120.reuse, R86, R8 ;  /* 0x000000567844723c */ /* 0x040fe20000041808 */
[----:B------:R-:W2:Y:S07]  /*9880*/  LDSM.16.MT88.4 R8, [R209+0x5900] ;  /* 0x00590000d108783b */ /* 0x000eae0000004200 */
[C---:B------:R-:W-:Y:S01]  /*9890*/  HMMA.16816.F32.BF16 R72, R120.reuse, R92, R12 ;  /* 0x0000005c7848723c */ /* 0x040fe2000004180c */
[----:B------:R-:W3:Y:S07]  /*98a0*/  LDSM.16.MT88.4 R12, [R208+0x5900] ;  /* 0x00590000d00c783b */ /* 0x000eee0000004200 */
[C---:B------:R-:W-:Y:S08]  /*98b0*/  HMMA.16816.F32.BF16 R76, R120.reuse, R94, R16 ;  /* 0x0000005e784c723c */ /* 0x040ff00000041810 */
[C---:B------:R-:W-:Y:S08]  /*98c0*/  HMMA.16816.F32.BF16 R80, R120.reuse, R96, R20 ;  /* 0x000000607850723c */ /* 0x040ff00000041814 */
[C---:B------:R-:W-:Y:S08]  /*98d0*/  HMMA.16816.F32.BF16 R84, R120.reuse, R98, R24 ;  /* 0x000000627854723c */ /* 0x040ff00000041818 */
[C---:B------:R-:W-:Y:S08]  /*98e0*/  HMMA.16816.F32.BF16 R88, R120.reuse, R100, R28 ;  /* 0x000000647858723c */ /* 0x040ff0000004181c */
[C---:B------:R-:W-:Y:S08]  /*98f0*/  HMMA.16816.F32.BF16 R92, R120.reuse, R102, R32 ;  /* 0x00000066785c723c */ /* 0x040ff00000041820 */
[C---:B------:R-:W-:Y:S08]  /*9900*/  HMMA.16816.F32.BF16 R96, R120.reuse, R104, R36 ;  /* 0x000000687860723c */ /* 0x040ff00000041824 */
[C---:B------:R-:W-:Y:S08]  /*9910*/  HMMA.16816.F32.BF16 R100, R120.reuse, R106, R40 ;  /* 0x0000006a7864723c */ /* 0x040ff00000041828 */
[C---:B-1----:R-:W-:Y:S08]  /*9920*/  HMMA.16816.F32.BF16 R108, R120.reuse, R4, R44 ;  /* 0x00000004786c723c */ /* 0x042ff0000004182c */
[C---:B------:R-:W-:Y:S08]  /*9930*/  HMMA.16816.F32.BF16 R104, R120.reuse, R6, R48 ;  /* 0x000000067868723c */ /* 0x040ff00000041830 */
[C---:B--2---:R-:W-:Y:S08]  /*9940*/  HMMA.16816.F32.BF16 R52, R120.reuse, R8, R52 ;  /* 0x000000087834723c */ /* 0x044ff00000041834 */
[C---:B------:R-:W-:Y:S08]  /*9950*/  HMMA.16816.F32.BF16 R56, R120.reuse, R10, R56 ;  /* 0x0000000a7838723c */ /* 0x040ff00000041838 */
[C---:B---3--:R-:W-:Y:S07]  /*9960*/  HMMA.16816.F32.BF16 R60, R120.reuse, R12, R60 ;  /* 0x0000000c783c723c */ /* 0x048fee000004183c */
[----:B------:R-:W-:Y:S01]  /*9970*/  IMAD.MOV.U32 R12, RZ, RZ, R116 ;  /* 0x000000ffff0c7224 */ /* 0x000fe200078e0074 */
[----:B------:R-:W-:Y:S01]  /*9980*/  HMMA.16816.F32.BF16 R64, R120, R14, R64 ;  /* 0x0000000e7840723c */ /* 0x000fe20000041840 */
[----:B------:R-:W-:-:S07]  /*9990*/  @P0 BRA `(.L_x_46) ;  /* 0xffffc0f000000947 */ /* 0x000fce000383ffff */
.L_x_35:
[----:B------:R-:W1:Y:S01]  /*99a0*/  S2UR UR18, SR_CTAID.X ;  /* 0x00000000001279c3 */ /* 0x000e620000002500 */
[----:B------:R-:W-:Y:S01]  /*99b0*/  ULDC.64 UR4, c[0x0][0x2c8] ;  /* 0x0000b20000047ab9 */ /* 0x000fe20000000a00 */
[----:B------:R-:W-:Y:S01]  /*99c0*/  IMAD.MOV.U32 R2, RZ, RZ, 0x1 ;  /* 0x00000001ff027424 */ /* 0x000fe200078e00ff */
[----:B------:R-:W-:Y:S01]  /*99d0*/  PLOP3.LUT P0, PT, PT, PT, UP1, 0x40, 0x0 ;  /* 0x000000000000781c */ /* 0x000fe20003f0e818 */
[----:B------:R-:W-:-:S03]  /*99e0*/  IMAD.MOV.U32 R3, RZ, RZ, c[0x0][0x2ac] ;  /* 0x0000ab00ff037624 */ /* 0x000fc600078e00ff */
[----:B------:R-:W-:-:S05]  /*99f0*/  IADD3 R4, R2, -c[0x0][0x168], RZ ;  /* 0x80005a0002047a10 */ /* 0x000fca0007ffe0ff */
[----:B------:R-:W-:Y:S01]  /*9a00*/  IMAD R3, R3, c[0x0][0x1d0], R4 ;  /* 0x0000740003037a24 */ /* 0x000fe200078e0204 */
[----:B-1----:R-:W-:-:S04]  /*9a10*/  ULEA UR18, UR18, 0x7f, 0x7 ;  /* 0x0000007f12127891 */ /* 0x002fc8000f8e383f */
[----:B------:R-:W-:-:S07]  /*9a20*/  UIMAD.WIDE.U32 UR22, UR18, UR4, URZ ;  /* 0x00000004121672a5 */ /* 0x000fce000f8e003f */
[----:B------:R-:W-:Y:S02]  /*9a30*/  @UP2 UMOV UR19, UR23 ;  /* 0x0000001700132c82 */ /* 0x000fe40008000000 */
[----:B------:R-:W-:-:S06]  /*9a40*/  @UP2 USHF.R.U32.HI UR18, URZ, UR5, UR19 ;  /* 0x000000053f122299 */ /* 0x000fcc0008011613 */
[----:B------:R-:W-:-:S04]  /*9a50*/  IADD3 R3, R3, UR18, RZ ;  /* 0x0000001203037c10 */ /* 0x000fc8000fffe0ff */
[----:B------:R-:W-:Y:S01]  /*9a60*/  IADD3 R4, R3, -c[0x0][0x324], RZ ;  /* 0x8000c90003047a10 */ /* 0x000fe20007ffe0ff */
[----:B------:R-:W-:Y:S05]  /*9a70*/  @P0 BRA `(.L_x_47) ;  /* 0x000000d000000947 */ /* 0x000fea0003800000 */
[----:B------:R-:W-:-:S13]  /*9a80*/  ISETP.GT.AND P0, PT, R3, -0x1, PT ;  /* 0xffffffff0300780c */ /* 0x000fda0003f04270 */
[----:B------:R-:W-:Y:S05]  /*9a90*/  @P0 BRA `(.L_x_48) ;  /* 0x0000006000000947 */ /* 0x000fea0003800000 */
[----:B------:R-:W-:Y:S02]  /*9aa0*/  ISETP.NE.AND P0, PT, R2, c[0x0][0x32c], PT ;  /* 0x0000cb0002007a0c */ /* 0x000fe40003f05270 */
[----:B------:R-:W-:-:S11]  /*9ab0*/  LOP3.LUT R3, RZ, R3, RZ, 0x33, !PT ;  /* 0x00000003ff037212 */ /* 0x000fd600078e33ff */
[----:B------:R-:W-:-:S05]  /*9ac0*/  @P0 IMAD.HI.U32 R2, R3, c[0x0][0x330], RZ ;  /* 0x0000cc0003020a27 */ /* 0x000fca00078e00ff */
[----:B------:R-:W-:-:S04]  /*9ad0*/  @P0 SHF.R.U32.HI R3, RZ, c[0x0][0x334], R2 ;  /* 0x0000cd00ff030a19 */ /* 0x000fc80000011602 */
[----:B------:R-:W-:Y:S01]  /*9ae0*/  LOP3.LUT R3, RZ, R3, RZ, 0x33, !PT ;  /* 0x00000003ff037212 */ /* 0x000fe200078e33ff */
[----:B------:R-:W-:Y:S05]  /*9af0*/  BRA `(.L_x_49) ;  /* 0x0000003000007947 */ /* 0x000fea0003800000 */
.L_x_48:
[----:B------:R-:W-:-:S13]  /*9b00*/  ISETP.NE.AND P0, PT, R2, c[0x0][0x32c], PT ;  /* 0x0000cb0002007a0c */ /* 0x000fda0003f05270 */
[----:B------:R-:W-:-:S05]  /*9b10*/  @P0 IMAD.HI.U32 R2, R3, c[0x0][0x330], RZ ;  /* 0x0000cc0003020a27 */ /* 0x000fca00078e00ff */
[----:B------:R-:W-:-:S05]  /*9b20*/  @P0 SHF.R.U32.HI R3, RZ, c[0x0][0x334], R2 ;  /* 0x0000cd00ff030a19 */ /* 0x000fca0000011602 */
.L_x_49:
[----:B------:R-:W-:-:S05]  /*9b30*/  IMAD R3, R3, c[0x0][0x32c], RZ ;  /* 0x0000cb0003037a24 */ /* 0x000fca00078e02ff */
[----:B------:R-:W-:-:S04]  /*9b40*/  IMNMX R4, R4, R3, !PT ;  /* 0x0000000304047217 */ /* 0x000fc80007800200 */
.L_x_47:
[----:B------:R-:W-:-:S05]  /*9b50*/  IADD3 R3, R4, 0x5f, RZ ;  /* 0x0000005f04037810 */ /* 0x000fca0007ffe0ff */
[----:B------:R-:W-:-:S05]  /*9b60*/  IMAD.HI R3, R3, 0x2aaaaaab, RZ ;  /* 0x2aaaaaab03037827 */ /* 0x000fca00078e02ff */
[----:B------:R-:W-:-:S04]  /*9b70*/  SHF.R.U32.HI R2, RZ, 0x1f, R3 ;  /* 0x0000001fff027819 */ /* 0x000fc80000011603 */
[----:B------:R-:W-:-:S04]  /*9b80*/  LEA.HI.SX32 R2, R3, R2, 0x1c ;  /* 0x0000000203027211 */ /* 0x000fc800078fe2ff */
[----:B------:R-:W-:-:S04]  /*9b90*/  IMNMX R239, R215, R2, !PT ;  /* 0x00000002d7ef7217 */ /* 0x000fc80007800200 */
[----:B------:R-:W-:-:S13]  /*9ba0*/  ISETP.GE.AND P0, PT, R168, R239, PT ;  /* 0x000000efa800720c */ /* 0x000fda0003f06270 */
[----:B------:R-:W-:Y:S05]  /*9bb0*/  @!P0 BRA `(.L_x_50) ;  /* 0x00002be000008947 */ /* 0x000fea0003800000 */
[----:B------:R-:W-:Y:S01]  /*9bc0*/  IMAD.MOV.U32 R3, RZ, RZ, R0 ;  /* 0x000000ffff037224 */ /* 0x000fe200078e0000 */
[----:B------:R-:W-:Y:S01]  /*9bd0*/  SHF.R.S32.HI R0, RZ, 0x1f, R231 ;  /* 0x0000001fff007819 */ /* 0x000fe200000114e7 */
[----:B------:R-:W-:Y:S01]  /*9be0*/  IMAD.MOV.U32 R117, RZ, RZ, R12 ;  /* 0x000000ffff757224 */ /* 0x000fe200078e000c */
[----:B------:R-:W-:Y:S01]  /*9bf0*/  MOV R238, R168 ;  /* 0x000000a800ee7202 */ /* 0x000fe20000000f00 */
[C---:B------:R-:W-:Y:S01]  /*9c00*/  IMAD.SHL.U32 R236, R231.reuse, 0x2, RZ ;  /* 0x00000002e7ec7824 */ /* 0x040fe200078e00ff */
[C---:B------:R-:W-:Y:S02]  /*9c10*/  SHF.L.U64.HI R235, R230.reuse, 0x1, R233 ;  /* 0x00000001e6eb7819 */ /* 0x040fe400000102e9 */
[----:B------:R-:W-:Y:S02]  /*9c20*/  SHF.L.U32 R234, R230, 0x1, RZ ;  /* 0x00000001e6ea7819 */ /* 0x000fe400000006ff */
[----:B------:R-:W-:Y:S02]  /*9c30*/  SHF.L.U64.HI R237, R231, 0x1, R0 ;  /* 0x00000001e7ed7819 */ /* 0x000fe40000010200 */
.L_x_53:
        /* <DEDUP_REMOVED lines=22> */
[C---:B------:R-:W-:Y:S02]  /*9da0*/  IMAD R2, R216.reuse, c[0x0][0x21c], R2 ;  /* 0x00008700d8027a24 */ /* 0x040fe400078e0202 */
[----:B------:R-:W-:Y:S04]  /*9db0*/  IMAD.IADD R5, R5, 0x1, R7 ;  /* 0x0000000105057824 */ /* 0x000fe800078e0207 */
[----:B------:R-:W-:Y:S05]  /*9dc0*/  IMAD.WIDE.U32 R4, R216, c[0x0][0x218], R4 ;  /* 0x00008600d8047a25 */ /* 0x000fea00078e0004 */
[----:B------:R-:W-:Y:S04]  /*9dd0*/  IADD3 R0, P0, R4, UR20, RZ ;  /* 0x0000001404007c10 */ /* 0x000fe8000ff1e0ff */
[----:B------:R-:W-:Y:S02]  /*9de0*/  IADD3.X R5, R5, UR16, R2, P0, !PT ;  /* 0x0000001005057c10 */ /* 0x000fe400087fe402 */
[C---:B------:R-:W-:Y:S04]  /*9df0*/  LEA R20, P0, R0.reuse, c[0x0][0x1f8], 0x1 ;  /* 0x00007e0000147a11 */ /* 0x040fe800078008ff */
[----:B------:R-:W-:Y:S01]  /*9e00*/  LEA.HI.X R6, R0, c[0x0][0x1fc], R5, 0x1, P0 ;  /* 0x00007f0000067a11 */ /* 0x000fe200000f0c05 */
[----:B------:R-:W2:Y:S01]  /*9e10*/  SHFL.IDX PT, R11, R20, RZ, 0x181f ;  /* 0x00181fff140b7589 */ /* 0x000ea200000e0000 */
[----:B------:R-:W-:Y:S03]  /*9e20*/  IADD3 R5, -R232, 0x10, RZ ;  /* 0x00000010e8057810 */ /* 0x000fe60007ffe1ff */
[----:B------:R-:W3:Y:S01]  /*9e30*/  SHFL.IDX PT, R4, R6, RZ, 0x181f ;  /* 0x00181fff06047589 */ /* 0x000ee200000e0000 */
[----:B------:R-:W-:Y:S03]  /*9e40*/  LOP3.LUT R5, R5, 0xf, RZ, 0xc0, !PT ;  /* 0x0000000f05057812 */ /* 0x000fe600078ec0ff */
[----:B------:R-:W5:Y:S04]  /*9e50*/  SHFL.IDX PT, R9, R20, 0x1, 0x181f ;  /* 0x00381f0014097f89 */ /* 0x000f6800000e0000 */
[----:B------:R-:W4:Y:S04]  /*9e60*/  SHFL.IDX PT, R7, R20, 0x2, 0x181f ;  /* 0x00581f0014077f89 */ /* 0x000f2800000e0000 */
[----:B------:R-:W1:Y:S04]  /*9e70*/  SHFL.IDX PT, R2, R6, 0x1, 0x181f ;  /* 0x00381f0006027f89 */ /* 0x000e6800000e0000 */
[----:B------:R1:W1:Y:S01]  /*9e80*/  SHFL.IDX PT, R0, R6, 0x2, 0x181f ;  /* 0x00581f0006007f89 */ /* 0x00026200000e0000 */
        /* <DEDUP_REMOVED lines=19> */
.L_x_51:
[C---:B--23--:R-:W-:Y:S01]  /*9fc0*/  HMMA.16816.F32.BF16 R4, R124.reuse, R120, RZ ;  /* 0x000000787c04723c */ /* 0x04cfe200000418ff */
[----:B------:R-:W-:Y:S02]  /*9fd0*/  LDSM.16.M88.4 R156, [R202+0x1000] ;  /* 0x00100000ca9c783b */ /* 0x000fe40000000200 */
[----:B------:R-:W-:Y:S05]  /*9fe0*/  ISETP.GT.AND P0, PT, R238, R215, PT ;  /* 0x000000d7ee00720c */ /* 0x000fea0003f04270 */
[C---:B------:R-:W-:Y:S01]  /*9ff0*/  HMMA.16816.F32.BF16 R8, R124.reuse, R122, RZ ;  /* 0x0000007a7c08723c */ /* 0x040fe200000418ff */
[----:B------:R-:W0:Y:S07]  /*a000*/  LDGDEPBAR ;  /* 0x00000000000079af */ /* 0x000e2e0000000000 */
[C---:B------:R-:W-:Y:S01]  /*a010*/  HMMA.16816.F32.BF16 R12, R124.reuse, R16, RZ ;  /* 0x000000107c0c723c */ /* 0x040fe200000418ff */
[----:B------:R-:W2:Y:S07]  /*a020*/  LDSM.16.M88.4 R120, [R211+0x8100] ;  /* 0x00810000d378783b */ /* 0x000eae0000000200 */
[C---:B------:R-:W-:Y:S01]  /*a030*/  HMMA.16816.F32.BF16 R16, R124.reuse, R18, RZ ;  /* 0x000000127c10723c */ /* 0x040fe200000418ff */
[----:B------:R-:W-:Y:S07]  /*a040*/  LDSM.16.M88.4 R160, [R202+0x1800] ;  /* 0x00180000caa0783b */ /* 0x000fee0000000200 */
[C---:B----4-:R-:W-:Y:S01]  /*a050*/  HMMA.16816.F32.BF16 R20, R124.reuse, R24, RZ ;  /* 0x000000187c14723c */ /* 0x050fe200000418ff */
[----:B------:R-:W-:Y:S07]  /*a060*/  LDSM.16.M88.4 R164, [R202+0x2000] ;  /* 0x00200000caa4783b */ /* 0x000fee0000000200 */
[C---:B------:R-:W-:Y:S01]  /*a070*/  HMMA.16816.F32.BF16 R24, R124.reuse, R26, RZ ;  /* 0x0000001a7c18723c */ /* 0x040fe200000418ff */
[----:B------:R-:W-:Y:S07]  /*a080*/  LDSM.16.M88.4 R168, [R202+0x5000] ;  /* 0x00500000caa8783b */ /* 0x000fee0000000200 */
[C---:B-1----:R-:W-:Y:S08]  /*a090*/  HMMA.16816.F32.BF16 R28, R124.reuse, R32, RZ ;  /* 0x000000207c1c723c */ /* 0x042ff000000418ff */
[C---:B------:R-:W-:Y:S08]  /*a0a0*/  HMMA.16816.F32.BF16 R32, R124.reuse, R34, RZ ;  /* 0x000000227c20723c */ /* 0x040ff000000418ff */
[C---:B------:R-:W-:Y:S08]  /*a0b0*/  HMMA.16816.F32.BF16 R36, R124.reuse, R40, RZ ;  /* 0x000000287c24723c */ /* 0x040ff000000418ff */
[C---:B------:R-:W-:Y:S08]  /*a0c0*/  HMMA.16816.F32.BF16 R40, R124.reuse, R42, RZ ;  /* 0x0000002a7c28723c */ /* 0x040ff000000418ff */
[C---:B------:R-:W-:Y:S08]  /*a0d0*/  HMMA.16816.F32.BF16 R44, R124.reuse, R48, RZ ;  /* 0x000000307c2c723c */ /* 0x040ff000000418ff */
[----:B------:R-:W-:Y:S08]  /*a0e0*/  HMMA.16816.F32.BF16 R48, R124, R50, RZ ;  /* 0x000000327c30723c */ /* 0x000ff000000418ff */
[C---:B------:R-:W-:Y:S08]  /*a0f0*/  HMMA.16816.F32.BF16 R4, R144.reuse, R128, R4 ;  /* 0x000000809004723c */ /* 0x040ff00000041804 */
[C---:B------:R-:W-:Y:S01]  /*a100*/  HMMA.16816.F32.BF16 R8, R144.reuse, R130, R8 ;  /* 0x000000829008723c */ /* 0x040fe20000041808 */
[----:B------:R-:W1:Y:S07]  /*a110*/  LDSM.16.M88.4 R128, [R211+0x8900] ;  /* 0x00890000d380783b */ /* 0x000e6e0000000200 */
[C---:B------:R-:W-:Y:S08]  /*a120*/  HMMA.16816.F32.BF16 R12, R144.reuse, R132, R12 ;  /* 0x00000084900c723c */ /* 0x040ff0000004180c */
[C---:B------:R-:W-:Y:S01]  /*a130*/  HMMA.16816.F32.BF16 R16, R144.reuse, R134, R16 ;  /* 0x000000869010723c */ /* 0x040fe20000041810 */
[----:B------:R-:W3:Y:S07]  /*a140*/  LDSM.16.M88.4 R132, [R211+0x9100] ;  /* 0x00910000d384783b */ /* 0x000eee0000000200 */
[C---:B------:R-:W-:Y:S08]  /*a150*/  HMMA.16816.F32.BF16 R20, R144.reuse, R136, R20 ;  /* 0x000000889014723c */ /* 0x040ff00000041814 */
[C---:B------:R-:W-:Y:S01]  /*a160*/  HMMA.16816.F32.BF16 R24, R144.reuse, R138, R24 ;  /* 0x0000008a9018723c */ /* 0x040fe20000041818 */
[----:B------:R-:W4:Y:S07]  /*a170*/  LDSM.16.M88.4 R136, [R211+0x9900] ;  /* 0x00990000d388783b */ /* 0x000f2e0000000200 */
[C---:B------:R-:W-:Y:S08]  /*a180*/  HMMA.16816.F32.BF16 R28, R144.reuse, R140, R28 ;  /* 0x0000008c901c723c */ /* 0x040ff0000004181c */
[C---:B------:R-:W-:Y:S01]  /*a190*/  HMMA.16816.F32.BF16 R32, R144.reuse, R142, R32 ;  /* 0x0000008e9020723c */ /* 0x040fe20000041820 */
[----:B------:R-:W5:Y:S07]  /*a1a0*/  LDSM.16.M88.4 R140, [R211+0xa100] ;  /* 0x00a10000d38c783b */ /* 0x000f6e0000000200 */
[C---:B------:R-:W-:Y:S08]  /*a1b0*/  HMMA.16816.F32.BF16 R36, R144.reuse, R148, R36 ;  /* 0x000000949024723c */ /* 0x040ff00000041824 */
[C---:B------:R-:W-:Y:S01]  /*a1c0*/  HMMA.16816.F32.BF16 R40, R144.reuse, R150, R40 ;  /* 0x000000969028723c */ /* 0x040fe20000041828 */
[----:B------:R-:W3:Y:S07]  /*a1d0*/  LDSM.16.M88.4 R148, [R211+0xa900] ;  /* 0x00a90000d394783b */ /* 0x000eee0000000200 */
[C---:B------:R-:W-:Y:S08]  /*a1e0*/  HMMA.16816.F32.BF16 R44, R144.reuse, R152, R44 ;  /* 0x00000098902c723c */ /* 0x040ff0000004182c */
[----:B------:R-:W-:Y:S01]  /*a1f0*/  HMMA.16816.F32.BF16 R48, R144, R154, R48 ;  /* 0x0000009a9030723c */ /* 0x000fe20000041830 */
[----:B------:R-:W4:Y:S07]  /*a200*/  LDSM.16.M88.4 R152, [R202] ;  /* 0x00000000ca98783b */ /* 0x000f2e0000000200 */
[C---:B--2---:R-:W-:Y:S08]  /*a210*/  HMMA.16816.F32.BF16 R4, R172.reuse, R120, R4 ;  /* 0x00000078ac04723c */ /* 0x044ff00000041804 */
[C---:B------:R-:W-:Y:S01]  /*a220*/  HMMA.16816.F32.BF16 R8, R172.reuse, R122, R8 ;  /* 0x0000007aac08723c */ /* 0x040fe20000041808 */
[----:B------:R-:W2:Y:S07]  /*a230*/  LDSM.16.M88.4 R120, [R202+0x800] ;  /* 0x00080000ca78783b */ /* 0x000eae0000000200 */
[C---:B-1----:R-:W-:Y:S08]  /*a240*/  HMMA.16816.F32.BF16 R12, R172.reuse, R128, R12 ;  /* 0x00000080ac0c723c */ /* 0x042ff0000004180c */
[C---:B------:R-:W-:Y:S01]  /*a250*/  HMMA.16816.F32.BF16 R16, R172.reuse, R130, R16 ;  /* 0x00000082ac10723c */ /* 0x040fe20000041810 */
[----:B------:R-:W1:Y:S07]  /*a260*/  LDSM.16.M88.4 R128, [R202+0x2800] ;  /* 0x00280000ca80783b */ /* 0x000e6e0000000200 */
[C---:B---3--:R-:W-:Y:S08]  /*a270*/  HMMA.16816.F32.BF16 R20, R172.reuse, R132, R20 ;  /* 0x00000084ac14723c */ /* 0x048ff00000041814 */
[C---:B------:R-:W-:Y:S01]  /*a280*/  HMMA.16816.F32.BF16 R24, R172.reuse, R134, R24 ;  /* 0x00000086ac18723c */ /* 0x040fe20000041818 */
[----:B------:R-:W3:Y:S07]  /*a290*/  LDSM.16.M88.4 R132, [R214+0xb100] ;  /* 0x00b10000d684783b */ /* 0x000eee0000000200 */
[C---:B----4-:R-:W-:Y:S08]  /*a2a0*/  HMMA.16816.F32.BF16 R28, R172.reuse, R136, R28 ;  /* 0x00000088ac1c723c */ /* 0x050ff0000004181c */
[C---:B------:R-:W-:Y:S01]  /*a2b0*/  HMMA.16816.F32.BF16 R32, R172.reuse, R138, R32 ;  /* 0x0000008aac20723c */ /* 0x040fe20000041820 */
[----:B------:R-:W4:Y:S07]  /*a2c0*/  LDSM.16.M88.4 R136, [R214+0xb900] ;  /* 0x00b90000d688783b */ /* 0x000f2e0000000200 */
        /* <DEDUP_REMOVED lines=14> */
[----:B------:R-:W2:Y:S07]  /*a3b0*/  LDSM.16.M88.4 R156, [R201] ;  /* 0x00000000c99c783b */ /* 0x000eae0000000200 */
[C---:B------:R-:W-:Y:S08]  /*a3c0*/  HMMA.16816.F32.BF16 R28, R176.reuse, R160, R28 ;  /* 0x000000a0b01c723c */ /* 0x040ff0000004181c */
[C---:B------:R-:W-:Y:S01]  /*a3d0*/  HMMA.16816.F32.BF16 R32, R176.reuse, R162, R32 ;  /* 0x000000a2b020723c */ /* 0x040fe20000041820 */
[----:B------:R-:W2:Y:S07]  /*a3e0*/  LDSM.16.M88.4 R160, [R200] ;  /* 0x00000000c8a0783b */ /* 0x000eae0000000200 */
[C---:B------:R-:W-:Y:S08]  /*a3f0*/  HMMA.16816.F32.BF16 R36, R176.reuse, R164, R36 ;  /* 0x000000a4b024723c */ /* 0x040ff00000041824 */
[C---:B------:R-:W-:Y:S01]  /*a400*/  HMMA.16816.F32.BF16 R40, R176.reuse, R166, R40 ;  /* 0x000000a6b028723c */ /* 0x040fe20000041828 */
[----:B------:R-:W2:Y:S07]  /*a410*/  LDSM.16.M88.4 R164, [R199] ;  /* 0x00000000c7a4783b */ /* 0x000eae0000000200 */
[C---:B-1----:R-:W-:Y:S08]  /*a420*/  HMMA.16816.F32.BF16 R44, R176.reuse, R128, R44 ;  /* 0x00000080b02c723c */ /* 0x042ff0000004182c */
[----:B------:R-:W-:Y:S01]  /*a430*/  HMMA.16816.F32.BF16 R48, R176, R130, R48 ;  /* 0x00000082b030723c */ /* 0x000fe20000041830 */
[----:B------:R-:W1:Y:S07]  /*a440*/  LDSM.16.M88.4 R128, [R198] ;  /* 0x00000000c680783b */ /* 0x000e6e0000000200 */
[C---:B---3--:R-:W-:Y:S08]  /*a450*/  HMMA.16816.F32.BF16 R4, R180.reuse, R132, R4 ;  /* 0x00000084b404723c */ /* 0x048ff00000041804 */
[C---:B------:R-:W-:Y:S01]  /*a460*/  HMMA.16816.F32.BF16 R8, R180.reuse, R134, R8 ;  /* 0x00000086b408723c */ /* 0x040fe20000041808 */
[----:B------:R-:W3:Y:S07]  /*a470*/  LDSM.16.M88.4 R132, [R197] ;  /* 0x00000000c584783b */ /* 0x000eee0000000200 */
[C---:B----4-:R-:W-:Y:S08]  /*a480*/  HMMA.16816.F32.BF16 R12, R180.reuse, R136, R12 ;  /* 0x00000088b40c723c */ /* 0x050ff0000004180c */
[C---:B------:R-:W-:Y:S01]  /*a490*/  HMMA.16816.F32.BF16 R16, R180.reuse, R138, R16 ;  /* 0x0000008ab410723c */ /* 0x040fe20000041810 */
[----:B------:R-:W4:Y:S07]  /*a4a0*/  LDSM.16.M88.4 R136, [R196] ;  /* 0x00000000c488783b */ /* 0x000f2e0000000200 */
        /* <DEDUP_REMOVED lines=14> */
[----:B------:R-:W2:Y:S07]  /*a590*/  LDSM.16.M88.4 R156, [R211+0xd100] ;  /* 0x00d10000d39c783b */ /* 0x000eae0000000200 */
[C---:B------:R-:W-:Y:S08]  /*a5a0*/  HMMA.16816.F32.BF16 R12, R184.reuse, R160, R12 ;  /* 0x000000a0b80c723c */ /* 0x040ff0000004180c */
[C---:B------:R-:W-:Y:S01]  /*a5b0*/  HMMA.16816.F32.BF16 R16, R184.reuse, R162, R16 ;  /* 0x000000a2b810723c */ /* 0x040fe20000041810 */
[----:B------:R-:W2:Y:S07]  /*a5c0*/  LDSM.16.M88.4 R160, [R211+0xd900] ;  /* 0x00d90000d3a0783b */ /* 0x000eae0000000200 */
        /* <DEDUP_REMOVED lines=8> */
[----:B------:R-:W3:Y:S07]  /*a650*/  LDSM.16.M88.4 R132, [R202+0x3800] ;  /* 0x00380000ca84783b */ /* 0x000eee0000000200 */
[C---:B----4-:R-:W-:Y:S08]  /*a660*/  HMMA.16816.F32.BF16 R44, R184.reuse, R136, R44 ;  /* 0x00000088b82c723c */ /* 0x050ff0000004182c */
[----:B------:R-:W-:Y:S01]  /*a670*/  HMMA.16816.F32.BF16 R48, R184, R138, R48 ;  /* 0x0000008ab830723c */ /* 0x000fe20000041830 */
[----:B------:R-:W4:Y:S07]  /*a680*/  LDSM.16.M88.4 R136, [R202+0x4000] ;  /* 0x00400000ca88783b */ /* 0x000f2e0000000200 */
        /* <DEDUP_REMOVED lines=17> */
[C---:B---3--:R-:W-:Y:S08]  /*a7a0*/  HMMA.16816.F32.BF16 R12, R192.reuse, R132, R12 ;  /* 0x00000084c00c723c */ /* 0x048ff0000004180c */
[C---:B------:R-:W-:Y:S08]  /*a7b0*/  HMMA.16816.F32.BF16 R16, R192.reuse, R134, R16 ;  /* 0x00000086c010723c */ /* 0x040ff00000041810 */
[C---:B----4-:R-:W-:Y:S08]  /*a7c0*/  HMMA.16816.F32.BF16 R20, R192.reuse, R136, R20 ;  /* 0x00000088c014723c */ /* 0x050ff00000041814 */
        /* <DEDUP_REMOVED lines=41> */
[----:B------:R5:W5:Y:S01]  /*aa60*/  SHFL.IDX PT, R0, R120, 0x2, 0x181f ;  /* 0x00581f0078007f89 */ /* 0x000b6200000e0000 */
        /* <DEDUP_REMOVED lines=19> */
.L_x_52:
[----:B------:R-:W-:Y:S01]  /*aba0*/  FMNMX.FTZ R0, R4, R3, !PT ;  /* 0x0000000304007209 */ /* 0x000fe20007810000 */
[----:B-1----:R-:W-:Y:S01]  /*abb0*/  LDSM.16.MT88.4 R128, [R210+0x100] ;  /* 0x00010000d280783b */ /* 0x002fe20000004200 */
        /* <DEDUP_REMOVED lines=47> */
[----:B------:R-:W-:Y:S02]  /*aeb0*/  ISETP.GT.AND P0, PT, R238, R239, PT ;  /* 0x000000efee00720c */ /* 0x000fe40003f04270 */
[----:B------:R-:W-:Y:S02]  /*aec0*/  FMNMX.FTZ R122, R49, R0, !PT ;  /* 0x00000000317a7209 */ /* 0x000fe40007810000 */
[----:B------:R-:W-:Y:S03]  /*aed0*/  FMNMX.FTZ R0, R50, R121, !PT ;  /* 0x0000007932007209 */ /* 0x000fe60007810000 */
[----:B------:R-:W-:Y:S01]  /*aee0*/  SHFL.BFLY PT, R123, R122, 0x2, 0x1f ;  /* 0x0c401f007a7b7f89 */ /* 0x000fe200000e0000 */
[----:B------:R-:W-:Y:S07]  /*aef0*/  FMNMX.FTZ R118, R51, R0, !PT ;  /* 0x0000000033767209 */ /* 0x000fee0007810000 */
[----:B------:R-:W1:Y:S02]  /*af00*/  SHFL.BFLY PT, R121, R118, 0x2, 0x1f ;  /* 0x0c401f0076797f89 */ /* 0x000e6400000e0000 */
[----:B-1----:R-:W-:Y:S02]  /*af10*/  FMNMX.FTZ R119, R118, R121, !PT ;  /* 0x0000007976777209 */ /* 0x002fe40007810000 */
[----:B------:R-:W-:Y:S04]  /*af20*/  FMNMX.FTZ R120, R122, R123, !PT ;  /* 0x0000007b7a787209 */ /* 0x000fe80007810000 */
[----:B------:R-:W1:Y:S08]  /*af30*/  SHFL.BFLY PT, R116, R119, 0x1, 0x1f ;  /* 0x0c201f0077747f89 */ /* 0x000e7000000e0000 */
[----:B------:R-:W2:Y:S01]  /*af40*/  SHFL.BFLY PT, R123, R120, 0x1, 0x1f ;  /* 0x0c201f00787b7f89 */ /* 0x000ea200000e0000 */
[----:B-1----:R-:W-:Y:S05]  /*af50*/  FMNMX.FTZ R116, R116, R119, !PT ;  /* 0x0000007774747209 */ /* 0x002fea0007810000 */
[----:B------:R-:W-:Y:S01]  /*af60*/  FMUL.FTZ R143, R116, c[0x0][0x2d0] ;  /* 0x0000b400748f7a20 */ /* 0x000fe20000410000 */
[----:B--2---:R-:W-:Y:S03]  /*af70*/  FMNMX.FTZ R0, R120, R123, !PT ;  /* 0x0000007b78007209 */ /* 0x004fe60007810000 */
[--C-:B------:R-:W-:Y:S01]  /*af80*/  FFMA.FTZ R6, R6, c[0x0][0x2d0], -R143.reuse ;  /* 0x0000b40006067a23 */ /* 0x100fe2000001088f */
[----:B------:R-:W1:Y:S01]  /*af90*/  LDSM.16.MT88.4 R120, [R212+0x100] ;  /* 0x00010000d478783b */ /* 0x000e620000004200 */
[----:B------:R-:W-:Y:S02]  /*afa0*/  FFMA.FTZ R7, R7, c[0x0][0x2d0], -R143 ;  /* 0x0000b40007077a23 */ /* 0x000fe4000001088f */
[C---:B------:R-:W-:Y:S02]  /*afb0*/  FADD.FTZ R2, -R0.reuse, R3 ;  /* 0x0000000300027221 */ /* 0x040fe40000010100 */
[----:B------:R-:W-:Y:S01]  /*afc0*/  FMUL.FTZ R150, R0, c[0x0][0x2d0] ;  /* 0x0000b40000967a20 */ /* 0x000fe20000410000 */
[----:B------:R-:W-:Y:S01]  /*afd0*/  MUFU.EX2 R6, R6 ;  /* 0x0000000600067308 */ /* 0x000fe20000000800 */
[----:B------:R-:W-:Y:S02]  /*afe0*/  FMUL.FTZ R3, R2, c[0x0][0x2d0] ;  /* 0x0000b40002037a20 */ /* 0x000fe40000410000 */
[----:B------:R-:W-:Y:S02]  /*aff0*/  FADD.FTZ R2, -R116, R117 ;  /* 0x0000007574027221 */ /* 0x000fe40000010100 */
[--C-:B------:R-:W-:Y:S02]  /*b000*/  FFMA.FTZ R140, R4, c[0x0][0x2d0], -R150.reuse ;  /* 0x0000b400048c7a23 */ /* 0x100fe40000010896 */
[----:B------:R-:W-:Y:S02]  /*b010*/  FMUL.FTZ R117, R2, c[0x0][0x2d0] ;  /* 0x0000b40002757a20 */ /* 0x000fe40000410000 */
[--C-:B------:R-:W-:Y:S01]  /*b020*/  FFMA.FTZ R5, R5, c[0x0][0x2d0], -R150.reuse ;  /* 0x0000b40005057a23 */ /* 0x100fe20000010896 */
[----:B------:R-:W2:Y:S01]  /*b030*/  MUFU.EX2 R3, R3 ;  /* 0x0000000300037308 */ /* 0x000ea20000000800 */
[--C-:B------:R-:W-:Y:S02]  /*b040*/  FFMA.FTZ R118, R8, c[0x0][0x2d0], -R150.reuse ;  /* 0x0000b40008767a23 */ /* 0x100fe40000010896 */
[--C-:B------:R-:W-:Y:S02]  /*b050*/  FFMA.FTZ R119, R9, c[0x0][0x2d0], -R150.reuse ;  /* 0x0000b40009777a23 */ /* 0x100fe40000010896 */
[--C-:B------:R-:W-:Y:S02]  /*b060*/  FFMA.FTZ R142, R11, c[0x0][0x2d0], -R143.reuse ;  /* 0x0000b4000b8e7a23 */ /* 0x100fe4000001088f */
[--C-:B------:R-:W-:Y:S02]  /*b070*/  FFMA.FTZ R155, R36, c[0x0][0x2d0], -R150.reuse ;  /* 0x0000b400249b7a23 */ /* 0x100fe40000010896 */
[--C-:B------:R-:W-:Y:S01]  /*b080*/  FFMA.FTZ R158, R37, c[0x0][0x2d0], -R150.reuse ;  /* 0x0000b400259e7a23 */ /* 0x100fe20000010896 */
[----:B------:R3:W4:Y:S01]  /*b090*/  MUFU.EX2 R2, R117 ;  /* 0x0000007500027308 */ /* 0x0007220000000800 */
        /* <DEDUP_REMOVED lines=8> */
[C---:B--2---:R-:W-:Y:S01]  /*b120*/  FMUL.FTZ R8, R3.reuse, R112 ;  /* 0x0000007003087220 */ /* 0x044fe20000410000 */
[----:B------:R-:W-:Y:S01]  /*b130*/  LDSM.16.MT88.4 R40, [R210+0x2900] ;  /* 0x00290000d228783b */ /* 0x000fe20000004200 */
[C---:B------:R-:W-:Y:S02]  /*b140*/  FMUL.FTZ R9, R3.reuse, R113 ;  /* 0x0000007103097220 */ /* 0x040fe40000410000 */
[C---:B------:R-:W-:Y:S01]  /*b150*/  FMUL.FTZ R68, R3.reuse, R68 ;  /* 0x0000004403447220 */ /* 0x040fe20000410000 */
[----:B------:R-:W2:Y:S01]  /*b160*/  MUFU.EX2 R5, R5 ;  /* 0x0000000500057308 */ /* 0x000ea20000000800 */
[C---:B------:R-:W-:Y:S02]  /*b170*/  FMUL.FTZ R69, R3.reuse, R69 ;  /* 0x0000004503457220 */ /* 0x040fe40000410000 */
[C---:B------:R-:W-:Y:S02]  /*b180*/  FMUL.FTZ R72, R3.reuse, R72 ;  /* 0x0000004803487220 */ /* 0x040fe40000410000 */
[--C-:B---3--:R-:W-:Y:S02]  /*b190*/  FFMA.FTZ R117, R10, c[0x0][0x2d0], -R143.reuse ;  /* 0x0000b4000a757a23 */ /* 0x108fe4000001088f */
[C---:B----4-:R-:W-:Y:S02]  /*b1a0*/  FMUL.FTZ R10, R2.reuse, R114 ;  /* 0x00000072020a7220 */ /* 0x050fe40000410000 */
[C---:B------:R-:W-:Y:S01]  /*b1b0*/  FMUL.FTZ R11, R2.reuse, R115 ;  /* 0x00000073020b7220 */ /* 0x040fe20000410000 */
[----:B------:R-:W-:Y:S01]  /*b1c0*/  MUFU.EX2 R118, R118 ;  /* 0x0000007600767308 */ /* 0x000fe20000000800 */
[C---:B------:R-:W-:Y:S02]  /*b1d0*/  FMUL.FTZ R70, R2.reuse, R70 ;  /* 0x0000004602467220 */ /* 0x040fe40000410000 */
[C---:B------:R-:W-:Y:S02]  /*b1e0*/  FMUL.FTZ R71, R2.reuse, R71 ;  /* 0x0000004702477220 */ /* 0x040fe40000410000 */
[C---:B------:R-:W-:Y:S02]  /*b1f0*/  FMUL.FTZ R73, R3.reuse, R73 ;  /* 0x0000004903497220 */ /* 0x040fe40000410000 */
[C---:B------:R-:W-:Y:S02]  /*b200*/  FMUL.FTZ R74, R2.reuse, R74 ;  /* 0x0000004a024a7220 */ /* 0x040fe40000410000 */
[C---:B------:R-:W-:Y:S01]  /*b210*/  FMUL.FTZ R75, R2.reuse, R75 ;  /* 0x0000004b024b7220 */ /* 0x040fe20000410000 */
[----:B------:R-:W3:Y:S01]  /*b220*/  MUFU.EX2 R119, R119 ;  /* 0x0000007700777308 */ /* 0x000ee20000000800 */
[C---:B------:R-:W-:Y:S02]  /*b230*/  FMUL.FTZ R76, R3.reuse, R76 ;  /* 0x0000004c034c7220 */ /* 0x040fe40000410000 */
[----:B------:R-:W-:Y:S01]  /*b240*/  FMUL.FTZ R77, R3, R77 ;  /* 0x0000004d034d7220 */ /* 0x000fe20000410000 */
[----:B--2---:R-:W-:Y:S01]  /*b250*/  F2FP.BF16.PACK_AB R112, R5, R140 ;  /* 0x0000008c0570723e */ /* 0x004fe200000010ff */
[C---:B------:R-:W-:Y:S02]  /*b260*/  FMUL.FTZ R78, R2.reuse, R78 ;  /* 0x0000004e024e7220 */ /* 0x040fe40000410000 */
[C---:B------:R-:W-:Y:S02]  /*b270*/  FMUL.FTZ R79, R2.reuse, R79 ;  /* 0x0000004f024f7220 */ /* 0x040fe40000410000 */
[C---:B------:R-:W-:Y:S01]  /*b280*/  FMUL.FTZ R80, R3.reuse, R80 ;  /* 0x0000005003507220 */ /* 0x040fe20000410000 */
[----:B------:R-:W2:Y:S01]  /*b290*/  MUFU.EX2 R7, R7 ;  /* 0x0000000700077308 */ /* 0x000ea20000000800 */
[C---:B------:R-:W-:Y:S02]  /*b2a0*/  FMUL.FTZ R81, R3.reuse, R81 ;  /* 0x0000005103517220 */ /* 0x040fe40000410000 */
[C---:B------:R-:W-:Y:S02]  /*b2b0*/  FMUL.FTZ R82, R2.reuse, R82 ;  /* 0x0000005202527220 */ /* 0x040fe40000410000 */
[C---:B------:R-:W-:Y:S02]  /*b2c0*/  FMUL.FTZ R83, R2.reuse, R83 ;  /* 0x0000005302537220 */ /* 0x040fe40000410000 */
[C---:B------:R-:W-:Y:S02]  /*b2d0*/  FMUL.FTZ R84, R3.reuse, R84 ;  /* 0x0000005403547220 */ /* 0x040fe40000410000 */
[----:B------:R-:W-:Y:S01]  /*b2e0*/  FMUL.FTZ R85, R3, R85 ;  /* 0x0000005503557220 */ /* 0x000fe20000410000 */
[----:B------:R-:W-:Y:S01]  /*b2f0*/  MUFU.EX2 R117, R117 ;  /* 0x0000007500757308 */ /* 0x000fe20000000800 */
[C---:B------:R-:W-:Y:S02]  /*b300*/  FMUL.FTZ R86, R2.reuse, R86 ;  /* 0x0000005602567220 */ /* 0x040fe40000410000 */
[----:B------:R-:W-:Y:S01]  /*b310*/  FMUL.FTZ R87, R2, R87 ;  /* 0x0000005702577220 */ /* 0x000fe20000410000 */
[----:B---3--:R-:W-:Y:S01]  /*b320*/  F2FP.BF16.PACK_AB R114, R119, R118 ;  /* 0x000000767772723e */ /* 0x008fe200000010ff */
[--C-:B------:R-:W-:Y:S02]  /*b330*/  FFMA.FTZ R163, R44, c[0x0][0x2d0], -R150.reuse ;  /* 0x0000b4002ca37a23 */ /* 0x100fe40000010896 */
[--C-:B------:R-:W-:Y:S02]  /*b340*/  FFMA.FTZ R166, R45, c[0x0][0x2d0], -R150.reuse ;  /* 0x0000b4002da67a23 */ /* 0x100fe40000010896 */
[--C-:B------:R-:W-:Y:S01]  /*b350*/  FFMA.FTZ R165, R46, c[0x0][0x2d0], -R143.reuse ;  /* 0x0000b4002ea57a23 */ /* 0x100fe2000001088f */
[----:B------:R-:W3:Y:S01]  /*b360*/  MUFU.EX2 R142, R142 ;  /* 0x0000008e008e7308 */ /* 0x000ee20000000800 */
[--C-:B------:R-:W-:Y:S02]  /*b370*/  FFMA.FTZ R168, R47, c[0x0][0x2d0], -R143.reuse ;  /* 0x0000b4002fa87a23 */ /* 0x100fe4000001088f */
[----:B------:R-:W-:Y:S01]  /*b380*/  LDSM.16.MT88.4 R44, [R209+0x2900] ;  /* 0x00290000d12c783b */ /* 0x000fe20000004200 */
[----:B--2---:R-:W-:Y:S01]  /*b390*/  F2FP.BF16.PACK_AB R113, R7, R6 ;  /* 0x000000060771723e */ /* 0x004fe200000010ff */
[C---:B------:R-:W-:Y:S02]  /*b3a0*/  FMUL.FTZ R88, R3.reuse, R88 ;  /* 0x0000005803587220 */ /* 0x040fe40000410000 */
[C---:B------:R-:W-:Y:S02]  /*b3b0*/  FMUL.FTZ R89, R3.reuse, R89 ;  /* 0x0000005903597220 */ /* 0x040fe40000410000 */
[C---:B------:R-:W-:Y:S01]  /*b3c0*/  FMUL.FTZ R90, R2.reuse, R90 ;  /* 0x0000005a025a7220 */ /* 0x040fe20000410000 */
[----:B------:R-:W-:Y:S01]  /*b3d0*/  MUFU.EX2 R155, R155 ;  /* 0x0000009b009b7308 */ /* 0x000fe20000000800 */
[C---:B------:R-:W-:Y:S02]  /*b3e0*/  FMUL.FTZ R91, R2.reuse, R91 ;  /* 0x0000005b025b7220 */ /* 0x040fe40000410000 */
[C---:B------:R-:W-:Y:S02]  /*b3f0*/  FMUL.FTZ R92, R3.reuse, R92 ;  /* 0x0000005c035c7220 */ /* 0x040fe40000410000 */
[C---:B------:R-:W-:Y:S02]  /*b400*/  FMUL.FTZ R93, R3.reuse, R93 ;  /* 0x0000005d035d7220 */ /* 0x040fe40000410000 */
[C---:B------:R-:W-:Y:S02]  /*b410*/  FMUL.FTZ R94, R2.reuse, R94 ;  /* 0x0000005e025e7220 */ /* 0x040fe40000410000 */
[----:B------:R-:W-:Y:S01]  /*b420*/  FMUL.FTZ R95, R2, R95 ;  /* 0x0000005f025f7220 */ /* 0x000fe20000410000 */
[----:B------:R-:W-:Y:S01]  /*b430*/  MUFU.EX2 R158, R158 ;  /* 0x0000009e009e7308 */ /* 0x000fe20000000800 */
[C---:B------:R-:W-:Y:S02]  /*b440*/  FMUL.FTZ R96, R3.reuse, R96 ;  /* 0x0000006003607220 */ /* 0x040fe40000410000 */
[C---:B------:R-:W-:Y:S01]  /*b450*/  FMUL.FTZ R97, R3.reuse, R97 ;  /* 0x0000006103617220 */ /* 0x040fe20000410000 */
[----:B---3--:R-:W-:Y:S01]  /*b460*/  F2FP.BF16.PACK_AB R115, R142, R117 ;  /* 0x000000758e73723e */ /* 0x008fe200000010ff */
[C---:B------:R-:W-:Y:S02]  /*b470*/  FMUL.FTZ R98, R2.reuse, R98 ;  /* 0x0000006202627220 */ /* 0x040fe40000410000 */
[C---:B------:R-:W-:Y:S02]  /*b480*/  FMUL.FTZ R99, R2.reuse, R99 ;  /* 0x0000006302637220 */ /* 0x040fe40000410000 */
[C---:B------:R-:W-:Y:S01]  /*b490*/  FMUL.FTZ R100, R3.reuse, R100 ;  /* 0x0000006403647220 */ /* 0x040fe20000410000 */
[----:B------:R-:W-:Y:S01]  /*b4a0*/  MUFU.EX2 R157, R157 ;  /* 0x0000009d009d7308 */ /* 0x000fe20000000800 */
[C---:B-1----:R-:W-:Y:S05]  /*b4b0*/  HMMA.16816.F32.BF16 R8, R112.reuse, R120, R8 ;  /* 0x000000787008723c */ /* 0x042fea0000041808 */
[C---:B------:R-:W-:Y:S02]  /*b4c0*/  FMUL.FTZ R101, R3.reuse, R101 ;  /* 0x0000006503657220 */ /* 0x040fe40000410000 */
[C---:B------:R-:W-:Y:S01]  /*b4d0*/  FMUL.FTZ R102, R2.reuse, R102 ;  /* 0x0000006602667220 */ /* 0x040fe20000410000 */
[C---:B------:R-:W-:Y:S01]  /*b4e0*/  HMMA.16816.F32.BF16 R68, R112.reuse, R122, R68 ;  /* 0x0000007a7044723c */ /* 0x040fe20000041844 */
[----:B------:R-:W1:Y:S01]  /*b4f0*/  LDSM.16.MT88.4 R120, [R208+0x100] ;  /* 0x00010000d078783b */ /* 0x000e620000004200 */
[----:B------:R-:W-:Y:S02]  /*b500*/  MUFU.EX2 R160, R160 ;  /* 0x000000a000a07308 */ /* 0x000fe40000000800 */
[----:B------:R-:W-:Y:S02]  /*b510*/  FMUL.FTZ R103, R2, R103 ;  /* 0x0000006702677220 */ /* 0x000fe40000410000 */
[--C-:B------:R-:W-:Y:S02]  /*b520*/  FFMA.FTZ R141, R12, c[0x0][0x2d0], -R150.reuse ;  /* 0x0000b4000c8d7a23 */ /* 0x100fe40000010896 */
[C---:B------:R-:W-:Y:S04]  /*b530*/  HMMA.16816.F32.BF16 R72, R112.reuse, R128, R72 ;  /* 0x000000807048723c */ /* 0x040fe80000041848 */
[----:B------:R-:W-:Y:S01]  /*b540*/  FMUL.FTZ R12, R3, R108 ;  /* 0x0000006c030c7220 */ /* 0x000fe20000410000 */
[----:B------:R-:W-:Y:S01]  /*b550*/  MUFU.EX2 R141, R141 ;  /* 0x0000008d008d7308 */ /* 0x000fe20000000800 */
[--C-:B------:R-:W-:Y:S02]  /*b560*/  FFMA.FTZ R148, R13, c[0x0][0x2d0], -R150.reuse ;  /* 0x0000b4000d947a23 */ /* 0x100fe40000010896 */
[C---:B------:R-:W-:Y:S01]  /*b570*/  HMMA.16816.F32.BF16 R76, R112.reuse, R130, R76 ;  /* 0x00000082704c723c */ /* 0x040fe2000004184c */
[----:B------:R-:W2:Y:S03]  /*b580*/  LDSM.16.MT88.4 R128, [R212+0x3100] ;  /* 0x00310000d480783b */ /* 0x000ea60000004200 */
[----:B------:R-:W-:Y:S02]  /*b590*/  FMUL.FTZ R13, R3, R109 ;  /* 0x0000006d030d7220 */ /* 0x000fe40000410000 */
[--C-:B------:R-:W-:Y:S01]  /*b5a0*/  FFMA.FTZ R149, R14, c[0x0][0x2d0], -R143.reuse ;  /* 0x0000b4000e957a23 */ /* 0x100fe2000001088f */
[----:B------:R-:W3:Y:S01]  /*b5b0*/  MUFU.EX2 R148, R148 ;  /* 0x0000009400947308 */ /* 0x000ee20000000800 */
[C---:B------:R-:W-:Y:S04]  /*b5c0*/  HMMA.16816.F32.BF16 R80, R112.reuse, R132, R80 ;  /* 0x000000847050723c */ /* 0x040fe80000041850 */
[C---:B------:R-:W-:Y:S02]  /*b5d0*/  FMUL.FTZ R14, R2.reuse, R110 ;  /* 0x0000006e020e7220 */ /* 0x040fe40000410000 */
[--C-:B------:R-:W-:Y:S02]  /*b5e0*/  FFMA.FTZ R152, R15, c[0x0][0x2d0], -R143.reuse ;  /* 0x0000b4000f987a23 */ /* 0x100fe4000001088f */
[C---:B------:R-:W-:Y:S01]  /*b5f0*/  HMMA.16816.F32.BF16 R84, R112.reuse, R134, R84 ;  /* 0x000000867054723c */ /* 0x040fe20000041854 */
[----:B------:R-:W4:Y:S01]  /*b600*/  LDSM.16.MT88.4 R132, [R210+0x3100] ;  /* 0x00310000d284783b */ /* 0x000f220000004200 */
[----:B------:R-:W-:Y:S02]  /*b610*/  MUFU.EX2 R149, R149 ;  /* 0x0000009500957308 */ /* 0x000fe40000000800 */
[C---:B------:R-:W-:Y:S02]  /*b620*/  FMUL.FTZ R15, R2.reuse, R111 ;  /* 0x0000006f020f7220 */ /* 0x040fe40000410000 */
[C---:B------:R-:W-:Y:S02]  /*b630*/  FMUL.FTZ R104, R3.reuse, R104 ;  /* 0x0000006803687220 */ /* 0x040fe40000410000 */
[C---:B------:R-:W-:Y:S01]  /*b640*/  FMUL.FTZ R105, R3.reuse, R105 ;  /* 0x0000006903697220 */ /* 0x040fe20000410000 */
[C---:B-1----:R-:W-:Y:S01]  /*b650*/  HMMA.16816.F32.BF16 R88, R112.reuse, R120, R88 ;  /* 0x000000787058723c */ /* 0x042fe20000041858 */
[----:B------:R-:W-:Y:S02]  /*b660*/  LDSM.16.MT88.4 R108, [R208+0x3100] ;  /* 0x00310000d06c783b */ /* 0x000fe40000004200 */
[C---:B------:R-:W-:Y:S01]  /*b670*/  FMUL.FTZ R106, R2.reuse, R106 ;  /* 0x0000006a026a7220 */ /* 0x040fe20000410000 */
[----:B------:R-:W1:Y:S01]  /*b680*/  MUFU.EX2 R152, R152 ;  /* 0x0000009800987308 */ /* 0x000e620000000800 */
[C---:B------:R-:W-:Y:S02]  /*b690*/  FMUL.FTZ R107, R2.reuse, R107 ;  /* 0x0000006b026b7220 */ /* 0x040fe40000410000 */
[C---:B------:R-:W-:Y:S01]  /*b6a0*/  FMUL.FTZ R52, R3.reuse, R52 ;  /* 0x0000003403347220 */ /* 0x040fe20000410000 */
[C---:B------:R-:W-:Y:S01]  /*b6b0*/  HMMA.16816.F32.BF16 R92, R112.reuse, R122, R92 ;  /* 0x0000007a705c723c */ /* 0x040fe2000004185c */
[----:B------:R-:W5:Y:S03]  /*b6c0*/  LDSM.16.MT88.4 R120, [R209+0x3100] ;  /* 0x00310000d178783b */ /* 0x000f660000004200 */
[C---:B------:R-:W-:Y:S02]  /*b6d0*/  FMUL.FTZ R53, R3.reuse, R53 ;  /* 0x0000003503357220 */ /* 0x040fe40000410000 */
[C---:B------:R-:W-:Y:S01]  /*b6e0*/  FMUL.FTZ R54, R2.reuse, R54 ;  /* 0x0000003602367220 */ /* 0x040fe20000410000 */
[----:B------:R-:W-:Y:S01]  /*b6f0*/  MUFU.EX2 R159, R159 ;  /* 0x0000009f009f7308 */ /* 0x000fe20000000800 */
[C---:B--2---:R-:W-:Y:S04]  /*b700*/  HMMA.16816.F32.BF16 R96, R112.reuse, R128, R96 ;  /* 0x000000807060723c */ /* 0x044fe80000041860 */
[C---:B------:R-:W-:Y:S02]  /*b710*/  FMUL.FTZ R55, R2.reuse, R55 ;  /* 0x0000003702377220 */ /* 0x040fe40000410000 */
[C---:B------:R-:W-:Y:S02]  /*b720*/  FMUL.FTZ R56, R3.reuse, R56 ;  /* 0x0000003803387220 */ /* 0x040fe40000410000 */
[C---:B------:R-:W-:Y:S01]  /*b730*/  HMMA.16816.F32.BF16 R100, R112.reuse, R130, R100 ;  /* 0x000000827064723c */ /* 0x040fe20000041864 */
[----:B------:R-:W2:Y:S01]  /*b740*/  LDSM.16.MT88.4 R128, [R212+0x900] ;  /* 0x00090000d480783b */ /* 0x000ea20000004200 */
[----:B------:R-:W-:Y:S02]  /*b750*/  MUFU.EX2 R162, R162 ;  /* 0x000000a200a27308 */ /* 0x000fe40000000800 */
[C---:B------:R-:W-:Y:S02]  /*b760*/  FMUL.FTZ R57, R3.reuse, R57 ;  /* 0x0000003903397220 */ /* 0x040fe40000410000 */
[C---:B------:R-:W-:Y:S02]  /*b770*/  FMUL.FTZ R58, R2.reuse, R58 ;  /* 0x0000003a023a7220 */ /* 0x040fe40000410000 */
[C---:B----4-:R-:W-:Y:S04]  /*b780*/  HMMA.16816.F32.BF16 R12, R112.reuse, R132, R12 ;  /* 0x00000084700c723c */ /* 0x050fe8000004180c */
[----:B------:R-:W-:Y:S01]  /*b790*/  FMUL.FTZ R59, R2, R59 ;  /* 0x0000003b023b7220 */ /* 0x000fe20000410000 */
[----:B------:R-:W-:Y:S01]  /*b7a0*/  MUFU.EX2 R161, R161 ;  /* 0x000000a100a17308 */ /* 0x000fe20000000800 */
[----:B------:R-:W-:Y:S02]  /*b7b0*/  FMUL.FTZ R60, R3, R60 ;  /* 0x0000003c033c7220 */ /* 0x000fe40000410000 */
[C---:B------:R-:W-:Y:S01]  /*b7c0*/  HMMA.16816.F32.BF16 R104, R112.reuse, R134, R104 ;  /* 0x000000867068723c */ /* 0x040fe20000041868 */
[----:B------:R-:W4:Y:S03]  /*b7d0*/  LDSM.16.MT88.4 R132, [R210+0x900] ;  /* 0x00090000d284783b */ /* 0x000f260000004200 */
[--C-:B------:R-:W-:Y:S01]  /*b7e0*/  FFMA.FTZ R151, R16, c[0x0][0x2d0], -R150.reuse ;  /* 0x0000b40010977a23 */ /* 0x100fe20000010896 */
[----:B---3--:R-:W-:Y:S01]  /*b7f0*/  F2FP.BF16.PACK_AB R16, R148, R141 ;  /* 0x0000008d9410723e */ /* 0x008fe200000010ff */
[--C-:B------:R-:W-:Y:S01]  /*b800*/  FFMA.FTZ R154, R17, c[0x0][0x2d0], -R150.reuse ;  /* 0x0000b400119a7a23 */ /* 0x100fe20000010896 */
[----:B-1----:R-:W-:Y:S01]  /*b810*/  F2FP.BF16.PACK_AB R17, R152, R149 ;  /* 0x000000959811723e */ /* 0x002fe200000010ff */
[--C-:B------:R-:W-:Y:S01]  /*b820*/  FFMA.FTZ R153, R18, c[0x0][0x2d0], -R143.reuse ;  /* 0x0000b40012997a23 */ /* 0x100fe2000001088f */
[C---:B-----5:R-:W-:Y:S01]  /*b830*/  HMMA.16816.F32.BF16 R52, R112.reuse, R120, R52 ;  /* 0x000000787034723c */ /* 0x060fe20000041834 */
[----:B------:R-:W-:Y:S02]  /*b840*/  MUFU.EX2 R151, R151 ;  /* 0x0000009700977308 */ /* 0x000fe40000000800 */
[--C-:B------:R-:W-:Y:S02]  /*b850*/  FFMA.FTZ R156, R19, c[0x0][0x2d0], -R143.reuse ;  /* 0x0000b400139c7a23 */ /* 0x100fe4000001088f */
[C---:B------:R-:W-:Y:S02]  /*b860*/  FMUL.FTZ R61, R3.reuse, R61 ;  /* 0x0000003d033d7220 */ /* 0x040fe40000410000 */
[C---:B------:R-:W-:Y:S01]  /*b870*/  FMUL.FTZ R62, R2.reuse, R62 ;  /* 0x0000003e023e7220 */ /* 0x040fe20000410000 */
[C---:B------:R-:W-:Y:S01]  /*b880*/  HMMA.16816.F32.BF16 R56, R112.reuse, R122, R56 ;  /* 0x0000007a7038723c */ /* 0x040fe20000041838 */
[----:B------:R-:W1:Y:S02]  /*b890*/  LDSM.16.MT88.4 R120, [R209+0x900] ;  /* 0x00090000d178783b */ /* 0x000e640000004200 */
[----:B------:R-:W3:Y:S01]  /*b8a0*/  MUFU.EX2 R154, R154 ;  /* 0x0000009a009a7308 */ /* 0x000ee20000000800 */
[C---:B------:R-:W-:Y:S02]  /*b8b0*/  FMUL.FTZ R63, R2.reuse, R63 ;  /* 0x0000003f023f7220 */ /* 0x040fe40000410000 */
[C---:B------:R-:W-:Y:S02]  /*b8c0*/  FMUL.FTZ R64, R3.reuse, R64 ;  /* 0x0000004003407220 */ /* 0x040fe40000410000 */
[C---:B------:R-:W-:Y:S03]  /*b8d0*/  FMUL.FTZ R65, R3.reuse, R65 ;  /* 0x0000004103417220 */ /* 0x040fe60000410000 */
[C---:B------:R-:W-:Y:S02]  /*b8e0*/  HMMA.16816.F32.BF16 R60, R112.reuse, R108, R60 ;  /* 0x0000006c703c723c */ /* 0x040fe4000004183c */
[----:B------:R-:W-:Y:S01]  /*b8f0*/  MUFU.EX2 R153, R153 ;  /* 0x0000009900997308 */ /* 0x000fe20000000800 */
[C---:B------:R-:W-:Y:S02]  /*b900*/  FMUL.FTZ R66, R2.reuse, R66 ;  /* 0x0000004202427220 */ /* 0x040fe40000410000 */
[----:B------:R-:W-:Y:S02]  /*b910*/  FMUL.FTZ R67, R2, R67 ;  /* 0x0000004302437220 */ /* 0x000fe40000410000 */
[----:B------:R-:W-:Y:S02]  /*b920*/  FFMA.FTZ R48, R48, c[0x0][0x2d0], -R150 ;  /* 0x0000b40030307a23 */ /* 0x000fe40000010896 */
[----:B------:R-:W-:Y:S03]  /*b930*/  FFMA.FTZ R50, R50, c[0x0][0x2d0], -R143 ;  /* 0x0000b40032327a23 */ /* 0x000fe6000001088f */
[----:B------:R-:W-:Y:S01]  /*b940*/  HMMA.16816.F32.BF16 R64, R112, R110, R64 ;  /* 0x0000006e7040723c */ /* 0x000fe20000041840 */
[----:B------:R-:W5:Y:S01]  /*b950*/  MUFU.EX2 R156, R156 ;  /* 0x0000009c009c7308 */ /* 0x000f620000000800 */
[----:B------:R-:W1:Y:S01]  /*b960*/  LDSM.16.MT88.4 R108, [R212+0x3900] ;  /* 0x00390000d46c783b */ /* 0x000e620000004200 */
[----:B------:R-:W-:Y:S01]  /*b970*/  FFMA.FTZ R140, R3, R228, R140 ;  /* 0x000000e4038c7223 */ /* 0x000fe2000001008c */
[----:B---3--:R-:W-:Y:S01]  /*b980*/  F2FP.BF16.PACK_AB R18, R154, R151 ;  /* 0x000000979a12723e */ /* 0x008fe200000010ff */
[----:B------:R-:W-:Y:S01]  /*b990*/  FFMA.FTZ R6, R2, R229, R6 ;  /* 0x000000e502067223 */ /* 0x000fe20000010006 */
[----:B------:R-:W-:Y:S01]  /*b9a0*/  MOV R3, R0 ;  /* 0x0000000000037202 */ /* 0x000fe20000000f00 */
[----:B------:R-:W-:Y:S02]  /*b9b0*/  FADD.FTZ R5, R5, R140 ;  /* 0x0000008c05057221 */ /* 0x000fe40000010000 */
[----:B------:R-:W-:Y:S01]  /*b9c0*/  FADD.FTZ R6, R7, R6 ;  /* 0x0000000607067221 */ /* 0x000fe20000010000 */
[----:B------:R-:W3:Y:S01]  /*b9d0*/  LDSM.16.MT88.4 R112, [R210+0x3900] ;  /* 0x00390000d270783b */ /* 0x000ee20000004200 */
[----:B------:R-:W-:Y:S01]  /*b9e0*/  MUFU.EX2 R164, R164 ;  /* 0x000000a400a47308 */ /* 0x000fe20000000800 */
[----:B------:R-:W-:Y:S02]  /*b9f0*/  FADD.FTZ R118, R118, R5 ;  /* 0x0000000576767221 */ /* 0x000fe40000010000 */
[----:B------:R-:W-:Y:S02]  /*ba00*/  FADD.FTZ R117, R117, R6 ;  /* 0x0000000675757221 */ /* 0x000fe40000010000 */
[----:B------:R-:W-:Y:S02]  /*ba10*/  FADD.FTZ R118, R119, R118 ;  /* 0x0000007677767221 */ /* 0x000fe40000010000 */
[----:B------:R-:W-:Y:S01]  /*ba20*/  FADD.FTZ R142, R142, R117 ;  /* 0x000000758e8e7221 */ /* 0x000fe20000010000 */
[----:B------:R-:W-:Y:S01]  /*ba30*/  MOV R117, R116 ;  /* 0x0000007400757202 */ /* 0x000fe20000000f00 */
[----:B------:R-:W-:Y:S01]  /*ba40*/  FADD.FTZ R141, R141, R118 ;  /* 0x000000768d8d7221 */ /* 0x000fe20000010000 */
[----:B------:R-:W-:Y:S01]  /*ba50*/  MUFU.EX2 R163, R163 ;  /* 0x000000a300a37308 */ /* 0x000fe20000000800 */
[----:B------:R-:W-:Y:S02]  /*ba60*/  FADD.FTZ R149, R149, R142 ;  /* 0x0000008e95957221 */ /* 0x000fe40000010000 */
[----:B------:R-:W-:Y:S01]  /*ba70*/  FADD.FTZ R148, R148, R141 ;  /* 0x0000008d94947221 */ /* 0x000fe20000010000 */
[----:B-----5:R-:W-:Y:S01]  /*ba80*/  F2FP.BF16.PACK_AB R19, R156, R153 ;  /* 0x000000999c13723e */ /* 0x020fe200000010ff */
[----:B------:R-:W-:Y:S02]  /*ba90*/  FADD.FTZ R152, R152, R149 ;  /* 0x0000009598987221 */ /* 0x000fe40000010000 */
[----:B------:R-:W-:Y:S02]  /*baa0*/  FADD.FTZ R151, R151, R148 ;  /* 0x0000009497977221 */ /* 0x000fe40000010000 */
[----:B------:R-:W-:Y:S01]  /*bab0*/  FADD.FTZ R5, R153, R152 ;  /* 0x0000009899057221 */ /* 0x000fe20000010000 */
[----:B------:R-:W-:Y:S01]  /*bac0*/  MUFU.EX2 R166, R166 ;  /* 0x000000a600a67308 */ /* 0x000fe20000000800 */
[C---:B--2---:R-:W-:Y:S05]  /*bad0*/  HMMA.16816.F32.BF16 R8, R16.reuse, R128, R8 ;  /* 0x000000801008723c */ /* 0x044fea0000041808 */
[----:B------:R-:W-:Y:S02]  /*bae0*/  FADD.FTZ R154, R154, R151 ;  /* 0x000000979a9a7221 */ /* 0x000fe40000010000 */
[--C-:B------:R-:W-:Y:S01]  /*baf0*/  FFMA.FTZ R129, R20, c[0x0][0x2d0], -R150.reuse ;  /* 0x0000b40014817a23 */ /* 0x100fe20000010896 */
[C---:B------:R-:W-:Y:S01]  /*bb00*/  HMMA.16816.F32.BF16 R68, R16.reuse, R130, R68 ;  /* 0x000000821044723c */ /* 0x040fe20000041844 */
[----:B------:R-:W-:Y:S03]  /*bb10*/  MUFU.EX2 R165, R165 ;  /* 0x000000a500a57308 */ /* 0x000fe60000000800 */
[--C-:B------:R-:W-:Y:S02]  /*bb20*/  FFMA.FTZ R128, R21, c[0x0][0x2d0], -R150.reuse ;  /* 0x0000b40015807a23 */ /* 0x100fe40000010896 */
[----:B------:R-:W-:Y:S02]  /*bb30*/  FADD.FTZ R5, R156, R5 ;  /* 0x000000059c057221 */ /* 0x000fe40000010000 */
[C---:B----4-:R-:W-:Y:S03]  /*bb40*/  HMMA.16816.F32.BF16 R72, R16.reuse, R132, R72 ;  /* 0x000000841048723c */ /* 0x050fe60000041848 */
[----:B------:R-:W-:Y:S01]  /*bb50*/  MUFU.EX2 R129, R129 ;  /* 0x0000008100817308 */ /* 0x000fe20000000800 */
[--C-:B------:R-:W-:Y:S02]  /*bb60*/  FFMA.FTZ R130, R22, c[0x0][0x2d0], -R143.reuse ;  /* 0x0000b40016827a23 */ /* 0x100fe4000001088f */
[--C-:B------:R-:W-:Y:S02]  /*bb70*/  FFMA.FTZ R131, R23, c[0x0][0x2d0], -R143.reuse ;  /* 0x0000b40017837a23 */ /* 0x100fe4000001088f */
[C---:B------:R-:W-:Y:S01]  /*bb80*/  HMMA.16816.F32.BF16 R76, R16.reuse, R134, R76 ;  /* 0x00000086104c723c */ /* 0x040fe2000004184c */
[----:B------:R-:W-:Y:S03]  /*bb90*/  LDSM.16.MT88.4 R20, [R208+0x3900] ;  /* 0x00390000d014783b */ /* 0x000fe60000004200 */
[--C-:B------:R-:W-:Y:S01]  /*bba0*/  FFMA.FTZ R132, R24, c[0x0][0x2d0], -R150.reuse ;  /* 0x0000b40018847a23 */ /* 0x100fe20000010896 */
[----:B------:R-:W2:Y:S01]  /*bbb0*/  MUFU.EX2 R128, R128 ;  /* 0x0000008000807308 */ /* 0x000ea20000000800 */
[--C-:B------:R-:W-:Y:S02]  /*bbc0*/  FFMA.FTZ R133, R25, c[0x0][0x2d0], -R150.reuse ;  /* 0x0000b40019857a23 */ /* 0x100fe40000010896 */
[C---:B-1----:R-:W-:Y:S04]  /*bbd0*/  HMMA.16816.F32.BF16 R80, R16.reuse, R120, R80 ;  /* 0x000000781050723c */ /* 0x042fe80000041850 */
[--C-:B------:R-:W-:Y:S02]  /*bbe0*/  FFMA.FTZ R134, R26, c[0x0][0x2d0], -R143.reuse ;  /* 0x0000b4001a867a23 */ /* 0x100fe4000001088f */
[--C-:B------:R-:W-:Y:S01]  /*bbf0*/  FFMA.FTZ R135, R27, c[0x0][0x2d0], -R143.reuse ;  /* 0x0000b4001b877a23 */ /* 0x100fe2000001088f */
[----:B------:R-:W-:Y:S01]  /*bc00*/  MUFU.EX2 R130, R130 ;  /* 0x0000008200827308 */ /* 0x000fe20000000800 */
[C---:B------:R-:W-:Y:S01]  /*bc10*/  HMMA.16816.F32.BF16 R84, R16.reuse, R122, R84 ;  /* 0x0000007a1054723c */ /* 0x040fe20000041854 */
[----:B------:R-:W1:Y:S07]  /*bc20*/  LDSM.16.MT88.4 R120, [R209+0x3900] ;  /* 0x00390000d178783b */ /* 0x000e6e0000004200 */
[C---:B------:R-:W-:Y:S01]  /*bc30*/  HMMA.16816.F32.BF16 R88, R16.reuse, R136, R88 ;  /* 0x000000881058723c */ /* 0x040fe20000041858 */
[----:B------:R-:W-:Y:S01]  /*bc40*/  LDSM.16.MT88.4 R24, [R210+0x1100] ;  /* 0x00110000d218783b */ /* 0x000fe20000004200 */
[----:B------:R-:W4:Y:S05]  /*bc50*/  MUFU.EX2 R131, R131 ;  /* 0x0000008300837308 */ /* 0x000f2a0000000800 */
[--C-:B------:R-:W-:Y:S01]  /*bc60*/  FFMA.FTZ R136, R32, c[0x0][0x2d0], -R150.reuse ;  /* 0x0000b40020887a23 */ /* 0x100fe20000010896 */
[C---:B------:R-:W-:Y:S04]  /*bc70*/  HMMA.16816.F32.BF16 R92, R16.reuse, R138, R92 ;  /* 0x0000008a105c723c */ /* 0x040fe8000004185c */
[--C-:B------:R-:W-:Y:S01]  /*bc80*/  FFMA.FTZ R137, R33, c[0x0][0x2d0], -R150.reuse ;  /* 0x0000b40021897a23 */ /* 0x100fe20000010896 */
[----:B------:R-:W-:Y:S02]  /*bc90*/  MUFU.EX2 R132, R132 ;  /* 0x0000008400847308 */ /* 0x000fe40000000800 */
[--C-:B------:R-:W-:Y:S01]  /*bca0*/  FFMA.FTZ R138, R34, c[0x0][0x2d0], -R143.reuse ;  /* 0x0000b400228a7a23 */ /* 0x100fe2000001088f */
[C---:B------:R-:W-:Y:S04]  /*bcb0*/  HMMA.16816.F32.BF16 R96, R16.reuse, R108, R96 ;  /* 0x0000006c1060723c */ /* 0x040fe80000041860 */
[--C-:B------:R-:W-:Y:S02]  /*bcc0*/  FFMA.FTZ R139, R35, c[0x0][0x2d0], -R143.reuse ;  /* 0x0000b400238b7a23 */ /* 0x100fe4000001088f */
[----:B------:R-:W-:Y:S01]  /*bcd0*/  LDSM.16.MT88.4 R32, [R210+0x1900] ;  /* 0x00190000d220783b */ /* 0x000fe20000004200 */
[----:B------:R-:W5:Y:S01]  /*bce0*/  MUFU.EX2 R133, R133 ;  /* 0x0000008500857308 */ /* 0x000f620000000800 */
[C---:B------:R-:W-:Y:S06]  /*bcf0*/  HMMA.16816.F32.BF16 R100, R16.reuse, R110, R100 ;  /* 0x0000006e1064723c */ /* 0x040fec0000041864 */
[----:B------:R-:W2:Y:S02]  /*bd00*/  LDSM.16.MT88.4 R108, [R212+0x1100] ;  /* 0x00110000d46c783b */ /* 0x000ea40000004200 */
[C---:B---3--:R-:W-:Y:S01]  /*bd10*/  HMMA.16816.F32.BF16 R12, R16.reuse, R112, R12 ;  /* 0x00000070100c723c */ /* 0x048fe2000004180c */
[----:B------:R-:W-:Y:S07]  /*bd20*/  MUFU.EX2 R134, R134 ;  /* 0x0000008600867308 */ /* 0x000fee0000000800 */
[C---:B------:R-:W-:Y:S01]  /*bd30*/  HMMA.16816.F32.BF16 R104, R16.reuse, R114, R104 ;  /* 0x000000721068723c */ /* 0x040fe20000041868 */
[----:B------:R-:W3:Y:S02]  /*bd40*/  LDSM.16.MT88.4 R112, [R209+0x1100] ;  /* 0x00110000d170783b */ /* 0x000ee40000004200 */
[----:B------:R-:W-:Y:S05]  /*bd50*/  MUFU.EX2 R136, R136 ;  /* 0x0000008800887308 */ /* 0x000fea0000000800 */
[C---:B-1----:R-:W-:Y:S05]  /*bd60*/  HMMA.16816.F32.BF16 R52, R16.reuse, R120, R52 ;  /* 0x000000781034723c */ /* 0x042fea0000041834 */
[----:B------:R1:W1:Y:S02]  /*bd70*/  MUFU.EX2 R121, R135 ;  /* 0x0000008700797308 */ /* 0x0002640000000800 */
[--C-:B------:R-:W-:Y:S01]  /*bd80*/  FFMA.FTZ R120, R28, c[0x0][0x2d0], -R150.reuse ;  /* 0x0000b4001c787a23 */ /* 0x100fe20000010896 */
[C---:B------:R-:W-:Y:S07]  /*bd90*/  HMMA.16816.F32.BF16 R56, R16.reuse, R122, R56 ;  /* 0x0000007a1038723c */ /* 0x040fee0000041838 */
[--C-:B------:R-:W-:Y:S01]  /*bda0*/  FFMA.FTZ R123, R29, c[0x0][0x2d0], -R150.reuse ;  /* 0x0000b4001d7b7a23 */ /* 0x100fe20000010896 */
[C---:B------:R-:W-:Y:S01]  /*bdb0*/  HMMA.16816.F32.BF16 R60, R16.reuse, R20, R60 ;  /* 0x00000014103c723c */ /* 0x040fe2000004183c */
[----:B------:R-:W-:Y:S03]  /*bdc0*/  MUFU.EX2 R120, R120 ;  /* 0x0000007800787308 */ /* 0x000fe60000000800 */
[--C-:B------:R-:W-:Y:S02]  /*bdd0*/  FFMA.FTZ R122, R30, c[0x0][0x2d0], -R143.reuse ;  /* 0x0000b4001e7a7a23 */ /* 0x100fe4000001088f */
[----:B------:R-:W-:Y:S02]  /*bde0*/  FFMA.FTZ R150, R49, c[0x0][0x2d0], -R150 ;  /* 0x0000b40031967a23 */ /* 0x000fe40000010896 */
[----:B------:R-:W-:Y:S01]  /*bdf0*/  HMMA.16816.F32.BF16 R64, R16, R22, R64 ;  /* 0x000000161040723c */ /* 0x000fe20000041840 */
[----:B------:R-:W3:Y:S02]  /*be00*/  LDSM.16.MT88.4 R20, [R208+0x1100] ;  /* 0x00110000d014783b */ /* 0x000ee40000004200 */
[----:B------:R-:W3:Y:S01]  /*be10*/  MUFU.EX2 R123, R123 ;  /* 0x0000007b007b7308 */ /* 0x000ee20000000800 */
[--C-:B-1----:R-:W-:Y:S03]  /*be20*/  FFMA.FTZ R135, R31, c[0x0][0x2d0], -R143.reuse ;  /* 0x0000b4001f877a23 */ /* 0x102fe6000001088f */
[----:B--2---:R-:W-:Y:S01]  /*be30*/  F2FP.BF16.PACK_AB R16, R128, R129 ;  /* 0x000000818010723e */ /* 0x004fe200000010ff */
[----:B------:R-:W-:Y:S01]  /*be40*/  FFMA.FTZ R143, R51, c[0x0][0x2d0], -R143 ;  /* 0x0000b400338f7a23 */ /* 0x000fe2000001088f */
[----:B----4-:R-:W-:Y:S01]  /*be50*/  F2FP.BF16.PACK_AB R17, R131, R130 ;  /* 0x000000828311723e */ /* 0x010fe200000010ff */
[----:B------:R-:W-:Y:S02]  /*be60*/  LDSM.16.MT88.4 R28, [R209+0x4100] ;  /* 0x00410000d11c783b */ /* 0x000fe40000004200 */
[----:B-----5:R-:W-:Y:S01]  /*be70*/  F2FP.BF16.PACK_AB R18, R133, R132 ;  /* 0x000000848512723e */ /* 0x020fe200000010ff */
[----:B------:R-:W-:Y:S01]  /*be80*/  MUFU.EX2 R122, R122 ;  /* 0x0000007a007a7308 */ /* 0x000fe20000000800 */
[----:B------:R-:W-:Y:S01]  /*be90*/  F2FP.BF16.PACK_AB R19, R121, R134 ;  /* 0x000000867913723e */ /* 0x000fe200000010ff */
[----:B------:R-:W-:Y:S02]  /*bea0*/  FADD.FTZ R129, R129, R154 ;  /* 0x0000009a81817221 */ /* 0x000fe40000010000 */
[----:B------:R-:W-:Y:S02]  /*beb0*/  FADD.FTZ R130, R130, R5 ;  /* 0x0000000582827221 */ /* 0x000fe40000010000 */
[----:B------:R-:W-:Y:S02]  /*bec0*/  FADD.FTZ R129, R128, R129 ;  /* 0x0000008180817221 */ /* 0x000fe40000010000 */
[C---:B------:R-:W-:Y:S02]  /*bed0*/  HMMA.16816.F32.BF16 R8, R16.reuse, R108, R8 ;  /* 0x0000006c1008723c */ /* 0x040fe40000041808 */
[----:B------:R-:W1:Y:S01]  /*bee0*/  MUFU.EX2 R135, R135 ;  /* 0x0000008700877308 */ /* 0x000e620000000800 */
[----:B------:R-:W-:Y:S02]  /*bef0*/  FADD.FTZ R131, R131, R130 ;  /* 0x0000008283837221 */ /* 0x000fe40000010000 */
[----:B------:R-:W-:Y:S02]  /*bf00*/  FADD.FTZ R132, R132, R129 ;  /* 0x0000008184847221 */ /* 0x000fe40000010000 */
[----:B------:R-:W-:Y:S01]  /*bf10*/  FADD.FTZ R134, R134, R131 ;  /* 0x0000008386867221 */ /* 0x000fe20000010000 */
[C---:B------:R-:W-:Y:S01]  /*bf20*/  HMMA.16816.F32.BF16 R68, R16.reuse, R110, R68 ;  /* 0x0000006e1044723c */ /* 0x040fe20000041844 */
[----:B------:R-:W2:Y:S03]  /*bf30*/  LDSM.16.MT88.4 R108, [R212+0x4100] ;  /* 0x00410000d46c783b */ /* 0x000ea60000004200 */
[----:B------:R-:W4:Y:S01]  /*bf40*/  MUFU.EX2 R137, R137 ;  /* 0x0000008900897308 */ /* 0x000f220000000800 */
[----:B------:R-:W-:Y:S02]  /*bf50*/  FADD.FTZ R133, R133, R132 ;  /* 0x0000008485857221 */ /* 0x000fe40000010000 */
[----:B------:R-:W-:Y:S01]  /*bf60*/  FADD.FTZ R121, R121, R134 ;  /* 0x0000008679797221 */ /* 0x000fe20000010000 */
[C---:B------:R-:W-:Y:S06]  /*bf70*/  HMMA.16816.F32.BF16 R72, R16.reuse, R24, R72 ;  /* 0x000000181048723c */ /* 0x040fec0000041848 */
[----:B------:R-:W-:Y:S02]  /*bf80*/  MUFU.EX2 R138, R138 ;  /* 0x0000008a008a7308 */ /* 0x000fe40000000800 */
[C---:B------:R-:W-:Y:S01]  /*bf90*/  HMMA.16816.F32.BF16 R76, R16.reuse, R26, R76 ;  /* 0x0000001a104c723c */ /* 0x040fe2000004184c */
[----:B------:R-:W5:Y:S07]  /*bfa0*/  LDSM.16.MT88.4 R24, [R210+0x4100] ;  /* 0x00410000d218783b */ /* 0x000f6e0000004200 */
[C---:B---3--:R-:W-:Y:S01]  /*bfb0*/  HMMA.16816.F32.BF16 R80, R16.reuse, R112, R80 ;  /* 0x000000701050723c */ /* 0x048fe20000041850 */
[----:B------:R-:W3:Y:S07]  /*bfc0*/  MUFU.EX2 R139, R139 ;  /* 0x0000008b008b7308 */ /* 0x000eee0000000800 */
[C---:B------:R-:W-:Y:S01]  /*bfd0*/  HMMA.16816.F32.BF16 R84, R16.reuse, R114, R84 ;  /* 0x000000721054723c */ /* 0x040fe20000041854 */
[----:B------:R-:W1:Y:S02]  /*bfe0*/  LDSM.16.MT88.4 R112, [R208+0x4100] ;  /* 0x00410000d070783b */ /* 0x000e640000004200 */
[----:B------:R-:W1:Y:S05]  /*bff0*/  MUFU.EX2 R168, R168 ;  /* 0x000000a800a87308 */ /* 0x000e6a0000000800 */
[C---:B------:R-:W-:Y:S05]  /*c000*/  HMMA.16816.F32.BF16 R88, R16.reuse, R20, R88 ;  /* 0x000000141058723c */ /* 0x040fea0000041858 */
[----:B------:R-:W-:Y:S03]  /*c010*/  MUFU.EX2 R48, R48 ;  /* 0x0000003000307308 */ /* 0x000fe60000000800 */
[C---:B------:R-:W-:Y:S01]  /*c020*/  HMMA.16816.F32.BF16 R92, R16.reuse, R22, R92 ;  /* 0x00000016105c723c */ /* 0x040fe2000004185c */
[----:B------:R-:W1:Y:S06]  /*c030*/  LDSM.16.MT88.4 R20, [R212+0x1900] ;  /* 0x00190000d414783b */ /* 0x000e6c0000004200 */
[----:B------:R-:W1:Y:S01]  /*c040*/  MUFU.EX2 R49, R150 ;  /* 0x0000009600317308 */ /* 0x000e620000000800 */
[C---:B--2---:R-:W-:Y:S08]  /*c050*/  HMMA.16816.F32.BF16 R96, R16.reuse, R108, R96 ;  /* 0x0000006c1060723c */ /* 0x044ff00000041860 */
[C---:B------:R-:W-:Y:S01]  /*c060*/  HMMA.16816.F32.BF16 R100, R16.reuse, R110, R100 ;  /* 0x0000006e1064723c */ /* 0x040fe20000041864 */
[----:B------:R-:W-:Y:S01]  /*c070*/  LDSM.16.MT88.4 R108, [R208+0x4900] ;  /* 0x00490000d06c783b */ /* 0x000fe20000004200 */
[----:B------:R-:W-:Y:S06]  /*c080*/  MUFU.EX2 R50, R50 ;  /* 0x0000003200327308 */ /* 0x000fec0000000800 */
[C---:B-----5:R-:W-:Y:S04]  /*c090*/  HMMA.16816.F32.BF16 R12, R16.reuse, R24, R12 ;  /* 0x00000018100c723c */ /* 0x060fe8000004180c */
[----:B------:R-:W2:Y:S04]  /*c0a0*/  MUFU.EX2 R143, R143 ;  /* 0x0000008f008f7308 */ /* 0x000ea80000000800 */
[C---:B------:R-:W-:Y:S01]  /*c0b0*/  HMMA.16816.F32.BF16 R104, R16.reuse, R26, R104 ;  /* 0x0000001a1068723c */ /* 0x040fe20000041868 */
[----:B------:R-:W5:Y:S07]  /*c0c0*/  LDSM.16.MT88.4 R24, [R209+0x1900] ;  /* 0x00190000d118783b */ /* 0x000f6e0000004200 */
[C---:B------:R-:W-:Y:S08]  /*c0d0*/  HMMA.16816.F32.BF16 R52, R16.reuse, R28, R52 ;  /* 0x0000001c1034723c */ /* 0x040ff00000041834 */
[C---:B------:R-:W-:Y:S01]  /*c0e0*/  HMMA.16816.F32.BF16 R56, R16.reuse, R30, R56 ;  /* 0x0000001e1038723c */ /* 0x040fe20000041838 */
[----:B------:R-:W2:Y:S07]  /*c0f0*/  LDSM.16.MT88.4 R28, [R208+0x1900] ;  /* 0x00190000d01c783b */ /* 0x000eae0000004200 */
[C---:B-1----:R-:W-:Y:S08]  /*c100*/  HMMA.16816.F32.BF16 R60, R16.reuse, R112, R60 ;  /* 0x00000070103c723c */ /* 0x042ff0000004183c */
[----:B------:R-:W-:Y:S07]  /*c110*/  HMMA.16816.F32.BF16 R64, R16, R114, R64 ;  /* 0x000000721040723c */ /* 0x000fee0000041840 */
[----:B------:R-:W-:Y:S01]  /*c120*/  F2FP.BF16.PACK_AB R16, R123, R120 ;  /* 0x000000787b10723e */ /* 0x000fe200000010ff */
[----:B------:R-:W-:Y:S01]  /*c130*/  FADD.FTZ R120, R120, R133 ;  /* 0x0000008578787221 */ /* 0x000fe20000010000 */
[----:B------:R-:W-:Y:S03]  /*c140*/  F2FP.BF16.PACK_AB R17, R135, R122 ;  /* 0x0000007a8711723e */ /* 0x000fe600000010ff */
[----:B----4-:R-:W-:Y:S01]  /*c150*/  F2FP.BF16.PACK_AB R18, R137, R136 ;  /* 0x000000888912723e */ /* 0x010fe200000010ff */
[----:B------:R-:W-:Y:S01]  /*c160*/  FADD.FTZ R122, R122, R121 ;  /* 0x000000797a7a7221 */ /* 0x000fe20000010000 */
[----:B---3--:R-:W-:Y:S01]  /*c170*/  F2FP.BF16.PACK_AB R19, R139, R138 ;  /* 0x0000008a8b13723e */ /* 0x008fe200000010ff */
[----:B------:R-:W-:Y:S02]  /*c180*/  FADD.FTZ R123, R123, R120 ;  /* 0x000000787b7b7221 */ /* 0x000fe40000010000 */
[----:B------:R-:W-:Y:S02]  /*c190*/  FADD.FTZ R135, R135, R122 ;  /* 0x0000007a87877221 */ /* 0x000fe40000010000 */
[----:B------:R-:W-:Y:S02]  /*c1a0*/  FADD.FTZ R136, R136, R123 ;  /* 0x0000007b88887221 */ /* 0x000fe40000010000 */
[C---:B------:R-:W-:Y:S03]  /*c1b0*/  HMMA.16816.F32.BF16 R8, R16.reuse, R20, R8 ;  /* 0x000000141008723c */ /* 0x040fe60000041808 */
[----:B------:R-:W-:Y:S02]  /*c1c0*/  FADD.FTZ R2, R138, R135 ;  /* 0x000000878a027221 */ /* 0x000fe40000010000 */
[----:B------:R-:W-:Y:S02]  /*c1d0*/  FADD.FTZ R136, R137, R136 ;  /* 0x0000008889887221 */ /* 0x000fe40000010000 */
[----:B------:R-:W-:Y:S01]  /*c1e0*/  FADD.FTZ R2, R139, R2 ;  /* 0x000000028b027221 */ /* 0x000fe20000010000 */
[C---:B------:R-:W-:Y:S01]  /*c1f0*/  HMMA.16816.F32.BF16 R68, R16.reuse, R22, R68 ;  /* 0x000000161044723c */ /* 0x040fe20000041844 */
[----:B------:R-:W1:Y:S07]  /*c200*/  LDSM.16.MT88.4 R20, [R212+0x4900] ;  /* 0x00490000d414783b */ /* 0x000e6e0000004200 */
[C---:B------:R-:W-:Y:S08]  /*c210*/  HMMA.16816.F32.BF16 R72, R16.reuse, R32, R72 ;  /* 0x000000201048723c */ /* 0x040ff00000041848 */
[C---:B------:R-:W-:Y:S01]  /*c220*/  HMMA.16816.F32.BF16 R76, R16.reuse, R34, R76 ;  /* 0x00000022104c723c */ /* 0x040fe2000004184c */
[----:B------:R-:W3:Y:S07]  /*c230*/  LDSM.16.MT88.4 R32, [R210+0x4900] ;  /* 0x00490000d220783b */ /* 0x000eee0000004200 */
[C---:B-----5:R-:W-:Y:S08]  /*c240*/  HMMA.16816.F32.BF16 R80, R16.reuse, R24, R80 ;  /* 0x000000181050723c */ /* 0x060ff00000041850 */
[C---:B------:R-:W-:Y:S01]  /*c250*/  HMMA.16816.F32.BF16 R84, R16.reuse, R26, R84 ;  /* 0x0000001a1054723c */ /* 0x040fe20000041854 */
[----:B------:R-:W4:Y:S07]  /*c260*/  LDSM.16.MT88.4 R24, [R212+0x2100] ;  /* 0x00210000d418783b */ /* 0x000f2e0000004200 */
[C---:B--2---:R-:W-:Y:S08]  /*c270*/  HMMA.16816.F32.BF16 R88, R16.reuse, R28, R88 ;  /* 0x0000001c1058723c */ /* 0x044ff00000041858 */
[C---:B------:R-:W-:Y:S01]  /*c280*/  HMMA.16816.F32.BF16 R92, R16.reuse, R30, R92 ;  /* 0x0000001e105c723c */ /* 0x040fe2000004185c */
[----:B------:R-:W-:Y:S07]  /*c290*/  LDSM.16.MT88.4 R28, [R209+0x2100] ;  /* 0x00210000d11c783b */ /* 0x000fee0000004200 */
[C---:B-1----:R-:W-:Y:S08]  /*c2a0*/  HMMA.16816.F32.BF16 R96, R16.reuse, R20, R96 ;  /* 0x000000141060723c */ /* 0x042ff00000041860 */
[C---:B------:R-:W-:Y:S01]  /*c2b0*/  HMMA.16816.F32.BF16 R100, R16.reuse, R22, R100 ;  /* 0x000000161064723c */ /* 0x040fe20000041864 */
[----:B------:R-:W1:Y:S07]  /*c2c0*/  LDSM.16.MT88.4 R20, [R210+0x2100] ;  /* 0x00210000d214783b */ /* 0x000e6e0000004200 */
[C---:B---3--:R-:W-:Y:S08]  /*c2d0*/  HMMA.16816.F32.BF16 R12, R16.reuse, R32, R12 ;  /* 0x00000020100c723c */ /* 0x048ff0000004180c */
[C---:B------:R-:W-:Y:S01]  /*c2e0*/  HMMA.16816.F32.BF16 R104, R16.reuse, R34, R104 ;  /* 0x000000221068723c */ /* 0x040fe20000041868 */
[----:B------:R-:W2:Y:S07]  /*c2f0*/  LDSM.16.MT88.4 R32, [R208+0x2100] ;  /* 0x00210000d020783b */ /* 0x000eae0000004200 */
[C---:B------:R-:W-:Y:S08]  /*c300*/  HMMA.16816.F32.BF16 R52, R16.reuse, R36, R52 ;  /* 0x000000241034723c */ /* 0x040ff00000041834 */
[C---:B------:R-:W-:Y:S01]  /*c310*/  HMMA.16816.F32.BF16 R56, R16.reuse, R38, R56 ;  /* 0x000000261038723c */ /* 0x040fe20000041838 */
[----:B------:R-:W-:Y:S07]  /*c320*/  LDSM.16.MT88.4 R36, [R209+0x5100] ;  /* 0x00510000d124783b */ /* 0x000fee0000004200 */
[C---:B------:R-:W-:Y:S08]  /*c330*/  HMMA.16816.F32.BF16 R60, R16.reuse, R108, R60 ;  /* 0x0000006c103c723c */ /* 0x040ff0000004183c */
[----:B------:R-:W-:Y:S07]  /*c340*/  HMMA.16816.F32.BF16 R64, R16, R110, R64 ;  /* 0x0000006e1040723c */ /* 0x000fee0000041840 */
        /* <DEDUP_REMOVED lines=11> */
[----:B------:R-:W-:Y:S02]  /*c400*/  FADD.FTZ R162, R162, R159 ;  /* 0x0000009fa2a27221 */ /* 0x000fe40000010000 */
[----:B------:R-:W-:Y:S01]  /*c410*/  FADD.FTZ R164, R164, R161 ;  /* 0x000000a1a4a47221 */ /* 0x000fe20000010000 */
        /* <DEDUP_REMOVED lines=18> */
[C---:B------:R-:W-:Y:S08]  /*c540*/  HMMA.16816.F32.BF16 R56, R16.reuse, R38, R56 ;  /* 0x000000261038723c */ /* 0x040ff00000041838 */
[C---:B----4-:R-:W-:Y:S08]  /*c550*/  HMMA.16816.F32.BF16 R60, R16.reuse, R28, R60 ;  /* 0x0000001c103c723c */ /* 0x050ff0000004183c */
        /* <DEDUP_REMOVED lines=8> */
[----:B------:R-:W-:Y:S01]  /*c5e0*/  FADD.FTZ R165, R168, R165 ;  /* 0x000000a5a8a57221 */ /* 0x000fe20000010000 */
[----:B------:R-:W-:Y:S01]  /*c5f0*/  IADD3 R168, R238, -0x1, RZ ;  /* 0xffffffffeea87810 */ /* 0x000fe20007ffe0ff */
[----:B------:R-:W-:Y:S02]  /*c600*/  FADD.FTZ R48, R48, R163 ;  /* 0x000000a330307221 */ /* 0x000fe40000010000 */
[C---:B--2---:R-:W-:Y:S01]  /*c610*/  HMMA.16816.F32.BF16 R112, R16.reuse, R32, R8 ;  /* 0x000000201070723c */ /* 0x044fe20000041808 */
[----:B------:R-:W2:Y:S02]  /*c620*/  LDSM.16.MT88.4 R8, [R210+0x5900] ;  /* 0x00590000d208783b */ /* 0x000ea40000004200 */
[----:B------:R-:W-:Y:S01]  /*c630*/  FADD.FTZ R50, R50, R165 ;  /* 0x000000a532327221 */ /* 0x000fe20000010000 */
[----:B------:R-:W-:Y:S01]  /*c640*/  MOV R238, R168 ;  /* 0x000000a800ee7202 */ /* 0x000fe20000000f00 */
[----:B------:R-:W-:Y:S02]  /*c650*/  FADD.FTZ R228, R49, R48 ;  /* 0x0000003031e47221 */ /* 0x000fe40000010000 */
[----:B------:R-:W-:Y:S01]  /*c660*/  FADD.FTZ R229, R143, R50 ;  /* 0x000000328fe57221 */ /* 0x000fe20000010000 */
[C---:B------:R-:W-:Y:S08]  /*c670*/  HMMA.16816.F32.BF16 R68, R16.reuse, R34, R68 ;  /* 0x000000221044723c */ /* 0x040ff00000041844 */
[C---:B------:R-:W-:Y:S08]  /*c680*/  HMMA.16816.F32.BF16 R72, R16.reuse, R40, R72 ;  /* 0x000000281048723c */ /* 0x040ff00000041848 */
[C---:B------:R-:W-:Y:S08]  /*c690*/  HMMA.16816.F32.BF16 R76, R16.reuse, R42, R76 ;  /* 0x0000002a104c723c */ /* 0x040ff0000004184c */
[C---:B------:R-:W-:Y:S08]  /*c6a0*/  HMMA.16816.F32.BF16 R80, R16.reuse, R44, R80 ;  /* 0x0000002c1050723c */ /* 0x040ff00000041850 */
[C---:B------:R-:W-:Y:S08]  /*c6b0*/  HMMA.16816.F32.BF16 R84, R16.reuse, R46, R84 ;  /* 0x0000002e1054723c */ /* 0x040ff00000041854 */
[C---:B---3--:R-:W-:Y:S08]  /*c6c0*/  HMMA.16816.F32.BF16 R88, R16.reuse, R24, R88 ;  /* 0x000000181058723c */ /* 0x048ff00000041858 */
[C---:B------:R-:W-:Y:S01]  /*c6d0*/  HMMA.16816.F32.BF16 R92, R16.reuse, R26, R92 ;  /* 0x0000001a105c723c */ /* 0x040fe2000004185c */
[----:B------:R-:W3:Y:S07]  /*c6e0*/  LDSM.16.MT88.4 R24, [R209+0x5900] ;  /* 0x00590000d118783b */ /* 0x000eee0000004200 */
[C---:B-1----:R-:W-:Y:S08]  /*c6f0*/  HMMA.16816.F32.BF16 R96, R16.reuse, R20, R96 ;  /* 0x000000141060723c */ /* 0x042ff00000041860 */
[C---:B------:R-:W-:Y:S01]  /*c700*/  HMMA.16816.F32.BF16 R100, R16.reuse, R22, R100 ;  /* 0x000000161064723c */ /* 0x040fe20000041864 */
[----:B------:R-:W1:Y:S07]  /*c710*/  LDSM.16.MT88.4 R20, [R208+0x5900] ;  /* 0x00590000d014783b */ /* 0x000e6e0000004200 */
[C---:B--2---:R-:W-:Y:S07]  /*c720*/  HMMA.16816.F32.BF16 R108, R16.reuse, R8, R12 ;  /* 0x00000008106c723c */ /* 0x044fee000004180c */
[----:B------:R-:W-:Y:S01]  /*c730*/  MOV R12, R116 ;  /* 0x00000074000c7202 */ /* 0x000fe20000000f00 */
[C---:B------:R-:W-:Y:S08]  /*c740*/  HMMA.16816.F32.BF16 R104, R16.reuse, R10, R104 ;  /* 0x0000000a1068723c */ /* 0x040ff00000041868 */
[C---:B---3--:R-:W-:Y:S08]  /*c750*/  HMMA.16816.F32.BF16 R52, R16.reuse, R24, R52 ;  /* 0x000000181034723c */ /* 0x048ff00000041834 */
[C---:B------:R-:W-:Y:S08]  /*c760*/  HMMA.16816.F32.BF16 R56, R16.reuse, R26, R56 ;  /* 0x0000001a1038723c */ /* 0x040ff00000041838 */
[C---:B-1----:R-:W-:Y:S08]  /*c770*/  HMMA.16816.F32.BF16 R60, R16.reuse, R20, R60 ;  /* 0x00000014103c723c */ /* 0x042ff0000004183c */
[----:B------:R-:W-:Y:S01]  /*c780*/  HMMA.16816.F32.BF16 R64, R16, R22, R64 ;  /* 0x000000161040723c */ /* 0x000fe20000041840 */
[----:B------:R-:W-:-:S07]  /*c790*/  @P0 BRA `(.L_x_53) ;  /* 0xffffd4a000000947 */ /* 0x000fce000383ffff */
.L_x_50:
[----:B------:R-:W-:-:S13]  /*c7a0*/  ISETP.GE.AND P0, PT, R168, R215, PT ;  /* 0x000000d7a800720c */ /* 0x000fda0003f06270 */
[----:B------:R-:W-:Y:S05]  /*c7b0*/  @!P0 BRA `(.L_x_54) ;  /* 0x00003f0000008947 */ /* 0x000fea0003800000 */
[----:B------:R-:W-:Y:S01]  /*c7c0*/  SHF.R.S32.HI R4, RZ, 0x1f, R231 ;  /* 0x0000001fff047819 */ /* 0x000fe200000114e7 */
[----:B------:R-:W-:Y:S01]  /*c7d0*/  IMAD.MOV.U32 R2, RZ, RZ, R12 ;  /* 0x000000ffff027224 */ /* 0x000fe200078e000c */
[C---:B------:R-:W-:Y:S01]  /*c7e0*/  SHF.L.U64.HI R233, R230.reuse, 0x1, R233 ;  /* 0x00000001e6e97819 */ /* 0x040fe200000102e9 */
[----:B------:R-:W-:Y:S01]  /*c7f0*/  IMAD.MOV.U32 R3, RZ, RZ, R0 ;  /* 0x000000ffff037224 */ /* 0x000fe200078e0000 */
[C---:B------:R-:W-:Y:S01]  /*c800*/  SHF.L.U64.HI R169, R231.reuse, 0x1, R4 ;  /* 0x00000001e7a97819 */ /* 0x040fe20000010204 */
[----:B------:R-:W-:Y:S01]  /*c810*/  IMAD.SHL.U32 R230, R230, 0x2, RZ ;  /* 0x00000002e6e67824 */ /* 0x000fe200078e00ff */
[----:B------:R-:W-:Y:S02]  /*c820*/  SHF.L.U32 R231, R231, 0x1, RZ ;  /* 0x00000001e7e77819 */ /* 0x000fe400000006ff */
.L_x_64:
[----:B------:R-:W-:Y:S04]  /*c830*/  DEPBAR.LE SB0, 0x0 ;  /* 0x000080000000791a */ /* 0x000fe80000000000 */
[----:B------:R-:W-:Y:S01]  /*c840*/  BAR.SYNC.DEFER_BLOCKING 0x0 ;  /* 0x0000000000007b1d */ /* 0x000fe20000010000 */
[----:B------:R-:W-:Y:S01]  /*c850*/  IMAD.WIDE.U32 R44, R217, c[0x0][0x208], RZ ;  /* 0x00008200d92c7a25 */ /* 0x000fe200078e00ff */
[----:B------:R-:W-:Y:S02]  /*c860*/  SHF.R.S32.HI R0, RZ, 0x1f, R217 ;  /* 0x0000001fff007819 */ /* 0x000fe400000114d9 */
[----:B------:R-:W-:Y:S03]  /*c870*/  SHF.R.S32.HI R129, RZ, 0x1f, R216 ;  /* 0x0000001fff817819 */ /* 0x000fe600000114d8 */
[----:B------:R-:W-:Y:S02]  /*c880*/  IMAD R0, R0, c[0x0][0x208], RZ ;  /* 0x0000820000007a24 */ /* 0x000fe400078e02ff */
[----:B------:R-:W-:Y:S04]  /*c890*/  IMAD R129, R129, c[0x0][0x218], RZ ;  /* 0x0000860081817a24 */ /* 0x000fe800078e02ff */
[C---:B------:R-:W-:Y:S01]  /*c8a0*/  IMAD R129, R216.reuse, c[0x0][0x21c], R129 ;  /* 0x00008700d8817a24 */ /* 0x040fe200078e0281 */
[----:B------:R-:W1:Y:S05]  /*c8b0*/  LDSM.16.M88.4 R8, [R214+0x8100] ;  /* 0x00810000d608783b */ /* 0x000e6a0000000200 */
[----:B------:R-:W2:Y:S05]  /*c8c0*/  LDSM.16.M88.4 R16, [R214+0x8900] ;  /* 0x00890000d610783b */ /* 0x000eaa0000000200 */
[----:B------:R-:W3:Y:S05]  /*c8d0*/  LDSM.16.M88.4 R24, [R214+0x9100] ;  /* 0x00910000d618783b */ /* 0x000eea0000000200 */
[----:B------:R-:W4:Y:S05]  /*c8e0*/  LDSM.16.M88.4 R32, [R214+0x9900] ;  /* 0x00990000d620783b */ /* 0x000f2a0000000200 */
[----:B------:R-:W5:Y:S05]  /*c8f0*/  LDSM.16.M88.4 R40, [R214+0xa100] ;  /* 0x00a10000d628783b */ /* 0x000f6a0000000200 */
[----:B------:R-:W3:Y:S05]  /*c900*/  LDSM.16.M88.4 R48, [R214+0xa900] ;  /* 0x00a90000d630783b */ /* 0x000eea0000000200 */
[----:B------:R-:W3:Y:S05]  /*c910*/  LDSM.16.M88.4 R116, [R213] ;  /* 0x00000000d574783b */ /* 0x000eea0000000200 */
[----:B------:R-:W-:Y:S01]  /*c920*/  LDSM.16.M88.4 R120, [R207] ;  /* 0x00000000cf78783b */ /* 0x000fe20000000200 */
[C---:B-1----:R-:W-:Y:S04]  /*c930*/  HMMA.16816.F32.BF16 R4, R124.reuse, R8, RZ ;  /* 0x000000087c04723c */ /* 0x042fe800000418ff */
[----:B------:R-:W-:Y:S04]  /*c940*/  LDSM.16.M88.4 R136, [R203] ;  /* 0x00000000cb88783b */ /* 0x000fe80000000200 */
[C---:B------:R-:W-:Y:S08]  /*c950*/  HMMA.16816.F32.BF16 R8, R124.reuse, R10, RZ ;  /* 0x0000000a7c08723c */ /* 0x040ff000000418ff */
[C---:B--2---:R-:W-:Y:S08]  /*c960*/  HMMA.16816.F32.BF16 R12, R124.reuse, R16, RZ ;  /* 0x000000107c0c723c */ /* 0x044ff000000418ff */
[C---:B------:R-:W-:Y:S08]  /*c970*/  HMMA.16816.F32.BF16 R16, R124.reuse, R18, RZ ;  /* 0x000000127c10723c */ /* 0x040ff000000418ff */
[C---:B---3--:R-:W-:Y:S08]  /*c980*/  HMMA.16816.F32.BF16 R20, R124.reuse, R24, RZ ;  /* 0x000000187c14723c */ /* 0x048ff000000418ff */
[C---:B------:R-:W-:Y:S08]  /*c990*/  HMMA.16816.F32.BF16 R24, R124.reuse, R26, RZ ;  /* 0x0000001a7c18723c */ /* 0x040ff000000418ff */
[C---:B----4-:R-:W-:Y:S07]  /*c9a0*/  HMMA.16816.F32.BF16 R28, R124.reuse, R32, RZ ;  /* 0x000000207c1c723c */ /* 0x050fee00000418ff */
[----:B------:R-:W-:Y:S05]  /*c9b0*/  IMAD R33, R217, c[0x0][0x20c], R0 ;  /* 0x00008300d9217a24 */ /* 0x000fea00078e0200 */
[----:B------:R-:W-:Y:S02]  /*c9c0*/  IMAD.IADD R45, R45, 0x1, R33 ;  /* 0x000000012d2d7824 */ /* 0x000fe400078e0221 */
[C---:B------:R-:W-:Y:S02]  /*c9d0*/  HMMA.16816.F32.BF16 R32, R124.reuse, R34, RZ ;  /* 0x000000227c20723c */ /* 0x040fe400000418ff */
[----:B------:R-:W-:Y:S05]  /*c9e0*/  IMAD.WIDE.U32 R44, R216, c[0x0][0x218], R44 ;  /* 0x00008600d82c7a25 */ /* 0x000fea00078e002c */
[----:B------:R-:W-:Y:S01]  /*c9f0*/  IADD3 R0, P0, R44, UR20, RZ ;  /* 0x000000142c007c10 */ /* 0x000fe2000ff1e0ff */
[C---:B-----5:R-:W-:Y:S04]  /*ca00*/  HMMA.16816.F32.BF16 R36, R124.reuse, R40, RZ ;  /* 0x000000287c24723c */ /* 0x060fe800000418ff */
[----:B------:R-:W-:Y:S02]  /*ca10*/  IADD3.X R129, R45, UR16, R129, P0, !PT ;  /* 0x000000102d817c10 */ /* 0x000fe400087fe481 */
[C---:B------:R-:W-:Y:S02]  /*ca20*/  LEA R149, P0, R0.reuse, c[0x0][0x1f8], 0x1 ;  /* 0x00007e0000957a11 */ /* 0x040fe400078008ff */
[C---:B------:R-:W-:Y:S03]  /*ca30*/  HMMA.16816.F32.BF16 R40, R124.reuse, R42, RZ ;  /* 0x0000002a7c28723c */ /* 0x040fe600000418ff */
[----:B------:R-:W1:Y:S01]  /*ca40*/  SHFL.IDX PT, R132, R149, RZ, 0x181f ;  /* 0x00181fff95847589 */ /* 0x000e6200000e0000 */
[----:B------:R-:W-:Y:S04]  /*ca50*/  LEA.HI.X R143, R0, c[0x0][0x1fc], R129, 0x1, P0 ;  /* 0x00007f00008f7a11 */ /* 0x000fe800000f0c81 */
[C---:B------:R-:W-:Y:S01]  /*ca60*/  HMMA.16816.F32.BF16 R44, R124.reuse, R48, RZ ;  /* 0x000000307c2c723c */ /* 0x040fe200000418ff */
[----:B------:R-:W-:Y:S05]  /*ca70*/  LDSM.16.M88.4 R128, [R206] ;  /* 0x00000000ce80783b */ /* 0x000fea0000000200 */
[----:B------:R-:W-:Y:S02]  /*ca80*/  SHFL.IDX PT, R142, R149, 0x1, 0x181f ;  /* 0x00381f00958e7f89 */ /* 0x000fe400000e0000 */
[----:B------:R-:W-:Y:S03]  /*ca90*/  HMMA.16816.F32.BF16 R48, R124, R50, RZ ;  /* 0x000000327c30723c */ /* 0x000fe600000418ff */
[----:B------:R-:W-:Y:S05]  /*caa0*/  SHFL.IDX PT, R141, R149, 0x2, 0x181f ;  /* 0x00581f00958d7f89 */ /* 0x000fea00000e0000 */
[C---:B------:R-:W-:Y:S01]  /*cab0*/  HMMA.16816.F32.BF16 R4, R144.reuse, R116, R4 ;  /* 0x000000749004723c */ /* 0x040fe20000041804 */
[----:B------:R-:W2:Y:S04]  /*cac0*/  SHFL.IDX PT, R140, R143, RZ, 0x181f ;  /* 0x00181fff8f8c7589 */ /* 0x000ea800000e0000 */
[CC--:B-1----:R-:W-:Y:S01]  /*cad0*/  IADD3 R150, P2, R132.reuse, R231.reuse, RZ ;  /* 0x000000e784967210 */ /* 0x0c2fe20007f5e0ff */
[----:B------:R-:W-:Y:S02]  /*cae0*/  SHFL.IDX PT, R148, R143, 0x2, 0x181f ;  /* 0x00581f008f947f89 */ /* 0x000fe400000e0000 */
[C---:B------:R-:W-:Y:S03]  /*caf0*/  HMMA.16816.F32.BF16 R8, R144.reuse, R118, R8 ;  /* 0x000000769008723c */ /* 0x040fe60000041808 */
[----:B------:R-:W1:Y:S05]  /*cb00*/  SHFL.IDX PT, R0, R143, 0x1, 0x181f ;  /* 0x00381f008f007f89 */ /* 0x000e6a00000e0000 */
[C---:B------:R-:W-:Y:S01]  /*cb10*/  HMMA.16816.F32.BF16 R12, R144.reuse, R120, R12 ;  /* 0x00000078900c723c */ /* 0x040fe2000004180c */
[----:B------:R-:W3:Y:S06]  /*cb20*/  LDSM.16.M88.4 R116, [R205] ;  /* 0x00000000cd74783b */ /* 0x000eec0000000200 */
[-C--:B------:R-:W-:Y:S01]  /*cb30*/  IADD3 R120, P0, R132, R230.reuse, RZ ;  /* 0x000000e684787210 */ /* 0x080fe20007f1e0ff */
[C---:B------:R-:W-:Y:S01]  /*cb40*/  HMMA.16816.F32.BF16 R16, R144.reuse, R122, R16 ;  /* 0x0000007a9010723c */ /* 0x040fe20000041810 */
[----:B------:R-:W4:Y:S03]  /*cb50*/  LDSM.16.M88.4 R132, [R204] ;  /* 0x00000000cc84783b */ /* 0x000f260000000200 */
[C---:B--2---:R-:W-:Y:S02]  /*cb60*/  IMAD.X R151, R140.reuse, 0x1, R169, P2 ;  /* 0x000000018c977824 */ /* 0x044fe400010e06a9 */
[----:B------:R-:W-:Y:S01]  /*cb70*/  IMAD.X R121, R140, 0x1, R233, P0 ;  /* 0x000000018c797824 */ /* 0x000fe200000e06e9 */
[CC--:B------:R-:W-:Y:S01]  /*cb80*/  IADD3 R154, P0, R142.reuse, R231.reuse, RZ ;  /* 0x000000e78e9a7210 */ /* 0x0c0fe20007f1e0ff */
[C---:B------:R-:W-:Y:S01]  /*cb90*/  HMMA.16816.F32.BF16 R20, R144.reuse, R128, R20 ;  /* 0x000000809014723c */ /* 0x040fe20000041814 */
[----:B------:R-:W-:Y:S01]  /*cba0*/  @!PT LDS RZ, [RZ] ;  /* 0x00000000fffff984 */ /* 0x000fe20000000800 */
[----:B------:R-:W-:Y:S01]  /*cbb0*/  @!PT LDS RZ, [RZ] ;  /* 0x00000000fffff984 */ /* 0x000fe20000000800 */
[----:B------:R-:W-:Y:S01]  /*cbc0*/  @!PT LDS RZ, [RZ] ;  /* 0x00000000fffff984 */ /* 0x000fe20000000800 */
[----:B------:R2:W-:Y:S03]  /*cbd0*/  LDGSTS.E.BYPASS.LTC128B.128 [R226], [R150.64], !P5 ;  /* 0x0000000096e27fae */ /* 0x0005e6000e901d4e */
[-C--:B------:R-:W-:Y:S01]  /*cbe0*/  IADD3 R142, P6, R142, R230.reuse, RZ ;  /* 0x000000e68e8e7210 */ /* 0x080fe20007fde0ff */
[C---:B-1----:R-:W-:Y:S01]  /*cbf0*/  IMAD.X R155, R0.reuse, 0x1, R169, P0 ;  /* 0x00000001009b7824 */ /* 0x042fe200000e06a9 */
[----:B------:R1:W-:Y:S01]  /*cc00*/  LDGSTS.E.BYPASS.LTC128B.128 [R225], [R120.64], !P4 ;  /* 0x0000000078e17fae */ /* 0x0003e2000e101d4e */
[C---:B------:R-:W-:Y:S01]  /*cc10*/  IADD3 R140, P2, R141.reuse, R231, RZ ;  /* 0x000000e78d8c7210 */ /* 0x040fe20007f5e0ff */
[C---:B------:R-:W-:Y:S03]  /*cc20*/  HMMA.16816.F32.BF16 R24, R144.reuse, R130, R24 ;  /* 0x000000829018723c */ /* 0x040fe60000041818 */
[----:B------:R5:W-:Y:S01]  /*cc30*/  LDGSTS.E.BYPASS.LTC128B.128 [R224], [R154.64], !P5 ;  /* 0x000000009ae07fae */ /* 0x000be2000e901d4e */
[----:B------:R-:W-:Y:S01]  /*cc40*/  IMAD.X R143, R0, 0x1, R233, P6 ;  /* 0x00000001008f7824 */ /* 0x000fe200030e06e9 */
[----:B------:R-:W-:Y:S01]  /*cc50*/  IADD3 R152, P0, R141, R230, RZ ;  /* 0x000000e68d987210 */ /* 0x000fe20007f1e0ff */
[C---:B------:R-:W-:Y:S03]  /*cc60*/  IMAD.X R141, R148.reuse, 0x1, R169, P2 ;  /* 0x00000001948d7824 */ /* 0x040fe600010e06a9 */
[----:B------:R2:W-:Y:S03]  /*cc70*/  LDGSTS.E.BYPASS.LTC128B.128 [R223], [R142.64], !P4 ;  /* 0x000000008edf7fae */ /* 0x0005e6000e101d4e */
[----:B------:R-:W-:Y:S01]  /*cc80*/  IMAD.X R153, R148, 0x1, R233, P0 ;  /* 0x0000000194997824 */ /* 0x000fe200000e06e9 */
[----:B------:R-:W-:Y:S01]  /*cc90*/  ISETP.GT.AND P0, PT, R168, R215, PT ;  /* 0x000000d7a800720c */ /* 0x000fe20003f04270 */
[----:B------:R2:W-:Y:S01]  /*cca0*/  LDGSTS.E.BYPASS.LTC128B.128 [R226+0x2000], [R140.64], !P5 ;  /* 0x020000008ce27fae */ /* 0x0005e2000e901d4e */
[C---:B---3--:R-:W-:Y:S04]  /*ccb0*/  HMMA.16816.F32.BF16 R28, R144.reuse, R116, R28 ;  /* 0x00000074901c723c */ /* 0x048fe8000004181c */
[----:B------:R5:W-:Y:S05]  /*ccc0*/  LDGSTS.E.BYPASS.LTC128B.128 [R226+0x5000], [R152.64], !P4 ;  /* 0x0500000098e27fae */ /* 0x000bea000e101d4e */
[----:B------:R-:W-:Y:S01]  /*ccd0*/  LDSM.16.M88.4 R128, [R211+0x8900] ;  /* 0x00890000d380783b */ /* 0x000fe20000000200 */
[C---:B------:R-:W-:Y:S04]  /*cce0*/  HMMA.16816.F32.BF16 R32, R144.reuse, R118, R32 ;  /* 0x000000769020723c */ /* 0x040fe80000041820 */
[----:B-1----:R-:W1:Y:S04]  /*ccf0*/  LDSM.16.M88.4 R120, [R211+0x8100] ;  /* 0x00810000d378783b */ /* 0x002e680000000200 */
[C---:B----4-:R-:W-:Y:S01]  /*cd00*/  HMMA.16816.F32.BF16 R36, R144.reuse, R132, R36 ;  /* 0x000000849024723c */ /* 0x050fe20000041824 */
[----:B------:R-:W0:Y:S05]  /*cd10*/  LDGDEPBAR ;  /* 0x00000000000079af */ /* 0x000e2a0000000000 */
[----:B------:R-:W3:Y:S02]  /*cd20*/  LDSM.16.M88.4 R116, [R211+0x9100] ;  /* 0x00910000d374783b */ /* 0x000ee40000000200 */
[C---:B------:R-:W-:Y:S03]  /*cd30*/  HMMA.16816.F32.BF16 R40, R144.reuse, R134, R40 ;  /* 0x000000869028723c */ /* 0x040fe60000041828 */
[----:B------:R-:W4:Y:S05]  /*cd40*/  LDSM.16.M88.4 R132, [R211+0x9900] ;  /* 0x00990000d384783b */ /* 0x000f2a0000000200 */
[C---:B------:R-:W-:Y:S01]  /*cd50*/  HMMA.16816.F32.BF16 R44, R144.reuse, R136, R44 ;  /* 0x00000088902c723c */ /* 0x040fe2000004182c */
[----:B--2---:R-:W2:Y:S05]  /*cd60*/  LDSM.16.M88.4 R140, [R211+0xa100] ;  /* 0x00a10000d38c783b */ /* 0x004eaa0000000200 */
[----:B------:R-:W2:Y:S02]  /*cd70*/  LDSM.16.M88.4 R148, [R211+0xa900] ;  /* 0x00a90000d394783b */ /* 0x000ea40000000200 */
[----:B------:R-:W-:Y:S03]  /*cd80*/  HMMA.16816.F32.BF16 R48, R144, R138, R48 ;  /* 0x0000008a9030723c */ /* 0x000fe60000041830 */
[----:B------:R-:W2:Y:S05]  /*cd90*/  LDSM.16.M88.4 R136, [R202] ;  /* 0x00000000ca88783b */ /* 0x000eaa0000000200 */
[----:B-----5:R-:W-:Y:S01]  /*cda0*/  LDSM.16.M88.4 R152, [R202+0x1000] ;  /* 0x00100000ca98783b */ /* 0x020fe20000000200 */
[C---:B-1----:R-:W-:Y:S04]  /*cdb0*/  HMMA.16816.F32.BF16 R4, R172.reuse, R120, R4 ;  /* 0x00000078ac04723c */ /* 0x042fe80000041804 */
[----:B------:R-:W-:Y:S05]  /*cdc0*/  LDSM.16.M88.4 R156, [R202+0x1800] ;  /* 0x00180000ca9c783b */ /* 0x000fea0000000200 */
[----:B------:R-:W-:Y:S01]  /*cdd0*/  LDSM.16.M88.4 R160, [R202+0x2000] ;  /* 0x00200000caa0783b */ /* 0x000fe20000000200 */
[C---:B------:R-:W-:Y:S04]  /*cde0*/  HMMA.16816.F32.BF16 R8, R172.reuse, R122, R8 ;  /* 0x0000007aac08723c */ /* 0x040fe80000041808 */
[----:B------:R-:W1:Y:S04]  /*cdf0*/  LDSM.16.M88.4 R120, [R202+0x800] ;  /* 0x00080000ca78783b */ /* 0x000e680000000200 */
[C---:B------:R-:W-:Y:S01]  /*ce00*/  HMMA.16816.F32.BF16 R12, R172.reuse, R128, R12 ;  /* 0x00000080ac0c723c */ /* 0x040fe2000004180c */
[----:B------:R-:W-:Y:S07]  /*ce10*/  LDSM.16.M88.4 R164, [R202+0x5000] ;  /* 0x00500000caa4783b */ /* 0x000fee0000000200 */
        /* <DEDUP_REMOVED lines=8> */
[C---:B--2---:R-:W-:Y:S08]  /*cea0*/  HMMA.16816.F32.BF16 R36, R172.reuse, R140, R36 ;  /* 0x0000008cac24723c */ /* 0x044ff00000041824 */
[C---:B------:R-:W-:Y:S01]  /*ceb0*/  HMMA.16816.F32.BF16 R40, R172.reuse, R142, R40 ;  /* 0x0000008eac28723c */ /* 0x040fe20000041828 */
[----:B------:R-:W2:Y:S07]  /*cec0*/  LDSM.16.M88.4 R140, [R214+0xc100] ;  /* 0x00c10000d68c783b */ /* 0x000eae0000000200 */
[C---:B------:R-:W-:Y:S08]  /*ced0*/  HMMA.16816.F32.BF16 R44, R172.reuse, R148, R44 ;  /* 0x00000094ac2c723c */ /* 0x040ff0000004182c */
[----:B------:R-:W-:Y:S01]  /*cee0*/  HMMA.16816.F32.BF16 R48, R172, R150, R48 ;  /* 0x00000096ac30723c */ /* 0x000fe20000041830 */
[----:B------:R-:W5:Y:S07]  /*cef0*/  LDSM.16.M88.4 R148, [R214+0xc900] ;  /* 0x00c90000d694783b */ /* 0x000f6e0000000200 */
[C---:B------:R-:W-:Y:S08]  /*cf00*/  HMMA.16816.F32.BF16 R4, R176.reuse, R136, R4 ;  /* 0x00000088b004723c */ /* 0x040ff00000041804 */
[C---:B------:R-:W-:Y:S01]  /*cf10*/  HMMA.16816.F32.BF16 R8, R176.reuse, R138, R8 ;  /* 0x0000008ab008723c */ /* 0x040fe20000041808 */
[----:B------:R-:W-:Y:S07]  /*cf20*/  LDSM.16.M88.4 R136, [R214+0xd900] ;  /* 0x00d90000d688783b */ /* 0x000fee0000000200 */
[C---:B-1----:R-:W-:Y:S08]  /*cf30*/  HMMA.16816.F32.BF16 R12, R176.reuse, R120, R12 ;  /* 0x00000078b00c723c */ /* 0x042ff0000004180c */
[C---:B------:R-:W-:Y:S01]  /*cf40*/  HMMA.16816.F32.BF16 R16, R176.reuse, R122, R16 ;  /* 0x0000007ab010723c */ /* 0x040fe20000041810 */
[----:B------:R-:W1:Y:S07]  /*cf50*/  LDSM.16.M88.4 R120, [R214+0xd100] ;  /* 0x00d10000d678783b */ /* 0x000e6e0000000200 */
        /* <DEDUP_REMOVED lines=8> */
[----:B------:R-:W1:Y:S07]  /*cfe0*/  LDSM.16.M88.4 R160, [R199] ;  /* 0x00000000c7a0783b */ /* 0x000e6e0000000200 */
[C---:B---3--:R-:W-:Y:S08]  /*cff0*/  HMMA.16816.F32.BF16 R44, R176.reuse, R116, R44 ;  /* 0x00000074b02c723c */ /* 0x048ff0000004182c */
[----:B------:R-:W-:Y:S01]  /*d000*/  HMMA.16816.F32.BF16 R48, R176, R118, R48 ;  /* 0x00000076b030723c */ /* 0x000fe20000041830 */
[----:B------:R-:W3:Y:S07]  /*d010*/  LDSM.16.M88.4 R116, [R198] ;  /* 0x00000000c674783b */ /* 0x000eee0000000200 */
[C---:B------:R-:W-:Y:S08]  /*d020*/  HMMA.16816.F32.BF16 R4, R180.reuse, R128, R4 ;  /* 0x00000080b404723c */ /* 0x040ff00000041804 */
[C---:B------:R-:W-:Y:S01]  /*d030*/  HMMA.16816.F32.BF16 R8, R180.reuse, R130, R8 ;  /* 0x00000082b408723c */ /* 0x040fe20000041808 */
[----:B------:R-:W1:Y:S07]  /*d040*/  LDSM.16.M88.4 R128, [R197] ;  /* 0x00000000c580783b */ /* 0x000e6e0000000200 */
[C---:B----4-:R-:W-:Y:S08]  /*d050*/  HMMA.16816.F32.BF16 R12, R180.reuse, R132, R12 ;  /* 0x00000084b40c723c */ /* 0x050ff0000004180c */
[C---:B------:R-:W-:Y:S01]  /*d060*/  HMMA.16816.F32.BF16 R16, R180.reuse, R134, R16 ;  /* 0x00000086b410723c */ /* 0x040fe20000041810 */
[----:B------:R-:W4:Y:S07]  /*d070*/  LDSM.16.M88.4 R132, [R196] ;  /* 0x00000000c484783b */ /* 0x000f2e0000000200 */
[C---:B--2---:R-:W-:Y:S08]  /*d080*/  HMMA.16816.F32.BF16 R20, R180.reuse, R140, R20 ;  /* 0x0000008cb414723c */ /* 0x044ff00000041814 */
[C---:B------:R-:W-:Y:S01]  /*d090*/  HMMA.16816.F32.BF16 R24, R180.reuse, R142, R24 ;  /* 0x0000008eb418723c */ /* 0x040fe20000041818 */
[----:B------:R-:W2:Y:S07]  /*d0a0*/  LDSM.16.M88.4 R140, [R211+0xb100] ;  /* 0x00b10000d38c783b */ /* 0x000eae0000000200 */
[C---:B-----5:R-:W-:Y:S08]  /*d0b0*/  HMMA.16816.F32.BF16 R28, R180.reuse, R148, R28 ;  /* 0x00000094b41c723c */ /* 0x060ff0000004181c */
[C---:B------:R-:W-:Y:S01]  /*d0c0*/  HMMA.16816.F32.BF16 R32, R180.reuse, R150, R32 ;  /* 0x00000096b420723c */ /* 0x040fe20000041820 */
[----:B------:R-:W-:Y:S07]  /*d0d0*/  LDSM.16.M88.4 R148, [R211+0xc900] ;  /* 0x00c90000d394783b */ /* 0x000fee0000000200 */
[C---:B-1----:R-:W-:Y:S08]  /*d0e0*/  HMMA.16816.F32.BF16 R36, R180.reuse, R120, R36 ;  /* 0x00000078b424723c */ /* 0x042ff00000041824 */
[C---:B------:R-:W-:Y:S01]  /*d0f0*/  HMMA.16816.F32.BF16 R40, R180.reuse, R122, R40 ;  /* 0x0000007ab428723c */ /* 0x040fe20000041828 */
[----:B------:R-:W1:Y:S07]  /*d100*/  LDSM.16.M88.4 R120, [R211+0xb900] ;  /* 0x00b90000d378783b */ /* 0x000e6e0000000200 */
[C---:B------:R-:W-:Y:S08]  /*d110*/  HMMA.16816.F32.BF16 R44, R180.reuse, R136, R44 ;  /* 0x00000088b42c723c */ /* 0x040ff0000004182c */
[----:B------:R-:W-:Y:S01]  /*d120*/  HMMA.16816.F32.BF16 R48, R180, R138, R48 ;  /* 0x0000008ab430723c */ /* 0x000fe20000041830 */
        /* <DEDUP_REMOVED lines=13> */
[C---:B------:R-:W-:Y:S08]  /*d200*/  HMMA.16816.F32.BF16 R36, R184.reuse, R128, R36 ;  /* 0x00000080b824723c */ /* 0x040ff00000041824 */
[C---:B------:R-:W-:Y:S01]  /*d210*/  HMMA.16816.F32.BF16 R40, R184.reuse, R130, R40 ;  /* 0x00000082b828723c */ /* 0x040fe20000041828 */
[----:B------:R-:W3:Y:S07]  /*d220*/  LDSM.16.M88.4 R128, [R202+0x3800] ;  /* 0x00380000ca80783b */ /* 0x000eee0000000200 */
[C---:B----4-:R-:W-:Y:S08]  /*d230*/  HMMA.16816.F32.BF16 R44, R184.reuse, R132, R44 ;  /* 0x00000084b82c723c */ /* 0x050ff0000004182c */
[----:B------:R-:W-:Y:S01]  /*d240*/  HMMA.16816.F32.BF16 R48, R184, R134, R48 ;  /* 0x00000086b830723c */ /* 0x000fe20000041830 */
[----:B------:R-:W4:Y:S07]  /*d250*/  LDSM.16.M88.4 R132, [R202+0x4000] ;  /* 0x00400000ca84783b */ /* 0x000f2e0000000200 */
[C---:B--2---:R-:W-:Y:S08]  /*d260*/  HMMA.16816.F32.BF16 R4, R188.reuse, R140, R4 ;  /* 0x0000008cbc04723c */ /* 0x044ff00000041804 */
[C---:B------:R-:W-:Y:S01]  /*d270*/  HMMA.16816.F32.BF16 R8, R188.reuse, R142, R8 ;  /* 0x0000008ebc08723c */ /* 0x040fe20000041808 */
[----:B------:R-:W2:Y:S01]  /*d280*/  LDSM.16.M88.4 R140, [R202+0x5800] ;  /* 0x00580000ca8c783b */ /* 0x000ea20000000200 */
[----:B------:R-:W-:Y:S04]  /*d290*/  DEPBAR.LE SB0, 0x0 ;  /* 0x000080000000791a */ /* 0x000fe80000000000 */
[----:B------:R-:W-:Y:S02]  /*d2a0*/  BAR.SYNC.DEFER_BLOCKING 0x0 ;  /* 0x0000000000007b1d */ /* 0x000fe40000010000 */
[C---:B-1----:R-:W-:Y:S08]  /*d2b0*/  HMMA.16816.F32.BF16 R12, R188.reuse, R120, R12 ;  /* 0x00000078bc0c723c */ /* 0x042ff0000004180c */
[C---:B------:R-:W-:Y:S08]  /*d2c0*/  HMMA.16816.F32.BF16 R16, R188.reuse, R122, R16 ;  /* 0x0000007abc10723c */ /* 0x040ff00000041810 */
[C---:B-----5:R-:W-:Y:S08]  /*d2d0*/  HMMA.16816.F32.BF16 R20, R188.reuse, R136, R20 ;  /* 0x00000088bc14723c */ /* 0x060ff00000041814 */
        /* <DEDUP_REMOVED lines=9> */
[C---:B------:R-:W-:Y:S08]  /*d370*/  HMMA.16816.F32.BF16 R12, R192.reuse, R128, R12 ;  /* 0x00000080c00c723c */ /* 0x040ff0000004180c */
[C---:B------:R-:W-:Y:S08]  /*d380*/  HMMA.16816.F32.BF16 R16, R192.reuse, R130, R16 ;  /* 0x00000082c010723c */ /* 0x040ff00000041810 */
[C---:B----4-:R-:W-:Y:S08]  /*d390*/  HMMA.16816.F32.BF16 R20, R192.reuse, R132, R20 ;  /* 0x00000084c014723c */ /* 0x050ff00000041814 */
[C---:B------:R-:W-:Y:S08]  /*d3a0*/  HMMA.16816.F32.BF16 R24, R192.reuse, R134, R24 ;  /* 0x00000086c018723c */ /* 0x040ff00000041818 */
[C---:B------:R-:W-:Y:S08]  /*d3b0*/  HMMA.16816.F32.BF16 R28, R192.reuse, R160, R28 ;  /* 0x000000a0c01c723c */ /* 0x040ff0000004181c */
[C---:B------:R-:W-:Y:S08]  /*d3c0*/  HMMA.16816.F32.BF16 R32, R192.reuse, R162, R32 ;  /* 0x000000a2c020723c */ /* 0x040ff00000041820 */
[C---:B------:R-:W-:Y:S08]  /*d3d0*/  HMMA.16816.F32.BF16 R36, R192.reuse, R164, R36 ;  /* 0x000000a4c024723c */ /* 0x040ff00000041824 */
[C---:B------:R-:W-:Y:S08]  /*d3e0*/  HMMA.16816.F32.BF16 R40, R192.reuse, R166, R40 ;  /* 0x000000a6c028723c */ /* 0x040ff00000041828 */
[C---:B--2---:R-:W-:Y:S08]  /*d3f0*/  HMMA.16816.F32.BF16 R44, R192.reuse, R140, R44 ;  /* 0x0000008cc02c723c */ /* 0x044ff0000004182c */
        /* <DEDUP_REMOVED lines=32> */
[----:B------:R-:W5:Y:S04]  /*d600*/  SHFL.IDX PT, R0, R134, 0x2, 0x181f ;  /* 0x00581f0086007f89 */ /* 0x000f6800000e0000 */
[----:B------:R-:W5:Y:S01]  /*d610*/  SHFL.IDX PT, R116, R136, 0x2, 0x181f ;  /* 0x00581f0088747f89 */ /* 0x000f6200000e0000 */
[C---:B-1----:R-:W-:Y:S02]  /*d620*/  IADD3 R122, P0, R119.reuse, R231, RZ ;  /* 0x000000e7777a7210 */ /* 0x042fe40007f1e0ff */
[-C--:B------:R-:W-:Y:S03]  /*d630*/  IADD3 R128, P2, R119, R230.reuse, RZ ;  /* 0x000000e677807210 */ /* 0x080fe60007f5e0ff */
[C-C-:B--2---:R-:W-:Y:S01]  /*d640*/  IMAD.X R123, R120.reuse, 0x1, R169.reuse, P0 ;  /* 0x00000001787b7824 */ /* 0x144fe200000e06a9 */
[----:B------:R-:W-:Y:S02]  /*d650*/  IADD3.X R129, R120, R233, RZ, P2, !PT ;  /* 0x000000e978817210 */ /* 0x000fe400017fe4ff */
[CC--:B---3--:R-:W-:Y:S02]  /*d660*/  IADD3 R130, P0, R117.reuse, R231.reuse, RZ ;  /* 0x000000e775827210 */ /* 0x0c8fe40007f1e0ff */
[----:B------:R1:W-:Y:S01]  /*d670*/  LDGSTS.E.BYPASS.LTC128B.128 [R218+0x8100], [R122.64], !P5 ;  /* 0x081000007ada7fae */ /* 0x0003e2000e901d4e */
[-C--:B------:R-:W-:Y:S02]  /*d680*/  IADD3 R132, P6, R117, R230.reuse, RZ ;  /* 0x000000e675847210 */ /* 0x080fe40007fde0ff */
[----:B----4-:R-:W-:Y:S01]  /*d690*/  IMAD.X R131, R118, 0x1, R169, P0 ;  /* 0x0000000176837824 */ /* 0x010fe200000e06a9 */
[----:B------:R1:W-:Y:S01]  /*d6a0*/  LDGSTS.E.BYPASS.LTC128B.128 [R218+0xb100], [R128.64], !P4 ;  /* 0x0b10000080da7fae */ /* 0x0003e2000e101d4e */
[----:B-----5:R-:W-:Y:S01]  /*d6b0*/  IADD3 R120, P2, R0, R231, RZ ;  /* 0x000000e700787210 */ /* 0x020fe20007f5e0ff */
[--C-:B------:R-:W-:Y:S02]  /*d6c0*/  IMAD.X R133, R118, 0x1, R233.reuse, P6 ;  /* 0x0000000176857824 */ /* 0x100fe400030e06e9 */
[----:B------:R1:W-:Y:S01]  /*d6d0*/  LDGSTS.E.BYPASS.LTC128B.128 [R218+0x9100], [R130.64], !P5 ;  /* 0x0910000082da7fae */ /* 0x0003e2000e901d4e */
[----:B------:R-:W-:Y:S02]  /*d6e0*/  IADD3 R134, P0, R0, R230, RZ ;  /* 0x000000e600867210 */ /* 0x000fe40007f1e0ff */
[C---:B------:R-:W-:Y:S01]  /*d6f0*/  IADD3.X R121, R116.reuse, R169, RZ, P2, !PT ;  /* 0x000000a974797210 */ /* 0x040fe200017fe4ff */
[----:B------:R1:W-:Y:S02]  /*d700*/  LDGSTS.E.BYPASS.LTC128B.128 [R218+0xc100], [R132.64], !P4 ;  /* 0x0c10000084da7fae */ /* 0x0003e4000e101d4e */
[----:B------:R-:W-:Y:S02]  /*d710*/  IMAD.X R135, R116, 0x1, R233, P0 ;  /* 0x0000000174877824 */ /* 0x000fe400000e06e9 */
[----:B------:R1:W-:Y:S04]  /*d720*/  LDGSTS.E.BYPASS.LTC128B.128 [R218+0xa100], [R120.64], !P5 ;  /* 0x0a10000078da7fae */ /* 0x0003e8000e901d4e */
[----:B------:R1:W-:Y:S02]  /*d730*/  LDGSTS.E.BYPASS.LTC128B.128 [R218+0xd100], [R134.64], !P4 ;  /* 0x0d10000086da7fae */ /* 0x0003e4000e101d4e */
.L_x_55:
[----:B-1----:R-:W-:Y:S01]  /*d740*/  IMAD.MOV.U32 R129, RZ, RZ, R221 ;  /* 0x000000ffff817224 */ /* 0x002fe200078e00dd */
[----:B------:R-:W-:Y:S01]  /*d750*/  PLOP3.LUT P2, PT, PT, PT, UP2, 0x80, 0x0 ;  /* 0x000000000000781c */ /* 0x000fe20003f4f028 */
[----:B------:R-:W0:Y:S01]  /*d760*/  LDGDEPBAR ;  /* 0x00000000000079af */ /* 0x000e220000000000 */
[----:B------:R-:W-:Y:S01]  /*d770*/  PLOP3.LUT P0, PT, PT, PT, UP2, 0x80, 0x0 ;  /* 0x000000000000781c */ /* 0x000fe20003f0f028 */
[----:B------:R-:W-:Y:S02]  /*d780*/  IMAD R133, R168, -0x60, RZ ;  /* 0xffffffa0a8857824 */ /* 0x000fe400078e02ff */
[----:B------:R-:W-:Y:S03]  /*d790*/  IMAD.U32 R118, RZ, RZ, UR8 ;  /* 0x00000008ff767e24 */ /* 0x000fe6000f8e00ff */
[----:B------:R-:W-:Y:S04]  /*d7a0*/  IADD3 R119, -R222, 0x1, R133 ;  /* 0x00000001de777810 */ /* 0x000fe80007ffe185 */
[----:B------:R-:W-:Y:S01]  /*d7b0*/  IADD3 R118, R119, -c[0x0][0x168], R118 ;  /* 0x80005a0077767a10 */ /* 0x000fe20007ffe076 */
[----:B------:R-:W-:Y:S03]  /*d7c0*/  @P2 IMAD.HI.U32 R0, R221, c[0x0][0x2c8], RZ ;  /* 0x0000b200dd002a27 */ /* 0x000fe600078e00ff */
[C---:B------:R-:W-:Y:S02]  /*d7d0*/  IADD3 R128, R118.reuse, c[0x0][0x328], RZ ;  /* 0x0000ca0076807a10 */ /* 0x040fe40007ffe0ff */
[----:B------:R-:W-:Y:S01]  /*d7e0*/  @P0 SHF.R.U32.HI R129, RZ, c[0x0][0x2cc], R0 ;  /* 0x0000b300ff810a19 */ /* 0x000fe20000011600 */
[----:B------:R-:W-:Y:S01]  /*d7f0*/  IMAD.IADD R0, R133, 0x1, -R222 ;  /* 0x0000000185007824 */ /* 0x000fe200078e0ade */
[----:B------:R-:W-:Y:S02]  /*d800*/  PLOP3.LUT P0, PT, PT, PT, UP1, 0x40, 0x0 ;  /* 0x000000000000781c */ /* 0x000fe40003f0e818 */
[----:B------:R-:W-:Y:S01]  /*d810*/  IADD3 R118, R118, UR17, RZ ;  /* 0x0000001176767c10 */ /* 0x000fe2000fffe0ff */
[----:B------:R-:W1:Y:S02]  /*d820*/  SHFL.IDX PT, R117, R129, RZ, 0x1c1f ;  /* 0x001c1fff81757589 */ /* 0x000e6400000e0000 */
[--C-:B-1----:R-:W-:Y:S02]  /*d830*/  IMAD.IADD R132, R128, 0x1, R117.reuse ;  /* 0x0000000180847824 */ /* 0x102fe400078e0275 */
[----:B------:R-:W-:Y:S06]  /*d840*/  IMAD.IADD R130, R118, 0x1, R117 ;  /* 0x0000000176827824 */ /* 0x000fec00078e0275 */
        /* <DEDUP_REMOVED lines=16> */
.L_x_58:
[----:B------:R-:W-:Y:S04]  /*d950*/  MOV R116, c[0x0][0x32c] ;  /* 0x0000cb0000747a02 */ /* 0x000fe80000000f00 */
[----:B------:R-:W-:Y:S11]  /*d960*/  ISETP.NE.AND P0, PT, R116, 0x1, PT ;  /* 0x000000017400780c */ /* 0x000ff60003f05270 */
[----:B------:R-:W-:Y:S02]  /*d970*/  @!UPT UIADD3 URZ, URZ, URZ, URZ ;  /* 0x0000003f3f3ff290 */ /* 0x000fe4000fffe03f */
[----:B------:R-:W-:Y:S05]  /*d980*/  @P0 IMAD.HI.U32 R116, R117, c[0x0][0x330], RZ ;  /* 0x0000cc0075740a27 */ /* 0x000fea00078e00ff */
[----:B------:R-:W-:Y:S02]  /*d990*/  @P0 SHF.R.U32.HI R117, RZ, c[0x0][0x334], R116 ;  /* 0x0000cd00ff750a19 */ /* 0x000fe40000011674 */
.L_x_59:
[----:B------:R-:W-:Y:S05]  /*d9a0*/  BSYNC B0 ;  /* 0x0000000000007941 */ /* 0x000fea0003800000 */
.L_x_57:
[----:B------:R-:W-:Y:S05]  /*d9b0*/  IMAD R119, R117, c[0x0][0x32c], R0 ;  /* 0x0000cb0075777a24 */ /* 0x000fea00078e0200 */
[----:B------:R-:W-:Y:S02]  /*d9c0*/  IADD3 R117, R119, c[0x0][0x32c], RZ ;  /* 0x0000cb0077757a10 */ /* 0x000fe40007ffe0ff */
[----:B------:R-:W-:Y:S02]  /*d9d0*/  IMNMX R130, R130, R119, !PT ;  /* 0x0000007782827217 */ /* 0x000fe40007800200 */
[----:B------:R-:W-:Y:S02]  /*d9e0*/  IMNMX R132, R132, R117, PT ;  /* 0x0000007584847217 */ /* 0x000fe40003800200 */
.L_x_56:
[C---:B------:R-:W-:Y:S02]  /*d9f0*/  ISETP.GE.AND P0, PT, R133.reuse, 0x2, PT ;  /* 0x000000028500780c */ /* 0x040fe40003f06270 */
[----:B------:R-:W-:Y:S02]  /*da00*/  ISETP.GE.AND P2, PT, R133, 0x9, PT ;  /* 0x000000098500780c */ /* 0x000fe40003f46270 */
[----:B------:R-:W-:Y:S02]  /*da10*/  LOP3.LUT R227, R227, 0xffefffff, RZ, 0xc0, !PT ;  /* 0xffefffffe3e37812 */ /* 0x000fe400078ec0ff */
[----:B------:R-:W-:Y:S07]  /*da20*/  ISETP.GE.AND P6, PT, R133, 0x59, PT ;  /* 0x000000598500780c */ /* 0x000fee0003fc6270 */
[----:B------:R-:W-:Y:S02]  /*da30*/  @P0 LOP3.LUT R227, R227, 0x100000, RZ, 0xfc, !PT ;  /* 0x00100000e3e30812 */ /* 0x000fe400078efcff */
[----:B------:R-:W-:Y:S02]  /*da40*/  ISETP.GT.AND P0, PT, R130, 0x1, !P0 ;  /* 0x000000018200780c */ /* 0x000fe40004704270 */
[----:B------:R-:W-:Y:S02]  /*da50*/  LOP3.LUT R227, R227, 0xfff7ffff, RZ, 0xc0, !PT ;  /* 0xfff7ffffe3e37812 */ /* 0x000fe400078ec0ff */
[----:B------:R-:W-:Y:S02]  /*da60*/  ISETP.LT.OR P0, PT, R132, 0x2, P0 ;  /* 0x000000028400780c */ /* 0x000fe40000701670 */
[----:B------:R-:W-:Y:S02]  /*da70*/  @P2 LOP3.LUT R227, R227, 0x80000, RZ, 0xfc, !PT ;  /* 0x00080000e3e32812 */ /* 0x000fe400078efcff */
[----:B------:R-:W-:Y:S02]  /*da80*/  FSEL R116, R5, -INF , !P0 ;  /* 0xff80000005747808 */ /* 0x000fe40004000000 */
[----:B------:R-:W-:Y:S02]  /*da90*/  ISETP.GT.AND P0, PT, R130, 0x8, !P2 ;  /* 0x000000088200780c */ /* 0x000fe40005704270 */
        /* <DEDUP_REMOVED lines=22> */
[----:B------:R-:W-:Y:S01]  /*dc00*/  ISETP.GT.AND P0, PT, R130, 0x18, !P2 ;  /* 0x000000188200780c */ /* 0x000fe20005704270 */
[----:B------:R-:W1:Y:S03]  /*dc10*/  SHFL.IDX PT, R13, R129, 0x1, 0x1c1f ;  /* 0x003c1f00810d7f89 */ /* 0x000e6600000e0000 */
        /* <DEDUP_REMOVED lines=8> */
[----:B------:R-:W-:Y:S01]  /*dca0*/  ISETP.GE.AND P2, PT, R133, 0x21, PT ;  /* 0x000000218500780c */ /* 0x000fe20003f46270 */
[--C-:B-1----:R-:W-:Y:S01]  /*dcb0*/  IMAD.IADD R128, R128, 0x1, R13.reuse ;  /* 0x0000000180807824 */ /* 0x102fe200078e020d */
[----:B------:R-:W-:Y:S01]  /*dcc0*/  LOP3.LUT R227, R227, 0xffffdfff, RZ, 0xc0, !PT ;  /* 0xffffdfffe3e37812 */ /* 0x000fe200078ec0ff */
[----:B------:R-:W-:Y:S01]  /*dcd0*/  IMAD.IADD R5, R118, 0x1, R13 ;  /* 0x0000000176057824 */ /* 0x000fe200078e020d */
        /* <DEDUP_REMOVED lines=77> */
[----:B------:R-:W-:Y:S02]  /*e1b0*/  FSEL R123, R44, -INF , !P0 ;  /* 0xff8000002c7b7808 */ /* 0x000fe40004000000 */
[----:B------:R-:W-:Y:S02]  /*e1c0*/  ISETP.GT.AND P0, PT, R130, 0x51, !P2 ;  /* 0x000000518200780c */ /* 0x000fe40005704270 */
[----:B------:R-:W-:Y:S02]  /*e1d0*/  LOP3.LUT R227, R227, 0xfffffffe, RZ, 0xc0, !PT ;  /* 0xfffffffee3e37812 */ /* 0x000fe400078ec0ff */
[----:B------:R-:W-:Y:S04]  /*e1e0*/  ISETP.LT.OR P0, PT, R132, 0x52, P0 ;  /* 0x000000528400780c */ /* 0x000fe80000701670 */
[----:B------:R-:W-:Y:S02]  /*e1f0*/  FSEL R121, R45, -INF , !P0 ;  /* 0xff8000002d797808 */ /* 0x000fe40004000000 */
[----:B------:R-:W-:Y:S02]  /*e200*/  @P2 LOP3.LUT R227, R227, 0x1, RZ, 0xfc, !PT ;  /* 0x00000001e3e32812 */ /* 0x000fe400078efcff */
[----:B------:R-:W-:Y:S02]  /*e210*/  ISETP.GE.AND P2, PT, R133, 0x1, PT ;  /* 0x000000018500780c */ /* 0x000fe40003f46270 */
[----:B------:R-:W-:Y:S02]  /*e220*/  ISETP.GT.AND P0, PT, R130, 0x58, !P6 ;  /* 0x000000588200780c */ /* 0x000fe40007704270 */
[----:B------:R-:W-:Y:S02]  /*e230*/  LOP3.LUT R227, R227, 0xffdfffff, RZ, 0xc0, !PT ;  /* 0xffdfffffe3e37812 */ /* 0x000fe400078ec0ff */
[----:B------:R-:W-:Y:S04]  /*e240*/  ISETP.LT.OR P0, PT, R132, 0x59, P0 ;  /* 0x000000598400780c */ /* 0x000fe80000701670 */
[----:B------:R-:W-:Y:S02]  /*e250*/  FSEL R120, R48, -INF , !P0 ;  /* 0xff80000030787808 */ /* 0x000fe40004000000 */
[----:B------:R-:W-:Y:S02]  /*e260*/  ISETP.GT.AND P0, PT, R130, RZ, !P2 ;  /* 0x000000ff8200720c */ /* 0x000fe40005704270 */
        /* <DEDUP_REMOVED lines=25> */
.L_x_62:
[----:B------:R-:W-:Y:S04]  /*e400*/  MOV R4, 0x1 ;  /* 0x0000000100047802 */ /* 0x000fe80000000f00 */
[----:B------:R-:W-:Y:S11]  /*e410*/  ISETP.NE.AND P0, PT, R4, c[0x0][0x32c], PT ;  /* 0x0000cb0004007a0c */ /* 0x000ff60003f05270 */
[----:B------:R-:W-:Y:S02]  /*e420*/  @!UPT UIADD3 URZ, URZ, URZ, URZ ;  /* 0x0000003f3f3ff290 */ /* 0x000fe4000fffe03f */
[----:B------:R-:W-:Y:S05]  /*e430*/  @P0 IMAD.HI.U32 R4, R13, c[0x0][0x330], RZ ;  /* 0x0000cc000d040a27 */ /* 0x000fea00078e00ff */
[----:B------:R-:W-:Y:S02]  /*e440*/  @P0 SHF.R.U32.HI R13, RZ, c[0x0][0x334], R4 ;  /* 0x0000cd00ff0d0a19 */ /* 0x000fe40000011604 */
.L_x_63:
[----:B------:R-:W-:Y:S05]  /*e450*/  BSYNC B0 ;  /* 0x0000000000007941 */ /* 0x000fea0003800000 */
.L_x_61:
[----:B------:R-:W-:Y:S05]  /*e460*/  IMAD R0, R13, c[0x0][0x32c], R0 ;  /* 0x0000cb000d007a24 */ /* 0x000fea00078e0200 */
[----:B------:R-:W-:Y:S02]  /*e470*/  IADD3 R13, R0, c[0x0][0x32c], RZ ;  /* 0x0000cb00000d7a10 */ /* 0x000fe40007ffe0ff */
[----:B------:R-:W-:Y:S02]  /*e480*/  IMNMX R5, R5, R0, !PT ;  /* 0x0000000005057217 */ /* 0x000fe40007800200 */
[----:B------:R-:W-:Y:S02]  /*e490*/  IMNMX R128, R128, R13, PT ;  /* 0x0000000d80807217 */ /* 0x000fe40003800200 */
.L_x_60:
        /* <DEDUP_REMOVED lines=25> */
[C---:B------:R-:W-:Y:S02]  /*e630*/  ISETP.LT.OR P0, PT, R128.reuse, 0xa, P0 ;  /* 0x0000000a8000780c */ /* 0x040fe40000701670 */
        /* <DEDUP_REMOVED lines=54> */
[----:B------:R-:W-:Y:S02]  /*e9a0*/  FMNMX.FTZ R10, R44, R13, !PT ;  /* 0x0000000d2c0a7209 */ /* 0x000fe40007810000 */
[C---:B------:R-:W-:Y:S02]  /*e9b0*/  ISETP.LT.OR P0, PT, R128.reuse, 0x2a, P0 ;  /* 0x0000002a8000780c */ /* 0x040fe40000701670 */
[----:B------:R-:W-:Y:S01]  /*e9c0*/  ISETP.GT.AND P6, PT, R5, 0x58, !P6 ;  /* 0x000000580500780c */ /* 0x000fe200077c4270 */
[----:B------:R-:W1:Y:S01]  /*e9d0*/  SHFL.BFLY PT, R13, R10, 0x2, 0x1f ;  /* 0x0c401f000a0d7f89 */ /* 0x000e6200000e0000 */
[----:B------:R-:W-:Y:S02]  /*e9e0*/  FSEL R157, R27, -INF , !P0 ;  /* 0xff8000001b9d7808 */ /* 0x000fe40004000000 */
[----:B------:R-:W-:Y:S02]  /*e9f0*/  LOP3.LUT P0, RZ, R227, 0x200, RZ, 0xc0, !PT ;  /* 0x00000200e3ff7812 */ /* 0x000fe4000780c0ff */
[----:B------:R-:W-:Y:S02]  /*ea00*/  FMNMX.FTZ R0, R157, R0, !PT ;  /* 0x000000009d007209 */ /* 0x000fe40007810000 */
[C---:B------:R-:W-:Y:S01]  /*ea10*/  ISETP.GT.AND P0, PT, R5.reuse, 0x30, !P0 ;  /* 0x000000300500780c */ /* 0x040fe20004704270 */
[----:B------:R-:W-:Y:S01]  /*ea20*/  LDSM.16.MT88.4 R24, [R209+0x100] ;  /* 0x00010000d118783b */ /* 0x000fe20000004200 */
        /* <DEDUP_REMOVED lines=9> */
[C---:B------:R-:W-:Y:S02]  /*eac0*/  ISETP.LT.OR P2, PT, R128.reuse, 0x5a, P2 ;  /* 0x0000005a8000780c */ /* 0x040fe40001741670 */
        /* <DEDUP_REMOVED lines=9> */
[----:B------:R-:W-:Y:S04]  /*eb60*/  ISETP.GT.AND P0, PT, R5, 0x39, !P0 ;  /* 0x000000390500780c */ /* 0x000fe80004704270 */
[C---:B------:R-:W-:Y:S04]  /*eb70*/  ISETP.LT.OR P0, PT, R128.reuse, 0x3a, P0 ;  /* 0x0000003a8000780c */ /* 0x040fe80000701670 */
        /* <DEDUP_REMOVED lines=10> */
[C---:B------:R-:W-:Y:S02]  /*ec20*/  ISETP.LT.OR P0, PT, R128.reuse, 0x42, P0 ;  /* 0x000000428000780c */ /* 0x040fe40000701670 */
[----:B------:R-:W-:Y:S01]  /*ec30*/  FSEL R13, R51, -INF , !P2 ;  /* 0xff800000330d7808 */ /* 0x000fe20005000000 */
[----:B------:R-:W1:Y:S01]  /*ec40*/  SHFL.BFLY PT, R15, R10, 0x1, 0x1f ;  /* 0x0c201f000a0f7f89 */ /* 0x000e6200000e0000 */
        /* <DEDUP_REMOVED lines=19> */
[----:B------:R-:W-:Y:S04]  /*ed80*/  ISETP.LT.OR P0, PT, R128, 0x52, P0 ;  /* 0x000000528000780c */ /* 0x000fe80000701670 */
[----:B------:R-:W-:Y:S04]  /*ed90*/  FSEL R47, R47, -INF , !P0 ;  /* 0xff8000002f2f7808 */ /* 0x000fe80004000000 */
        /* <DEDUP_REMOVED lines=14> */
[----:B------:R-:W-:Y:S01]  /*ee80*/  LDSM.16.MT88.4 R40, [R208+0x4900] ;  /* 0x00490000d028783b */ /* 0x000fe20000004200 */
[--C-:B------:R-:W-:Y:S01]  /*ee90*/  FFMA.FTZ R119, R119, c[0x0][0x2d0], -R46.reuse ;  /* 0x0000b40077777a23 */ /* 0x100fe2000001082e */
[----:B-1----:R-:W-:Y:S01]  /*eea0*/  FMNMX.FTZ R6, R4, R5, !PT ;  /* 0x0000000504067209 */ /* 0x002fe20007810000 */
[--C-:B------:R-:W-:Y:S01]  /*eeb0*/  FFMA.FTZ R122, R122, c[0x0][0x2d0], -R46.reuse ;  /* 0x0000b4007a7a7a23 */ /* 0x100fe2000001082e */
[----:B------:R-:W-:Y:S01]  /*eec0*/  FSEL R4, R0, RZ, P0 ;  /* 0x000000ff00047208 */ /* 0x000fe20000000000 */
[--C-:B------:R-:W-:Y:S02]  /*eed0*/  FFMA.FTZ R128, R249, c[0x0][0x2d0], -R46.reuse ;  /* 0x0000b400f9807a23 */ /* 0x100fe4000001082e */
[----:B------:R-:W1:Y:S01]  /*eee0*/  MUFU.EX2 R15, R15 ;  /* 0x0000000f000f7308 */ /* 0x000e620000000800 */
[----:B------:R-:W2:Y:S01]  /*eef0*/  SHFL.BFLY PT, R5, R6, 0x1, 0x1f ;  /* 0x0c201f0006057f89 */ /* 0x000ea200000e0000 */
[----:B------:R-:W-:Y:S02]  /*ef00*/  FADD.FTZ R3, -R4, R3 ;  /* 0x0000000304037221 */ /* 0x000fe40000010100 */
[--C-:B------:R-:W-:Y:S02]  /*ef10*/  FFMA.FTZ R141, R141, c[0x0][0x2d0], -R46.reuse ;  /* 0x0000b4008d8d7a23 */ /* 0x100fe4000001082e */
[--C-:B------:R-:W-:Y:S02]  /*ef20*/  FFMA.FTZ R130, R243, c[0x0][0x2d0], -R46.reuse ;  /* 0x0000b400f3827a23 */ /* 0x100fe4000001082e */
[--C-:B------:R-:W-:Y:S02]  /*ef30*/  FFMA.FTZ R132, R155, c[0x0][0x2d0], -R46.reuse ;  /* 0x0000b4009b847a23 */ /* 0x100fe4000001082e */
[----:B------:R-:W-:Y:S01]  /*ef40*/  MUFU.EX2 R14, R14 ;  /* 0x0000000e000e7308 */ /* 0x000fe20000000800 */
[--C-:B------:R-:W-:Y:S02]  /*ef50*/  FFMA.FTZ R149, R149, c[0x0][0x2d0], -R46.reuse ;  /* 0x0000b40095957a23 */ /* 0x100fe4000001082e */
[--C-:B------:R-:W-:Y:S02]  /*ef60*/  FFMA.FTZ R138, R237, c[0x0][0x2d0], -R46.reuse ;  /* 0x0000b400ed8a7a23 */ /* 0x100fe4000001082e */
[--C-:B------:R-:W-:Y:S02]  /*ef70*/  FFMA.FTZ R159, R159, c[0x0][0x2d0], -R46.reuse ;  /* 0x0000b4009f9f7a23 */ /* 0x100fe4000001082e */
[--C-:B------:R-:W-:Y:S02]  /*ef80*/  FFMA.FTZ R140, R171, c[0x0][0x2d0], -R46.reuse ;  /* 0x0000b400ab8c7a23 */ /* 0x100fe4000001082e */
[--C-:B------:R-:W-:Y:S01]  /*ef90*/  FFMA.FTZ R163, R163, c[0x0][0x2d0], -R46.reuse ;  /* 0x0000b400a3a37a23 */ /* 0x100fe2000001082e */
[----:B------:R-:W3:Y:S01]  /*efa0*/  MUFU.EX2 R49, R49 ;  /* 0x0000003100317308 */ /* 0x000ee20000000800 */
[--C-:B------:R-:W-:Y:S02]  /*efb0*/  FFMA.FTZ R150, R153, c[0x0][0x2d0], -R46.reuse ;  /* 0x0000b40099967a23 */ /* 0x100fe4000001082e */
[--C-:B------:R-:W-:Y:S01]  /*efc0*/  FFMA.FTZ R143, R143, c[0x0][0x2d0], -R46.reuse ;  /* 0x0000b4008f8f7a23 */ /* 0x100fe2000001082e */
[----:B-1----:R-:W-:Y:S01]  /*efd0*/  F2FP.BF16.PACK_AB R16, R15, R48 ;  /* 0x000000300f10723e */ /* 0x002fe200000010ff */
[--C-:B------:R-:W-:Y:S01]  /*efe0*/  FFMA.FTZ R139, R139, c[0x0][0x2d0], -R46.reuse ;  /* 0x0000b4008b8b7a23 */ /* 0x100fe2000001082e */
[----:B--2---:R-:W-:Y:S01]  /*eff0*/  FMNMX.FTZ R12, R5, R6, !PT ;  /* 0x00000006050c7209 */ /* 0x004fe20007810000 */
[----:B------:R-:W-:Y:S02]  /*f000*/  FMUL.FTZ R6, R3, c[0x0][0x2d0] ;  /* 0x0000b40003067a20 */ /* 0x000fe40000410000 */
[--C-:B------:R-:W-:Y:S01]  /*f010*/  FFMA.FTZ R123, R123, c[0x0][0x2d0], -R46.reuse ;  /* 0x0000b4007b7b7a23 */ /* 0x100fe2000001082e */
[C---:B------:R-:W-:Y:S01]  /*f020*/  FSETP.NEU.FTZ.AND P0, PT, R12.reuse, -INF , PT ;  /* 0xff8000000c00780b */ /* 0x040fe20003f1d000 */
[C---:B------:R-:W-:Y:S01]  /*f030*/  FMUL.FTZ R118, R12.reuse, c[0x0][0x2d0] ;  /* 0x0000b4000c767a20 */ /* 0x040fe20000410000 */
[----:B------:R-:W1:Y:S01]  /*f040*/  MUFU.EX2 R3, R6 ;  /* 0x0000000600037308 */ /* 0x000e620000000800 */
[--C-:B------:R-:W-:Y:S01]  /*f050*/  FFMA.FTZ R158, R121, c[0x0][0x2d0], -R46.reuse ;  /* 0x0000b400799e7a23 */ /* 0x100fe2000001082e */
[----:B------:R-:W-:Y:S01]  /*f060*/  FSEL R5, R12, RZ, P0 ;  /* 0x000000ff0c057208 */ /* 0x000fe20000000000 */
[----:B------:R-:W-:Y:S01]  /*f070*/  FFMA.FTZ R120, R120, c[0x0][0x2d0], -R46 ;  /* 0x0000b40078787a23 */ /* 0x000fe2000001082e */
[----:B------:R-:W-:Y:S02]  /*f080*/  FSEL R118, R118, RZ, P0 ;  /* 0x000000ff76767208 */ /* 0x000fe40000000000 */
[----:B------:R-:W-:Y:S01]  /*f090*/  ISETP.GT.AND P0, PT, R168, R215, PT ;  /* 0x000000d7a800720c */ /* 0x000fe20003f04270 */
[----:B------:R-:W-:Y:S02]  /*f0a0*/  FADD.FTZ R5, -R5, R2 ;  /* 0x0000000205057221 */ /* 0x000fe40000010100 */
[--C-:B------:R-:W-:Y:S01]  /*f0b0*/  FFMA.FTZ R50, R11, c[0x0][0x2d0], -R118.reuse ;  /* 0x0000b4000b327a23 */ /* 0x100fe20000010876 */
[----:B------:R-:W-:Y:S01]  /*f0c0*/  MUFU.EX2 R119, R119 ;  /* 0x0000007700777308 */ /* 0x000fe20000000800 */
[----:B------:R-:W2:Y:S01]  /*f0d0*/  LDSM.16.MT88.4 R8, [R212+0x100] ;  /* 0x00010000d408783b */ /* 0x000ea20000004200 */
[--C-:B------:R-:W-:Y:S01]  /*f0e0*/  FFMA.FTZ R117, R21, c[0x0][0x2d0], -R118.reuse ;  /* 0x0000b40015757a23 */ /* 0x100fe20000010876 */
[----:B---3--:R-:W-:Y:S01]  /*f0f0*/  F2FP.BF16.PACK_AB R18, R49, R14 ;  /* 0x0000000e3112723e */ /* 0x008fe200000010ff */
[--C-:B------:R-:W-:Y:S02]  /*f100*/  FFMA.FTZ R116, R17, c[0x0][0x2d0], -R118.reuse ;  /* 0x0000b40011747a23 */ /* 0x100fe40000010876 */
[--C-:B------:R-:W-:Y:S02]  /*f110*/  FFMA.FTZ R51, R7, c[0x0][0x2d0], -R118.reuse ;  /* 0x0000b40007337a23 */ /* 0x100fe40000010876 */
[----:B------:R-:W-:Y:S01]  /*f120*/  FMUL.FTZ R2, R5, c[0x0][0x2d0] ;  /* 0x0000b40005027a20 */ /* 0x000fe20000410000 */
[----:B------:R-:W3:Y:S01]  /*f130*/  LDSM.16.MT88.4 R20, [R210+0x100] ;  /* 0x00010000d214783b */ /* 0x000ee20000004200 */
[----:B------:R-:W-:Y:S01]  /*f140*/  MUFU.EX2 R117, R117 ;  /* 0x0000007500757308 */ /* 0x000fe20000000800 */
[--C-:B------:R-:W-:Y:S02]  /*f150*/  FFMA.FTZ R160, R47, c[0x0][0x2d0], -R118.reuse ;  /* 0x0000b4002fa07a23 */ /* 0x100fe40000010876 */
[--C-:B------:R-:W-:Y:S02]  /*f160*/  FFMA.FTZ R156, R133, c[0x0][0x2d0], -R118.reuse ;  /* 0x0000b400859c7a23 */ /* 0x100fe40000010876 */
[C---:B-1----:R-:W-:Y:S02]  /*f170*/  FMUL.FTZ R4, R3.reuse, R112 ;  /* 0x0000007003047220 */ /* 0x042fe40000410000 */
        /* <DEDUP_REMOVED lines=13> */
[C---:B------:R-:W-:Y:S01]  /*f250*/  FMUL.FTZ R88, R3.reuse, R88 ;  /* 0x0000005803587220 */ /* 0x040fe20000410000 */
[----:B------:R-:W4:Y:S01]  /*f260*/  MUFU.EX2 R50, R50 ;  /* 0x0000003200327308 */ /* 0x000f220000000800 */
[----:B------:R-:W-:Y:S02]  /*f270*/  FMUL.FTZ R89, R3, R89 ;  /* 0x0000005903597220 */ /* 0x000fe40000410000 */
[--C-:B------:R-:W-:Y:S01]  /*f280*/  FFMA.FTZ R133, R45, c[0x0][0x2d0], -R118.reuse ;  /* 0x0000b4002d857a23 */ /* 0x100fe20000010876 */
[----:B-1----:R-:W-:Y:S01]  /*f290*/  F2FP.BF16.PACK_AB R17, R116, R117 ;  /* 0x000000757411723e */ /* 0x002fe200000010ff */
        /* <DEDUP_REMOVED lines=9> */
[----:B------:R-:W5:Y:S01]  /*f330*/  MUFU.EX2 R122, R122 ;  /* 0x0000007a007a7308 */ /* 0x000f620000000800 */
[C---:B------:R-:W-:Y:S02]  /*f340*/  FMUL.FTZ R56, R3.reuse, R56 ;  /* 0x0000003803387220 */ /* 0x040fe40000410000 */
[C---:B------:R-:W-:Y:S01]  /*f350*/  FMUL.FTZ R57, R3.reuse, R57 ;  /* 0x0000003903397220 */ /* 0x040fe20000410000 */
[----:B----4-:R-:W-:Y:S01]  /*f360*/  F2FP.BF16.PACK_AB R19, R50, R51 ;  /* 0x000000333213723e */ /* 0x010fe200000010ff */
        /* <DEDUP_REMOVED lines=9> */
[----:B------:R-:W-:Y:S01]  /*f400*/  MUFU.EX2 R141, R141 ;  /* 0x0000008d008d7308 */ /* 0x000fe20000000800 */
[C---:B------:R-:W-:Y:S02]  /*f410*/  FMUL.FTZ R71, R2.reuse, R71 ;  /* 0x0000004702477220 */ /* 0x040fe40000410000 */
[C---:B------:R-:W-:Y:S01]  /*f420*/  FMUL.FTZ R74, R2.reuse, R74 ;  /* 0x0000004a024a7220 */ /* 0x040fe20000410000 */
[C---:B--2---:R-:W-:Y:S05]  /*f430*/  HMMA.16816.F32.BF16 R4, R16.reuse, R8, R4 ;  /* 0x000000081004723c */ /* 0x044fea0000041804 */
[C---:B------:R-:W-:Y:S01]  /*f440*/  FMUL.FTZ R75, R2.reuse, R75 ;  /* 0x0000004b024b7220 */ /* 0x040fe20000410000 */
[----:B------:R-:W-:Y:S01]  /*f450*/  MUFU.EX2 R130, R130 ;  /* 0x0000008200827308 */ /* 0x000fe20000000800 */
[C---:B------:R-:W-:Y:S01]  /*f460*/  FMUL.FTZ R78, R2.reuse, R78 ;  /* 0x0000004e024e7220 */ /* 0x040fe20000410000 */
[C---:B------:R-:W-:Y:S01]  /*f470*/  HMMA.16816.F32.BF16 R68, R16.reuse, R10, R68 ;  /* 0x0000000a1044723c */ /* 0x040fe20000041844 */
[----:B------:R-:W1:Y:S03]  /*f480*/  LDSM.16.MT88.4 R8, [R208+0x100] ;  /* 0x00010000d008783b */ /* 0x000e660000004200 */
[C---:B------:R-:W-:Y:S02]  /*f490*/  FMUL.FTZ R79, R2.reuse, R79 ;  /* 0x0000004f024f7220 */ /* 0x040fe40000410000 */
[C---:B------:R-:W-:Y:S02]  /*f4a0*/  FMUL.FTZ R82, R2.reuse, R82 ;  /* 0x0000005202527220 */ /* 0x040fe40000410000 */
[C---:B---3--:R-:W-:Y:S01]  /*f4b0*/  HMMA.16816.F32.BF16 R72, R16.reuse, R20, R72 ;  /* 0x000000141048723c */ /* 0x048fe20000041848 */
[----:B------:R-:W-:Y:S03]  /*f4c0*/  MUFU.EX2 R132, R132 ;  /* 0x0000008400847308 */ /* 0x000fe60000000800 */
[C---:B------:R-:W-:Y:S02]  /*f4d0*/  FMUL.FTZ R83, R2.reuse, R83 ;  /* 0x0000005302537220 */ /* 0x040fe40000410000 */
[C---:B------:R-:W-:Y:S02]  /*f4e0*/  FMUL.FTZ R86, R2.reuse, R86 ;  /* 0x0000005602567220 */ /* 0x040fe40000410000 */
[C---:B------:R-:W-:Y:S01]  /*f4f0*/  HMMA.16816.F32.BF16 R76, R16.reuse, R22, R76 ;  /* 0x00000016104c723c */ /* 0x040fe2000004184c */
[----:B------:R-:W2:Y:S02]  /*f500*/  LDSM.16.MT88.4 R20, [R212+0x3100] ;  /* 0x00310000d414783b */ /* 0x000ea40000004200 */
[----:B------:R-:W-:Y:S01]  /*f510*/  MUFU.EX2 R149, R149 ;  /* 0x0000009500957308 */ /* 0x000fe20000000800 */
[C---:B------:R-:W-:Y:S02]  /*f520*/  FMUL.FTZ R87, R2.reuse, R87 ;  /* 0x0000005702577220 */ /* 0x040fe40000410000 */
[C---:B------:R-:W-:Y:S02]  /*f530*/  FMUL.FTZ R98, R2.reuse, R98 ;  /* 0x0000006202627220 */ /* 0x040fe40000410000 */
[C---:B------:R-:W-:Y:S04]  /*f540*/  HMMA.16816.F32.BF16 R80, R16.reuse, R24, R80 ;  /* 0x000000181050723c */ /* 0x040fe80000041850 */
[C---:B------:R-:W-:Y:S01]  /*f550*/  FMUL.FTZ R99, R2.reuse, R99 ;  /* 0x0000006302637220 */ /* 0x040fe20000410000 */
[----:B------:R-:W-:Y:S01]  /*f560*/  MUFU.EX2 R138, R138 ;  /* 0x0000008a008a7308 */ /* 0x000fe20000000800 */
[C---:B------:R-:W-:Y:S02]  /*f570*/  FMUL.FTZ R102, R2.reuse, R102 ;  /* 0x0000006602667220 */ /* 0x040fe40000410000 */
[C---:B------:R-:W-:Y:S01]  /*f580*/  HMMA.16816.F32.BF16 R84, R16.reuse, R26, R84 ;  /* 0x0000001a1054723c */ /* 0x040fe20000041854 */
[----:B------:R-:W3:Y:S03]  /*f590*/  LDSM.16.MT88.4 R24, [R210+0x3100] ;  /* 0x00310000d218783b */ /* 0x000ee60000004200 */
[C---:B------:R-:W-:Y:S02]  /*f5a0*/  FMUL.FTZ R90, R2.reuse, R90 ;  /* 0x0000005a025a7220 */ /* 0x040fe40000410000 */
[C---:B------:R-:W-:Y:S01]  /*f5b0*/  FMUL.FTZ R91, R2.reuse, R91 ;  /* 0x0000005b025b7220 */ /* 0x040fe20000410000 */
[----:B------:R-:W-:Y:S01]  /*f5c0*/  MUFU.EX2 R159, R159 ;  /* 0x0000009f009f7308 */ /* 0x000fe20000000800 */
[C---:B------:R-:W-:Y:S04]  /*f5d0*/  FMUL.FTZ R103, R2.reuse, R103 ;  /* 0x0000006702677220 */ /* 0x040fe80000410000 */
[C---:B------:R-:W-:Y:S01]  /*f5e0*/  FMUL.FTZ R106, R2.reuse, R106 ;  /* 0x0000006a026a7220 */ /* 0x040fe20000410000 */
[C---:B-1----:R-:W-:Y:S03]  /*f5f0*/  HMMA.16816.F32.BF16 R88, R16.reuse, R8, R88 ;  /* 0x000000081058723c */ /* 0x042fe60000041858 */
[C---:B------:R-:W-:Y:S01]  /*f600*/  FMUL.FTZ R93, R3.reuse, R93 ;  /* 0x0000005d035d7220 */ /* 0x040fe20000410000 */
[----:B------:R-:W-:Y:S01]  /*f610*/  MUFU.EX2 R140, R140 ;  /* 0x0000008c008c7308 */ /* 0x000fe20000000800 */
[C---:B------:R-:W-:Y:S02]  /*f620*/  FMUL.FTZ R94, R2.reuse, R94 ;  /* 0x0000005e025e7220 */ /* 0x040fe40000410000 */
[C---:B------:R-:W-:Y:S02]  /*f630*/  FMUL.FTZ R95, R2.reuse, R95 ;  /* 0x0000005f025f7220 */ /* 0x040fe40000410000 */
[C---:B------:R-:W-:Y:S03]  /*f640*/  FMUL.FTZ R8, R3.reuse, R108 ;  /* 0x0000006c03087220 */ /* 0x040fe60000410000 */
[----:B------:R-:W-:Y:S02]  /*f650*/  FMUL.FTZ R9, R3, R109 ;  /* 0x0000006d03097220 */ /* 0x000fe40000410000 */
[C---:B------:R-:W-:Y:S01]  /*f660*/  HMMA.16816.F32.BF16 R92, R16.reuse, R10, R92 ;  /* 0x0000000a105c723c */ /* 0x040fe2000004185c */
[----:B------:R-:W-:Y:S02]  /*f670*/  MUFU.EX2 R163, R163 ;  /* 0x000000a300a37308 */ /* 0x000fe40000000800 */
[C---:B------:R-:W-:Y:S02]  /*f680*/  FMUL.FTZ R107, R2.reuse, R107 ;  /* 0x0000006b026b7220 */ /* 0x040fe40000410000 */
[C---:B------:R-:W-:Y:S02]  /*f690*/  FMUL.FTZ R54, R2.reuse, R54 ;  /* 0x0000003602367220 */ /* 0x040fe40000410000 */
[C---:B------:R-:W-:Y:S01]  /*f6a0*/  FMUL.FTZ R10, R2.reuse, R110 ;  /* 0x0000006e020a7220 */ /* 0x040fe20000410000 */
[C---:B--2---:R-:W-:Y:S03]  /*f6b0*/  HMMA.16816.F32.BF16 R96, R16.reuse, R20, R96 ;  /* 0x000000141060723c */ /* 0x044fe60000041860 */
[----:B------:R-:W-:Y:S01]  /*f6c0*/  MUFU.EX2 R150, R150 ;  /* 0x0000009600967308 */ /* 0x000fe20000000800 */
[----:B------:R-:W-:Y:S02]  /*f6d0*/  FFMA.FTZ R110, R37, c[0x0][0x2d0], -R118 ;  /* 0x0000b400256e7a23 */ /* 0x000fe40000010876 */
[----:B------:R-:W-:Y:S01]  /*f6e0*/  LDSM.16.MT88.4 R36, [R208+0x900] ;  /* 0x00090000d024783b */ /* 0x000fe20000004200 */
[C---:B------:R-:W-:Y:S01]  /*f6f0*/  FMUL.FTZ R11, R2.reuse, R111 ;  /* 0x0000006f020b7220 */ /* 0x040fe20000410000 */
[C---:B------:R-:W-:Y:S04]  /*f700*/  HMMA.16816.F32.BF16 R100, R16.reuse, R22, R100 ;  /* 0x000000161064723c */ /* 0x040fe80000041864 */
[----:B------:R-:W-:Y:S01]  /*f710*/  FMUL.FTZ R55, R2, R55 ;  /* 0x0000003702377220 */ /* 0x000fe20000410000 */
[----:B------:R-:W-:Y:S01]  /*f720*/  MUFU.EX2 R110, R110 ;  /* 0x0000006e006e7308 */ /* 0x000fe20000000800 */
[----:B------:R-:W1:Y:S01]  /*f730*/  LDSM.16.MT88.4 R20, [R208+0x3100] ;  /* 0x00310000d014783b */ /* 0x000e620000004200 */
[----:B------:R-:W-:Y:S01]  /*f740*/  FFMA.FTZ R109, R131, c[0x0][0x2d0], -R46 ;  /* 0x0000b400836d7a23 */ /* 0x000fe2000001082e */
[C---:B---3--:R-:W-:Y:S04]  /*f750*/  HMMA.16816.F32.BF16 R8, R16.reuse, R24, R8 ;  /* 0x000000181008723c */ /* 0x048fe80000041808 */
[----:B------:R-:W-:Y:S02]  /*f760*/  FFMA.FTZ R131, R33, c[0x0][0x2d0], -R118 ;  /* 0x0000b40021837a23 */ /* 0x000fe40000010876 */
[----:B------:R-:W-:Y:S01]  /*f770*/  LDSM.16.MT88.4 R32, [R209+0x900] ;  /* 0x00090000d120783b */ /* 0x000fe20000004200 */
[----:B------:R-:W-:Y:S01]  /*f780*/  FFMA.FTZ R46, R44, c[0x0][0x2d0], -R46 ;  /* 0x0000b4002c2e7a23 */ /* 0x000fe2000001082e */
[C---:B------:R-:W-:Y:S01]  /*f790*/  HMMA.16816.F32.BF16 R104, R16.reuse, R26, R104 ;  /* 0x0000001a1068723c */ /* 0x040fe20000041868 */
[----:B------:R-:W2:Y:S03]  /*f7a0*/  MUFU.EX2 R109, R109 ;  /* 0x0000006d006d7308 */ /* 0x000ea60000000800 */
[C---:B------:R-:W-:Y:S02]  /*f7b0*/  FMUL.FTZ R58, R2.reuse, R58 ;  /* 0x0000003a023a7220 */ /* 0x040fe40000410000 */
[----:B------:R-:W3:Y:S01]  /*f7c0*/  LDSM.16.MT88.4 R24, [R212+0x900] ;  /* 0x00090000d418783b */ /* 0x000ee20000004200 */
[C---:B------:R-:W-:Y:S01]  /*f7d0*/  FMUL.FTZ R59, R2.reuse, R59 ;  /* 0x0000003b023b7220 */ /* 0x040fe20000410000 */
[C---:B------:R-:W-:Y:S03]  /*f7e0*/  HMMA.16816.F32.BF16 R52, R16.reuse, R28, R52 ;  /* 0x0000001c1034723c */ /* 0x040fe60000041834 */
[----:B------:R-:W4:Y:S01]  /*f7f0*/  MUFU.EX2 R131, R131 ;  /* 0x0000008300837308 */ /* 0x000f220000000800 */
[--C-:B------:R-:W-:Y:S02]  /*f800*/  FFMA.FTZ R108, R251, c[0x0][0x2d0], -R118.reuse ;  /* 0x0000b400fb6c7a23 */ /* 0x100fe40000010876 */
[--C-:B------:R-:W-:Y:S02]  /*f810*/  FFMA.FTZ R111, R247, c[0x0][0x2d0], -R118.reuse ;  /* 0x0000b400f76f7a23 */ /* 0x100fe40000010876 */
[C---:B------:R-:W-:Y:S01]  /*f820*/  HMMA.16816.F32.BF16 R56, R16.reuse, R30, R56 ;  /* 0x0000001e1038723c */ /* 0x040fe20000041838 */
[----:B------:R-:W3:Y:S03]  /*f830*/  LDSM.16.MT88.4 R28, [R210+0x900] ;  /* 0x00090000d21c783b */ /* 0x000ee60000004200 */
[C---:B------:R-:W-:Y:S01]  /*f840*/  FMUL.FTZ R62, R2.reuse, R62 ;  /* 0x0000003e023e7220 */ /* 0x040fe20000410000 */
[----:B------:R-:W-:Y:S01]  /*f850*/  MUFU.EX2 R108, R108 ;  /* 0x0000006c006c7308 */ /* 0x000fe20000000800 */
[C---:B------:R-:W-:Y:S02]  /*f860*/  FMUL.FTZ R63, R2.reuse, R63 ;  /* 0x0000003f023f7220 */ /* 0x040fe40000410000 */
[C---:B------:R-:W-:Y:S04]  /*f870*/  FMUL.FTZ R66, R2.reuse, R66 ;  /* 0x0000004202427220 */ /* 0x040fe80000410000 */
[----:B------:R-:W-:Y:S01]  /*f880*/  FMUL.FTZ R67, R2, R67 ;  /* 0x0000004302437220 */ /* 0x000fe20000410000 */
[C---:B-1----:R-:W-:Y:S02]  /*f890*/  HMMA.16816.F32.BF16 R60, R16.reuse, R20, R60 ;  /* 0x00000014103c723c */ /* 0x042fe4000004183c */
[----:B------:R-:W1:Y:S01]  /*f8a0*/  MUFU.EX2 R111, R111 ;  /* 0x0000006f006f7308 */ /* 0x000e620000000800 */
[--C-:B------:R-:W-:Y:S02]  /*f8b0*/  FFMA.FTZ R134, R245, c[0x0][0x2d0], -R118.reuse ;  /* 0x0000b400f5867a23 */ /* 0x100fe40000010876 */
[--C-:B------:R-:W-:Y:S02]  /*f8c0*/  FFMA.FTZ R155, R241, c[0x0][0x2d0], -R118.reuse ;  /* 0x0000b400f19b7a23 */ /* 0x100fe40000010876 */
[--C-:B------:R-:W-:Y:S01]  /*f8d0*/  FFMA.FTZ R136, R239, c[0x0][0x2d0], -R118.reuse ;  /* 0x0000b400ef887a23 */ /* 0x100fe20000010876 */
[----:B------:R-:W-:Y:S01]  /*f8e0*/  HMMA.16816.F32.BF16 R64, R16, R22, R64 ;  /* 0x000000161040723c */ /* 0x000fe20000041840 */
[----:B------:R-:W3:Y:S03]  /*f8f0*/  LDSM.16.MT88.4 R20, [R212+0x3900] ;  /* 0x00390000d414783b */ /* 0x000ee60000004200 */
[----:B------:R3:W-:Y:S01]  /*f900*/  MUFU.EX2 R121, R46 ;  /* 0x0000002e00797308 */ /* 0x0007e20000000800 */
[--C-:B------:R-:W-:Y:S02]  /*f910*/  FFMA.FTZ R157, R157, c[0x0][0x2d0], -R118.reuse ;  /* 0x0000b4009d9d7a23 */ /* 0x100fe40000010876 */
[--C-:B------:R-:W-:Y:S01]  /*f920*/  FFMA.FTZ R142, R235, c[0x0][0x2d0], -R118.reuse ;  /* 0x0000b400eb8e7a23 */ /* 0x100fe20000010876 */
[----:B-----5:R-:W-:Y:S01]  /*f930*/  F2FP.BF16.PACK_AB R16, R122, R119 ;  /* 0x000000777a10723e */ /* 0x020fe200000010ff */
[--C-:B------:R-:W-:Y:S03]  /*f940*/  FFMA.FTZ R167, R167, c[0x0][0x2d0], -R118.reuse ;  /* 0x0000b400a7a77a23 */ /* 0x100fe60000010876 */
[----:B--2---:R-:W-:Y:S02]  /*f950*/  F2FP.BF16.PACK_AB R18, R109, R128 ;  /* 0x000000806d12723e */ /* 0x004fe400000010ff */
[----:B----4-:R-:W-:Y:S01]  /*f960*/  F2FP.BF16.PACK_AB R19, R131, R110 ;  /* 0x0000006e8313723e */ /* 0x010fe200000010ff */
[----:B------:R-:W-:Y:S01]  /*f970*/  MUFU.EX2 R134, R134 ;  /* 0x0000008600867308 */ /* 0x000fe20000000800 */
[--C-:B------:R-:W-:Y:S02]  /*f980*/  FFMA.FTZ R148, R165, c[0x0][0x2d0], -R118.reuse ;  /* 0x0000b400a5947a23 */ /* 0x100fe40000010876 */
[--C-:B------:R-:W-:Y:S01]  /*f990*/  FFMA.FTZ R161, R161, c[0x0][0x2d0], -R118.reuse ;  /* 0x0000b400a1a17a23 */ /* 0x100fe20000010876 */
[----:B-1----:R-:W-:Y:S01]  /*f9a0*/  F2FP.BF16.PACK_AB R17, R111, R108 ;  /* 0x0000006c6f11723e */ /* 0x002fe200000010ff */
[--C-:B------:R-:W-:Y:S02]  /*f9b0*/  FFMA.FTZ R151, R151, c[0x0][0x2d0], -R118.reuse ;  /* 0x0000b40097977a23 */ /* 0x100fe40000010876 */
[--C-:B------:R-:W-:Y:S02]  /*f9c0*/  FFMA.FTZ R154, R137, c[0x0][0x2d0], -R118.reuse ;  /* 0x0000b400899a7a23 */ /* 0x100fe40000010876 */
[--C-:B------:R-:W-:Y:S01]  /*f9d0*/  FFMA.FTZ R135, R135, c[0x0][0x2d0], -R118.reuse ;  /* 0x0000b40087877a23 */ /* 0x100fe20000010876 */
[----:B------:R-:W1:Y:S01]  /*f9e0*/  MUFU.EX2 R155, R155 ;  /* 0x0000009b009b7308 */ /* 0x000e620000000800 */
[C---:B---3--:R-:W-:Y:S01]  /*f9f0*/  HMMA.16816.F32.BF16 R4, R16.reuse, R24, R4 ;  /* 0x000000181004723c */ /* 0x048fe20000041804 */
[----:B------:R-:W-:Y:S02]  /*fa00*/  LDSM.16.MT88.4 R44, [R209+0x2900] ;  /* 0x00290000d12c783b */ /* 0x000fe40000004200 */
[--C-:B------:R-:W-:Y:S02]  /*fa10*/  FFMA.FTZ R129, R129, c[0x0][0x2d0], -R118.reuse ;  /* 0x0000b40081817a23 */ /* 0x100fe40000010876 */
[----:B------:R-:W-:Y:S03]  /*fa20*/  FFMA.FTZ R118, R13, c[0x0][0x2d0], -R118 ;  /* 0x0000b4000d767a23 */ /* 0x000fe60000010876 */
[C---:B------:R-:W-:Y:S01]  /*fa30*/  HMMA.16816.F32.BF16 R68, R16.reuse, R26, R68 ;  /* 0x0000001a1044723c */ /* 0x040fe20000041844 */
[----:B------:R-:W-:Y:S01]  /*fa40*/  MUFU.EX2 R136, R136 ;  /* 0x0000008800887308 */ /* 0x000fe20000000800 */
[----:B------:R-:W2:Y:S02]  /*fa50*/  LDSM.16.MT88.4 R24, [R210+0x3900] ;  /* 0x00390000d218783b */ /* 0x000ea40000004200 */
[----:B------:R-:W-:Y:S02]  /*fa60*/  FFMA.FTZ R48, R3, R228, R48 ;  /* 0x000000e403307223 */ /* 0x000fe40000010030 */
[----:B------:R-:W-:Y:S02]  /*fa70*/  FFMA.FTZ R117, R2, R229, R117 ;  /* 0x000000e502757223 */ /* 0x000fe40000010075 */
[C---:B------:R-:W-:Y:S03]  /*fa80*/  HMMA.16816.F32.BF16 R72, R16.reuse, R28, R72 ;  /* 0x0000001c1048723c */ /* 0x040fe60000041848 */
[----:B------:R-:W3:Y:S01]  /*fa90*/  MUFU.EX2 R157, R157 ;  /* 0x0000009d009d7308 */ /* 0x000ee20000000800 */
[----:B------:R-:W-:Y:S02]  /*faa0*/  FADD.FTZ R15, R15, R48 ;  /* 0x000000300f0f7221 */ /* 0x000fe40000010000 */
[----:B------:R-:W-:Y:S02]  /*fab0*/  FADD.FTZ R116, R116, R117 ;  /* 0x0000007574747221 */ /* 0x000fe40000010000 */
[C---:B------:R-:W-:Y:S01]  /*fac0*/  HMMA.16816.F32.BF16 R76, R16.reuse, R30, R76 ;  /* 0x0000001e104c723c */ /* 0x040fe2000004184c */
[----:B------:R-:W4:Y:S03]  /*fad0*/  LDSM.16.MT88.4 R28, [R209+0x3900] ;  /* 0x00390000d11c783b */ /* 0x000f260000004200 */
[----:B------:R-:W-:Y:S01]  /*fae0*/  FADD.FTZ R14, R14, R15 ;  /* 0x0000000f0e0e7221 */ /* 0x000fe20000010000 */
[----:B------:R-:W-:Y:S01]  /*faf0*/  MUFU.EX2 R142, R142 ;  /* 0x0000008e008e7308 */ /* 0x000fe20000000800 */
[----:B------:R-:W-:Y:S02]  /*fb00*/  FADD.FTZ R3, R51, R116 ;  /* 0x0000007433037221 */ /* 0x000fe40000010000 */
[C---:B------:R-:W-:Y:S04]  /*fb10*/  HMMA.16816.F32.BF16 R80, R16.reuse, R32, R80 ;  /* 0x000000201050723c */ /* 0x040fe80000041850 */
[----:B------:R-:W-:Y:S02]  /*fb20*/  FADD.FTZ R14, R49, R14 ;  /* 0x0000000e310e7221 */ /* 0x000fe40000010000 */
[----:B------:R-:W-:Y:S01]  /*fb30*/  FADD.FTZ R3, R50, R3 ;  /* 0x0000000332037221 */ /* 0x000fe20000010000 */
[----:B------:R-:W5:Y:S01]  /*fb40*/  MUFU.EX2 R167, R167 ;  /* 0x000000a700a77308 */ /* 0x000f620000000800 */
[C---:B------:R-:W-:Y:S01]  /*fb50*/  HMMA.16816.F32.BF16 R84, R16.reuse, R34, R84 ;  /* 0x000000221054723c */ /* 0x040fe20000041854 */
[----:B------:R-:W1:Y:S03]  /*fb60*/  LDSM.16.MT88.4 R32, [R208+0x3900] ;  /* 0x00390000d020783b */ /* 0x000e660000004200 */
[----:B------:R-:W-:Y:S02]  /*fb70*/  FADD.FTZ R119, R119, R14 ;  /* 0x0000000e77777221 */ /* 0x000fe40000010000 */
[----:B------:R-:W-:Y:S02]  /*fb80*/  FADD.FTZ R108, R108, R3 ;  /* 0x000000036c6c7221 */ /* 0x000fe40000010000 */
[C---:B------:R-:W-:Y:S01]  /*fb90*/  HMMA.16816.F32.BF16 R88, R16.reuse, R36, R88 ;  /* 0x000000241058723c */ /* 0x040fe20000041858 */
[----:B------:R-:W-:Y:S03]  /*fba0*/  MUFU.EX2 R148, R148 ;  /* 0x0000009400947308 */ /* 0x000fe60000000800 */
[----:B------:R-:W-:Y:S02]  /*fbb0*/  FADD.FTZ R119, R122, R119 ;  /* 0x000000777a777221 */ /* 0x000fe40000010000 */
[----:B------:R-:W-:Y:S02]  /*fbc0*/  FADD.FTZ R111, R111, R108 ;  /* 0x0000006c6f6f7221 */ /* 0x000fe40000010000 */
[C---:B------:R-:W-:Y:S01]  /*fbd0*/  HMMA.16816.F32.BF16 R92, R16.reuse, R38, R92 ;  /* 0x00000026105c723c */ /* 0x040fe2000004185c */
[----:B------:R-:W-:Y:S02]  /*fbe0*/  LDSM.16.MT88.4 R36, [R208+0x4100] ;  /* 0x00410000d024783b */ /* 0x000fe40000004200 */
[----:B------:R-:W1:Y:S01]  /*fbf0*/  MUFU.EX2 R161, R161 ;  /* 0x000000a100a17308 */ /* 0x000e620000000800 */
[----:B------:R-:W-:Y:S02]  /*fc00*/  FADD.FTZ R128, R128, R119 ;  /* 0x0000007780807221 */ /* 0x000fe40000010000 */
[----:B------:R-:W-:Y:S02]  /*fc10*/  FADD.FTZ R110, R110, R111 ;  /* 0x0000006f6e6e7221 */ /* 0x000fe40000010000 */
[C---:B------:R-:W-:Y:S04]  /*fc20*/  HMMA.16816.F32.BF16 R96, R16.reuse, R20, R96 ;  /* 0x000000141060723c */ /* 0x040fe80000041860 */
[----:B------:R-:W-:Y:S01]  /*fc30*/  FADD.FTZ R128, R109, R128 ;  /* 0x000000806d807221 */ /* 0x000fe20000010000 */
[----:B------:R-:W1:Y:S01]  /*fc40*/  MUFU.EX2 R143, R143 ;  /* 0x0000008f008f7308 */ /* 0x000e620000000800 */
[----:B------:R-:W-:Y:S02]  /*fc50*/  FADD.FTZ R131, R131, R110 ;  /* 0x0000006e83837221 */ /* 0x000fe40000010000 */
[C---:B------:R-:W-:Y:S01]  /*fc60*/  HMMA.16816.F32.BF16 R100, R16.reuse, R22, R100 ;  /* 0x000000161064723c */ /* 0x040fe20000041864 */
[----:B------:R-:W3:Y:S03]  /*fc70*/  LDSM.16.MT88.4 R20, [R212+0x1100] ;  /* 0x00110000d414783b */ /* 0x000ee60000004200 */
[----:B------:R-:W-:Y:S03]  /*fc80*/  IMAD.MOV.U32 R3, RZ, RZ, R0 ;  /* 0x000000ffff037224 */ /* 0x000fe600078e0000 */
[----:B------:R-:W-:Y:S01]  /*fc90*/  MUFU.EX2 R139, R139 ;  /* 0x0000008b008b7308 */ /* 0x000fe20000000800 */
[C---:B--2---:R-:W-:Y:S08]  /*fca0*/  HMMA.16816.F32.BF16 R8, R16.reuse, R24, R8 ;  /* 0x000000181008723c */ /* 0x044ff00000041808 */
[C---:B------:R-:W-:Y:S01]  /*fcb0*/  HMMA.16816.F32.BF16 R104, R16.reuse, R26, R104 ;  /* 0x0000001a1068723c */ /* 0x040fe20000041868 */
[----:B------:R-:W2:Y:S01]  /*fcc0*/  LDSM.16.MT88.4 R24, [R210+0x1100] ;  /* 0x00110000d218783b */ /* 0x000ea20000004200 */
[----:B------:R-:W2:Y:S06]  /*fcd0*/  MUFU.EX2 R152, R152 ;  /* 0x0000009800987308 */ /* 0x000eac0000000800 */
[C---:B----4-:R-:W-:Y:S04]  /*fce0*/  HMMA.16816.F32.BF16 R52, R16.reuse, R28, R52 ;  /* 0x0000001c1034723c */ /* 0x050fe80000041834 */
[----:B------:R-:W-:Y:S04]  /*fcf0*/  MUFU.EX2 R151, R151 ;  /* 0x0000009700977308 */ /* 0x000fe80000000800 */
[C---:B------:R-:W-:Y:S01]  /*fd00*/  HMMA.16816.F32.BF16 R56, R16.reuse, R30, R56 ;  /* 0x0000001e1038723c */ /* 0x040fe20000041838 */
[----:B------:R-:W4:Y:S05]  /*fd10*/  LDSM.16.MT88.4 R28, [R209+0x1100] ;  /* 0x00110000d11c783b */ /* 0x000f2a0000004200 */
[----:B------:R-:W2:Y:S02]  /*fd20*/  MUFU.EX2 R154, R154 ;  /* 0x0000009a009a7308 */ /* 0x000ea40000000800 */
[C---:B-1----:R-:W-:Y:S08]  /*fd30*/  HMMA.16816.F32.BF16 R60, R16.reuse, R32, R60 ;  /* 0x00000020103c723c */ /* 0x042ff0000004183c */
[----:B------:R-:W-:Y:S01]  /*fd40*/  HMMA.16816.F32.BF16 R64, R16, R34, R64 ;  /* 0x000000221040723c */ /* 0x000fe20000041840 */
[----:B------:R-:W1:Y:S01]  /*fd50*/  LDSM.16.MT88.4 R32, [R208+0x1100] ;  /* 0x00110000d020783b */ /* 0x000e620000004200 */
[----:B------:R-:W-:Y:S05]  /*fd60*/  MUFU.EX2 R135, R135 ;  /* 0x0000008700877308 */ /* 0x000fea0000000800 */
[----:B------:R-:W-:Y:S01]  /*fd70*/  F2FP.BF16.PACK_AB R16, R130, R141 ;  /* 0x0000008d8210723e */ /* 0x000fe200000010ff */
[----:B------:R-:W-:Y:S01]  /*fd80*/  FADD.FTZ R141, R141, R128 ;  /* 0x000000808d8d7221 */ /* 0x000fe20000010000 */
[----:B------:R-:W-:Y:S03]  /*fd90*/  F2FP.BF16.PACK_AB R18, R149, R132 ;  /* 0x000000849512723e */ /* 0x000fe600000010ff */
[----:B------:R-:W-:Y:S01]  /*fda0*/  F2FP.BF16.PACK_AB R17, R155, R134 ;  /* 0x000000869b11723e */ /* 0x000fe200000010ff */
[----:B------:R-:W1:Y:S01]  /*fdb0*/  MUFU.EX2 R156, R156 ;  /* 0x0000009c009c7308 */ /* 0x000e620000000800 */
[----:B---3--:R-:W-:Y:S01]  /*fdc0*/  F2FP.BF16.PACK_AB R19, R157, R136 ;  /* 0x000000889d13723e */ /* 0x008fe200000010ff */
[----:B------:R-:W-:Y:S02]  /*fdd0*/  FADD.FTZ R134, R134, R131 ;  /* 0x0000008386867221 */ /* 0x000fe40000010000 */
[----:B------:R-:W-:Y:S02]  /*fde0*/  FADD.FTZ R141, R130, R141 ;  /* 0x0000008d828d7221 */ /* 0x000fe40000010000 */
[----:B------:R-:W-:Y:S02]  /*fdf0*/  FADD.FTZ R155, R155, R134 ;  /* 0x000000869b9b7221 */ /* 0x000fe40000010000 */
[C---:B------:R-:W-:Y:S02]  /*fe00*/  HMMA.16816.F32.BF16 R4, R16.reuse, R20, R4 ;  /* 0x000000141004723c */ /* 0x040fe40000041804 */
[----:B------:R-:W-:Y:S01]  /*fe10*/  MUFU.EX2 R123, R123 ;  /* 0x0000007b007b7308 */ /* 0x000fe20000000800 */
[----:B------:R-:W-:Y:S02]  /*fe20*/  FADD.FTZ R132, R132, R141 ;  /* 0x0000008d84847221 */ /* 0x000fe40000010000 */
[----:B------:R-:W-:Y:S02]  /*fe30*/  FADD.FTZ R136, R136, R155 ;  /* 0x0000009b88887221 */ /* 0x000fe40000010000 */
[----:B------:R-:W-:Y:S01]  /*fe40*/  FADD.FTZ R149, R149, R132 ;  /* 0x0000008495957221 */ /* 0x000fe20000010000 */
[C---:B------:R-:W-:Y:S01]  /*fe50*/  HMMA.16816.F32.BF16 R68, R16.reuse, R22, R68 ;  /* 0x000000161044723c */ /* 0x040fe20000041844 */
[----:B------:R-:W3:Y:S03]  /*fe60*/  LDSM.16.MT88.4 R20, [R212+0x4100] ;  /* 0x00410000d414783b */ /* 0x000ee60000004200 */
[----:B------:R-:W1:Y:S01]  /*fe70*/  MUFU.EX2 R158, R158 ;  /* 0x0000009e009e7308 */ /* 0x000e620000000800 */
[----:B------:R-:W-:Y:S03]  /*fe80*/  FADD.FTZ R157, R157, R136 ;  /* 0x000000889d9d7221 */ /* 0x000fe60000010000 */
[C---:B--2---:R-:W-:Y:S06]  /*fe90*/  HMMA.16816.F32.BF16 R72, R16.reuse, R24, R72 ;  /* 0x000000181048723c */ /* 0x044fec0000041848 */
[----:B------:R-:W2:Y:S02]  /*fea0*/  MUFU.EX2 R120, R120 ;  /* 0x0000007800787308 */ /* 0x000ea40000000800 */
[C---:B------:R-:W-:Y:S01]  /*feb0*/  HMMA.16816.F32.BF16 R76, R16.reuse, R26, R76 ;  /* 0x0000001a104c723c */ /* 0x040fe2000004184c */
[----:B------:R-:W2:Y:S07]  /*fec0*/  LDSM.16.MT88.4 R24, [R210+0x4100] ;  /* 0x00410000d218783b */ /* 0x000eae0000004200 */
[C---:B----4-:R-:W-:Y:S01]  /*fed0*/  HMMA.16816.F32.BF16 R80, R16.reuse, R28, R80 ;  /* 0x0000001c1050723c */ /* 0x050fe20000041850 */
[----:B------:R-:W-:Y:S07]  /*fee0*/  MUFU.EX2 R129, R129 ;  /* 0x0000008100817308 */ /* 0x000fee0000000800 */
[C---:B------:R-:W-:Y:S01]  /*fef0*/  HMMA.16816.F32.BF16 R84, R16.reuse, R30, R84 ;  /* 0x0000001e1054723c */ /* 0x040fe20000041854 */
[----:B------:R-:W4:Y:S02]  /*ff00*/  LDSM.16.MT88.4 R28, [R209+0x4100] ;  /* 0x00410000d11c783b */ /* 0x000f240000004200 */
[----:B------:R-:W2:Y:S05]  /*ff10*/  MUFU.EX2 R160, R160 ;  /* 0x000000a000a07308 */ /* 0x000eaa0000000800 */
[C---:B-1----:R-:W-:Y:S05]  /*ff20*/  HMMA.16816.F32.BF16 R88, R16.reuse, R32, R88 ;  /* 0x000000201058723c */ /* 0x042fea0000041858 */
[----:B------:R-:W-:Y:S03]  /*ff30*/  MUFU.EX2 R133, R133 ;  /* 0x0000008500857308 */ /* 0x000fe60000000800 */
[C---:B------:R-:W-:Y:S01]  /*ff40*/  HMMA.16816.F32.BF16 R92, R16.reuse, R34, R92 ;  /* 0x00000022105c723c */ /* 0x040fe2000004185c */
[----:B------:R-:W1:Y:S06]  /*ff50*/  LDSM.16.MT88.4 R32, [R212+0x1900] ;  /* 0x00190000d420783b */ /* 0x000e6c0000004200 */
[----:B------:R-:W1:Y:S01]  /*ff60*/  MUFU.EX2 R118, R118 ;  /* 0x0000007600767308 */ /* 0x000e620000000800 */
[C---:B---3--:R-:W-:Y:S08]  /*ff70*/  HMMA.16816.F32.BF16 R96, R16.reuse, R20, R96 ;  /* 0x000000141060723c */ /* 0x048ff00000041860 */
[C---:B------:R-:W-:Y:S01]  /*ff80*/  HMMA.16816.F32.BF16 R100, R16.reuse, R22, R100 ;  /* 0x000000161064723c */ /* 0x040fe20000041864 */
[----:B------:R-:W3:Y:S07]  /*ff90*/  LDSM.16.MT88.4 R20, [R210+0x1900] ;  /* 0x00190000d214783b */ /* 0x000eee0000004200 */
[C---:B--2---:R-:W-:Y:S08]  /*ffa0*/  HMMA.16816.F32.BF16 R8, R16.reuse, R24, R8 ;  /* 0x000000181008723c */ /* 0x044ff00000041808 */
[C---:B------:R-:W-:Y:S01]  /*ffb0*/  HMMA.16816.F32.BF16 R104, R16.reuse, R26, R104 ;  /* 0x0000001a1068723c */ /* 0x040fe20000041868 */
[----:B------:R-:W2:Y:S07]  /*ffc0*/  LDSM.16.MT88.4 R24, [R209+0x1900] ;  /* 0x00190000d118783b */ /* 0x000eae0000004200 */
[C---:B----4-:R-:W-:Y:S08]  /*ffd0*/  HMMA.16816.F32.BF16 R52, R16.reuse, R28, R52 ;  /* 0x0000001c1034723c */ /* 0x050ff00000041834 */
[C---:B------:R-:W-:Y:S01]  /*ffe0*/  HMMA.16816.F32.BF16 R56, R16.reuse, R30, R56 ;  /* 0x0000001e1038723c */ /* 0x040fe20000041838 */
[----:B------:R-:W4:Y:S07]  /*fff0*/  LDSM.16.MT88.4 R28, [R208+0x1900] ;  /* 0x00190000d01c783b */ /* 0x000f2e0000004200 */
[C---:B------:R-:W-:Y:S08]  /*10000*/  HMMA.16816.F32.BF16 R60, R16.reuse, R36, R60 ;  /* 0x00000024103c723c */ /* 0x040ff0000004183c */
[----:B------:R-:W-:Y:S01]  /*10010*/  HMMA.16816.F32.BF16 R64, R16, R38, R64 ;  /* 0x000000261040723c */ /* 0x000fe20000041840 */
[----:B------:R-:W-:Y:S06]  /*10020*/  LDSM.16.MT88.4 R36, [R209+0x4900] ;  /* 0x00490000d124783b */ /* 0x000fec0000004200 */
[----:B------:R-:W-:Y:S01]  /*10030*/  F2FP.BF16.PACK_AB R16, R159, R138 ;  /* 0x0000008a9f10723e */ /* 0x000fe200000010ff */
[----:B------:R-:W-:Y:S01]  /*10040*/  FADD.FTZ R138, R138, R149 ;  /* 0x000000958a8a7221 */ /* 0x000fe20000010000 */
[----:B------:R-:W-:Y:S03]  /*10050*/  F2FP.BF16.PACK_AB R18, R163, R140 ;  /* 0x0000008ca312723e */ /* 0x000fe600000010ff */
[----:B-----5:R-:W-:Y:S01]  /*10060*/  F2FP.BF16.PACK_AB R17, R167, R142 ;  /* 0x0000008ea711723e */ /* 0x020fe200000010ff */
[----:B------:R-:W-:Y:S01]  /*10070*/  FADD.FTZ R142, R142, R157 ;  /* 0x0000009d8e8e7221 */ /* 0x000fe20000010000 */
[----:B------:R-:W-:Y:S01]  /*10080*/  F2FP.BF16.PACK_AB R19, R161, R148 ;  /* 0x00000094a113723e */ /* 0x000fe200000010ff */
[----:B------:R-:W-:Y:S02]  /*10090*/  FADD.FTZ R159, R159, R138 ;  /* 0x0000008a9f9f7221 */ /* 0x000fe40000010000 */
[----:B------:R-:W-:Y:S02]  /*100a0*/  FADD.FTZ R167, R167, R142 ;  /* 0x0000008ea7a77221 */ /* 0x000fe40000010000 */
[----:B------:R-:W-:Y:S02]  /*100b0*/  FADD.FTZ R140, R140, R159 ;  /* 0x0000009f8c8c7221 */ /* 0x000fe40000010000 */
[C---:B-1----:R-:W-:Y:S03]  /*100c0*/  HMMA.16816.F32.BF16 R4, R16.reuse, R32, R4 ;  /* 0x000000201004723c */ /* 0x042fe60000041804 */
[----:B------:R-:W-:Y:S02]  /*100d0*/  FADD.FTZ R2, R148, R167 ;  /* 0x000000a794027221 */ /* 0x000fe40000010000 */
[----:B------:R-:W-:Y:S02]  /*100e0*/  FADD.FTZ R163, R163, R140 ;  /* 0x0000008ca3a37221 */ /* 0x000fe40000010000 */
[----:B------:R-:W-:Y:S01]  /*100f0*/  FADD.FTZ R2, R161, R2 ;  /* 0x00000002a1027221 */ /* 0x000fe20000010000 */
[C---:B------:R-:W-:Y:S01]  /*10100*/  HMMA.16816.F32.BF16 R68, R16.reuse, R34, R68 ;  /* 0x000000221044723c */ /* 0x040fe20000041844 */
[----:B------:R-:W1:Y:S07]  /*10110*/  LDSM.16.MT88.4 R32, [R212+0x4900] ;  /* 0x00490000d420783b */ /* 0x000e6e0000004200 */
        /* <DEDUP_REMOVED lines=9> */
[C---:B-1----:R-:W-:Y:S08]  /*101b0*/  HMMA.16816.F32.BF16 R96, R16.reuse, R32, R96 ;  /* 0x000000201060723c */ /* 0x042ff00000041860 */
        /* <DEDUP_REMOVED lines=17> */
[----:B------:R-:W-:Y:S01]  /*102d0*/  FADD.FTZ R150, R143, R150 ;  /* 0x000000968f967221 */ /* 0x000fe20000010000 */
[----:B------:R-:W-:Y:S01]  /*102e0*/  IADD3 R2, R168, -0x1, RZ ;  /* 0xffffffffa8027810 */ /* 0x000fe20007ffe0ff */
[----:B------:R-:W-:Y:S02]  /*102f0*/  FADD.FTZ R154, R154, R151 ;  /* 0x000000979a9a7221 */ /* 0x000fe40000010000 */
[----:B------:R-:W-:Y:S02]  /*10300*/  FADD.FTZ R139, R139, R150 ;  /* 0x000000968b8b7221 */ /* 0x000fe40000010000 */
[C---:B--2---:R-:W-:Y:S03]  /*10310*/  HMMA.16816.F32.BF16 R4, R16.reuse, R24, R4 ;  /* 0x000000181004723c */ /* 0x044fe60000041804 */
[----:B------:R-:W-:Y:S02]  /*10320*/  FADD.FTZ R135, R135, R154 ;  /* 0x0000009a87877221 */ /* 0x000fe40000010000 */
[----:B------:R-:W-:Y:S02]  /*10330*/  FADD.FTZ R152, R152, R139 ;  /* 0x0000008b98987221 */ /* 0x000fe40000010000 */
[----:B------:R-:W-:Y:S01]  /*10340*/  FADD.FTZ R156, R156, R135 ;  /* 0x000000879c9c7221 */ /* 0x000fe20000010000 */
[C---:B------:R-:W-:Y:S01]  /*10350*/  HMMA.16816.F32.BF16 R68, R16.reuse, R26, R68 ;  /* 0x0000001a1044723c */ /* 0x040fe20000041844 */
[----:B------:R-:W2:Y:S03]  /*10360*/  LDSM.16.MT88.4 R24, [R212+0x5100] ;  /* 0x00510000d418783b */ /* 0x000ea60000004200 */
[----:B------:R-:W-:Y:S02]  /*10370*/  IMAD.MOV.U32 R168, RZ, RZ, R2 ;  /* 0x000000ffffa87224 */ /* 0x000fe400078e0002 */
[----:B------:R-:W-:Y:S02]  /*10380*/  IMAD.MOV.U32 R2, RZ, RZ, R12 ;  /* 0x000000ffff027224 */ /* 0x000fe400078e000c */
[C---:B----4-:R-:W-:Y:S08]  /*10390*/  HMMA.16816.F32.BF16 R72, R16.reuse, R28, R72 ;  /* 0x0000001c1048723c */ /* 0x050ff00000041848 */
        /* <DEDUP_REMOVED lines=12> */
[C---:B------:R-:W-:Y:S08]  /*10460*/  HMMA.16816.F32.BF16 R104, R16.reuse, R30, R104 ;  /* 0x0000001e1068723c */ /* 0x040ff00000041868 */
[C---:B------:R-:W-:Y:S08]  /*10470*/  HMMA.16816.F32.BF16 R52, R16.reuse, R36, R52 ;  /* 0x000000241034723c */ /* 0x040ff00000041834 */
[C---:B------:R-:W-:Y:S08]  /*10480*/  HMMA.16816.F32.BF16 R56, R16.reuse, R38, R56 ;  /* 0x000000261038723c */ /* 0x040ff00000041838 */
[C---:B-1----:R-:W-:Y:S08]  /*10490*/  HMMA.16816.F32.BF16 R60, R16.reuse, R20, R60 ;  /* 0x00000014103c723c */ /* 0x042ff0000004183c */
[----:B------:R-:W-:Y:S01]  /*104a0*/  HMMA.16816.F32.BF16 R64, R16, R22, R64 ;  /* 0x000000161040723c */ /* 0x000fe20000041840 */
[----:B------:R-:W1:Y:S06]  /*104b0*/  LDSM.16.MT88.4 R20, [R212+0x5900] ;  /* 0x00590000d414783b */ /* 0x000e6c0000004200 */
        /* <DEDUP_REMOVED lines=9> */
[C---:B----4-:R-:W-:Y:S01]  /*10550*/  HMMA.16816.F32.BF16 R112, R16.reuse, R32, R4 ;  /* 0x000000201070723c */ /* 0x050fe20000041804 */
[----:B------:R-:W3:Y:S02]  /*10560*/  LDSM.16.MT88.4 R4, [R210+0x5900] ;  /* 0x00590000d204783b */ /* 0x000ee40000004200 */
[----:B------:R-:W-:Y:S02]  /*10570*/  FADD.FTZ R133, R133, R160 ;  /* 0x000000a085857221 */ /* 0x000fe40000010000 */
[----:B------:R-:W-:Y:S02]  /*10580*/  FADD.FTZ R228, R121, R120 ;  /* 0x0000007879e47221 */ /* 0x000fe40000010000 */
[----:B------:R-:W-:Y:S01]  /*10590*/  FADD.FTZ R229, R118, R133 ;  /* 0x0000008576e57221 */ /* 0x000fe20000010000 */
[C---:B------:R-:W-:Y:S08]  /*105a0*/  HMMA.16816.F32.BF16 R68, R16.reuse, R34, R68 ;  /* 0x000000221044723c */ /* 0x040ff00000041844 */
[C---:B------:R-:W-:Y:S08]  /*105b0*/  HMMA.16816.F32.BF16 R72, R16.reuse, R40, R72 ;  /* 0x000000281048723c */ /* 0x040ff00000041848 */
[C---:B------:R-:W-:Y:S08]  /*105c0*/  HMMA.16816.F32.BF16 R76, R16.reuse, R42, R76 ;  /* 0x0000002a104c723c */ /* 0x040ff0000004184c */
[C---:B------:R-:W-:Y:S08]  /*105d0*/  HMMA.16816.F32.BF16 R80, R16.reuse, R44, R80 ;  /* 0x0000002c1050723c */ /* 0x040ff00000041850 */
[C---:B------:R-:W-:Y:S08]  /*105e0*/  HMMA.16816.F32.BF16 R84, R16.reuse, R46, R84 ;  /* 0x0000002e1054723c */ /* 0x040ff00000041854 */
[C---:B--2---:R-:W-:Y:S08]  /*105f0*/  HMMA.16816.F32.BF16 R88, R16.reuse, R24, R88 ;  /* 0x000000181058723c */ /* 0x044ff00000041858 */
[C---:B------:R-:W-:Y:S01]  /*10600*/  HMMA.16816.F32.BF16 R92, R16.reuse, R26, R92 ;  /* 0x0000001a105c723c */ /* 0x040fe2000004185c */
[----:B------:R-:W2:Y:S07]  /*10610*/  LDSM.16.MT88.4 R24, [R209+0x5900] ;  /* 0x00590000d118783b */ /* 0x000eae0000004200 */
[C---:B-1----:R-:W-:Y:S08]  /*10620*/  HMMA.16816.F32.BF16 R96, R16.reuse, R20, R96 ;  /* 0x000000141060723c */ /* 0x042ff00000041860 */
[C---:B------:R-:W-:Y:S01]  /*10630*/  HMMA.16816.F32.BF16 R100, R16.reuse, R22, R100 ;  /* 0x000000161064723c */ /* 0x040fe20000041864 */
[----:B------:R-:W1:Y:S07]  /*10640*/  LDSM.16.MT88.4 R20, [R208+0x5900] ;  /* 0x00590000d014783b */ /* 0x000e6e0000004200 */
[C---:B---3--:R-:W-:Y:S08]  /*10650*/  HMMA.16816.F32.BF16 R108, R16.reuse, R4, R8 ;  /* 0x00000004106c723c */ /* 0x048ff00000041808 */
[C---:B------:R-:W-:Y:S08]  /*10660*/  HMMA.16816.F32.BF16 R104, R16.reuse, R6, R104 ;  /* 0x000000061068723c */ /* 0x040ff00000041868 */
[C---:B--2---:R-:W-:Y:S08]  /*10670*/  HMMA.16816.F32.BF16 R52, R16.reuse, R24, R52 ;  /* 0x000000181034723c */ /* 0x044ff00000041834 */
[C---:B------:R-:W-:Y:S08]  /*10680*/  HMMA.16816.F32.BF16 R56, R16.reuse, R26, R56 ;  /* 0x0000001a1038723c */ /* 0x040ff00000041838 */
[C---:B-1----:R-:W-:Y:S08]  /*10690*/  HMMA.16816.F32.BF16 R60, R16.reuse, R20, R60 ;  /* 0x00000014103c723c */ /* 0x042ff0000004183c */
[----:B------:R-:W-:Y:S01]  /*106a0*/  HMMA.16816.F32.BF16 R64, R16, R22, R64 ;  /* 0x000000161040723c */ /* 0x000fe20000041840 */
[----:B------:R-:W-:-:S07]  /*106b0*/  @P0 BRA `(.L_x_64) ;  /* 0xffffc17000000947 */ /* 0x000fce000383ffff */
.L_x_54:
[----:B------:R-:W1:Y:S01]  /*106c0*/  SHFL.BFLY PT, R3, R228, 0x2, 0x1f ;  /* 0x0c401f00e4037f89 */ /* 0x000e6200000e0000 */
[----:B------:R-:W-:-:S02]  /*106d0*/  MOV R7, RZ ;  /* 0x000000ff00077202 */ /* 0x000fc40000000f00 */
[----:B------:R-:W-:Y:S01]  /*106e0*/  MOV R4, RZ ;  /* 0x000000ff00047202 */ /* 0x000fe20000000f00 */
[----:B------:R-:W2:Y:S01]  /*106f0*/  SHFL.BFLY PT, R2, R229, 0x2, 0x1f ;  /* 0x0c401f00e5027f89 */ /* 0x000ea200000e0000 */
[----:B------:R-:W-:Y:S01]  /*10700*/  PLOP3.LUT P2, PT, PT, PT, PT, 0x8, 0x0 ;  /* 0x000000000000781c */ /* 0x000fe20003f4e170 */
[----:B-1----:R-:W-:Y:S02]  /*10710*/  FADD.FTZ R3, R3, R228 ;  /* 0x000000e403037221 */ /* 0x002fe40000010000 */
[----:B--2---:R-:W-:-:S03]  /*10720*/  FADD.FTZ R2, R2, R229 ;  /* 0x000000e502027221 */ /* 0x004fc60000010000 */
[----:B------:R-:W1:Y:S04]  /*10730*/  SHFL.BFLY PT, R6, R3, 0x1, 0x1f ;  /* 0x0c201f0003067f89 */ /* 0x000e6800000e0000 */
[----:B------:R-:W2:Y:S01]  /*10740*/  SHFL.BFLY PT, R5, R2, 0x1, 0x1f ;  /* 0x0c201f0002057f89 */ /* 0x000ea200000e0000 */
[----:B-1----:R-:W-:Y:S02]  /*10750*/  FADD.FTZ R6, R3, R6 ;  /* 0x0000000603067221 */ /* 0x002fe40000010000 */
[----:B--2---:R-:W-:-:S03]  /*10760*/  FADD.FTZ R5, R5, R2 ;  /* 0x0000000205057221 */ /* 0x004fc60000010000 */
[----:B------:R-:W-:Y:S02]  /*10770*/  FSETP.NE.FTZ.AND P1, PT, R6, RZ, PT ;  /* 0x000000ff0600720b */ /* 0x000fe40003f35000 */
[----:B------:R-:W-:-:S11]  /*10780*/  FSETP.NE.FTZ.AND P0, PT, R5, RZ, PT ;  /* 0x000000ff0500720b */ /* 0x000fd60003f15000 */
[----:B------:R-:W1:Y:S01]  /*10790*/  @P1 MUFU.RCP R7, R6 ;  /* 0x0000000600071308 */ /* 0x000e620000001000 */
[----:B------:R-:W-:Y:S02]  /*107a0*/  @P1 MOV R10, 0x3f317218 ;  /* 0x3f317218000a1802 */ /* 0x000fe40000000f00 */
[----:B------:R-:W-:-:S05]  /*107b0*/  @P0 MOV R11, 0x3f317218 ;  /* 0x3f317218000b0802 */ /* 0x000fca0000000f00 */
[----:B------:R-:W2:Y:S01]  /*107c0*/  @P1 MUFU.LG2 R6, R6 ;  /* 0x0000000600061308 */ /* 0x000ea20000000c00 */
[----:B------:R-:W-:-:S07]  /*107d0*/  @P0 FMUL.FTZ R11, R11, c[0x0][0x2d0] ;  /* 0x0000b4000b0b0a20 */ /* 0x000fce0000410000 */
[----:B------:R-:W3:Y:S01]  /*107e0*/  @P0 MUFU.LG2 R8, R5 ;  /* 0x0000000500080308 */ /* 0x000ee20000000c00 */
[C---:B-1----:R-:W-:Y:S02]  /*107f0*/  FMUL.FTZ R112, R7.reuse, R112 ;  /* 0x0000007007707220 */ /* 0x042fe40000410000 */
[C---:B------:R-:W-:Y:S02]  /*10800*/  FMUL.FTZ R113, R7.reuse, R113 ;  /* 0x0000007107717220 */ /* 0x040fe40000410000 */
[C---:B------:R-:W-:Y:S02]  /*10810*/  FMUL.FTZ R68, R7.reuse, R68 ;  /* 0x0000004407447220 */ /* 0x040fe40000410000 */
[----:B------:R-:W-:Y:S01]  /*10820*/  FMUL.FTZ R69, R7, R69 ;  /* 0x0000004507457220 */ /* 0x000fe20000410000 */
[----:B------:R1:W4:Y:S01]  /*10830*/  @P0 MUFU.RCP R4, R5 ;  /* 0x0000000500040308 */ /* 0x0003220000001000 */
[----:B--2---:R-:W-:Y:S02]  /*10840*/  @P1 FMUL.FTZ R9, R6, 0.69314718246459960938 ;  /* 0x3f31721806091820 */ /* 0x004fe40000410000 */
[----:B------:R-:W-:-:S02]  /*10850*/  @P1 FMUL.FTZ R6, R10, c[0x0][0x2d0] ;  /* 0x0000b4000a061a20 */ /* 0x000fc40000410000 */
[C---:B------:R-:W-:Y:S02]  /*10860*/  FMUL.FTZ R72, R7.reuse, R72 ;  /* 0x0000004807487220 */ /* 0x040fe40000410000 */
[C---:B------:R-:W-:Y:S02]  /*10870*/  FMUL.FTZ R73, R7.reuse, R73 ;  /* 0x0000004907497220 */ /* 0x040fe40000410000 */
[----:B---3--:R-:W-:Y:S02]  /*10880*/  @P0 FMUL.FTZ R8, R8, 0.69314718246459960938 ;  /* 0x3f31721808080820 */ /* 0x008fe40000410000 */
[C---:B------:R-:W-:Y:S02]  /*10890*/  FMUL.FTZ R76, R7.reuse, R76 ;  /* 0x0000004c074c7220 */ /* 0x040fe40000410000 */
[C---:B------:R-:W-:Y:S02]  /*108a0*/  FMUL.FTZ R77, R7.reuse, R77 ;  /* 0x0000004d074d7220 */ /* 0x040fe40000410000 */
[C---:B------:R-:W-:Y:S01]  /*108b0*/  FMUL.FTZ R80, R7.reuse, R80 ;  /* 0x0000005007507220 */ /* 0x040fe20000410000 */
[----:B-1----:R-:W-:Y:S01]  /*108c0*/  MOV R5, 0xff800000 ;  /* 0xff80000000057802 */ /* 0x002fe20000000f00 */
        /* <DEDUP_REMOVED lines=22> */
[----:B------:R-:W-:Y:S01]  /*10a30*/  FMUL.FTZ R65, R7, R65 ;  /* 0x0000004107417220 */ /* 0x000fe20000410000 */
[----:B------:R-:W-:Y:S01]  /*10a40*/  MOV R7, 0xff800000 ;  /* 0xff80000000077802 */ /* 0x000fe20000000f00 */
[C---:B----4-:R-:W-:Y:S02]  /*10a50*/  FMUL.FTZ R114, R4.reuse, R114 ;  /* 0x0000007204727220 */ /* 0x050fe40000410000 */
        /* <DEDUP_REMOVED lines=33> */
.L_x_22:
[----:B------:R-:W-:Y:S05]  /*10c70*/  @P2 BRA `(.L_x_65) ;  /* 0x0000137000002947 */ /* 0x000fea0003800000 */
[----:B------:R-:W1:Y:S01]  /*10c80*/  S2R R9, SR_CTAID.Y ;  /* 0x0000000000097919 */ /* 0x000e620000002600 */
[----:B------:R-:W-:Y:S01]  /*10c90*/  IMAD R8, RZ, RZ, -UR9 ;  /* 0x80000009ff087e24 */ /* 0x000fe2000f8e02ff */
[----:B------:R-:W-:Y:S01]  /*10ca0*/  USHF.R.S32.HI UR6, URZ, 0x1f, UR9 ;  /* 0x0000001f3f067899 */ /* 0x000fe20008011409 */
[----:B------:R-:W-:Y:S01]  /*10cb0*/  BSSY B0, `(.L_x_66) ;  /* 0x00000d1000007945 */ /* 0x000fe20003800000 */
[----:B------:R-:W2:Y:S01]  /*10cc0*/  S2R R4, SR_TID.X ;  /* 0x0000000000047919 */ /* 0x000ea20000002100 */
[----:B------:R-:W-:Y:S02]  /*10cd0*/  ULDC.64 UR4, c[0x0][0x4d0] ;  /* 0x0001340000047ab9 */ /* 0x000fe40000000a00 */
[----:B------:R-:W-:Y:S01]  /*10ce0*/  UIMAD UR7, UR6, UR4, URZ ;  /* 0x00000004060772a4 */ /* 0x000fe2000f8e023f */
[----:B------:R-:W3:Y:S01]  /*10cf0*/  S2R R11, SR_CTAID.Z ;  /* 0x00000000000b7919 */ /* 0x000ee20000002700 */
[----:B------:R-:W-:-:S02]  /*10d00*/  UIMAD.WIDE.U32 UR10, UR9, UR4, URZ ;  /* 0x00000004090a72a5 */ /* 0x000fc4000f8e003f */
[----:B------:R-:W-:Y:S01]  /*10d10*/  UIMAD UR7, UR9, UR5, UR7 ;  /* 0x00000005090772a4 */ /* 0x000fe2000f8e0207 */
[----:B------:R-:W4:Y:S02]  /*10d20*/  S2R R12, SR_CTAID.X ;  /* 0x00000000000c7919 */ /* 0x000f240000002500 */
[----:B------:R-:W-:Y:S01]  /*10d30*/  ULDC.64 UR4, c[0x0][0x438] ;  /* 0x00010e0000047ab9 */ /* 0x000fe20000000a00 */
[----:B------:R-:W-:Y:S01]  /*10d40*/  MOV R19, UR11 ;  /* 0x0000000b00137c02 */ /* 0x000fe20008000f00 */
[----:B------:R-:W-:Y:S01]  /*10d50*/  UIMAD.WIDE.U32 UR12, UR9, UR4, URZ ;  /* 0x00000004090c72a5 */ /* 0x000fe2000f8e003f */
[----:B------:R-:W-:Y:S01]  /*10d60*/  IMAD.U32 R18, RZ, RZ, UR10 ;  /* 0x0000000aff127e24 */ /* 0x000fe2000f8e00ff */
[----:B------:R-:W-:Y:S02]  /*10d70*/  UIMAD UR4, UR6, UR4, URZ ;  /* 0x00000004060472a4 */ /* 0x000fe4000f8e023f */
[----:B------:R-:W-:Y:S02]  /*10d80*/  UIADD3 UR7, UR11, UR7, URZ ;  /* 0x000000070b077290 */ /* 0x000fe4000fffe03f */
[----:B------:R-:W-:Y:S01]  /*10d90*/  UIMAD UR4, UR9, UR5, UR4 ;  /* 0x00000005090472a4 */ /* 0x000fe2000f8e0204 */
[----:B------:R-:W-:Y:S01]  /*10da0*/  MOV R16, UR12 ;  /* 0x0000000c00107c02 */ /* 0x000fe20008000f00 */
[----:B-1----:R-:W-:-:S02]  /*10db0*/  IMAD R8, R8, c[0x0][0x550], R9 ;  /* 0x0001540008087a24 */ /* 0x002fc400078e0209 */
[----:B------:R-:W-:Y:S01]  /*10dc0*/  UIADD3 UR4, UR13, UR4, URZ ;  /* 0x000000040d047290 */ /* 0x000fe2000fffe03f */
[----:B------:R-:W-:Y:S01]  /*10dd0*/  IMAD.U32 R17, RZ, RZ, UR13 ;  /* 0x0000000dff117e24 */ /* 0x000fe2000f8e00ff */
[----:B--2---:R-:W-:Y:S01]  /*10de0*/  SHF.R.S32.HI R9, RZ, 0x1f, R4 ;  /* 0x0000001fff097819 */ /* 0x004fe20000011404 */
[----:B------:R-:W-:-:S03]  /*10df0*/  IMAD.U32 R19, RZ, RZ, UR7 ;  /* 0x00000007ff137e24 */ /* 0x000fc6000f8e00ff */
[CC--:B------:R-:W-:Y:S01]  /*10e00*/  LEA.HI R0, R9.reuse, R4.reuse, RZ, 0x5 ;  /* 0x0000000409007211 */ /* 0x0c0fe200078f28ff */
[----:B------:R-:W-:Y:S01]  /*10e10*/  IMAD.U32 R17, RZ, RZ, UR4 ;  /* 0x00000004ff117e24 */ /* 0x000fe2000f8e00ff */
[-C--:B------:R-:W-:Y:S01]  /*10e20*/  LEA.HI R9, R9, R4.reuse, RZ, 0x2 ;  /* 0x0000000409097211 */ /* 0x080fe200078f10ff */
[C---:B---3--:R-:W-:Y:S01]  /*10e30*/  IMAD.WIDE.U32 R18, R11.reuse, c[0x0][0x4d8], R18 ;  /* 0x000136000b127a25 */ /* 0x048fe200078e0012 */
[----:B------:R-:W-:Y:S02]  /*10e40*/  LOP3.LUT R13, R0, 0xffffffe0, RZ, 0xc0, !PT ;  /* 0xffffffe0000d7812 */ /* 0x000fe400078ec0ff */
[----:B------:R-:W-:Y:S01]  /*10e50*/  SHF.R.S32.HI R15, RZ, 0x5, R0 ;  /* 0x00000005ff0f7819 */ /* 0x000fe20000011400 */
[----:B------:R-:W-:Y:S01]  /*10e60*/  IMAD.WIDE.U32 R16, R11, c[0x0][0x440], R16 ;  /* 0x000110000b107a25 */ /* 0x000fe200078e0010 */
[----:B------:R-:W-:Y:S02]  /*10e70*/  SHF.R.S32.HI R0, RZ, 0x1f, R0 ;  /* 0x0000001fff007819 */ /* 0x000fe40000011400 */
[----:B------:R-:W-:Y:S01]  /*10e80*/  LOP3.LUT R9, R9, 0xfffffffc, RZ, 0xc0, !PT ;  /* 0xfffffffc09097812 */ /* 0x000fe200078ec0ff */
[----:B------:R-:W-:Y:S01]  /*10e90*/  IMAD.IADD R6, R4, 0x1, -R13 ;  /* 0x0000000104067824 */ /* 0x000fe200078e0a0d */
[----:B------:R-:W-:Y:S01]  /*10ea0*/  LEA.HI R0, R0, R15, RZ, 0x3 ;  /* 0x0000000f00007211 */ /* 0x000fe200078f18ff */
[----:B------:R-:W-:Y:S01]  /*10eb0*/  IMAD.MOV.U32 R20, RZ, RZ, R18 ;  /* 0x000000ffff147224 */ /* 0x000fe200078e0012 */
[----:B------:R-:W-:-:S02]  /*10ec0*/  IADD3 R9, -R9, R4, RZ ;  /* 0x0000000409097210 */ /* 0x000fc40007ffe1ff */
[----:B------:R-:W-:Y:S02]  /*10ed0*/  LOP3.LUT R0, R0, 0xffffff8, RZ, 0xc0, !PT ;  /* 0x0ffffff800007812 */ /* 0x000fe400078ec0ff */
[----:B------:R-:W-:Y:S02]  /*10ee0*/  SHF.R.S32.HI R13, RZ, 0x1f, R6 ;  /* 0x0000001fff0d7819 */ /* 0x000fe40000011406 */
[----:B------:R-:W-:Y:S01]  /*10ef0*/  SHF.R.S32.HI R10, RZ, 0x1f, R11 ;  /* 0x0000001fff0a7819 */ /* 0x000fe2000001140b */
[----:B------:R-:W-:Y:S01]  /*10f00*/  IMAD.IADD R15, R15, 0x1, -R0 ;  /* 0x000000010f0f7824 */ /* 0x000fe200078e0a00 */
[----:B------:R-:W-:Y:S02]  /*10f10*/  LEA.HI R0, R9, R9, RZ, 0x1 ;  /* 0x0000000909007211 */ /* 0x000fe400078f08ff */
[----:B------:R-:W-:Y:S01]  /*10f20*/  LEA.HI R4, R13, R6, RZ, 0x2 ;  /* 0x000000060d047211 */ /* 0x000fe200078f10ff */
[----:B------:R-:W-:Y:S01]  /*10f30*/  IMAD.MOV.U32 R13, RZ, RZ, c[0x0][0x4e8] ;  /* 0x00013a00ff0d7624 */ /* 0x000fe200078e00ff */
[----:B------:R-:W-:-:S02]  /*10f40*/  LOP3.LUT R0, R0, 0x1ffffffe, RZ, 0xc0, !PT ;  /* 0x1ffffffe00007812 */ /* 0x000fc400078ec0ff */
[----:B------:R-:W-:Y:S02]  /*10f50*/  SHF.R.S32.HI R14, RZ, 0x2, R4 ;  /* 0x00000002ff0e7819 */ /* 0x000fe40000011404 */
[----:B------:R-:W-:Y:S01]  /*10f60*/  IADD3 R0, R9, -R0, RZ ;  /* 0x8000000009007210 */ /* 0x000fe20007ffe0ff */
[----:B------:R-:W-:Y:S01]  /*10f70*/  BAR.SYNC.DEFER_BLOCKING 0x1, 0x100 ;  /* 0x0044000000007b1d */ /* 0x000fe20000010000 */
[----:B------:R-:W-:Y:S01]  /*10f80*/  ISETP.NE.AND P1, PT, R13, 0x1, PT ;  /* 0x000000010d00780c */ /* 0x000fe20003f25270 */
[----:B------:R-:W-:Y:S01]  /*10f90*/  IMAD R15, R15, 0x10, R14 ;  /* 0x000000100f0f7824 */ /* 0x000fe200078e020e */
[----:B------:R-:W-:Y:S01]  /*10fa0*/  MOV R22, R16 ;  /* 0x0000001000167202 */ /* 0x000fe20000000f00 */
[----:B------:R-:W-:Y:S02]  /*10fb0*/  IMAD R14, R10, c[0x0][0x4d8], RZ ;  /* 0x000136000a0e7a24 */ /* 0x000fe400078e02ff */
[----:B------:R-:W-:Y:S01]  /*10fc0*/  IMAD R9, R0, 0x8, R15 ;  /* 0x0000000800097824 */ /* 0x000fe200078e020f */
[----:B------:R-:W-:Y:S01]  /*10fd0*/  SHF.R.S32.HI R0, RZ, 0x1f, R8 ;  /* 0x0000001fff007819 */ /* 0x000fe20000011408 */
[----:B------:R-:W-:-:S02]  /*10fe0*/  IMAD R10, R10, c[0x0][0x440], RZ ;  /* 0x000110000a0a7a24 */ /* 0x000fc400078e02ff */
[C---:B------:R-:W-:Y:S01]  /*10ff0*/  IMAD R14, R11.reuse, c[0x0][0x4dc], R14 ;  /* 0x000137000b0e7a24 */ /* 0x040fe200078e020e */
[C---:B----4-:R-:W-:Y:S01]  /*11000*/  LEA R9, R12.reuse, R9, 0x7 ;  /* 0x000000090c097211 */ /* 0x050fe200078e38ff */
[----:B------:R-:W-:Y:S01]  /*11010*/  IMAD R10, R11, c[0x0][0x444], R10 ;  /* 0x000111000b0a7a24 */ /* 0x000fe200078e020a */
[----:B------:R-:W-:Y:S01]  /*11020*/  LEA R12, R12, R15, 0x7 ;  /* 0x0000000f0c0c7211 */ /* 0x000fe200078e38ff */
[----:B------:R-:W-:Y:S01]  /*11030*/  IMAD.IADD R21, R19, 0x1, R14 ;  /* 0x0000000113157824 */ /* 0x000fe200078e020e */
[----:B------:R-:W-:Y:S01]  /*11040*/  MOV R11, R9 ;  /* 0x00000009000b7202 */ /* 0x000fe20000000f00 */
[----:B------:R-:W-:Y:S02]  /*11050*/  IMAD.IADD R23, R17, 0x1, R10 ;  /* 0x0000000111177824 */ /* 0x000fe400078e020a */
[----:B------:R-:W-:-:S04]  /*11060*/  @P1 IMAD.HI.U32 R10, R9, c[0x0][0x4ec], RZ ;  /* 0x00013b00090a1a27 */ /* 0x000fc800078e00ff */
[C---:B------:R-:W-:Y:S01]  /*11070*/  IMAD R17, R0.reuse, c[0x0][0x4e0], RZ ;  /* 0x0001380000117a24 */ /* 0x040fe200078e02ff */
[----:B------:R-:W-:Y:S01]  /*11080*/  @P1 SHF.R.U32.HI R11, RZ, c[0x0][0x4f0], R10 ;  /* 0x00013c00ff0b1a19 */ /* 0x000fe2000001160a */
[----:B------:R-:W-:Y:S01]  /*11090*/  IMAD R19, R0, c[0x0][0x448], RZ ;  /* 0x0001120000137a24 */ /* 0x000fe200078e02ff */
[----:B------:R-:W-:Y:S01]  /*110a0*/  MOV R10, R9 ;  /* 0x00000009000a7202 */ /* 0x000fe20000000f00 */
[C---:B------:R-:W-:Y:S01]  /*110b0*/  IMAD R17, R8.reuse, c[0x0][0x4e4], R17 ;  /* 0x0001390008117a24 */ /* 0x040fe200078e0211 */
[--C-:B------:R-:W-:Y:S01]  /*110c0*/  SHF.R.S32.HI R14, RZ, 0x1f, R11.reuse ;  /* 0x0000001fff0e7819 */ /* 0x100fe2000001140b */
[----:B------:R-:W-:Y:S02]  /*110d0*/  IMAD.MOV R0, RZ, RZ, -R11 ;  /* 0x000000ffff007224 */ /* 0x000fe400078e0a0b */
[C---:B------:R-:W-:Y:S02]  /*110e0*/  IMAD R19, R8.reuse, c[0x0][0x44c], R19 ;  /* 0x0001130008137a24 */ /* 0x040fe400078e0213 */
[----:B------:R-:W-:-:S04]  /*110f0*/  IMAD.WIDE.U32 R22, R8, c[0x0][0x448], R22 ;  /* 0x0001120008167a25 */ /* 0x000fc800078e0016 */
[----:B------:R-:W-:-:S04]  /*11100*/  IMAD.WIDE.U32 R20, R8, c[0x0][0x4e0], R20 ;  /* 0x0001380008147a25 */ /* 0x000fc800078e0014 */
[----:B------:R-:W-:Y:S01]  /*11110*/  @P1 IMAD.HI.U32 R8, R9, c[0x0][0x4ec], RZ ;  /* 0x00013b0009081a27 */ /* 0x000fe200078e00ff */
[----:B------:R-:W-:-:S03]  /*11120*/  IADD3 R16, P0, R11, R20, RZ ;  /* 0x000000140b107210 */ /* 0x000fc60007f1e0ff */
[----:B------:R-:W-:Y:S01]  /*11130*/  IMAD R0, R0, c[0x0][0x4e8], R9 ;  /* 0x00013a0000007a24 */ /* 0x000fe200078e0209 */
[----:B------:R-:W-:Y:S01]  /*11140*/  @P1 SHF.R.U32.HI R10, RZ, c[0x0][0x4f0], R8 ;  /* 0x00013c00ff0a1a19 */ /* 0x000fe20000011608 */
[----:B------:R-:W-:Y:S01]  /*11150*/  IMAD.IADD R23, R23, 0x1, R19 ;  /* 0x0000000117177824 */ /* 0x000fe200078e0213 */
[----:B------:R-:W-:Y:S01]  /*11160*/  IADD3.X R17, R14, R21, R17, P0, !PT ;  /* 0x000000150e117210 */ /* 0x000fe200007fe411 */
[----:B------:R-:W-:Y:S01]  /*11170*/  IMAD R13, R13, c[0x0][0x388], RZ ;  /* 0x0000e2000d0d7a24 */ /* 0x000fe200078e02ff */
[----:B------:R-:W-:Y:S01]  /*11180*/  SHF.R.S32.HI R8, RZ, 0x1f, R0 ;  /* 0x0000001fff087819 */ /* 0x000fe20000011400 */
[C---:B------:R-:W-:Y:S01]  /*11190*/  IMAD.WIDE.U32 R22, R10.reuse, c[0x0][0x430], R22 ;  /* 0x00010c000a167a25 */ /* 0x040fe200078e0016 */
[----:B------:R-:W-:Y:S02]  /*111a0*/  IADD3 R14, -R10, RZ, RZ ;  /* 0x000000ff0a0e7210 */ /* 0x000fe40007ffe1ff */
[----:B------:R-:W-:Y:S01]  /*111b0*/  LOP3.LUT P1, RZ, R6, 0x3, RZ, 0xc0, !PT ;  /* 0x0000000306ff7812 */ /* 0x000fe2000782c0ff */
[----:B------:R-:W-:Y:S01]  /*111c0*/  IMAD R11, R8, c[0x0][0x4c8], RZ ;  /* 0x00013200080b7a24 */ /* 0x000fe200078e02ff */
[----:B------:R-:W-:Y:S01]  /*111d0*/  SHF.R.S32.HI R8, RZ, 0x1f, R10 ;  /* 0x0000001fff087819 */ /* 0x000fe2000001140a */
[----:B------:R-:W-:Y:S01]  /*111e0*/  IMAD.WIDE.U32 R16, R0, c[0x0][0x4c8], R16 ;  /* 0x0001320000107a25 */ /* 0x000fe200078e0010 */
[----:B------:R-:W-:-:S03]  /*111f0*/  ISETP.GE.OR P2, PT, R12, R13, P1 ;  /* 0x0000000d0c00720c */ /* 0x000fc60000f46670 */
[----:B------:R-:W-:Y:S01]  /*11200*/  IMAD R11, R0, c[0x0][0x4cc], R11 ;  /* 0x00013300000b7a24 */ /* 0x000fe200078e020b */
[----:B------:R-:W-:Y:S01]  /*11210*/  LEA R0, P0, R16, c[0x0][0x4a8], 0x2 ;  /* 0x00012a0010007a11 */ /* 0x000fe200078010ff */
[----:B------:R-:W-:Y:S02]  /*11220*/  IMAD R14, R14, c[0x0][0x4e8], R9 ;  /* 0x00013a000e0e7a24 */ /* 0x000fe400078e0209 */
[----:B------:R-:W-:Y:S02]  /*11230*/  IMAD.IADD R11, R17, 0x1, R11 ;  /* 0x00000001110b7824 */ /* 0x000fe400078e020b */
[----:B------:R-:W-:Y:S01]  /*11240*/  IMAD R9, R8, c[0x0][0x430], RZ ;  /* 0x00010c0008097a24 */ /* 0x000fe200078e02ff */
[----:B------:R-:W-:Y:S01]  /*11250*/  SHFL.IDX PT, R18, R0, 0x1, 0x1c1f ;  /* 0x003c1f0000127f89 */ /* 0x000fe200000e0000 */
[----:B------:R-:W-:Y:S02]  /*11260*/  SHF.R.S32.HI R8, RZ, 0x1f, R14 ;  /* 0x0000001fff087819 */ /* 0x000fe4000001140e */
[----:B------:R-:W-:Y:S01]  /*11270*/  LEA.HI.X R11, R16, c[0x0][0x4ac], R11, 0x2, P0 ;  /* 0x00012b00100b7a11 */ /* 0x000fe200000f140b */
[----:B------:R-:W-:Y:S01]  /*11280*/  IMAD R9, R10, c[0x0][0x434], R9 ;  /* 0x00010d000a097a24 */ /* 0x000fe200078e0209 */
[----:B------:R-:W-:Y:S03]  /*11290*/  SHFL.IDX PT, R16, R0, RZ, 0x1c1f ;  /* 0x001c1fff00107589 */ /* 0x000fe600000e0000 */
[----:B------:R-:W-:Y:S01]  /*112a0*/  IMAD.IADD R23, R23, 0x1, R9 ;  /* 0x0000000117177824 */ /* 0x000fe200078e0209 */
[----:B------:R-:W1:Y:S01]  /*112b0*/  SHFL.IDX PT, R17, R11, RZ, 0x1c1f ;  /* 0x001c1fff0b117589 */ /* 0x000e6200000e0000 */
[----:B------:R-:W-:Y:S01]  /*112c0*/  IMAD R9, R8, c[0x0][0x428], RZ ;  /* 0x00010a0008097a24 */ /* 0x000fe200078e02ff */
[----:B------:R-:W-:-:S02]  /*112d0*/  IADD3 R8, R12, 0x8, RZ ;  /* 0x000000080c087810 */ /* 0x000fc40007ffe0ff */
[----:B------:R2:W3:Y:S01]  /*112e0*/  SHFL.IDX PT, R19, R11, 0x1, 0x1c1f ;  /* 0x003c1f000b137f89 */ /* 0x0004e200000e0000 */
[----:B------:R-:W-:Y:S01]  /*112f0*/  IMAD R9, R14, c[0x0][0x42c], R9 ;  /* 0x00010b000e097a24 */ /* 0x000fe200078e0209 */
[----:B------:R-:W-:Y:S01]  /*11300*/  ISETP.GE.OR P1, PT, R8, R13, P1 ;  /* 0x0000000d0800720c */ /* 0x000fe20000f26670 */
[----:B------:R-:W-:-:S05]  /*11310*/  IMAD.WIDE.U32 R14, R14, c[0x0][0x428], R22 ;  /* 0x00010a000e0e7a25 */ /* 0x000fca00078e0016 */
[----:B------:R-:W-:Y:S02]  /*11320*/  IADD3 R10, R15, R9, RZ ;  /* 0x000000090f0a7210 */ /* 0x000fe40007ffe0ff */
[----:B------:R-:W-:-:S04]  /*11330*/  LEA R9, P0, R14, c[0x0][0x400], 0x2 ;  /* 0x000100000e097a11 */ /* 0x000fc800078010ff */
[----:B------:R-:W-:Y:S02]  /*11340*/  LEA.HI.X R10, R14, c[0x0][0x404], R10, 0x2, P0 ;  /* 0x000101000e0a7a11 */ /* 0x000fe400000f140a */
[----:B------:R4:W4:Y:S01]  /*11350*/  SHFL.IDX PT, R14, R9, RZ, 0x1c1f ;  /* 0x001c1fff090e7589 */ /* 0x00092200000e0000 */
[----:B------:R-:W-:-:S03]  /*11360*/  ISETP.GE.AND P0, PT, R8, R13, PT ;  /* 0x0000000d0800720c */ /* 0x000fc60003f06270 */
[----:B-1----:R1:W-:Y:S01]  /*11370*/  @!P2 ST.E [R16.64], R5 ;  /* 0x000000051000a985 */ /* 0x0023e2000c10190e */
[----:B--2---:R-:W-:-:S03]  /*11380*/  LOP3.LUT R11, R4, 0x7ffffffc, RZ, 0xc0, !PT ;  /* 0x7ffffffc040b7812 */ /* 0x004fc600078ec0ff */
[----:B---3--:R1:W-:Y:S01]  /*11390*/  @!P1 ST.E [R18.64], R7 ;  /* 0x0000000712009985 */ /* 0x0083e2000c10190e */
[----:B------:R-:W-:Y:S01]  /*113a0*/  ISETP.GE.AND P1, PT, R12, R13, PT ;  /* 0x0000000d0c00720c */ /* 0x000fe20003f26270 */
[----:B------:R-:W-:Y:S02]  /*113b0*/  IMAD.IADD R11, R6, 0x1, -R11 ;  /* 0x00000001060b7824 */ /* 0x000fe400078e0a0b */
[----:B------:R1:W2:Y:S03]  /*113c0*/  SHFL.IDX PT, R15, R10, RZ, 0x1c1f ;  /* 0x001c1fff0a0f7589 */ /* 0x0002a600000e0000 */
[----:B------:R-:W-:-:S07]  /*113d0*/  SHF.L.U32 R11, R11, 0x1, RZ ;  /* 0x000000010b0b7819 */ /* 0x000fce00000006ff */
[----:B------:R-:W-:Y:S05]  /*113e0*/  @P1 BRA `(.L_x_67) ;  /* 0x000005d000001947 */ /* 0x000fea0003800000 */
[C---:B-1----:R-:W-:Y:S02]  /*113f0*/  IADD3 R7, R11.reuse, 0x8, RZ ;  /* 0x000000080b077810 */ /* 0x042fe40007ffe0ff */
[C---:B------:R-:W-:Y:S02]  /*11400*/  IADD3 R5, R11.reuse, 0x10, RZ ;  /* 0x000000100b057810 */ /* 0x040fe40007ffe0ff */
[----:B------:R-:W-:Y:S02]  /*11410*/  IADD3 R4, R11, 0x18, RZ ;  /* 0x000000180b047810 */ /* 0x000fe40007ffe0ff */
[----:B------:R-:W-:Y:S02]  /*11420*/  ISETP.GE.AND P3, PT, R7, c[0x0][0x3c8], PT ;  /* 0x0000f20007007a0c */ /* 0x000fe40003f66270 */
[----:B------:R-:W-:Y:S02]  /*11430*/  ISETP.GE.AND P2, PT, R5, c[0x0][0x3c8], PT ;  /* 0x0000f20005007a0c */ /* 0x000fe40003f46270 */
[----:B------:R-:W-:-:S02]  /*11440*/  ISETP.GE.AND P1, PT, R4, c[0x0][0x3c8], PT ;  /* 0x0000f20004007a0c */ /* 0x000fc40003f26270 */
[C---:B------:R-:W-:Y:S02]  /*11450*/  ISETP.GE.AND P4, PT, R11.reuse, c[0x0][0x3c8], PT ;  /* 0x0000f2000b007a0c */ /* 0x040fe40003f86270 */
[C---:B------:R-:W-:Y:S02]  /*11460*/  IADD3 R0, R11.reuse, 0x20, RZ ;  /* 0x000000200b007810 */ /* 0x040fe40007ffe0ff */
[----:B------:R-:W-:Y:S02]  /*11470*/  IADD3 R18, R11, 0x28, RZ ;  /* 0x000000280b127810 */ /* 0x000fe40007ffe0ff */
[----:B------:R-:W-:Y:S02]  /*11480*/  ISETP.GE.AND P6, PT, R0, c[0x0][0x3c8], PT ;  /* 0x0000f20000007a0c */ /* 0x000fe40003fc6270 */
[----:B------:R-:W-:Y:S02]  /*11490*/  @!P3 LEA.HI R7, R7, R7, RZ, 0x1 ;  /* 0x000000070707b211 */ /* 0x000fe400078f08ff */
[----:B------:R-:W-:-:S02]  /*114a0*/  @!P2 LEA.HI R5, R5, R5, RZ, 0x1 ;  /* 0x000000050505a211 */ /* 0x000fc400078f08ff */
[----:B------:R-:W-:Y:S01]  /*114b0*/  @!P1 LEA.HI R4, R4, R4, RZ, 0x1 ;  /* 0x0000000404049211 */ /* 0x000fe200078f08ff */
[--C-:B--2-4-:R-:W-:Y:S01]  /*114c0*/  @!P4 IMAD.WIDE R12, R11, 0x4, R14.reuse ;  /* 0x000000040b0cc825 */ /* 0x114fe200078e020e */
[----:B------:R-:W-:Y:S02]  /*114d0*/  @!P3 LOP3.LUT R7, R7, 0xfffffffe, RZ, 0xc0, !PT ;  /* 0xfffffffe0707b812 */ /* 0x000fe400078ec0ff */
[----:B------:R-:W-:Y:S02]  /*114e0*/  @!P2 LOP3.LUT R5, R5, 0xfffffffe, RZ, 0xc0, !PT ;  /* 0xfffffffe0505a812 */ /* 0x000fe400078ec0ff */
[----:B------:R-:W-:Y:S01]  /*114f0*/  @!P1 LOP3.LUT R21, R4, 0xfffffffe, RZ, 0xc0, !PT ;  /* 0xfffffffe04159812 */ /* 0x000fe200078ec0ff */
[--C-:B------:R-:W-:Y:S01]  /*11500*/  @!P3 IMAD.WIDE R6, R7, 0x4, R14.reuse ;  /* 0x000000040706b825 */ /* 0x100fe200078e020e */
[----:B------:R1:W-:Y:S01]  /*11510*/  @!P4 ST.E.64 [R12.64], R112 ;  /* 0x000000700c00c985 */ /* 0x0003e2000c101b0e */
[----:B------:R-:W-:Y:S02]  /*11520*/  IADD3 R8, R11, 0x30, RZ ;  /* 0x000000300b087810 */ /* 0x000fe40007ffe0ff */
[----:B------:R-:W-:Y:S01]  /*11530*/  @!P2 IMAD.WIDE R16, R5, 0x4, R14 ;  /* 0x000000040510a825 */ /* 0x000fe200078e020e */
[C---:B------:R-:W-:Y:S01]  /*11540*/  IADD3 R5, R11.reuse, 0x38, RZ ;  /* 0x000000380b057810 */ /* 0x040fe20007ffe0ff */
[----:B------:R2:W-:Y:S01]  /*11550*/  @!P3 ST.E.64 [R6.64], R68 ;  /* 0x000000440600b985 */ /* 0x0005e2000c101b0e */
[----:B------:R-:W-:-:S02]  /*11560*/  IADD3 R19, R11, 0x40, RZ ;  /* 0x000000400b137810 */ /* 0x000fc40007ffe0ff */
[----:B------:R-:W-:Y:S01]  /*11570*/  ISETP.GE.AND P5, PT, R18, c[0x0][0x3c8], PT ;  /* 0x0000f20012007a0c */ /* 0x000fe20003fa6270 */
[----:B------:R3:W-:Y:S01]  /*11580*/  @!P2 ST.E.64 [R16.64], R72 ;  /* 0x000000481000a985 */ /* 0x0007e2000c101b0e */
[----:B------:R-:W-:Y:S02]  /*11590*/  IADD3 R4, R11, 0x48, RZ ;  /* 0x000000480b047810 */ /* 0x000fe40007ffe0ff */
[----:B------:R-:W-:Y:S02]  /*115a0*/  ISETP.GE.AND P4, PT, R8, c[0x0][0x3c8], PT ;  /* 0x0000f20008007a0c */ /* 0x000fe40003f86270 */
[----:B------:R-:W-:Y:S02]  /*115b0*/  ISETP.GE.AND P3, PT, R5, c[0x0][0x3c8], PT ;  /* 0x0000f20005007a0c */ /* 0x000fe40003f66270 */
[----:B------:R-:W-:Y:S02]  /*115c0*/  ISETP.GE.AND P2, PT, R19, c[0x0][0x3c8], PT ;  /* 0x0000f20013007a0c */ /* 0x000fe40003f46270 */
[----:B------:R-:W-:-:S02]  /*115d0*/  @!P6 LEA.HI R0, R0, R0, RZ, 0x1 ;  /* 0x000000000000e211 */ /* 0x000fc400078f08ff */
[----:B------:R-:W-:Y:S02]  /*115e0*/  IADD3 R20, R11, 0x68, RZ ;  /* 0x000000680b147810 */ /* 0x000fe40007ffe0ff */
[----:B------:R-:W-:-:S03]  /*115f0*/  @!P5 LEA.HI R18, R18, R18, RZ, 0x1 ;  /* 0x000000121212d211 */ /* 0x000fc600078f08ff */
[----:B------:R-:W-:Y:S02]  /*11600*/  @!P4 LEA.HI R8, R8, R8, RZ, 0x1 ;  /* 0x000000080808c211 */ /* 0x000fe400078f08ff */
[----:B------:R-:W-:Y:S01]  /*11610*/  @!P3 LEA.HI R5, R5, R5, RZ, 0x1 ;  /* 0x000000050505b211 */ /* 0x000fe200078f08ff */
[----:B-1----:R-:W-:Y:S01]  /*11620*/  @!P1 IMAD.WIDE R12, R21, 0x4, R14 ;  /* 0x00000004150c9825 */ /* 0x002fe200078e020e */
[----:B------:R-:W-:Y:S02]  /*11630*/  @!P2 LEA.HI R19, R19, R19, RZ, 0x1 ;  /* 0x000000131313a211 */ /* 0x000fe400078f08ff */
[----:B------:R-:W-:Y:S02]  /*11640*/  @!P4 LOP3.LUT R21, R8, 0xfffffffe, RZ, 0xc0, !PT ;  /* 0xfffffffe0815c812 */ /* 0x000fe400078ec0ff */
[----:B------:R1:W-:Y:S01]  /*11650*/  @!P1 ST.E.64 [R12.64], R76 ;  /* 0x0000004c0c009985 */ /* 0x0003e2000c101b0e */
[----:B------:R-:W-:Y:S02]  /*11660*/  ISETP.GE.AND P1, PT, R4, c[0x0][0x3c8], PT ;  /* 0x0000f20004007a0c */ /* 0x000fe40003f26270 */
[----:B--2---:R-:W-:-:S02]  /*11670*/  @!P6 LOP3.LUT R7, R0, 0xfffffffe, RZ, 0xc0, !PT ;  /* 0xfffffffe0007e812 */ /* 0x004fc400078ec0ff */
[----:B---3--:R-:W-:Y:S02]  /*11680*/  @!P5 LOP3.LUT R17, R18, 0xfffffffe, RZ, 0xc0, !PT ;  /* 0xfffffffe1211d812 */ /* 0x008fe400078ec0ff */
[----:B------:R-:W-:Y:S01]  /*11690*/  @!P3 LOP3.LUT R5, R5, 0xfffffffe, RZ, 0xc0, !PT ;  /* 0xfffffffe0505b812 */ /* 0x000fe200078ec0ff */
[--C-:B------:R-:W-:Y:S01]  /*116a0*/  @!P6 IMAD.WIDE R6, R7, 0x4, R14.reuse ;  /* 0x000000040706e825 */ /* 0x100fe200078e020e */
[----:B------:R-:W-:Y:S02]  /*116b0*/  @!P2 LOP3.LUT R19, R19, 0xfffffffe, RZ, 0xc0, !PT ;  /* 0xfffffffe1313a812 */ /* 0x000fe400078ec0ff */
[----:B------:R-:W-:Y:S02]  /*116c0*/  IADD3 R0, R11, 0x50, RZ ;  /* 0x000000500b007810 */ /* 0x000fe40007ffe0ff */
[----:B------:R2:W-:Y:S01]  /*116d0*/  @!P6 ST.E.64 [R6.64], R80 ;  /* 0x000000500600e985 */ /* 0x0005e2000c101b0e */
[----:B------:R-:W-:Y:S01]  /*116e0*/  @!P1 LEA.HI R4, R4, R4, RZ, 0x1 ;  /* 0x0000000404049211 */ /* 0x000fe200078f08ff */
[----:B------:R-:W-:Y:S01]  /*116f0*/  @!P2 IMAD.WIDE R18, R19, 0x4, R14 ;  /* 0x000000041312a825 */ /* 0x000fe200078e020e */
[----:B------:R-:W-:-:S02]  /*11700*/  IADD3 R8, R11, 0x58, RZ ;  /* 0x000000580b087810 */ /* 0x000fc40007ffe0ff */
[----:B------:R-:W-:Y:S01]  /*11710*/  ISETP.GE.AND P6, PT, R0, c[0x0][0x3c8], PT ;  /* 0x0000f20000007a0c */ /* 0x000fe20003fc6270 */
[----:B-1----:R-:W-:-:S12]  /*11720*/  @!P5 IMAD.WIDE R12, R17, 0x4, R14 ;  /* 0x00000004110cd825 */ /* 0x002fd800078e020e */
[----:B------:R-:W-:Y:S01]  /*11730*/  @!P6 LEA.HI R0, R0, R0, RZ, 0x1 ;  /* 0x000000000000e211 */ /* 0x000fe200078f08ff */
[----:B------:R-:W-:Y:S01]  /*11740*/  @!P4 IMAD.WIDE R16, R21, 0x4, R14 ;  /* 0x000000041510c825 */ /* 0x000fe200078e020e */
[----:B------:R-:W-:Y:S01]  /*11750*/  IADD3 R21, R11, 0x60, RZ ;  /* 0x000000600b157810 */ /* 0x000fe20007ffe0ff */
[----:B------:R1:W-:Y:S01]  /*11760*/  @!P5 ST.E.64 [R12.64], R84 ;  /* 0x000000540c00d985 */ /* 0x0003e2000c101b0e */
[----:B------:R-:W-:-:S03]  /*11770*/  ISETP.GE.AND P5, PT, R8, c[0x0][0x3c8], PT ;  /* 0x0000f20008007a0c */ /* 0x000fc60003fa6270 */
[----:B------:R-:W-:Y:S01]  /*11780*/  @!P4 ST.E.64 [R16.64], R88 ;  /* 0x000000581000c985 */ /* 0x000fe2000c101b0e */
[----:B------:R-:W-:Y:S02]  /*11790*/  ISETP.GE.AND P4, PT, R21, c[0x0][0x3c8], PT ;  /* 0x0000f20015007a0c */ /* 0x000fe40003f86270 */
[----:B--2---:R-:W-:Y:S01]  /*117a0*/  @!P1 LOP3.LUT R7, R4, 0xfffffffe, RZ, 0xc0, !PT ;  /* 0xfffffffe04079812 */ /* 0x004fe200078ec0ff */
[----:B------:R-:W-:-:S04]  /*117b0*/  @!P3 IMAD.WIDE R4, R5, 0x4, R14 ;  /* 0x000000040504b825 */ /* 0x000fc800078e020e */
[----:B------:R-:W-:Y:S01]  /*117c0*/  @!P1 IMAD.WIDE R6, R7, 0x4, R14 ;  /* 0x0000000407069825 */ /* 0x000fe200078e020e */
[----:B------:R2:W-:Y:S01]  /*117d0*/  @!P3 ST.E.64 [R4.64], R92 ;  /* 0x0000005c0400b985 */ /* 0x0005e2000c101b0e */
[----:B------:R-:W-:Y:S02]  /*117e0*/  ISETP.GE.AND P3, PT, R20, c[0x0][0x3c8], PT ;  /* 0x0000f20014007a0c */ /* 0x000fe40003f66270 */
[----:B------:R-:W-:Y:S01]  /*117f0*/  @!P5 LEA.HI R8, R8, R8, RZ, 0x1 ;  /* 0x000000080808d211 */ /* 0x000fe200078f08ff */
[----:B------:R-:W-:Y:S01]  /*11800*/  @!P2 ST.E.64 [R18.64], R96 ;  /* 0x000000601200a985 */ /* 0x000fe2000c101b0e */
[----:B------:R-:W-:-:S03]  /*11810*/  @!P4 LEA.HI R21, R21, R21, RZ, 0x1 ;  /* 0x000000151515c211 */ /* 0x000fc600078f08ff */
[----:B------:R3:W-:Y:S01]  /*11820*/  @!P1 ST.E.64 [R6.64], R2 ;  /* 0x0000000206009985 */ /* 0x0007e2000c101b0e */
[----:B------:R-:W-:-:S05]  /*11830*/  @!P4 LOP3.LUT R21, R21, 0xfffffffe, RZ, 0xc0, !PT ;  /* 0xfffffffe1515c812 */ /* 0x000fca00078ec0ff */
[----:B------:R-:W-:Y:S02]  /*11840*/  @!P3 LEA.HI R20, R20, R20, RZ, 0x1 ;  /* 0x000000141414b211 */ /* 0x000fe400078f08ff */
[C---:B-1----:R-:W-:Y:S02]  /*11850*/  IADD3 R13, R11.reuse, 0x70, RZ ;  /* 0x000000700b0d7810 */ /* 0x042fe40007ffe0ff */
[----:B------:R-:W-:Y:S02]  /*11860*/  IADD3 R12, R11, 0x78, RZ ;  /* 0x000000780b0c7810 */ /* 0x000fe40007ffe0ff */
[----:B------:R-:W-:Y:S02]  /*11870*/  ISETP.GE.AND P2, PT, R13, c[0x0][0x3c8], PT ;  /* 0x0000f2000d007a0c */ /* 0x000fe40003f46270 */
[----:B------:R-:W-:Y:S02]  /*11880*/  ISETP.GE.AND P1, PT, R12, c[0x0][0x3c8], PT ;  /* 0x0000f2000c007a0c */ /* 0x000fe40003f26270 */
[----:B--2---:R-:W-:-:S09]  /*11890*/  @!P5 LOP3.LUT R5, R8, 0xfffffffe, RZ, 0xc0, !PT ;  /* 0xfffffffe0805d812 */ /* 0x004fd200078ec0ff */
[----:B------:R-:W-:Y:S01]  /*118a0*/  @!P2 LEA.HI R13, R13, R13, RZ, 0x1 ;  /* 0x0000000d0d0da211 */ /* 0x000fe200078f08ff */
[--C-:B------:R-:W-:Y:S01]  /*118b0*/  @!P5 IMAD.WIDE R4, R5, 0x4, R14.reuse ;  /* 0x000000040504d825 */ /* 0x100fe200078e020e */
[----:B------:R-:W-:Y:S02]  /*118c0*/  @!P1 LEA.HI R12, R12, R12, RZ, 0x1 ;  /* 0x0000000c0c0c9211 */ /* 0x000fe400078f08ff */
[----:B---3--:R-:W-:Y:S01]  /*118d0*/  @!P6 LOP3.LUT R3, R0, 0xfffffffe, RZ, 0xc0, !PT ;  /* 0xfffffffe0003e812 */ /* 0x008fe200078ec0ff */
[--C-:B------:R-:W-:Y:S01]  /*118e0*/  @!P4 IMAD.WIDE R18, R21, 0x4, R14.reuse ;  /* 0x000000041512c825 */ /* 0x100fe200078e020e */
[----:B------:R-:W-:Y:S02]  /*118f0*/  @!P3 LOP3.LUT R7, R20, 0xfffffffe, RZ, 0xc0, !PT ;  /* 0xfffffffe1407b812 */ /* 0x000fe400078ec0ff */
[----:B------:R-:W-:Y:S01]  /*11900*/  @!P2 LOP3.LUT R13, R13, 0xfffffffe, RZ, 0xc0, !PT ;  /* 0xfffffffe0d0da812 */ /* 0x000fe200078ec0ff */
[----:B------:R-:W-:Y:S01]  /*11910*/  @!P6 IMAD.WIDE R2, R3, 0x4, R14 ;  /* 0x000000040302e825 */ /* 0x000fe200078e020e */
[----:B------:R-:W-:-:S03]  /*11920*/  @!P1 LOP3.LUT R17, R12, 0xfffffffe, RZ, 0xc0, !PT ;  /* 0xfffffffe0c119812 */ /* 0x000fc600078ec0ff */
[--C-:B------:R-:W-:Y:S01]  /*11930*/  @!P3 IMAD.WIDE R6, R7, 0x4, R14.reuse ;  /* 0x000000040706b825 */ /* 0x100fe200078e020e */
[----:B------:R1:W-:Y:S03]  /*11940*/  @!P6 ST.E.64 [R2.64], R108 ;  /* 0x0000006c0200e985 */ /* 0x0003e6000c101b0e */
[--C-:B------:R-:W-:Y:S01]  /*11950*/  @!P2 IMAD.WIDE R12, R13, 0x4, R14.reuse ;  /* 0x000000040d0ca825 */ /* 0x100fe200078e020e */
[----:B------:R1:W-:Y:S03]  /*11960*/  @!P5 ST.E.64 [R4.64], R104 ;  /* 0x000000680400d985 */ /* 0x0003e6000c101b0e */
[----:B------:R-:W-:Y:S01]  /*11970*/  @!P1 IMAD.WIDE R14, R17, 0x4, R14 ;  /* 0x00000004110e9825 */ /* 0x000fe200078e020e */
[----:B------:R1:W-:Y:S04]  /*11980*/  @!P4 ST.E.64 [R18.64], R52 ;  /* 0x000000341200c985 */ /* 0x0003e8000c101b0e */
[----:B------:R1:W-:Y:S04]  /*11990*/  @!P3 ST.E.64 [R6.64], R56 ;  /* 0x000000380600b985 */ /* 0x0003e8000c101b0e */
[----:B------:R1:W-:Y:S04]  /*119a0*/  @!P2 ST.E.64 [R12.64], R60 ;  /* 0x0000003c0c00a985 */ /* 0x0003e8000c101b0e */
[----:B------:R1:W-:Y:S02]  /*119b0*/  @!P1 ST.E.64 [R14.64], R64 ;  /* 0x000000400e009985 */ /* 0x0003e4000c101b0e */
.L_x_67:
[----:B------:R-:W-:Y:S05]  /*119c0*/  BSYNC B0 ;  /* 0x0000000000007941 */ /* 0x000fea0003800000 */
.L_x_66:
[----:B-1----:R1:W3:Y:S04]  /*119d0*/  SHFL.IDX PT, R5, R10, 0x1, 0x1c1f ;  /* 0x003c1f000a057f89 */ /* 0x0022e800000e0000 */
[----:B------:R1:W4:Y:S01]  /*119e0*/  SHFL.IDX PT, R4, R9, 0x1, 0x1c1f ;  /* 0x003c1f0009047f89 */ /* 0x00032200000e0000 */
[----:B------:R-:W-:Y:S05]  /*119f0*/  @P0 EXIT ;  /* 0x000000000000094d */ /* 0x000fea0003800000 */
[C---:B------:R-:W-:Y:S02]  /*11a00*/  ISETP.GE.AND P0, PT, R11.reuse, c[0x0][0x3c8], PT ;  /* 0x0000f2000b007a0c */ /* 0x040fe40003f06270 */
[----:B------:R-:W-:-:S02]  /*11a10*/  IADD3 R2, R11, 0x8, RZ ;  /* 0x000000080b027810 */ /* 0x000fc40007ffe0ff */
[C---:B------:R-:W-:Y:S02]  /*11a20*/  IADD3 R0, R11.reuse, 0x10, RZ ;  /* 0x000000100b007810 */ /* 0x040fe40007ffe0ff */
[----:B------:R-:W-:Y:S02]  /*11a30*/  ISETP.GE.AND P6, PT, R2, c[0x0][0x3c8], PT ;  /* 0x0000f20002007a0c */ /* 0x000fe40003fc6270 */
[----:B------:R-:W-:Y:S02]  /*11a40*/  ISETP.GE.AND P5, PT, R0, c[0x0][0x3c8], PT ;  /* 0x0000f20000007a0c */ /* 0x000fe40003fa6270 */
[C---:B-1--4-:R-:W-:Y:S02]  /*11a50*/  IADD3 R9, R11.reuse, 0x18, RZ ;  /* 0x000000180b097810 */ /* 0x052fe40007ffe0ff */
[C---:B------:R-:W-:Y:S01]  /*11a60*/  IADD3 R8, R11.reuse, 0x20, RZ ;  /* 0x000000200b087810 */ /* 0x040fe20007ffe0ff */
[C---:B--23--:R-:W-:Y:S01]  /*11a70*/  @!P0 IMAD.WIDE R14, R11.reuse, 0x4, R4 ;  /* 0x000000040b0e8825 */ /* 0x04cfe200078e0204 */
[----:B------:R-:W-:-:S02]  /*11a80*/  IADD3 R7, R11, 0x28, RZ ;  /* 0x000000280b077810 */ /* 0x000fc40007ffe0ff */
[C---:B------:R-:W-:Y:S02]  /*11a90*/  IADD3 R6, R11.reuse, 0x30, RZ ;  /* 0x000000300b067810 */ /* 0x040fe40007ffe0ff */
[----:B------:R-:W-:Y:S01]  /*11aa0*/  IADD3 R3, R11, 0x38, RZ ;  /* 0x000000380b037810 */ /* 0x000fe20007ffe0ff */
[----:B------:R1:W-:Y:S01]  /*11ab0*/  @!P0 ST.E.64 [R14.64], R114 ;  /* 0x000000720e008985 */ /* 0x0003e2000c101b0e */
[----:B------:R-:W-:Y:S02]  /*11ac0*/  ISETP.GE.AND P4, PT, R9, c[0x0][0x3c8], PT ;  /* 0x0000f20009007a0c */ /* 0x000fe40003f86270 */
[----:B------:R-:W-:Y:S02]  /*11ad0*/  ISETP.GE.AND P3, PT, R8, c[0x0][0x3c8], PT ;  /* 0x0000f20008007a0c */ /* 0x000fe40003f66270 */
[----:B------:R-:W-:Y:S02]  /*11ae0*/  ISETP.GE.AND P2, PT, R7, c[0x0][0x3c8], PT ;  /* 0x0000f20007007a0c */ /* 0x000fe40003f46270 */
[----:B------:R-:W-:-:S02]  /*11af0*/  ISETP.GE.AND P1, PT, R6, c[0x0][0x3c8], PT ;  /* 0x0000f20006007a0c */ /* 0x000fc40003f26270 */
[----:B------:R-:W-:Y:S02]  /*11b00*/  ISETP.GE.AND P0, PT, R3, c[0x0][0x3c8], PT ;  /* 0x0000f20003007a0c */ /* 0x000fe40003f06270 */
[----:B------:R-:W-:Y:S02]  /*11b10*/  @!P6 LEA.HI R2, R2, R2, RZ, 0x1 ;  /* 0x000000020202e211 */ /* 0x000fe400078f08ff */
[----:B------:R-:W-:Y:S02]  /*11b20*/  @!P5 LEA.HI R0, R0, R0, RZ, 0x1 ;  /* 0x000000000000d211 */ /* 0x000fe400078f08ff */
[----:B------:R-:W-:Y:S02]  /*11b30*/  @!P6 LOP3.LUT R13, R2, 0xfffffffe, RZ, 0xc0, !PT ;  /* 0xfffffffe020de812 */ /* 0x000fe400078ec0ff */
[----:B------:R-:W-:Y:S02]  /*11b40*/  @!P4 LEA.HI R9, R9, R9, RZ, 0x1 ;  /* 0x000000090909c211 */ /* 0x000fe400078f08ff */
[----:B------:R-:W-:Y:S01]  /*11b50*/  @!P3 LEA.HI R8, R8, R8, RZ, 0x1 ;  /* 0x000000080808b211 */ /* 0x000fe200078f08ff */
[----:B------:R-:W-:Y:S01]  /*11b60*/  @!P6 IMAD.WIDE R12, R13, 0x4, R4 ;  /* 0x000000040d0ce825 */ /* 0x000fe200078e0204 */
[----:B------:R-:W-:-:S02]  /*11b70*/  @!P2 LEA.HI R7, R7, R7, RZ, 0x1 ;  /* 0x000000070707a211 */ /* 0x000fc400078f08ff */
[----:B------:R-:W-:Y:S02]  /*11b80*/  @!P1 LEA.HI R6, R6, R6, RZ, 0x1 ;  /* 0x0000000606069211 */ /* 0x000fe400078f08ff */
[----:B------:R-:W-:Y:S01]  /*11b90*/  @!P0 LEA.HI R3, R3, R3, RZ, 0x1 ;  /* 0x0000000303038211 */ /* 0x000fe200078f08ff */
[----:B------:R2:W-:Y:S01]  /*11ba0*/  @!P6 ST.E.64 [R12.64], R70 ;  /* 0x000000460c00e985 */ /* 0x0005e2000c101b0e */
[----:B------:R-:W-:Y:S02]  /*11bb0*/  @!P4 LOP3.LUT R9, R9, 0xfffffffe, RZ, 0xc0, !PT ;  /* 0xfffffffe0909c812 */ /* 0x000fe400078ec0ff */
[----:B-1----:R-:W-:Y:S02]  /*11bc0*/  @!P5 LOP3.LUT R15, R0, 0xfffffffe, RZ, 0xc0, !PT ;  /* 0xfffffffe000fd812 */ /* 0x002fe400078ec0ff */
[----:B------:R-:W-:Y:S02]  /*11bd0*/  IADD3 R2, R11, 0x40, RZ ;  /* 0x000000400b027810 */ /* 0x000fe40007ffe0ff */
[----:B------:R-:W-:Y:S01]  /*11be0*/  @!P3 LOP3.LUT R17, R8, 0xfffffffe, RZ, 0xc0, !PT ;  /* 0xfffffffe0811b812 */ /* 0x000fe200078ec0ff */
[----:B------:R-:W-:Y:S01]  /*11bf0*/  @!P5 IMAD.WIDE R14, R15, 0x4, R4 ;  /* 0x000000040f0ed825 */ /* 0x000fe200078e0204 */
[----:B------:R-:W-:-:S02]  /*11c00*/  IADD3 R0, R11, 0x48, RZ ;  /* 0x000000480b007810 */ /* 0x000fc40007ffe0ff */
[----:B------:R-:W-:Y:S01]  /*11c10*/  @!P2 LOP3.LUT R7, R7, 0xfffffffe, RZ, 0xc0, !PT ;  /* 0xfffffffe0707a812 */ /* 0x000fe200078ec0ff */
[----:B------:R-:W-:Y:S01]  /*11c20*/  @!P4 IMAD.WIDE R8, R9, 0x4, R4 ;  /* 0x000000040908c825 */ /* 0x000fe200078e0204 */
[----:B------:R-:W-:Y:S01]  /*11c30*/  @!P0 LOP3.LUT R3, R3, 0xfffffffe, RZ, 0xc0, !PT ;  /* 0xfffffffe03038812 */ /* 0x000fe200078ec0ff */
[----:B------:R1:W-:Y:S01]  /*11c40*/  @!P5 ST.E.64 [R14.64], R74 ;  /* 0x0000004a0e00d985 */ /* 0x0003e2000c101b0e */
[----:B------:R-:W-:Y:S02]  /*11c50*/  ISETP.GE.AND P6, PT, R2, c[0x0][0x3c8], PT ;  /* 0x0000f20002007a0c */ /* 0x000fe40003fc6270 */
[----:B------:R-:W-:Y:S01]  /*11c60*/  ISETP.GE.AND P5, PT, R0, c[0x0][0x3c8], PT ;  /* 0x0000f20000007a0c */ /* 0x000fe20003fa6270 */
[----:B------:R3:W-:Y:S01]  /*11c70*/  @!P4 ST.E.64 [R8.64], R78 ;  /* 0x0000004e0800c985 */ /* 0x0007e2000c101b0e */
[C---:B------:R-:W-:Y:S02]  /*11c80*/  IADD3 R20, R11.reuse, 0x50, RZ ;  /* 0x000000500b147810 */ /* 0x040fe40007ffe0ff */
[----:B------:R-:W-:-:S02]  /*11c90*/  IADD3 R19, R11, 0x58, RZ ;  /* 0x000000580b137810 */ /* 0x000fc40007ffe0ff */
[C---:B------:R-:W-:Y:S02]  /*11ca0*/  IADD3 R18, R11.reuse, 0x60, RZ ;  /* 0x000000600b127810 */ /* 0x040fe40007ffe0ff */
[----:B------:R-:W-:Y:S02]  /*11cb0*/  IADD3 R10, R11, 0x68, RZ ;  /* 0x000000680b0a7810 */ /* 0x000fe40007ffe0ff */
[----:B------:R-:W-:Y:S02]  /*11cc0*/  ISETP.GE.AND P4, PT, R20, c[0x0][0x3c8], PT ;  /* 0x0000f20014007a0c */ /* 0x000fe40003f86270 */
[----:B--2---:R-:W-:Y:S01]  /*11cd0*/  @!P1 LOP3.LUT R13, R6, 0xfffffffe, RZ, 0xc0, !PT ;  /* 0xfffffffe060d9812 */ /* 0x004fe200078ec0ff */
[--C-:B------:R-:W-:Y:S01]  /*11ce0*/  @!P2 IMAD.WIDE R6, R7, 0x4, R4.reuse ;  /* 0x000000040706a825 */ /* 0x100fe200078e0204 */
[----:B------:R-:W-:Y:S02]  /*11cf0*/  @!P6 LEA.HI R2, R2, R2, RZ, 0x1 ;  /* 0x000000020202e211 */ /* 0x000fe400078f08ff */
[----:B------:R-:W-:Y:S01]  /*11d00*/  @!P5 LEA.HI R0, R0, R0, RZ, 0x1 ;  /* 0x000000000000d211 */ /* 0x000fe200078f08ff */
[----:B------:R-:W-:-:S06]  /*11d10*/  @!P1 IMAD.WIDE R12, R13, 0x4, R4 ;  /* 0x000000040d0c9825 */ /* 0x000fcc00078e0204 */
[----:B------:R-:W-:Y:S01]  /*11d20*/  @!P4 LEA.HI R20, R20, R20, RZ, 0x1 ;  /* 0x000000141414c211 */ /* 0x000fe200078f08ff */
[----:B-1----:R-:W-:-:S04]  /*11d30*/  @!P3 IMAD.WIDE R14, R17, 0x4, R4 ;  /* 0x00000004110eb825 */ /* 0x002fc800078e0204 */
[----:B------:R-:W-:Y:S01]  /*11d40*/  @!P0 IMAD.WIDE R16, R3, 0x4, R4 ;  /* 0x0000000403108825 */ /* 0x000fe200078e0204 */
[----:B------:R1:W-:Y:S01]  /*11d50*/  @!P3 ST.E.64 [R14.64], R82 ;  /* 0x000000520e00b985 */ /* 0x0003e2000c101b0e */
[----:B------:R-:W-:Y:S02]  /*11d60*/  IADD3 R3, R11, 0x70, RZ ;  /* 0x000000700b037810 */ /* 0x000fe40007ffe0ff */
[----:B------:R-:W-:Y:S01]  /*11d70*/  ISETP.GE.AND P3, PT, R19, c[0x0][0x3c8], PT ;  /* 0x0000f20013007a0c */ /* 0x000fe20003f66270 */
[----:B------:R2:W-:Y:S01]  /*11d80*/  @!P2 ST.E.64 [R6.64], R86 ;  /* 0x000000560600a985 */ /* 0x0005e2000c101b0e */
[----:B------:R-:W-:Y:S02]  /*11d90*/  ISETP.GE.AND P2, PT, R18, c[0x0][0x3c8], PT ;  /* 0x0000f20012007a0c */ /* 0x000fe40003f46270 */
[----:B---3--:R-:W-:Y:S01]  /*11da0*/  @!P5 LOP3.LUT R9, R0, 0xfffffffe, RZ, 0xc0, !PT ;  /* 0xfffffffe0009d812 */ /* 0x008fe200078ec0ff */
[----:B------:R3:W-:Y:S01]  /*11db0*/  @!P1 ST.E.64 [R12.64], R90 ;  /* 0x0000005a0c009985 */ /* 0x0007e2000c101b0e */
[----:B------:R-:W-:-:S02]  /*11dc0*/  ISETP.GE.AND P1, PT, R10, c[0x0][0x3c8], PT ;  /* 0x0000f2000a007a0c */ /* 0x000fc40003f26270 */
[----:B------:R-:W-:Y:S01]  /*11dd0*/  IADD3 R11, R11, 0x78, RZ ;  /* 0x000000780b0b7810 */ /* 0x000fe20007ffe0ff */
[----:B------:R4:W-:Y:S01]  /*11de0*/  @!P0 ST.E.64 [R16.64], R94 ;  /* 0x0000005e10008985 */ /* 0x0009e2000c101b0e */
[----:B------:R-:W-:Y:S01]  /*11df0*/  ISETP.GE.AND P0, PT, R3, c[0x0][0x3c8], PT ;  /* 0x0000f20003007a0c */ /* 0x000fe20003f06270 */
[----:B------:R-:W-:Y:S02]  /*11e00*/  @!P5 IMAD.WIDE R8, R9, 0x4, R4 ;  /* 0x000000040908d825 */ /* 0x000fe400078e0204 */
[----:B------:R-:W-:Y:S02]  /*11e10*/  @!P3 LEA.HI R19, R19, R19, RZ, 0x1 ;  /* 0x000000131313b211 */ /* 0x000fe400078f08ff */
[----:B------:R-:W-:Y:S02]  /*11e20*/  @!P2 LEA.HI R18, R18, R18, RZ, 0x1 ;  /* 0x000000121212a211 */ /* 0x000fe400078f08ff */
[----:B------:R-:W-:Y:S02]  /*11e30*/  @!P3 LOP3.LUT R19, R19, 0xfffffffe, RZ, 0xc0, !PT ;  /* 0xfffffffe1313b812 */ /* 0x000fe400078ec0ff */
[----:B------:R-:W-:-:S04]  /*11e40*/  @!P1 LEA.HI R10, R10, R10, RZ, 0x1 ;  /* 0x0000000a0a0a9211 */ /* 0x000fc800078f08ff */
[----:B------:R-:W-:Y:S02]  /*11e50*/  @!P0 LEA.HI R3, R3, R3, RZ, 0x1 ;  /* 0x0000000303038211 */ /* 0x000fe400078f08ff */
[----:B-1----:R-:W-:Y:S02]  /*11e60*/  @!P2 LOP3.LUT R15, R18, 0xfffffffe, RZ, 0xc0, !PT ;  /* 0xfffffffe120fa812 */ /* 0x002fe400078ec0ff */
[----:B------:R-:W-:Y:S02]  /*11e70*/  @!P0 LOP3.LUT R3, R3, 0xfffffffe, RZ, 0xc0, !PT ;  /* 0xfffffffe03038812 */ /* 0x000fe400078ec0ff */
[----:B--2---:R-:W-:-:S03]  /*11e80*/  @!P6 LOP3.LUT R7, R2, 0xfffffffe, RZ, 0xc0, !PT ;  /* 0xfffffffe0207e812 */ /* 0x004fc600078ec0ff */
[----:B------:R-:W-:Y:S01]  /*11e90*/  @!P0 IMAD.WIDE R2, R3, 0x4, R4 ;  /* 0x0000000403028825 */ /* 0x000fe200078e0204 */
[----:B---3--:R-:W-:-:S03]  /*11ea0*/  @!P4 LOP3.LUT R13, R20, 0xfffffffe, RZ, 0xc0, !PT ;  /* 0xfffffffe140dc812 */ /* 0x008fc600078ec0ff */
[----:B------:R-:W-:Y:S01]  /*11eb0*/  @!P6 IMAD.WIDE R6, R7, 0x4, R4 ;  /* 0x000000040706e825 */ /* 0x000fe200078e0204 */
[----:B----4-:R-:W-:-:S04]  /*11ec0*/  @!P1 LOP3.LUT R17, R10, 0xfffffffe, RZ, 0xc0, !PT ;  /* 0xfffffffe0a119812 */ /* 0x010fc800078ec0ff */
[----:B------:R1:W-:Y:S04]  /*11ed0*/  @!P6 ST.E.64 [R6.64], R98 ;  /* 0x000000620600e985 */ /* 0x0003e8000c101b0e */
[----:B------:R2:W-:Y:S01]  /*11ee0*/  @!P5 ST.E.64 [R8.64], R102 ;  /* 0x000000660800d985 */ /* 0x0005e2000c101b0e */
[----:B-1----:R-:W-:-:S04]  /*11ef0*/  @!P4 IMAD.WIDE R6, R13, 0x4, R4 ;  /* 0x000000040d06c825 */ /* 0x002fc800078e0204 */
[--C-:B--2---:R-:W-:Y:S01]  /*11f00*/  @!P3 IMAD.WIDE R8, R19, 0x4, R4.reuse ;  /* 0x000000041308b825 */ /* 0x104fe200078e0204 */
[----:B------:R1:W-:Y:S03]  /*11f10*/  @!P4 ST.E.64 [R6.64], R110 ;  /* 0x0000006e0600c985 */ /* 0x0003e6000c101b0e */
[--C-:B------:R-:W-:Y:S01]  /*11f20*/  @!P2 IMAD.WIDE R12, R15, 0x4, R4.reuse ;  /* 0x000000040f0ca825 */ /* 0x100fe200078e0204 */
[----:B------:R1:W-:Y:S03]  /*11f30*/  @!P3 ST.E.64 [R8.64], R106 ;  /* 0x0000006a0800b985 */ /* 0x0003e6000c101b0e */
[----:B------:R-:W-:Y:S01]  /*11f40*/  @!P1 IMAD.WIDE R14, R17, 0x4, R4 ;  /* 0x00000004110e9825 */ /* 0x000fe200078e0204 */
[----:B------:R1:W-:Y:S04]  /*11f50*/  @!P2 ST.E.64 [R12.64], R54 ;  /* 0x000000360c00a985 */ /* 0x0003e8000c101b0e */
[----:B------:R1:W-:Y:S04]  /*11f60*/  @!P1 ST.E.64 [R14.64], R58 ;  /* 0x0000003a0e009985 */ /* 0x0003e8000c101b0e */
[----:B------:R1:W-:Y:S01]  /*11f70*/  @!P0 ST.E.64 [R2.64], R62 ;  /* 0x0000003e02008985 */ /* 0x0003e2000c101b0e */
[----:B------:R-:W-:-:S13]  /*11f80*/  ISETP.GE.AND P0, PT, R11, c[0x0][0x3c8], PT ;  /* 0x0000f2000b007a0c */ /* 0x000fda0003f06270 */
[----:B------:R-:W-:Y:S05]  /*11f90*/  @P0 EXIT ;  /* 0x000000000000094d */ /* 0x000fea0003800000 */
[----:B-1----:R-:W-:-:S04]  /*11fa0*/  LEA.HI R3, R11, R11, RZ, 0x1 ;  /* 0x0000000b0b037211 */ /* 0x002fc800078f08ff */
[----:B------:R-:W-:-:S05]  /*11fb0*/  LOP3.LUT R3, R3, 0xfffffffe, RZ, 0xc0, !PT ;  /* 0xfffffffe03037812 */ /* 0x000fca00078ec0ff */
[----:B------:R-:W-:-:S05]  /*11fc0*/  IMAD.WIDE R4, R3, 0x4, R4 ;  /* 0x0000000403047825 */ /* 0x000fca00078e0204 */
[----:B------:R-:W-:Y:S01]  /*11fd0*/  ST.E.64 [R4.64], R66 ;  /* 0x0000004204007985 */ /* 0x000fe2000c101b0e */
[----:B------:R-:W-:Y:S05]  /*11fe0*/  EXIT ;  /* 0x000000000000794d */ /* 0x000fea0003800000 */
.L_x_65:
        /* <DEDUP_REMOVED lines=26> */
[----:B------:R-:W-:Y:S01]  /*12190*/  IMAD.WIDE.U32 R8, R5, c[0x0][0x4d8], R8 ;  /* 0x0001360005087a25 */ /* 0x000fe200078e0008 */
[----:B------:R-:W-:-:S03]  /*121a0*/  IADD3 R4, -R6, RZ, RZ ;  /* 0x000000ff06047210 */ /* 0x000fc60007ffe1ff */
[----:B------:R-:W-:Y:S02]  /*121b0*/  IMAD R0, R0, c[0x0][0x4d8], RZ ;  /* 0x0001360000007a24 */ /* 0x000fe400078e02ff */
[----:B--2---:R-:W-:Y:S02]  /*121c0*/  IMAD R2, R2, c[0x0][0x550], R3 ;  /* 0x0001540002027a24 */ /* 0x004fe400078e0203 */
[----:B------:R-:W-:Y:S02]  /*121d0*/  IMAD R0, R5, c[0x0][0x4dc], R0 ;  /* 0x0001370005007a24 */ /* 0x000fe400078e0200 */
[----:B------:R-:W-:Y:S01]  /*121e0*/  IMAD R4, R4, c[0x0][0x4e8], R7 ;  /* 0x00013a0004047a24 */ /* 0x000fe200078e0207 */
[----:B------:R-:W-:Y:S01]  /*121f0*/  SHF.R.S32.HI R3, RZ, 0x1f, R2 ;  /* 0x0000001fff037819 */ /* 0x000fe20000011402 */
[----:B------:R-:W-:Y:S01]  /*12200*/  IMAD.IADD R9, R0, 0x1, R9 ;  /* 0x0000000100097824 */ /* 0x000fe200078e0209 */
[----:B------:R-:W-:-:S03]  /*12210*/  SHF.R.S32.HI R0, RZ, 0x1f, R6 ;  /* 0x0000001fff007819 */ /* 0x000fc60000011406 */
[----:B------:R-:W-:Y:S02]  /*12220*/  IMAD R3, R3, c[0x0][0x4e0], RZ ;  /* 0x0001380003037a24 */ /* 0x000fe400078e02ff */
[----:B------:R-:W-:-:S04]  /*12230*/  IMAD.WIDE.U32 R8, R2, c[0x0][0x4e0], R8 ;  /* 0x0001380002087a25 */ /* 0x000fc800078e0008 */
[----:B------:R-:W-:Y:S01]  /*12240*/  IMAD R3, R2, c[0x0][0x4e4], R3 ;  /* 0x0001390002037a24 */ /* 0x000fe200078e0203 */
[----:B------:R-:W-:Y:S02]  /*12250*/  SHF.R.S32.HI R2, RZ, 0x1f, R4 ;  /* 0x0000001fff027819 */ /* 0x000fe40000011404 */
[----:B------:R-:W-:-:S03]  /*12260*/  IADD3 R6, P0, R6, R8, RZ ;  /* 0x0000000806067210 */ /* 0x000fc60007f1e0ff */
[----:B------:R-:W-:Y:S01]  /*12270*/  IMAD R5, R2, c[0x0][0x4c8], RZ ;  /* 0x0001320002057a24 */ /* 0x000fe200078e02ff */
[----:B------:R-:W-:-:S03]  /*12280*/  IADD3.X R7, R0, R9, R3, P0, !PT ;  /* 0x0000000900077210 */ /* 0x000fc600007fe403 */
[C---:B------:R-:W-:Y:S02]  /*12290*/  IMAD R5, R4.reuse, c[0x0][0x4cc], R5 ;  /* 0x0001330004057a24 */ /* 0x040fe400078e0205 */
[----:B------:R-:W-:-:S05]  /*122a0*/  IMAD.WIDE.U32 R6, R4, c[0x0][0x4c8], R6 ;  /* 0x0001320004067a25 */ /* 0x000fca00078e0006 */
[----:B------:R-:W-:Y:S02]  /*122b0*/  IADD3 R5, R7, R5, RZ ;  /* 0x0000000507057210 */ /* 0x000fe40007ffe0ff */
[----:B------:R-:W-:-:S04]  /*122c0*/  LEA R2, P0, R6, c[0x0][0x4a8], 0x2 ;  /* 0x00012a0006027a11 */ /* 0x000fc800078010ff */
[----:B------:R-:W-:Y:S02]  /*122d0*/  LEA.HI.X R3, R6, c[0x0][0x4ac], R5, 0x2, P0 ;  /* 0x00012b0006037a11 */ /* 0x000fe400000f1405 */
[----:B------:R-:W-:-:S05]  /*122e0*/  MOV R5, 0xff800000 ;  /* 0xff80000000057802 */ /* 0x000fca0000000f00 */
[----:B------:R-:W-:Y:S01]  /*122f0*/  STG.E [R2.64], R5 ;  /* 0x0000000502007986 */ /* 0x000fe2000c10190e */
[----:B------:R-:W-:Y:S05]  /*12300*/  EXIT ;  /* 0x000000000000794d */ /* 0x000fea0003800000 */
.L_x_68:
        /* <DEDUP_REMOVED lines=15> */
.L_x_1785:


//--------------------- .text._ZN7cutlass13device_kernelIN5flash19enable_sm80_to_sm89INS1_16FlashAttnFwdSm80INS1_25CollectiveMainloopFwdSm80ILi8ELi1ELb1EN4cute5tupleIJNS5_1CILi128EEES8_S8_EEELi128ENS_10bfloat16_tEfNS_4arch4Sm80ELb1ELb0ELb0ELb0ELb1ELb0ELb1ELb1EEENS1_21CollectiveEpilogueFwdIS9_NS6_IJNS7_ILi1EEESF_SF_EEESA_SC_Li256ELb0ELb1ELb1ELb0EEENS1_30DynamicPersistentTileSchedulerILi256ELi256ELb1ELb1ELb0EEEEEEEEEvNT_6ParamsE --------------------------
	.section	.text._ZN7cutlass13device_kernelIN5flash19enable_sm80_to_sm89INS1_16FlashAttnFwdSm80INS1_25CollectiveMainloopFwdSm80ILi8ELi1ELb1EN4cute5tupleIJNS5_1CILi128EEES8_S8_EEELi128ENS_10bfloat16_tEfNS_4arch4Sm80ELb1ELb0ELb0ELb0ELb1ELb0ELb1ELb1EEENS1_21CollectiveEpilogueFwdIS9_NS6_IJNS7_ILi1EEESF_SF_EEESA_SC_Li256ELb0ELb1ELb1ELb0EEENS1_30DynamicPersistentTileSchedulerILi256ELi256ELb1ELb1ELb0EEEEEEEEEvNT_6ParamsE,"ax",@progbits
	.sectioninfo	@"SHI_REGISTERS=255"
	.align	128
.text._ZN7cutlass13device_kernelIN5flash19enable_sm80_to_sm89INS1_16FlashAttnFwdSm80INS1_25CollectiveMainloopFwdSm80ILi8ELi1ELb1EN4cute5tupleIJNS5_1CILi128EEES8_S8_EEELi128ENS_10bfloat16_tEfNS_4arch4Sm80ELb1ELb0ELb0ELb0ELb1ELb0ELb1ELb1EEENS1_21CollectiveEpilogueFwdIS9_NS6_IJNS7_ILi1EEESF_SF_EEESA_SC_Li256ELb0ELb1ELb1ELb0EEENS1_30DynamicPersistentTileSchedulerILi256ELi256ELb1ELb1ELb0EEEEEEEEEvNT_6ParamsE:
        .type           _ZN7cutlass13device_kernelIN5flash19enable_sm80_to_sm89INS1_16FlashAttnFwdSm80INS1_25CollectiveMainloopFwdSm80ILi8ELi1ELb1EN4cute5tupleIJNS5_1CILi128EEES8_S8_EEELi128ENS_10bfloat16_tEfNS_4arch4Sm80ELb1ELb0ELb0ELb0ELb1ELb0ELb1ELb1EEENS1_21CollectiveEpilogueFwdIS9_NS6_IJNS7_ILi1EEESF_SF_EEESA_SC_Li256ELb0ELb1ELb1ELb0EEENS1_30DynamicPersistentTileSchedulerILi256ELi256ELb1ELb1ELb0EEEEEEEEEvNT_6ParamsE,@function
        .size           _ZN7cutlass13device_kernelIN5flash19enable_sm80_to_sm89INS1_16FlashAttnFwdSm80INS1_25CollectiveMainloopFwdSm80ILi8ELi1ELb1EN4cute5tupleIJNS5_1CILi128EEES8_S8_EEELi128ENS_10bfloat16_tEfNS_4arch4Sm80ELb1ELb0ELb0ELb0ELb1ELb0ELb1ELb1EEENS1_21CollectiveEpilogueFwdIS9_NS6_IJNS7_ILi1EEESF_SF_EEESA_SC_Li256ELb0ELb1ELb1ELb0EEENS1_30DynamicPersistentTileSchedulerILi256ELi256ELb1ELb1ELb0EEEEEEEEEvNT_6ParamsE,(.L_x_1786 - _ZN7cutlass13device_kernelIN5flash19enable_sm80_to_sm89INS1_16FlashAttnFwdSm80INS1_25CollectiveMainloopFwdSm80ILi8ELi1ELb1EN4cute5tupleIJNS5_1CILi128EEES8_S8_EEELi128ENS_10bfloat16_tEfNS_4arch4Sm80ELb1ELb0ELb0ELb0ELb1ELb0ELb1ELb1EEENS1_21CollectiveEpilogueFwdIS9_NS6_IJNS7_ILi1EEESF_SF_EEESA_SC_Li256ELb0ELb1ELb1ELb0EEENS1_30DynamicPersistentTileSchedulerILi256ELi256ELb1ELb1ELb0EEEEEEEEEvNT_6ParamsE)
        .other          _ZN7cutlass13device_kernelIN5flash19enable_sm80_to_sm89INS1_16FlashAttnFwdSm80INS1_25CollectiveMainloopFwdSm80ILi8ELi1ELb1EN4cute5tupleIJNS5_1CILi128EEES8_S8_EEELi128ENS_10bfloat16_tEfNS_4arch4Sm80ELb1ELb0ELb0ELb0ELb1ELb0ELb1ELb1EEENS1_21CollectiveEpilogueFwdIS9_NS6_IJNS7_ILi1EEESF_SF_EEESA_SC_Li256ELb0ELb1ELb1ELb0EEENS1_30DynamicPersistentTileSchedulerILi256ELi256ELb1ELb1ELb0EEEEEEEEEvNT_6ParamsE,@"STO_CUDA_ENTRY STV_DEFAULT"
_ZN7cutlass13device_kernelIN5flash19enable_sm80_to_sm89INS1_16FlashAttnFwdSm80INS1_25CollectiveMainloopFwdSm80ILi8ELi1ELb1EN4cute5tupleIJNS5_1CILi128EEES8_S8_EEELi128ENS_10bfloat16_tEfNS_4arch4Sm80ELb1ELb0ELb0ELb0ELb1ELb0ELb1ELb1EEENS1_21CollectiveEpilogueFwdIS9_NS6_IJNS7_ILi1EEESF_SF_EEESA_SC_Li256ELb0ELb1ELb1ELb0EEENS1_30DynamicPersistentTileSchedulerILi256ELi256ELb1ELb1ELb0EEEEEEEEEvNT_6ParamsE:
[----:B------:R-:W-:-:S03]  /*0000*/  MOV R1, c[0x0][0x28] ;  /* 0x00000a0000017a02 */ /* 0x000fc60000000f00 */
[----:B------:R-:W1:Y:S01]  /*0010*/  S2R R16, SR_TID.X ;  /* 0x0000000000107919 */ /* 0x000e620000002100 */
[----:B------:R-:W-:-:S03]  /*0020*/  IADD3 R1, R1, -0xd8, RZ ;  /* 0xffffff2801017810 */ /* 0x000fc60007ffe0ff */
[----:B------:R-:W2:Y:S01]  /*0030*/  S2R R13, SR_CTAID.X ;  /* 0x00000000000d7919 */ /* 0x000ea20000002500 */
[----:B-1----:R-:W-:-:S05]  /*0040*/  SHF.R.U32.HI R2, RZ, 0x5, R16 ;  /* 0x00000005ff027819 */ /* 0x002fca0000011610 */
[----:B------:R-:W1:Y:S02]  /*0050*/  SHFL.IDX PT, R0, R2, RZ, 0x1f ;  /* 0x00001fff02007589 */ /* 0x000e6400000e0000 */
[----:B-1----:R-:W-:Y:S02]  /*0060*/  ISETP.GE.AND P0, PT, R0, 0x1, PT ;  /* 0x000000010000780c */ /* 0x002fe40003f06270 */
[----:B------:R1:W-:Y:S11]  /*0070*/  STL [R1+0xcc], R0 ;  /* 0x0000cc0001007387 */ /* 0x0003f60000100800 */
[----:B------:R-:W-:Y:S06]  /*0080*/  @P0 BAR.ARV 0x4, 0x100 ;  /* 0x0104000000000b1d */ /* 0x000fec0000002000 */
[----:B--2---:R-:W-:-:S13]  /*0090*/  ISETP.GE.AND P0, PT, R13, c[0x0][0x538], PT ;  /* 0x00014e000d007a0c */ /* 0x004fda0003f06270 */
[----:B------:R-:W-:Y:S05]  /*00a0*/  @P0 EXIT ;  /* 0x000000000000094d */ /* 0x000fea0003800000 */
[----:B-1----:R-:W-:Y:S01]  /*00b0*/  SHF.R.S32.HI R12, RZ, 0x1f, R16 ;  /* 0x0000001fff0c7819 */ /* 0x002fe20000011410 */
[----:B------:R-:W-:Y:S01]  /*00c0*/  IMAD.MOV.U32 R206, RZ, RZ, 0x20 ;  /* 0x00000020ffce7424 */ /* 0x000fe200078e00ff */
[----:B------:R-:W-:Y:S02]  /*00d0*/  ULDC.64 UR6, c[0x0][0x118] ;  /* 0x0000460000067ab9 */ /* 0x000fe40000000a00 */
[CC--:B------:R-:W-:Y:S02]  /*00e0*/  LEA.HI R2, R12.reuse, R16.reuse, RZ, 0x4 ;  /* 0x000000100c027211 */ /* 0x0c0fe400078f20ff */
[CC--:B------:R-:W-:Y:S02]  /*00f0*/  LEA.HI R10, R12.reuse, R16.reuse, RZ, 0x3 ;  /* 0x000000100c0a7211 */ /* 0x0c0fe400078f18ff */
[----:B------:R-:W-:Y:S02]  /*0100*/  SHF.R.S32.HI R3, RZ, 0x4, R2 ;  /* 0x00000004ff037819 */ /* 0x000fe40000011402 */
[----:B------:R-:W-:-:S02]  /*0110*/  LEA.HI R4, R12, R16, RZ, 0x2 ;  /* 0x000000100c047211 */ /* 0x000fc400078f10ff */
[----:B------:R-:W-:Y:S02]  /*0120*/  LEA.HI R0, R2, R3, RZ, 0x1 ;  /* 0x0000000302007211 */ /* 0x000fe400078f08ff */
[----:B------:R-:W-:Y:S02]  /*0130*/  SHF.R.S32.HI R6, RZ, 0x3, R10 ;  /* 0x00000003ff067819 */ /* 0x000fe4000001140a */
[----:B------:R-:W-:Y:S02]  /*0140*/  LOP3.LUT R0, R0, 0xfffffffe, RZ, 0xc0, !PT ;  /* 0xfffffffe00007812 */ /* 0x000fe400078ec0ff */
[----:B------:R-:W-:Y:S02]  /*0150*/  LOP3.LUT R5, R10, 0xfffffff8, RZ, 0xc0, !PT ;  /* 0xfffffff80a057812 */ /* 0x000fe400078ec0ff */
[----:B------:R-:W-:Y:S01]  /*0160*/  LEA.HI R8, R12, R16, RZ, 0x6 ;  /* 0x000000100c087211 */ /* 0x000fe200078f30ff */
[----:B------:R-:W-:Y:S01]  /*0170*/  IMAD.IADD R9, R3, 0x1, -R0 ;  /* 0x0000000103097824 */ /* 0x000fe200078e0a00 */
[----:B------:R-:W-:Y:S01]  /*0180*/  LOP3.LUT R0, R4, 0xfffffffc, RZ, 0xc0, !PT ;  /* 0xfffffffc04007812 */ /* 0x000fe200078ec0ff */
[----:B------:R-:W-:Y:S01]  /*0190*/  IMAD.IADD R5, R16, 0x1, -R5 ;  /* 0x0000000110057824 */ /* 0x000fe200078e0a05 */
[----:B------:R-:W-:Y:S01]  /*01a0*/  LOP3.LUT R3, R2, 0xfffffff0, RZ, 0xc0, !PT ;  /* 0xfffffff002037812 */ /* 0x000fe200078ec0ff */
[----:B------:R-:W-:-:S02]  /*01b0*/  IMAD.SHL.U32 R2, R6, 0x40, RZ ;  /* 0x0000004006027824 */ /* 0x000fc400078e00ff */
[C---:B------:R-:W-:Y:S02]  /*01c0*/  IMAD.IADD R4, R16.reuse, 0x1, -R0 ;  /* 0x0000000110047824 */ /* 0x040fe400078e0a00 */
[----:B------:R-:W-:Y:S01]  /*01d0*/  IMAD.IADD R3, R16, 0x1, -R3 ;  /* 0x0000000110037824 */ /* 0x000fe200078e0a03 */
[----:B------:R-:W-:Y:S01]  /*01e0*/  LOP3.LUT R0, R2, 0x1c0, RZ, 0xc0, !PT ;  /* 0x000001c002007812 */ /* 0x000fe200078ec0ff */
[C---:B------:R-:W-:Y:S01]  /*01f0*/  IMAD.SHL.U32 R233, R5.reuse, 0x8, RZ ;  /* 0x0000000805e97824 */ /* 0x040fe200078e00ff */
[----:B------:R-:W-:Y:S01]  /*0200*/  LEA.HI R2, R4, R4, RZ, 0x1 ;  /* 0x0000000404027211 */ /* 0x000fe200078f08ff */
[----:B------:R-:W-:Y:S01]  /*0210*/  IMAD.SHL.U32 R5, R5, 0x40, RZ ;  /* 0x0000004005057824 */ /* 0x000fe200078e00ff */
[----:B------:R-:W-:Y:S02]  /*0220*/  SHF.R.S32.HI R7, RZ, 0x1f, R3 ;  /* 0x0000001fff077819 */ /* 0x000fe40000011403 */
[----:B------:R-:W-:Y:S02]  /*0230*/  SHF.R.U32.HI R6, RZ, 0x3, R0 ;  /* 0x00000003ff067819 */ /* 0x000fe40000011600 */
[----:B------:R-:W-:-:S02]  /*0240*/  LOP3.LUT R2, R2, 0x1ffffffe, RZ, 0xc0, !PT ;  /* 0x1ffffffe02027812 */ /* 0x000fc400078ec0ff */
[----:B------:R-:W-:Y:S02]  /*0250*/  LOP3.LUT R0, R0, 0x38, R233, 0xf8, !PT ;  /* 0x0000003800007812 */ /* 0x000fe400078ef8e9 */
[----:B------:R-:W-:Y:S01]  /*0260*/  LEA.HI R203, R7, R3, RZ, 0x3 ;  /* 0x0000000307cb7211 */ /* 0x000fe200078f18ff */
[----:B------:R-:W-:Y:S01]  /*0270*/  IMAD.IADD R11, R4, 0x1, -R2 ;  /* 0x00000001040b7824 */ /* 0x000fe200078e0a02 */
[----:B------:R-:W-:Y:S02]  /*0280*/  LOP3.LUT R7, R0, R6, RZ, 0x3c, !PT ;  /* 0x0000000600077212 */ /* 0x000fe400078e3cff */
[----:B------:R-:W-:Y:S02]  /*0290*/  LOP3.LUT R0, R5, 0x1c0, RZ, 0xc0, !PT ;  /* 0x000001c005007812 */ /* 0x000fe400078ec0ff */
[C---:B------:R-:W-:Y:S01]  /*02a0*/  LOP3.LUT R2, R203.reuse, 0xfffffff8, RZ, 0xc0, !PT ;  /* 0xfffffff8cb027812 */ /* 0x040fe200078ec0ff */
[----:B------:R-:W-:Y:S01]  /*02b0*/  IMAD.SHL.U32 R203, R203, 0x40, RZ ;  /* 0x00000040cbcb7824 */ /* 0x000fe200078e00ff */
[----:B------:R-:W-:-:S02]  /*02c0*/  LOP3.LUT R5, R0, 0x8, R10, 0xf8, !PT ;  /* 0x0000000800057812 */ /* 0x000fc400078ef80a */
[----:B------:R-:W-:Y:S01]  /*02d0*/  SHF.R.U32.HI R4, RZ, 0x3, R0 ;  /* 0x00000003ff047819 */ /* 0x000fe20000011600 */
[----:B------:R-:W-:Y:S01]  /*02e0*/  IMAD.IADD R6, R3, 0x1, -R2 ;  /* 0x0000000103067824 */ /* 0x000fe200078e0a02 */
[----:B------:R-:W-:Y:S01]  /*02f0*/  IADD3 R234, R233, 0x40, RZ ;  /* 0x00000040e9ea7810 */ /* 0x000fe20007ffe0ff */
[----:B------:R-:W-:Y:S01]  /*0300*/  IMAD.SHL.U32 R0, R8, 0x8, RZ ;  /* 0x0000000808007824 */ /* 0x000fe200078e00ff */
[----:B------:R-:W-:Y:S01]  /*0310*/  LEA.HI R8, R12, R16, RZ, 0x5 ;  /* 0x000000100c087211 */ /* 0x000fe200078f28ff */
[----:B------:R-:W-:Y:S01]  /*0320*/  IMAD.SHL.U32 R3, R9, 0x8, RZ ;  /* 0x0000000809037824 */ /* 0x000fe200078e00ff */
[----:B------:R-:W-:Y:S01]  /*0330*/  LOP3.LUT R200, R5, R4, RZ, 0x3c, !PT ;  /* 0x0000000405c87212 */ /* 0x000fe200078e3cff */
[----:B------:R-:W-:Y:S01]  /*0340*/  IMAD.SHL.U32 R4, R6, 0x40, RZ ;  /* 0x0000004006047824 */ /* 0x000fe200078e00ff */
[----:B------:R-:W-:Y:S01]  /*0350*/  LOP3.LUT R2, R8, 0xffffffe0, RZ, 0xc0, !PT ;  /* 0xffffffe008027812 */ /* 0x000fe200078ec0ff */
[----:B------:R-:W-:Y:S01]  /*0360*/  IMAD.MOV.U32 R5, RZ, RZ, 0x10 ;  /* 0x00000010ff057424 */ /* 0x000fe200078e00ff */
[----:B------:R-:W-:Y:S01]  /*0370*/  LOP3.LUT R7, R7, 0x7ffffe00, R0, 0xf8, !PT ;  /* 0x7ffffe0007077812 */ /* 0x000fe200078ef800 */
[----:B------:R-:W-:Y:S01]  /*0380*/  IMAD R200, R9, 0x200, R200 ;  /* 0x0000020009c87824 */ /* 0x000fe200078e02c8 */
[----:B------:R-:W-:Y:S01]  /*0390*/  LOP3.LUT R0, R4, 0x1c0, RZ, 0xc0, !PT ;  /* 0x000001c004007812 */ /* 0x000fe200078ec0ff */
[----:B------:R-:W-:Y:S01]  /*03a0*/  IMAD.IADD R15, R16, 0x1, -R2 ;  /* 0x00000001100f7824 */ /* 0x000fe200078e0a02 */
[--C-:B------:R-:W-:Y:S01]  /*03b0*/  SHF.R.S32.HI R224, RZ, 0x5, R8.reuse ;  /* 0x00000005ffe07819 */ /* 0x100fe20000011408 */
[----:B------:R-:W-:Y:S01]  /*03c0*/  IMAD.SHL.U32 R229, R7, 0x2, RZ ;  /* 0x0000000207e57824 */ /* 0x000fe200078e00ff */
[----:B------:R-:W-:-:S02]  /*03d0*/  SHF.R.S32.HI R4, RZ, 0x1f, R8 ;  /* 0x0000001fff047819 */ /* 0x000fc40000011408 */
[----:B------:R-:W-:Y:S02]  /*03e0*/  LOP3.LUT R3, R0, 0x8, R3, 0xf8, !PT ;  /* 0x0000000800037812 */ /* 0x000fe400078ef803 */
[----:B------:R-:W-:Y:S02]  /*03f0*/  SHF.R.U32.HI R2, RZ, 0x3, R0 ;  /* 0x00000003ff027819 */ /* 0x000fe40000011600 */
[----:B------:R-:W-:Y:S02]  /*0400*/  LEA.HI R0, R4, R224, RZ, 0x3 ;  /* 0x000000e004007211 */ /* 0x000fe400078f18ff */
[----:B------:R-:W-:Y:S02]  /*0410*/  SHF.R.S32.HI R4, RZ, 0x1f, R15 ;  /* 0x0000001fff047819 */ /* 0x000fe4000001140f */
[----:B------:R-:W-:Y:S02]  /*0420*/  R2P PR, R6, 0x6 ;  /* 0x0000000606007804 */ /* 0x000fe40000000000 */
[----:B------:R-:W-:-:S02]  /*0430*/  LOP3.LUT R0, R0, 0xffffff8, RZ, 0xc0, !PT ;  /* 0x0ffffff800007812 */ /* 0x000fc400078ec0ff */
[----:B------:R-:W-:Y:S02]  /*0440*/  LOP3.LUT R6, R3, R2, RZ, 0x3c, !PT ;  /* 0x0000000203067212 */ /* 0x000fe400078e3cff */
[----:B------:R-:W-:Y:S01]  /*0450*/  LEA.HI R3, R4, R15, RZ, 0x2 ;  /* 0x0000000f04037211 */ /* 0x000fe200078f10ff */
[----:B------:R-:W-:Y:S01]  /*0460*/  IMAD.IADD R2, R224, 0x1, -R0 ;  /* 0x00000001e0027824 */ /* 0x000fe200078e0a00 */
[----:B------:R-:W-:Y:S02]  /*0470*/  SEL R5, R5, 0xfffffff0, !P1 ;  /* 0xfffffff005057807 */ /* 0x000fe40004800000 */
[----:B------:R-:W-:Y:S02]  /*0480*/  SHF.R.S32.HI R0, RZ, 0x2, R3 ;  /* 0x00000002ff007819 */ /* 0x000fe40000011403 */
[----:B------:R-:W-:Y:S02]  /*0490*/  LOP3.LUT R3, R3, 0x7ffffffc, RZ, 0xc0, !PT ;  /* 0x7ffffffc03037812 */ /* 0x000fe400078ec0ff */
[----:B------:R-:W-:Y:S01]  /*04a0*/  SEL R4, R206, 0xffffffe0, !P2 ;  /* 0xffffffe0ce047807 */ /* 0x000fe20005000000 */
[----:B------:R-:W-:Y:S01]  /*04b0*/  IMAD R14, R2, 0x10, R0 ;  /* 0x00000010020e7824 */ /* 0x000fe200078e0200 */
[----:B------:R-:W-:Y:S01]  /*04c0*/  LEA.HI R0, R12, R16, RZ, 0x7 ;  /* 0x000000100c007211 */ /* 0x000fe200078f38ff */
[----:B------:R-:W-:Y:S01]  /*04d0*/  IMAD.IADD R3, R15, 0x1, -R3 ;  /* 0x000000010f037824 */ /* 0x000fe200078e0a03 */
[----:B------:R-:W-:Y:S01]  /*04e0*/  LOP3.LUT R203, R6, 0x7ffffe00, R203, 0xf8, !PT ;  /* 0x7ffffe0006cb7812 */ /* 0x000fe200078ef8cb */
[----:B------:R-:W-:Y:S01]  /*04f0*/  IMAD.IADD R2, R5, 0x1, R4 ;  /* 0x0000000105027824 */ /* 0x000fe200078e0204 */
[----:B------:R-:W-:Y:S01]  /*0500*/  SHF.R.S32.HI R0, RZ, 0x7, R0 ;  /* 0x00000007ff007819 */ /* 0x000fe20000011400 */
[----:B------:R-:W-:Y:S01]  /*0510*/  IMAD.SHL.U32 R3, R3, 0x2, RZ ;  /* 0x0000000203037824 */ /* 0x000fe200078e00ff */
[----:B------:R-:W-:Y:S01]  /*0520*/  SHF.R.S32.HI R0, RZ, 0x1f, R234 ;  /* 0x0000001fff007819 */ /* 0x000fe200000114ea */
[----:B------:R-:W-:Y:S01]  /*0530*/  IMAD R0, R11, 0x8, R14 ;  /* 0x000000080b007824 */ /* 0x000fe200078e020e */
[----:B------:R1:W-:Y:S01]  /*0540*/  STL [R1+0xd0], R14 ;  /* 0x0000d00e01007387 */ /* 0x0003e20000100800 */
[----:B------:R-:W-:Y:S01]  /*0550*/  IMAD.MOV.U32 R4, RZ, RZ, 0x40 ;  /* 0x00000040ff047424 */ /* 0x000fe200078e00ff */
[----:B------:R-:W-:-:S02]  /*0560*/  IADD3 R19, R3, 0x8, RZ ;  /* 0x0000000803137810 */ /* 0x000fc40007ffe0ff */
[C---:B------:R-:W-:Y:S01]  /*0570*/  IADD3 R18, R3.reuse, 0x10, RZ ;  /* 0x0000001003127810 */ /* 0x040fe20007ffe0ff */
[----:B------:R2:W-:Y:S01]  /*0580*/  STL [R1+0x4c], R13 ;  /* 0x00004c0d01007387 */ /* 0x0005e20000100800 */
[C---:B------:R-:W-:Y:S02]  /*0590*/  IADD3 R17, R3.reuse, 0x18, RZ ;  /* 0x0000001803117810 */ /* 0x040fe40007ffe0ff */
[C---:B------:R-:W-:Y:S01]  /*05a0*/  IADD3 R16, R3.reuse, 0x20, RZ ;  /* 0x0000002003107810 */ /* 0x040fe20007ffe0ff */
[----:B------:R3:W-:Y:S01]  /*05b0*/  STL [R1+0xc8], R0 ;  /* 0x0000c80001007387 */ /* 0x0007e20000100800 */
[C---:B------:R-:W-:Y:S02]  /*05c0*/  IADD3 R15, R3.reuse, 0x28, RZ ;  /* 0x00000028030f7810 */ /* 0x040fe40007ffe0ff */
[C---:B------:R-:W-:Y:S01]  /*05d0*/  IADD3 R12, R3.reuse, 0x40, RZ ;  /* 0x00000040030c7810 */ /* 0x040fe20007ffe0ff */
[----:B------:R4:W-:Y:S01]  /*05e0*/  STL [R1+0x38], R3 ;  /* 0x0000380301007387 */ /* 0x0009e20000100800 */
[----:B------:R-:W-:-:S02]  /*05f0*/  IADD3 R10, R3, 0x48, RZ ;  /* 0x00000048030a7810 */ /* 0x000fc40007ffe0ff */
[C---:B------:R-:W-:Y:S01]  /*0600*/  IADD3 R9, R3.reuse, 0x50, RZ ;  /* 0x0000005003097810 */ /* 0x040fe20007ffe0ff */
[----:B------:R-:W-:Y:S01]  /*0610*/  STL [R1+0x88], R19 ;  /* 0x0000881301007387 */ /* 0x000fe20000100800 */
[C---:B------:R-:W-:Y:S02]  /*0620*/  IADD3 R8, R3.reuse, 0x58, RZ ;  /* 0x0000005803087810 */ /* 0x040fe40007ffe0ff */
[C---:B------:R-:W-:Y:S01]  /*0630*/  IADD3 R7, R3.reuse, 0x60, RZ ;  /* 0x0000006003077810 */ /* 0x040fe20007ffe0ff */
[----:B------:R-:W-:Y:S01]  /*0640*/  STL [R1+0x84], R18 ;  /* 0x0000841201007387 */ /* 0x000fe20000100800 */
[C---:B------:R-:W-:Y:S02]  /*0650*/  IADD3 R6, R3.reuse, 0x68, RZ ;  /* 0x0000006803067810 */ /* 0x040fe40007ffe0ff */
[----:B------:R-:W-:Y:S01]  /*0660*/  SHF.R.S32.HI R5, RZ, 0x1f, R233 ;  /* 0x0000001fff057819 */ /* 0x000fe200000114e9 */
[----:B------:R-:W-:Y:S01]  /*0670*/  STL [R1+0x80], R17 ;  /* 0x0000801101007387 */ /* 0x000fe20000100800 */
[----:B-1----:R-:W-:-:S02]  /*0680*/  IADD3 R14, R3, 0x30, RZ ;  /* 0x00000030030e7810 */ /* 0x002fc40007ffe0ff */
[C---:B------:R-:W-:Y:S01]  /*0690*/  IADD3 R5, R3.reuse, 0x70, RZ ;  /* 0x0000007003057810 */ /* 0x040fe20007ffe0ff */
[----:B------:R-:W-:Y:S01]  /*06a0*/  STL [R1+0x7c], R16 ;  /* 0x00007c1001007387 */ /* 0x000fe20000100800 */
[C---:B--2---:R-:W-:Y:S02]  /*06b0*/  IADD3 R13, R3.reuse, 0x38, RZ ;  /* 0x00000038030d7810 */ /* 0x044fe40007ffe0ff */
[----:B------:R-:W-:Y:S01]  /*06c0*/  SHF.R.S32.HI R11, RZ, 0x1f, R18 ;  /* 0x0000001fff0b7819 */ /* 0x000fe20000011412 */
[----:B------:R-:W-:Y:S01]  /*06d0*/  STL [R1+0x78], R15 ;  /* 0x0000780f01007387 */ /* 0x000fe20000100800 */
[----:B---3--:R-:W-:Y:S02]  /*06e0*/  SEL R0, R4, 0xffffffc0, !P2 ;  /* 0xffffffc004007807 */ /* 0x008fe40005000000 */
[----:B------:R-:W-:Y:S01]  /*06f0*/  SHF.R.S32.HI R4, RZ, 0x1f, R19 ;  /* 0x0000001fff047819 */ /* 0x000fe20000011413 */
[----:B------:R1:W-:Y:S01]  /*0700*/  STL [R1+0x74], R14 ;  /* 0x0000740e01007387 */ /* 0x0003e20000100800 */
[----:B----4-:R-:W-:-:S02]  /*0710*/  IADD3 R3, R3, 0x78, RZ ;  /* 0x0000007803037810 */ /* 0x010fc40007ffe0ff */
[----:B------:R-:W-:Y:S01]  /*0720*/  LEA R203, R203, 0x100, 0x1 ;  /* 0x00000100cbcb7811 */ /* 0x000fe200078e08ff */
[----:B------:R-:W-:Y:S01]  /*0730*/  STL [R1+0x70], R13 ;  /* 0x0000700d01007387 */ /* 0x000fe20000100800 */
[----:B------:R-:W-:Y:S02]  /*0740*/  SEL R206, R206, 0xffffffe0, !P1 ;  /* 0xffffffe0cece7807 */ /* 0x000fe40004800000 */
[----:B------:R-:W-:Y:S01]  /*0750*/  LEA R200, R200, 0x8100, 0x1 ;  /* 0x00008100c8c87811 */ /* 0x000fe200078e08ff */
[----:B------:R-:W-:Y:S01]  /*0760*/  STL [R1+0x6c], R12 ;  /* 0x00006c0c01007387 */ /* 0x000fe20000100800 */
[--C-:B------:R-:W-:Y:S02]  /*0770*/  IMAD R224, R224, 0x800, R203.reuse ;  /* 0x00000800e0e07824 */ /* 0x100fe400078e02cb */
[C---:B------:R-:W-:Y:S01]  /*0780*/  IMAD.IADD R205, R203.reuse, 0x1, R206 ;  /* 0x00000001cbcd7824 */ /* 0x040fe200078e02ce */
[----:B------:R2:W-:Y:S01]  /*0790*/  STL [R1+0x68], R10 ;  /* 0x0000680a01007387 */ /* 0x0005e20000100800 */
[----:B------:R-:W-:Y:S01]  /*07a0*/  IMAD.IADD R225, R206, 0x1, R224 ;  /* 0x00000001cee17824 */ /* 0x000fe200078e02e0 */
[----:B------:R-:W-:Y:S01]  /*07b0*/  IADD3 R206, R0, R203, R206 ;  /* 0x000000cb00ce7210 */ /* 0x000fe20007ffe0ce */
[----:B------:R-:W-:Y:S01]  /*07c0*/  IMAD R216, R2, 0x2, R203 ;  /* 0x0000000202d87824 */ /* 0x000fe200078e02cb */
[----:B------:R3:W-:Y:S01]  /*07d0*/  STL [R1+0x64], R9 ;  /* 0x0000640901007387 */ /* 0x0007e20000100800 */
[----:B------:R-:W-:-:S02]  /*07e0*/  IMAD.IADD R204, R203, 0x1, R0 ;  /* 0x00000001cbcc7824 */ /* 0x000fc400078e0200 */
[C---:B------:R-:W-:Y:S01]  /*07f0*/  IMAD.IADD R227, R0.reuse, 0x1, R224 ;  /* 0x0000000100e37824 */ /* 0x040fe200078e02e0 */
[----:B------:R-:W-:Y:S01]  /*0800*/  STL [R1+0x60], R8 ;  /* 0x0000600801007387 */ /* 0x000fe20000100800 */
[----:B------:R-:W-:-:S03]  /*0810*/  IMAD.IADD R226, R0, 0x1, R225 ;  /* 0x0000000100e27824 */ /* 0x000fc600078e02e1 */
[----:B------:R4:W-:Y:S01]  /*0820*/  STL [R1+0x5c], R7 ;  /* 0x00005c0701007387 */ /* 0x0009e20000100800 */
[----:B-1----:R-:W-:-:S03]  /*0830*/  SHF.R.S32.HI R14, RZ, 0x1f, R14 ;  /* 0x0000001fff0e7819 */ /* 0x002fc6000001140e */
[----:B------:R1:W-:Y:S04]  /*0840*/  STL [R1+0x58], R6 ;  /* 0x0000580601007387 */ /* 0x0003e80000100800 */
[----:B------:R5:W-:Y:S04]  /*0850*/  STL [R1+0xc4], R4 ;  /* 0x0000c40401007387 */ /* 0x000be80000100800 */
[----:B------:R-:W-:Y:S01]  /*0860*/  STL [R1+0x54], R5 ;  /* 0x0000540501007387 */ /* 0x000fe20000100800 */
[----:B--2---:R-:W-:-:S03]  /*0870*/  SHF.R.S32.HI R10, RZ, 0x1f, R10 ;  /* 0x0000001fff0a7819 */ /* 0x004fc6000001140a */
[----:B------:R2:W-:Y:S01]  /*0880*/  STL [R1+0xc0], R11 ;  /* 0x0000c00b01007387 */ /* 0x0005e20000100800 */
[----:B---3--:R-:W-:-:S03]  /*0890*/  SHF.R.S32.HI R9, RZ, 0x1f, R9 ;  /* 0x0000001fff097819 */ /* 0x008fc60000011409 */
[----:B------:R3:W-:Y:S01]  /*08a0*/  STL [R1+0x50], R3 ;  /* 0x0000500301007387 */ /* 0x0007e20000100800 */
[----:B----4-:R-:W-:Y:S02]  /*08b0*/  SHF.R.S32.HI R7, RZ, 0x1f, R7 ;  /* 0x0000001fff077819 */ /* 0x010fe40000011407 */
[----:B-1----:R-:W-:Y:S02]  /*08c0*/  SHF.R.S32.HI R6, RZ, 0x1f, R6 ;  /* 0x0000001fff067819 */ /* 0x002fe40000011406 */
[----:B-----5:R-:W-:-:S05]  /*08d0*/  SHF.R.S32.HI R4, RZ, 0x1f, R17 ;  /* 0x0000001fff047819 */ /* 0x020fca0000011411 */
[----:B------:R1:W-:Y:S01]  /*08e0*/  STL [R1+0xbc], R4 ;  /* 0x0000bc0401007387 */ /* 0x0003e20000100800 */
[----:B--2---:R-:W-:Y:S02]  /*08f0*/  SHF.R.S32.HI R11, RZ, 0x1f, R16 ;  /* 0x0000001fff0b7819 */ /* 0x004fe40000011410 */
[----:B---3--:R-:W-:-:S03]  /*0900*/  SHF.R.S32.HI R3, RZ, 0x1f, R3 ;  /* 0x0000001fff037819 */ /* 0x008fc60000011403 */
[----:B------:R2:W-:Y:S01]  /*0910*/  STL [R1+0xb8], R11 ;  /* 0x0000b80b01007387 */ /* 0x0005e20000100800 */
[----:B-1----:R-:W-:-:S05]  /*0920*/  SHF.R.S32.HI R4, RZ, 0x1f, R15 ;  /* 0x0000001fff047819 */ /* 0x002fca000001140f */
[----:B------:R1:W-:Y:S01]  /*0930*/  STL [R1+0xb4], R4 ;  /* 0x0000b40401007387 */ /* 0x0003e20000100800 */
[----:B--2---:R-:W-:-:S03]  /*0940*/  SHF.R.S32.HI R11, RZ, 0x1f, R13 ;  /* 0x0000001fff0b7819 */ /* 0x004fc6000001140d */
[----:B------:R-:W-:Y:S04]  /*0950*/  STL [R1+0xb0], R14 ;  /* 0x0000b00e01007387 */ /* 0x000fe80000100800 */
[----:B------:R-:W-:Y:S01]  /*0960*/  STL [R1+0xac], R11 ;  /* 0x0000ac0b01007387 */ /* 0x000fe20000100800 */
[----:B-1----:R-:W-:-:S05]  /*0970*/  SHF.R.S32.HI R4, RZ, 0x1f, R12 ;  /* 0x0000001fff047819 */ /* 0x002fca000001140c */
[----:B------:R1:W-:Y:S04]  /*0980*/  STL [R1+0xa8], R4 ;  /* 0x0000a80401007387 */ /* 0x0003e80000100800 */
[----:B------:R-:W-:Y:S04]  /*0990*/  STL [R1+0xa4], R10 ;  /* 0x0000a40a01007387 */ /* 0x000fe80000100800 */
[----:B------:R-:W-:Y:S01]  /*09a0*/  STL [R1+0xa0], R9 ;  /* 0x0000a00901007387 */ /* 0x000fe20000100800 */
[----:B-1----:R-:W-:-:S05]  /*09b0*/  SHF.R.S32.HI R4, RZ, 0x1f, R8 ;  /* 0x0000001fff047819 */ /* 0x002fca0000011408 */
[----:B------:R1:W-:Y:S04]  /*09c0*/  STL [R1+0x9c], R4 ;  /* 0x00009c0401007387 */ /* 0x0003e80000100800 */
[----:B------:R2:W-:Y:S04]  /*09d0*/  STL [R1+0x98], R7 ;  /* 0x0000980701007387 */ /* 0x0005e80000100800 */
[----:B------:R2:W-:Y:S01]  /*09e0*/  STL [R1+0x94], R6 ;  /* 0x0000940601007387 */ /* 0x0005e20000100800 */
[----:B-1----:R-:W-:-:S05]  /*09f0*/  SHF.R.S32.HI R4, RZ, 0x1f, R5 ;  /* 0x0000001fff047819 */ /* 0x002fca0000011405 */
[----:B------:R2:W-:Y:S04]  /*0a00*/  STL [R1+0x90], R4 ;  /* 0x0000900401007387 */ /* 0x0005e80000100800 */
[----:B------:R2:W-:Y:S02]  /*0a10*/  STL [R1+0x8c], R3 ;  /* 0x00008c0301007387 */ /* 0x0005e40000100800 */
.L_x_114:
[----:B--2---:R-:W2:Y:S01]  /*0a20*/  LDL R4, [R1+0x4c] ;  /* 0x00004c0001047983 */ /* 0x004ea20000100800 */
[----:B------:R-:W-:Y:S01]  /*0a30*/  IMAD.MOV.U32 R0, RZ, RZ, c[0x0][0x560] ;  /* 0x00015800ff007624 */ /* 0x000fe200078e00ff */
[----:B------:R-:W-:Y:S01]  /*0a40*/  YIELD ;  /* 0x0000000000007946 */ /* 0x000fe20003800000 */
[----:B------:R-:W-:Y:S03]  /*0a50*/  BSSY B0, `(.L_x_69) ;  /* 0x0000016000007945 */ /* 0x000fe60003800000 */
[----:B------:R-:W-:-:S13]  /*0a60*/  ISETP.NE.AND P0, PT, R0, 0x1, PT ;  /* 0x000000010000780c */ /* 0x000fda0003f05270 */
[----:B--2---:R-:W-:Y:S01]  /*0a70*/  @P0 IMAD.HI.U32 R0, R4, c[0x0][0x564], RZ ;  /* 0x0001590004000a27 */ /* 0x004fe200078e00ff */
[----:B------:R-:W-:-:S04]  /*0a80*/  MOV R3, R4 ;  /* 0x0000000400037202 */ /* 0x000fc80000000f00 */
[----:B------:R-:W-:-:S04]  /*0a90*/  @P0 SHF.R.U32.HI R3, RZ, c[0x0][0x568], R0 ;  /* 0x00015a00ff030a19 */ /* 0x000fc80000011600 */
[----:B------:R-:W-:Y:S01]  /*0aa0*/  ISETP.GE.AND P0, PT, R3, c[0x0][0x578], PT ;  /* 0x00015e0003007a0c */ /* 0x000fe20003f06270 */
[----:B------:R-:W-:-:S04]  /*0ab0*/  IMAD.MOV R2, RZ, RZ, -R3 ;  /* 0x000000ffff027224 */ /* 0x000fc800078e0a03 */
[----:B------:R-:W-:-:S08]  /*0ac0*/  IMAD R2, R2, c[0x0][0x560], R4 ;  /* 0x0001580002027a24 */ /* 0x000fd000078e0204 */
[----:B------:R-:W-:Y:S05]  /*0ad0*/  @!P0 BRA `(.L_x_70) ;  /* 0x0000007000008947 */ /* 0x000fea0003800000 */
[----:B------:R-:W-:-:S04]  /*0ae0*/  MOV R0, c[0x0][0x56c] ;  /* 0x00015b0000007a02 */ /* 0x000fc80000000f00 */
[----:B------:R-:W-:Y:S02]  /*0af0*/  ISETP.NE.AND P0, PT, R0, 0x1, PT ;  /* 0x000000010000780c */ /* 0x000fe40003f05270 */
[----:B------:R-:W-:-:S11]  /*0b00*/  MOV R0, R2 ;  /* 0x0000000200007202 */ /* 0x000fd60000000f00 */
[----:B------:R-:W-:-:S05]  /*0b10*/  @P0 IMAD.HI.U32 R4, R2, c[0x0][0x570], RZ ;  /* 0x00015c0002040a27 */ /* 0x000fca00078e00ff */
[----:B------:R-:W-:-:S05]  /*0b20*/  @P0 SHF.R.U32.HI R0, RZ, c[0x0][0x574], R4 ;  /* 0x00015d00ff000a19 */ /* 0x000fca0000011604 */
[----:B------:R-:W-:Y:S01]  /*0b30*/  IMAD R4, R0, c[0x0][0x56c], RZ ;  /* 0x00015b0000047a24 */ /* 0x000fe200078e02ff */
[----:B------:R-:W-:Y:S05]  /*0b40*/  BRA `(.L_x_71) ;  /* 0x0000006000007947 */ /* 0x000fea0003800000 */
.L_x_70:
[----:B------:R-:W-:-:S04]  /*0b50*/  MOV R0, c[0x0][0x554] ;  /* 0x0001550000007a02 */ /* 0x000fc80000000f00 */
[----:B------:R-:W-:Y:S02]  /*0b60*/  ISETP.NE.AND P0, PT, R0, 0x1, PT ;  /* 0x000000010000780c */ /* 0x000fe40003f05270 */
[----:B------:R-:W-:-:S11]  /*0b70*/  MOV R0, R2 ;  /* 0x0000000200007202 */ /* 0x000fd60000000f00 */
[----:B------:R-:W-:-:S05]  /*0b80*/  @P0 IMAD.HI.U32 R4, R2, c[0x0][0x558], RZ ;  /* 0x0001560002040a27 */ /* 0x000fca00078e00ff */
[----:B------:R-:W-:-:S05]  /*0b90*/  @P0 SHF.R.U32.HI R0, RZ, c[0x0][0x55c], R4 ;  /* 0x00015700ff000a19 */ /* 0x000fca0000011604 */
[----:B------:R-:W-:Y:S02]  /*0ba0*/  IMAD R4, R0, c[0x0][0x554], RZ ;  /* 0x0001550000047a24 */ /* 0x000fe400078e02ff */
.L_x_71:
[----:B------:R-:W-:Y:S05]  /*0bb0*/  BSYNC B0 ;  /* 0x0000000000007941 */ /* 0x000fea0003800000 */
.L_x_69:
[----:B------:R-:W-:Y:S01]  /*0bc0*/  IMAD.MOV.U32 R5, RZ, RZ, c[0x0][0x548] ;  /* 0x00015200ff057624 */ /* 0x000fe200078e00ff */
[----:B------:R-:W-:Y:S01]  /*0bd0*/  ISETP.NE.U32.AND P0, PT, RZ, c[0x0][0x370], PT ;  /* 0x0000dc00ff007a0c */ /* 0x000fe20003f05070 */
[----:B------:R-:W-:Y:S02]  /*0be0*/  IMAD.IADD R4, R2, 0x1, -R4 ;  /* 0x0000000102047824 */ /* 0x000fe400078e0a04 */
[----:B------:R-:W-:Y:S01]  /*0bf0*/  IMAD.MOV.U32 R169, RZ, RZ, RZ ;  /* 0x000000ffffa97224 */ /* 0x000fe200078e00ff */
[----:B------:R-:W-:Y:S01]  /*0c00*/  ISETP.NE.AND P1, PT, R5, 0x1, PT ;  /* 0x000000010500780c */ /* 0x000fe20003f25270 */
[----:B------:R-:W-:Y:S01]  /*0c10*/  IMAD R4, R3, c[0x0][0x554], R4 ;  /* 0x0001550003047a24 */ /* 0x000fe200078e0204 */
[----:B------:R-:W-:-:S03]  /*0c20*/  ISETP.NE.AND.EX P0, PT, RZ, c[0x0][0x374], PT, P0 ;  /* 0x0000dd00ff007a0c */ /* 0x000fc60003f05300 */
[----:B------:R-:W-:-:S08]  /*0c30*/  IMAD.MOV.U32 R14, RZ, RZ, R4 ;  /* 0x000000ffff0e7224 */ /* 0x000fd000078e0004 */
[----:B------:R-:W-:-:S04]  /*0c40*/  @P1 IMAD.HI.U32 R2, R4, c[0x0][0x54c], RZ ;  /* 0x0001530004021a27 */ /* 0x000fc800078e00ff */
[----:B------:R-:W-:Y:S01]  /*0c50*/  @P0 IMAD.MOV.U32 R3, RZ, RZ, 0x4 ;  /* 0x00000004ff030424 */ /* 0x000fe200078e00ff */
[----:B------:R-:W-:-:S05]  /*0c60*/  @P1 SHF.R.U32.HI R14, RZ, c[0x0][0x550], R2 ;  /* 0x00015400ff0e1a19 */ /* 0x000fca0000011602 */
[----:B------:R-:W-:Y:S01]  /*0c70*/  @P0 IMAD.WIDE R2, R14, R3, c[0x0][0x370] ;  /* 0x0000dc000e020625 */ /* 0x000fe200078e0203 */
[----:B------:R-:W-:Y:S01]  /*0c80*/  MOV R12, c[0x0][0x2c4] ;  /* 0x0000b100000c7a02 */ /* 0x000fe20000000f00 */
[----:B------:R1:W-:Y:S04]  /*0c90*/  STL [R1+0x3c], R14 ;  /* 0x00003c0e01007387 */ /* 0x0003e80000100800 */
[----:B------:R2:W3:Y:S01]  /*0ca0*/  @P0 LDG.E R169, [R2.64] ;  /* 0x0000000602a90981 */ /* 0x0004e2000c1e1900 */
[----:B------:R-:W-:Y:S01]  /*0cb0*/  IMAD.MOV.U32 R11, RZ, RZ, R0 ;  /* 0x000000ffff0b7224 */ /* 0x000fe200078e0000 */
[----:B------:R-:W-:Y:S01]  /*0cc0*/  ISETP.NE.AND P4, PT, R12, 0x1, PT ;  /* 0x000000010c00780c */ /* 0x000fe20003f85270 */
[----:B------:R-:W-:Y:S01]  /*0cd0*/  IMAD.MOV.U32 R5, RZ, RZ, 0x80 ;  /* 0x00000080ff057424 */ /* 0x000fe200078e00ff */
[----:B------:R-:W-:Y:S04]  /*0ce0*/  BSSY B0, `(.L_x_72) ;  /* 0x0000041000007945 */ /* 0x000fe80003800000 */
[----:B------:R-:W-:Y:S01]  /*0cf0*/  IADD3 R5, R5, -c[0x0][0x168], RZ ;  /* 0x80005a0005057a10 */ /* 0x000fe20007ffe0ff */
[----:B--2---:R-:W-:-:S05]  /*0d00*/  IMAD.MOV.U32 R2, RZ, RZ, c[0x0][0x53c] ;  /* 0x00014f00ff027624 */ /* 0x004fca00078e00ff */
[----:B------:R-:W-:Y:S02]  /*0d10*/  ISETP.NE.AND P0, PT, R2, 0x1, PT ;  /* 0x000000010200780c */ /* 0x000fe40003f05270 */
[----:B------:R-:W-:-:S11]  /*0d20*/  LOP3.LUT R2, R0, 0x1ffffff, RZ, 0x3c, !PT ;  /* 0x01ffffff00027812 */ /* 0x000fd600078e3cff */
[----:B------:R-:W-:Y:S01]  /*0d30*/  @P0 IMAD.HI.U32 R3, R0, c[0x0][0x540], RZ ;  /* 0x0001500000030a27 */ /* 0x000fe200078e00ff */
[----:B------:R-:W-:-:S03]  /*0d40*/  IADD3 R0, R2, c[0x0][0x53c], RZ ;  /* 0x00014f0002007a10 */ /* 0x000fc60007ffe0ff */
[----:B------:R-:W-:Y:S01]  /*0d50*/  IMAD.MOV.U32 R2, RZ, RZ, c[0x0][0x2ac] ;  /* 0x0000ab00ff027624 */ /* 0x000fe200078e00ff */
[----:B------:R-:W-:-:S03]  /*0d60*/  @P0 SHF.R.U32.HI R11, RZ, c[0x0][0x544], R3 ;  /* 0x00015100ff0b0a19 */ /* 0x000fc60000011603 */
[C---:B------:R-:W-:Y:S02]  /*0d70*/  IMAD R238, R2.reuse, c[0x0][0x1d0], RZ ;  /* 0x0000740002ee7a24 */ /* 0x040fe400078e02ff */
[----:B------:R-:W-:Y:S01]  /*0d80*/  IMAD R0, R11, c[0x0][0x53c], R0 ;  /* 0x00014f000b007a24 */ /* 0x000fe200078e0200 */
[----:B------:R1:W-:Y:S01]  /*0d90*/  STL [R1+0x44], R11 ;  /* 0x0000440b01007387 */ /* 0x0003e20000100800 */
[----:B------:R-:W-:Y:S01]  /*0da0*/  IMAD R2, R2, c[0x0][0x1d0], R5 ;  /* 0x0000740002027a24 */ /* 0x000fe200078e0205 */
[----:B------:R-:W-:Y:S01]  /*0db0*/  IADD3 R5, R238, 0x7f, RZ ;  /* 0x0000007fee057810 */ /* 0x000fe20007ffe0ff */
[----:B------:R-:W-:-:S05]  /*0dc0*/  IMAD.SHL.U32 R13, R0, 0x80, RZ ;  /* 0x00000080000d7824 */ /* 0x000fca00078e00ff */
[----:B------:R-:W-:Y:S01]  /*0dd0*/  IADD3 R0, R13, 0x7f, RZ ;  /* 0x0000007f0d007810 */ /* 0x000fe20007ffe0ff */
[----:B------:R1:W-:Y:S04]  /*0de0*/  STL [R1+0x48], R13 ;  /* 0x0000480d01007387 */ /* 0x0003e80000100800 */
[----:B------:R-:W-:-:S05]  /*0df0*/  @P4 IMAD.HI.U32 R3, R0, c[0x0][0x2c8], RZ ;  /* 0x0000b20000034a27 */ /* 0x000fca00078e00ff */
[----:B------:R-:W-:-:S04]  /*0e00*/  @P4 SHF.R.U32.HI R0, RZ, c[0x0][0x2cc], R3 ;  /* 0x0000b300ff004a19 */ /* 0x000fc80000011603 */
[----:B------:R-:W-:Y:S02]  /*0e10*/  IADD3 R0, R2, R0, RZ ;  /* 0x0000000002007210 */ /* 0x000fe40007ffe0ff */
[----:B------:R-:W-:Y:S02]  /*0e20*/  SHF.R.S32.HI R2, RZ, 0x1f, R5 ;  /* 0x0000001fff027819 */ /* 0x000fe40000011405 */
[----:B------:R-:W-:Y:S02]  /*0e30*/  SHF.R.S32.HI R3, RZ, 0x1f, R0 ;  /* 0x0000001fff037819 */ /* 0x000fe40000011400 */
[----:B------:R-:W-:Y:S02]  /*0e40*/  LEA.HI R2, R2, R5, RZ, 0x7 ;  /* 0x0000000502027211 */ /* 0x000fe400078f38ff */
[----:B------:R-:W-:Y:S02]  /*0e50*/  LEA.HI R3, R3, R0, RZ, 0x7 ;  /* 0x0000000003037211 */ /* 0x000fe400078f38ff */
[----:B------:R-:W-:-:S02]  /*0e60*/  SHF.R.S32.HI R0, RZ, 0x7, R2 ;  /* 0x00000007ff007819 */ /* 0x000fc40000011402 */
[----:B------:R-:W-:-:S04]  /*0e70*/  SHF.R.S32.HI R2, RZ, 0x7, R3 ;  /* 0x00000007ff027819 */ /* 0x000fc80000011403 */
[----:B------:R-:W-:Y:S01]  /*0e80*/  IMNMX R7, R0, R2, PT ;  /* 0x0000000200077217 */ /* 0x000fe20003800200 */
[----:B------:R-:W-:Y:S02]  /*0e90*/  IMAD.MOV R0, RZ, RZ, -R14 ;  /* 0x000000ffff007224 */ /* 0x000fe400078e0a0e */
[----:B------:R-:W-:Y:S01]  /*0ea0*/  IMAD.MOV.U32 R2, RZ, RZ, RZ ;  /* 0x000000ffff027224 */ /* 0x000fe200078e00ff */
[----:B------:R-:W-:Y:S01]  /*0eb0*/  ISETP.GE.AND P0, PT, R7, 0x1, PT ;  /* 0x000000010700780c */ /* 0x000fe20003f06270 */
[----:B------:R-:W-:Y:S01]  /*0ec0*/  IMAD R46, R0, c[0x0][0x548], R4 ;  /* 0x00015200002e7a24 */ /* 0x000fe200078e0204 */
[----:B---3--:R1:W-:Y:S04]  /*0ed0*/  STL [R1+0x10], R169 ;  /* 0x000010a901007387 */ /* 0x0083e80000100800 */
[----:B------:R1:W-:Y:S07]  /*0ee0*/  STL [R1+0x40], R46 ;  /* 0x0000402e01007387 */ /* 0x0003ee0000100800 */
[----:B------:R-:W-:Y:S05]  /*0ef0*/  @!P0 BRA `(.L_x_73) ;  /* 0x000001f000008947 */ /* 0x000fea0003800000 */
[----:B------:R-:W-:-:S04]  /*0f00*/  SHF.R.U32.HI R0, RZ, 0x10, R11 ;  /* 0x00000010ff007819 */ /* 0x000fc8000001160b */
[----:B------:R-:W-:-:S04]  /*0f10*/  ISETP.NE.AND P0, PT, R0, RZ, PT ;  /* 0x000000ff0000720c */ /* 0x000fc80003f05270 */
[----:B------:R-:W-:-:S04]  /*0f20*/  SEL R0, R0, c[0x0][0x338], P0 ;  /* 0x0000ce0000007a07 */ /* 0x000fc80000000000 */
[----:B------:R-:W-:Y:S02]  /*0f30*/  IABS R3, R0 ;  /* 0x0000000000037213 */ /* 0x000fe40000000000 */
[----:B------:R-:W-:Y:S02]  /*0f40*/  IADD3 R6, R0, -0x1, R7 ;  /* 0xffffffff00067810 */ /* 0x000fe40007ffe007 */
[----:B------:R-:W2:Y:S02]  /*0f50*/  I2F.RP R4, R3 ;  /* 0x0000000300047306 */ /* 0x000ea40000209400 */
[----:B------:R-:W-:Y:S02]  /*0f60*/  IABS R10, R6 ;  /* 0x00000006000a7213 */ /* 0x000fe40000000000 */
[----:B------:R-:W-:-:S04]  /*0f70*/  LOP3.LUT R6, R6, R0, RZ, 0x3c, !PT ;  /* 0x0000000006067212 */ /* 0x000fc800078e3cff */
[----:B------:R-:W-:Y:S01]  /*0f80*/  ISETP.GE.AND P0, PT, R6, RZ, PT ;  /* 0x000000ff0600720c */ /* 0x000fe20003f06270 */
[----:B--2---:R-:W2:Y:S02]  /*0f90*/  MUFU.RCP R4, R4 ;  /* 0x0000000400047308 */ /* 0x004ea40000001000 */
[----:B--2---:R-:W-:-:S06]  /*0fa0*/  IADD3 R4, R4, 0xffffffe, RZ ;  /* 0x0ffffffe04047810 */ /* 0x004fcc0007ffe0ff */
[----:B------:R-:W2:Y:S02]  /*0fb0*/  F2I.FTZ.U32.TRUNC.NTZ R5, R4 ;  /* 0x0000000400057305 */ /* 0x000ea4000021f000 */
[----:B--2---:R-:W-:Y:S02]  /*0fc0*/  IMAD.MOV R2, RZ, RZ, -R5 ;  /* 0x000000ffff027224 */ /* 0x004fe400078e0a05 */
[----:B------:R-:W-:Y:S02]  /*0fd0*/  IMAD.MOV.U32 R4, RZ, RZ, RZ ;  /* 0x000000ffff047224 */ /* 0x000fe400078e00ff */
[----:B------:R-:W-:Y:S01]  /*0fe0*/  IMAD.MOV.U32 R8, RZ, RZ, R2 ;  /* 0x000000ffff087224 */ /* 0x000fe200078e0002 */
[----:B------:R-:W-:-:S03]  /*0ff0*/  IABS R2, R0 ;  /* 0x0000000000027213 */ /* 0x000fc60000000000 */
[----:B------:R-:W-:Y:S02]  /*1000*/  IMAD R8, R8, R3, RZ ;  /* 0x0000000308087224 */ /* 0x000fe400078e02ff */
[----:B------:R-:W-:Y:S02]  /*1010*/  IMAD.MOV R9, RZ, RZ, -R2 ;  /* 0x000000ffff097224 */ /* 0x000fe400078e0a02 */
[----:B------:R-:W-:-:S04]  /*1020*/  IMAD.HI.U32 R2, R5, R8, R4 ;  /* 0x0000000805027227 */ /* 0x000fc800078e0004 */
[----:B------:R-:W-:Y:S02]  /*1030*/  IMAD.MOV.U32 R4, RZ, RZ, R10 ;  /* 0x000000ffff047224 */ /* 0x000fe400078e000a */
[----:B------:R-:W-:Y:S02]  /*1040*/  IMAD.MOV.U32 R5, RZ, RZ, R9 ;  /* 0x000000ffff057224 */ /* 0x000fe400078e0009 */
[----:B------:R-:W-:-:S04]  /*1050*/  IMAD.HI.U32 R2, R2, R4, RZ ;  /* 0x0000000402027227 */ /* 0x000fc800078e00ff */
[----:B------:R-:W-:-:S05]  /*1060*/  IMAD R4, R2, R5, R4 ;  /* 0x0000000502047224 */ /* 0x000fca00078e0204 */
[----:B------:R-:W-:-:S13]  /*1070*/  ISETP.GT.U32.AND P1, PT, R3, R4, PT ;  /* 0x000000040300720c */ /* 0x000fda0003f24070 */
[----:B------:R-:W-:Y:S01]  /*1080*/  @!P1 IMAD.IADD R4, R4, 0x1, -R3 ;  /* 0x0000000104049824 */ /* 0x000fe200078e0a03 */
[----:B------:R-:W-:Y:S02]  /*1090*/  @!P1 IADD3 R2, R2, 0x1, RZ ;  /* 0x0000000102029810 */ /* 0x000fe40007ffe0ff */
[----:B------:R-:W-:Y:S02]  /*10a0*/  ISETP.NE.AND P1, PT, R0, RZ, PT ;  /* 0x000000ff0000720c */ /* 0x000fe40003f25270 */
[----:B------:R-:W-:-:S13]  /*10b0*/  ISETP.GE.U32.AND P2, PT, R4, R3, PT ;  /* 0x000000030400720c */ /* 0x000fda0003f46070 */
[----:B------:R-:W-:-:S05]  /*10c0*/  @P2 IADD3 R2, R2, 0x1, RZ ;  /* 0x0000000102022810 */ /* 0x000fca0007ffe0ff */
[----:B------:R-:W-:Y:S01]  /*10d0*/  @!P0 IMAD.MOV R2, RZ, RZ, -R2 ;  /* 0x000000ffff028224 */ /* 0x000fe200078e0a02 */
[----:B------:R-:W-:Y:S02]  /*10e0*/  @!P1 LOP3.LUT R2, RZ, R0, RZ, 0x33, !PT ;  /* 0x00000000ff029212 */ /* 0x000fe400078e33ff */
.L_x_73:
[----:B------:R-:W-:Y:S05]  /*10f0*/  BSYNC B0 ;  /* 0x0000000000007941 */ /* 0x000fea0003800000 */
.L_x_72:
[----:B------:R-:W-:Y:S01]  /*1100*/  LOP3.LUT R0, R11, 0xffff, RZ, 0xc0, !PT ;  /* 0x0000ffff0b007812 */ /* 0x000fe200078ec0ff */
[----:B------:R-:W-:Y:S01]  /*1110*/  CS2R R16, SRZ ;  /* 0x0000000000107805 */ /* 0x000fe2000001ff00 */
[----:B------:R-:W-:Y:S01]  /*1120*/  CS2R R74, SRZ ;  /* 0x00000000004a7805 */ /* 0x000fe2000001ff00 */
[----:B------:R-:W-:Y:S01]  /*1130*/  CS2R R72, SRZ ;  /* 0x0000000000487805 */ /* 0x000fe2000001ff00 */
[----:B------:R-:W-:Y:S01]  /*1140*/  CS2R R78, SRZ ;  /* 0x00000000004e7805 */ /* 0x000fe2000001ff00 */
[----:B------:R-:W-:Y:S01]  /*1150*/  IMAD R172, R0, R2, RZ ;  /* 0x0000000200ac7224 */ /* 0x000fe200078e02ff */
[----:B------:R-:W-:Y:S01]  /*1160*/  PRMT R0, RZ, 0x7610, R0 ;  /* 0x00007610ff007816 */ /* 0x000fe20000000000 */
[----:B------:R-:W-:Y:S01]  /*1170*/  CS2R R76, SRZ ;  /* 0x00000000004c7805 */ /* 0x000fe2000001ff00 */
[----:B------:R-:W-:Y:S01]  /*1180*/  CS2R R82, SRZ ;  /* 0x0000000000527805 */ /* 0x000fe2000001ff00 */
[----:B------:R-:W-:Y:S01]  /*1190*/  IMAD.IADD R2, R172, 0x1, R2 ;  /* 0x00000001ac027824 */ /* 0x000fe200078e0202 */
[----:B------:R2:W-:Y:S01]  /*11a0*/  STL [R1+0x4], R172 ;  /* 0x000004ac01007387 */ /* 0x0005e20000100800 */
[----:B------:R-:W-:Y:S01]  /*11b0*/  CS2R R80, SRZ ;  /* 0x0000000000507805 */ /* 0x000fe2000001ff00 */
[----:B------:R-:W-:Y:S01]  /*11c0*/  CS2R R86, SRZ ;  /* 0x0000000000567805 */ /* 0x000fe2000001ff00 */
[----:B------:R-:W-:Y:S01]  /*11d0*/  CS2R R84, SRZ ;  /* 0x0000000000547805 */ /* 0x000fe2000001ff00 */
[----:B------:R-:W-:Y:S01]  /*11e0*/  IMNMX R237, R7, R2, PT ;  /* 0x0000000207ed7217 */ /* 0x000fe20003800200 */
        /* <DEDUP_REMOVED lines=26> */
[----:B--2---:R-:W-:-:S04]  /*1390*/  ISETP.NE.U32.AND P0, PT, RZ, c[0x0][0x340], PT ;  /* 0x0000d000ff007a0c */ /* 0x004fc80003f05070 */
[----:B------:R-:W-:-:S13]  /*13a0*/  ISETP.NE.AND.EX P0, PT, RZ, c[0x0][0x344], PT, P0 ;  /* 0x0000d100ff007a0c */ /* 0x000fda0003f05300 */
[----:B------:R-:W-:-:S04]  /*13b0*/  @P0 IMAD.MOV.U32 R2, RZ, RZ, 0x4 ;  /* 0x00000004ff020424 */ /* 0x000fc800078e00ff */
[----:B------:R-:W-:-:S05]  /*13c0*/  @P0 IMAD.WIDE R2, R14, R2, c[0x0][0x340] ;  /* 0x0000d0000e020625 */ /* 0x000fca00078e0202 */
[----:B------:R2:W5:Y:S01]  /*13d0*/  @P0 LDG.E R0, [R2.64] ;  /* 0x0000000602000981 */ /* 0x000562000c1e1900 */
[----:B------:R-:W-:Y:S01]  /*13e0*/  WARPSYNC 0xffffffff ;  /* 0xffffffff00007948 */ /* 0x000fe20003800000 */
[----:B------:R-:W-:Y:S01]  /*13f0*/  IADD3 R160, R237, -0x1, RZ ;  /* 0xffffffffeda07810 */ /* 0x000fe20007ffe0ff */
[----:B------:R-:W-:-:S03]  /*1400*/  @!P0 IMAD.MOV.U32 R0, RZ, RZ, R14 ;  /* 0x000000ffff008224 */ /* 0x000fc600078e000e */
[----:B--2---:R-:W2:Y:S01]  /*1410*/  S2R R4, SR_TID.X ;  /* 0x0000000000047919 */ /* 0x004ea20000002100 */
[----:B------:R-:W-:Y:S01]  /*1420*/  IMAD.MOV.U32 R2, RZ, RZ, c[0x0][0x2b8] ;  /* 0x0000ae00ff027624 */ /* 0x000fe200078e00ff */
[----:B-----5:R-:W-:Y:S01]  /*1430*/  SHF.R.S32.HI R3, RZ, 0x1f, R0 ;  /* 0x0000001fff037819 */ /* 0x020fe20000011400 */
[----:B------:R-:W-:Y:S01]  /*1440*/  IMAD.WIDE.U32 R170, R0, c[0x0][0x2b0], RZ ;  /* 0x0000ac0000aa7a25 */ /* 0x000fe200078e00ff */
[----:B------:R-:W-:Y:S02]  /*1450*/  BAR.SYNC.DEFER_BLOCKING 0x0 ;  /* 0x0000000000007b1d */ /* 0x000fe40000010000 */
[----:B------:R-:W-:Y:S01]  /*1460*/  ISETP.NE.AND P3, PT, R2, 0x1, PT ;  /* 0x000000010200780c */ /* 0x000fe20003f65270 */
[----:B------:R-:W-:Y:S01]  /*1470*/  IMAD.MOV.U32 R230, RZ, RZ, RZ ;  /* 0x000000ffffe67224 */ /* 0x000fe200078e00ff */
[----:B------:R-:W-:-:S02]  /*1480*/  SHF.R.S32.HI R41, RZ, 0x1f, R46 ;  /* 0x0000001fff297819 */ /* 0x000fc4000001142e */
[----:B------:R-:W-:Y:S01]  /*1490*/  SHF.R.S32.HI R6, RZ, 0x1f, R14 ;  /* 0x0000001fff067819 */ /* 0x000fe2000001140e */
[----:B------:R-:W-:Y:S01]  /*14a0*/  IMAD R16, R12, c[0x0][0x168], RZ ;  /* 0x00005a000c107a24 */ /* 0x000fe200078e02ff */
[----:B------:R-:W-:Y:S02]  /*14b0*/  SHF.R.S32.HI R43, RZ, 0x1f, R233 ;  /* 0x0000001fff2b7819 */ /* 0x000fe400000114e9 */
[----:B--2---:R-:W-:Y:S02]  /*14c0*/  SHF.R.S32.HI R18, RZ, 0x1f, R4 ;  /* 0x0000001fff127819 */ /* 0x004fe40000011404 */
[----:B------:R-:W-:Y:S02]  /*14d0*/  SHF.R.S32.HI R42, RZ, 0x1f, R234 ;  /* 0x0000001fff2a7819 */ /* 0x000fe400000114ea */
[----:B------:R-:W-:Y:S02]  /*14e0*/  ISETP.GE.AND P2, PT, R233, c[0x0][0x198], PT ;  /* 0x00006600e9007a0c */ /* 0x000fe40003f46270 */
[----:B------:R-:W-:Y:S01]  /*14f0*/  ISETP.GE.AND P6, PT, R234, c[0x0][0x198], PT ;  /* 0x00006600ea007a0c */ /* 0x000fe20003fc6270 */
[----:B------:R-:W-:Y:S01]  /*1500*/  IMAD.WIDE.U32 R166, R46, c[0x0][0x1e8], RZ ;  /* 0x00007a002ea67a25 */ /* 0x000fe200078e00ff */
[----:B------:R-:W-:Y:S01]  /*1510*/  LEA.HI R18, R18, R4, RZ, 0x3 ;  /* 0x0000000412127211 */ /* 0x000fe200078f18ff */
[----:B------:R-:W-:Y:S01]  /*1520*/  STL.64 [R1+0x20], R170 ;  /* 0x000020aa01007387 */ /* 0x000fe20000100a00 */
[----:B------:R-:W-:-:S02]  /*1530*/  SHF.R.S32.HI R19, RZ, 0x1f, R4 ;  /* 0x0000001fff137819 */ /* 0x000fc40000011404 */
[----:B------:R-:W-:Y:S02]  /*1540*/  LOP3.LUT R18, R18, 0xfffffff8, RZ, 0xc0, !PT ;  /* 0xfffffff812127812 */ /* 0x000fe400078ec0ff */
[----:B------:R-:W-:-:S03]  /*1550*/  LEA.HI R19, R19, R4, RZ, 0x3 ;  /* 0x0000000413137211 */ /* 0x000fc600078f18ff */
[----:B------:R-:W-:Y:S01]  /*1560*/  IMAD.IADD R18, R4, 0x1, -R18 ;  /* 0x0000000104127824 */ /* 0x000fe200078e0a12 */
[----:B------:R-:W-:-:S05]  /*1570*/  SHF.R.S32.HI R19, RZ, 0x3, R19 ;  /* 0x00000003ff137819 */ /* 0x000fca0000011413 */
[----:B------:R-:W-:-:S04]  /*1580*/  IMAD R161, R18, 0x20, R19 ;  /* 0x0000002012a17824 */ /* 0x000fc800078e0213 */
[----:B------:R-:W-:-:S04]  /*1590*/  IMAD R2, R160, 0x80, R161 ;  /* 0x00000080a0027824 */ /* 0x000fc800078e02a1 */
[C---:B-1----:R-:W-:Y:S01]  /*15a0*/  IMAD.IADD R11, R2.reuse, 0x1, R169 ;  /* 0x00000001020b7824 */ /* 0x042fe200078e02a9 */
[----:B------:R-:W-:Y:S01]  /*15b0*/  ISETP.GE.AND P1, PT, R2, R238, PT ;  /* 0x000000ee0200720c */ /* 0x000fe20003f26270 */
[----:B------:R-:W-:Y:S02]  /*15c0*/  IMAD R2, R3, c[0x0][0x2b0], RZ ;  /* 0x0000ac0003027a24 */ /* 0x000fe400078e02ff */
[----:B------:R-:W-:Y:S01]  /*15d0*/  @P3 IMAD.HI.U32 R3, R11, c[0x0][0x2bc], RZ ;  /* 0x0000af000b033a27 */ /* 0x000fe200078e00ff */
[----:B------:R-:W-:-:S03]  /*15e0*/  ISETP.GT.OR P1, PT, R161, 0x7f, P1 ;  /* 0x0000007fa100780c */ /* 0x000fc60000f24670 */
[----:B------:R-:W-:Y:S01]  /*15f0*/  IMAD.MOV.U32 R10, RZ, RZ, R11 ;  /* 0x000000ffff0a7224 */ /* 0x000fe200078e000b */
[----:B------:R-:W-:Y:S01]  /*1600*/  @P3 SHF.R.U32.HI R10, RZ, c[0x0][0x2c0], R3 ;  /* 0x0000b000ff0a3a19 */ /* 0x000fe20000011603 */
[----:B------:R-:W-:-:S04]  /*1610*/  IMAD R2, R0, c[0x0][0x2b4], R2 ;  /* 0x0000ad0000027a24 */ /* 0x000fc800078e0202 */
[----:B------:R-:W-:-:S04]  /*1620*/  IMAD.IADD R168, R171, 0x1, R2 ;  /* 0x00000001aba87824 */ /* 0x000fc800078e0202 */
[----:B------:R-:W-:Y:S01]  /*1630*/  @!P1 IADD3 R0, P0, R10, R170, RZ ;  /* 0x000000aa0a009210 */ /* 0x000fe20007f1e0ff */
[----:B------:R-:W-:Y:S02]  /*1640*/  IMAD R5, R41, c[0x0][0x1b8], RZ ;  /* 0x00006e0029057a24 */ /* 0x000fe400078e02ff */
[----:B------:R-:W-:Y:S01]  /*1650*/  IMAD R162, R160, -0x80, R238 ;  /* 0xffffff80a0a27824 */ /* 0x000fe200078e02ee */
[----:B------:R-:W-:Y:S01]  /*1660*/  @!P1 LEA.HI.X.SX32 R3, R10, R168, 0x1, P0 ;  /* 0x000000a80a039211 */ /* 0x000fe200000f0eff */
[----:B------:R-:W-:Y:S01]  /*1670*/  IMAD.IADD R4, R13, 0x1, R161 ;  /* 0x000000010d047824 */ /* 0x000fe200078e02a1 */
[----:B------:R-:W-:Y:S01]  /*1680*/  @!P1 LEA R2, P0, R0, c[0x0][0x2a0], 0x2 ;  /* 0x0000a80000029a11 */ /* 0x000fe200078010ff */
[----:B------:R-:W-:Y:S01]  /*1690*/  IMAD.IADD R12, R19, 0x1, R13 ;  /* 0x00000001130c7824 */ /* 0x000fe200078e020d */
[----:B------:R-:W-:Y:S01]  /*16a0*/  IADD3 R207, R200, 0x20, RZ ;  /* 0x00000020c8cf7810 */ /* 0x000fe20007ffe0ff */
[----:B------:R-:W-:Y:S01]  /*16b0*/  IMAD.WIDE.U32 R44, R46, c[0x0][0x210], RZ ;  /* 0x000084002e2c7a25 */ /* 0x000fe200078e00ff */
[----:B------:R-:W-:Y:S01]  /*16c0*/  @!P1 LEA.HI.X R3, R0, c[0x0][0x2a4], R3, 0x2, P0 ;  /* 0x0000a90000039a11 */ /* 0x000fe200000f1403 */
[----:B------:R-:W-:Y:S04]  /*16d0*/  STL [R1+0x30], R168 ;  /* 0x000030a801007387 */ /* 0x000fe80000100800 */
[----:B------:R-:W-:Y:S04]  /*16e0*/  STL.64 [R1+0x18], R166 ;  /* 0x000018a601007387 */ /* 0x000fe80000100a00 */
[----:B------:R1:W2:Y:S01]  /*16f0*/  @!P1 LDG.E R230, [R2.64] ;  /* 0x0000000602e69981 */ /* 0x0002a2000c1e1900 */
[----:B------:R-:W-:Y:S01]  /*1700*/  IMAD R5, R46, c[0x0][0x1bc], R5 ;  /* 0x00006f002e057a24 */ /* 0x000fe200078e0205 */
[----:B------:R-:W-:Y:S01]  /*1710*/  BSSY B0, `(.L_x_75) ;  /* 0x00001f4000007945 */ /* 0x000fe20003800000 */
[----:B------:R-:W-:-:S04]  /*1720*/  @P4 IMAD.HI.U32 R7, R4, c[0x0][0x2c8], RZ ;  /* 0x0000b20004074a27 */ /* 0x000fc800078e00ff */
[----:B------:R-:W-:Y:S01]  /*1730*/  IMAD.MOV.U32 R0, RZ, RZ, R4 ;  /* 0x000000ffff007224 */ /* 0x000fe200078e0004 */
[----:B------:R-:W-:Y:S01]  /*1740*/  @P4 SHF.R.U32.HI R0, RZ, c[0x0][0x2cc], R7 ;  /* 0x0000b300ff004a19 */ /* 0x000fe20000011607 */
[----:B------:R-:W-:Y:S02]  /*1750*/  IMAD.SHL.U32 R164, R234, 0x2, RZ ;  /* 0x00000002eaa47824 */ /* 0x000fe400078e00ff */
[----:B------:R-:W-:Y:S01]  /*1760*/  IMAD.SHL.U32 R163, R233, 0x2, RZ ;  /* 0x00000002e9a37824 */ /* 0x000fe200078e00ff */
[----:B------:R-:W-:Y:S01]  /*1770*/  SHF.R.S32.HI R7, RZ, 0x1f, R0 ;  /* 0x0000001fff077819 */ /* 0x000fe20000011400 */
[----:B-1----:R-:W-:-:S04]  /*1780*/  IMAD.WIDE.U32 R2, R46, c[0x0][0x1b8], RZ ;  /* 0x00006e002e027a25 */ /* 0x002fc800078e00ff */
[----:B------:R-:W-:Y:S02]  /*1790*/  IMAD.IADD R3, R3, 0x1, R5 ;  /* 0x0000000103037824 */ /* 0x000fe400078e0205 */
[----:B------:R-:W-:Y:S02]  /*17a0*/  IMAD R5, R6, c[0x0][0x1c0], RZ ;  /* 0x0000700006057a24 */ /* 0x000fe400078e02ff */
[----:B------:R-:W-:-:S04]  /*17b0*/  IMAD.WIDE.U32 R2, R14, c[0x0][0x1c0], R2 ;  /* 0x000070000e027a25 */ /* 0x000fc800078e0002 */
[----:B------:R-:W-:Y:S02]  /*17c0*/  IMAD R6, R14, c[0x0][0x1c4], R5 ;  /* 0x000071000e067a24 */ /* 0x000fe400078e0205 */
[----:B------:R-:W-:Y:S02]  /*17d0*/  IMAD.MOV R5, RZ, RZ, -R0 ;  /* 0x000000ffff057224 */ /* 0x000fe400078e0a00 */
[----:B------:R-:W-:Y:S02]  /*17e0*/  IMAD.IADD R3, R3, 0x1, R6 ;  /* 0x0000000103037824 */ /* 0x000fe400078e0206 */
[----:B------:R-:W-:Y:S02]  /*17f0*/  IMAD R4, R5, c[0x0][0x2c4], R4 ;  /* 0x0000b10005047a24 */ /* 0x000fe400078e0204 */
[----:B------:R-:W-:Y:S02]  /*1800*/  IMAD R5, R7, c[0x0][0x1b0], RZ ;  /* 0x00006c0007057a24 */ /* 0x000fe400078e02ff */
[----:B------:R-:W-:-:S04]  /*1810*/  IMAD.WIDE.U32 R2, R0, c[0x0][0x1b0], R2 ;  /* 0x00006c0000027a25 */ /* 0x000fc800078e0002 */
[----:B------:R-:W-:Y:S01]  /*1820*/  IMAD R6, R0, c[0x0][0x1b4], R5 ;  /* 0x00006d0000067a24 */ /* 0x000fe200078e0205 */
[----:B------:R-:W-:-:S03]  /*1830*/  SHF.R.S32.HI R5, RZ, 0x1f, R4 ;  /* 0x0000001fff057819 */ /* 0x000fc60000011404 */
[----:B------:R-:W-:Y:S01]  /*1840*/  IMAD.IADD R3, R3, 0x1, R6 ;  /* 0x0000000103037824 */ /* 0x000fe200078e0206 */
[----:B------:R-:W-:Y:S01]  /*1850*/  IADD3 R6, R12, 0x20, RZ ;  /* 0x000000200c067810 */ /* 0x000fe20007ffe0ff */
[----:B------:R-:W-:Y:S02]  /*1860*/  IMAD R0, R5, c[0x0][0x1a8], RZ ;  /* 0x00006a0005007a24 */ /* 0x000fe400078e02ff */
[----:B------:R-:W-:-:S04]  /*1870*/  IMAD.WIDE.U32 R2, R4, c[0x0][0x1a8], R2 ;  /* 0x00006a0004027a25 */ /* 0x000fc800078e0002 */
[----:B------:R-:W-:Y:S01]  /*1880*/  IMAD R0, R4, c[0x0][0x1ac], R0 ;  /* 0x00006b0004007a24 */ /* 0x000fe200078e0200 */
[----:B------:R-:W-:-:S03]  /*1890*/  LEA R9, P0, R2, c[0x0][0x160], 0x1 ;  /* 0x0000580002097a11 */ /* 0x000fc600078008ff */
[----:B------:R-:W-:Y:S02]  /*18a0*/  IMAD.IADD R8, R3, 0x1, R0 ;  /* 0x0000000103087824 */ /* 0x000fe400078e0200 */
[----:B------:R-:W1:Y:S03]  /*18b0*/  SHFL.IDX PT, R0, R9, RZ, 0x181f ;  /* 0x00181fff09007589 */ /* 0x000e6600000e0000 */
[----:B------:R-:W-:Y:S01]  /*18c0*/  LEA.HI.X R8, R2, c[0x0][0x164], R8, 0x1, P0 ;  /* 0x0000590002087a11 */ /* 0x000fe200000f0c08 */
[----:B------:R-:W-:Y:S01]  /*18d0*/  IMAD.MOV R2, RZ, RZ, -R10 ;  /* 0x000000ffff027224 */ /* 0x000fe200078e0a0a */
[----:B------:R-:W-:Y:S01]  /*18e0*/  ISETP.GE.AND P0, PT, R12, R16, PT ;  /* 0x000000100c00720c */ /* 0x000fe20003f06270 */
[----:B------:R-:W-:Y:S02]  /*18f0*/  SHFL.IDX PT, R10, R9, 0x1, 0x181f ;  /* 0x00381f00090a7f89 */ /* 0x000fe400000e0000 */
[----:B------:R-:W-:-:S02]  /*1900*/  IMAD R231, R2, c[0x0][0x2b8], R11 ;  /* 0x0000ae0002e77a24 */ /* 0x000fc400078e020b */
[----:B------:R-:W3:Y:S03]  /*1910*/  SHFL.IDX PT, R5, R8, RZ, 0x181f ;  /* 0x00181fff08057589 */ /* 0x000ee600000e0000 */
[----:B------:R-:W-:Y:S01]  /*1920*/  SHF.R.S32.HI R15, RZ, 0x1f, R231 ;  /* 0x0000001fff0f7819 */ /* 0x000fe200000114e7 */
[----:B------:R-:W4:Y:S04]  /*1930*/  SHFL.IDX PT, R11, R8, 0x1, 0x181f ;  /* 0x00381f00080b7f89 */ /* 0x000f2800000e0000 */
[----:B------:R-:W4:Y:S04]  /*1940*/  SHFL.IDX PT, R13, R9, 0x2, 0x181f ;  /* 0x00581f00090d7f89 */ /* 0x000f2800000e0000 */
[----:B------:R-:W4:Y:S01]  /*1950*/  SHFL.IDX PT, R14, R8, 0x2, 0x181f ;  /* 0x00581f00080e7f89 */ /* 0x000f2200000e0000 */
[----:B-1----:R-:W-:-:S02]  /*1960*/  @!P0 LEA R2, P5, R233, R0, 0x1 ;  /* 0x00000000e9028211 */ /* 0x002fc400078a08ff */
[C---:B------:R-:W-:Y:S01]  /*1970*/  @!P0 LEA R4, P1, R234.reuse, R0, 0x1 ;  /* 0x00000000ea048211 */ /* 0x040fe200078208ff */
[----:B------:R-:W-:Y:S01]  /*1980*/  IMAD R0, R15, c[0x0][0x1e0], RZ ;  /* 0x000078000f007a24 */ /* 0x000fe200078e02ff */
[----:B------:R-:W1:Y:S03]  /*1990*/  SHFL.IDX PT, R9, R9, 0x3, 0x181f ;  /* 0x00781f0009097f89 */ /* 0x000e6600000e0000 */
[----:B------:R-:W-:Y:S01]  /*19a0*/  IMAD R0, R231, c[0x0][0x1e4], R0 ;  /* 0x00007900e7007a24 */ /* 0x000fe200078e0200 */
[----:B------:R-:W1:Y:S01]  /*19b0*/  SHFL.IDX PT, R8, R8, 0x3, 0x181f ;  /* 0x00781f0008087f89 */ /* 0x000e6200000e0000 */
[CC--:B---3--:R-:W-:Y:S02]  /*19c0*/  @!P0 LEA.HI.X R3, R233.reuse, R5.reuse, R43, 0x1, P5 ;  /* 0x00000005e9038211 */ /* 0x0c8fe400028f0c2b */
[----:B------:R-:W-:Y:S02]  /*19d0*/  @!P0 LEA.HI.X R5, R234, R5, R42, 0x1, P1 ;  /* 0x00000005ea058211 */ /* 0x000fe400008f0c2a */
[----:B------:R-:W-:Y:S01]  /*19e0*/  ISETP.GE.AND P1, PT, R6, R16, PT ;  /* 0x000000100600720c */ /* 0x000fe20003f26270 */
[----:B------:R3:W-:Y:S04]  /*19f0*/  @!P0 LDGSTS.E.BYPASS.LTC128B.128 [R229+0x100], [R2.64], !P2 ;  /* 0x0010000002e58fae */ /* 0x0007e8000d101d46 */
[----:B------:R1:W-:Y:S08]  /*1a00*/  @!P0 LDGSTS.E.BYPASS.LTC128B.128 [R229+0x4100], [R4.64], !P6 ;  /* 0x0410000004e58fae */ /* 0x0003f0000f101d46 */
[----:B------:R-:W-:-:S04]  /*1a10*/  @!P1 LEA R6, P0, R233, R10, 0x1 ;  /* 0x0000000ae9069211 */ /* 0x000fc800078008ff */
[----:B----4-:R-:W-:-:S05]  /*1a20*/  @!P1 LEA.HI.X R7, R233, R11, R43, 0x1, P0 ;  /* 0x0000000be9079211 */ /* 0x010fca00000f0c2b */
[----:B------:R4:W-:Y:S01]  /*1a30*/  @!P1 LDGSTS.E.BYPASS.LTC128B.128 [R229+0x1100], [R6.64], !P2 ;  /* 0x0110000006e59fae */ /* 0x0009e2000d101d46 */
[----:B---3--:R-:W-:Y:S01]  /*1a40*/  IMAD.WIDE.U32 R2, R231, c[0x0][0x1e0], RZ ;  /* 0x00007800e7027a25 */ /* 0x008fe200078e00ff */
[----:B-1----:R-:W-:-:S03]  /*1a50*/  IADD3 R4, R12, 0x40, RZ ;  /* 0x000000400c047810 */ /* 0x002fc60007ffe0ff */
[----:B------:R-:W-:Y:S01]  /*1a60*/  IMAD.IADD R3, R3, 0x1, R0 ;  /* 0x0000000103037824 */ /* 0x000fe200078e0200 */
[----:B------:R-:W-:Y:S01]  /*1a70*/  IADD3 R12, R12, 0x60, RZ ;  /* 0x000000600c0c7810 */ /* 0x000fe20007ffe0ff */
[----:B------:R-:W-:Y:S01]  /*1a80*/  IMAD R0, R41, c[0x0][0x1e8], RZ ;  /* 0x00007a0029007a24 */ /* 0x000fe200078e02ff */
[----:B------:R-:W-:Y:S02]  /*1a90*/  ISETP.GE.AND P5, PT, R4, R16, PT ;  /* 0x000000100400720c */ /* 0x000fe40003fa6270 */
[----:B------:R-:W-:Y:S01]  /*1aa0*/  @!P1 LEA R4, P0, R234, R10, 0x1 ;  /* 0x0000000aea049211 */ /* 0x000fe200078008ff */
[----:B------:R-:W-:-:S03]  /*1ab0*/  IMAD R0, R46, c[0x0][0x1ec], R0 ;  /* 0x00007b002e007a24 */ /* 0x000fc600078e0200 */
[----:B------:R-:W-:Y:S01]  /*1ac0*/  @!P1 LEA.HI.X R5, R234, R11, R42, 0x1, P0 ;  /* 0x0000000bea059211 */ /* 0x000fe200000f0c2a */
[----:B------:R-:W-:-:S04]  /*1ad0*/  IMAD.IADD R165, R167, 0x1, R0 ;  /* 0x00000001a7a57824 */ /* 0x000fc800078e0200 */
[----:B------:R1:W-:Y:S04]  /*1ae0*/  @!P1 LDGSTS.E.BYPASS.LTC128B.128 [R229+0x5100], [R4.64], !P6 ;  /* 0x0510000004e59fae */ /* 0x0003e8000f101d46 */
[----:B------:R-:W-:Y:S04]  /*1af0*/  STL [R1+0x14], R165 ;  /* 0x000014a501007387 */ /* 0x000fe80000100800 */
[----:B------:R-:W-:Y:S01]  /*1b00*/  STL.64 [R1+0x28], R44 ;  /* 0x0000282c01007387 */ /* 0x000fe20000100a00 */
[----:B-1----:R-:W-:-:S04]  /*1b10*/  @!P5 LEA R4, P1, R233, R13, 0x1 ;  /* 0x0000000de904d211 */ /* 0x002fc800078208ff */
[----:B------:R-:W-:-:S05]  /*1b20*/  @!P5 LEA.HI.X R5, R233, R14, R43, 0x1, P1 ;  /* 0x0000000ee905d211 */ /* 0x000fca00008f0c2b */
[----:B------:R1:W-:Y:S01]  /*1b30*/  @!P5 LDGSTS.E.BYPASS.LTC128B.128 [R229+0x2100], [R4.64], !P2 ;  /* 0x0210000004e5dfae */ /* 0x0003e2000d101d46 */
[----:B--2---:R-:W-:Y:S01]  /*1b40*/  SHF.R.S32.HI R40, RZ, 0x1f, R230 ;  /* 0x0000001fff287819 */ /* 0x004fe200000114e6 */
[----:B------:R-:W-:-:S04]  /*1b50*/  IMAD.WIDE.U32 R2, R230, c[0x0][0x1f0], R2 ;  /* 0x00007c00e6027a25 */ /* 0x000fc800078e0002 */
[----:B----4-:R-:W-:Y:S01]  /*1b60*/  IMAD R7, R40, c[0x0][0x1f0], RZ ;  /* 0x00007c0028077a24 */ /* 0x010fe200078e02ff */
[----:B------:R-:W-:Y:S02]  /*1b70*/  IADD3 R6, P0, R2, R166, RZ ;  /* 0x000000a602067210 */ /* 0x000fe40007f1e0ff */
[----:B------:R-:W-:Y:S01]  /*1b80*/  @!P5 LEA R2, P1, R234, R13, 0x1 ;  /* 0x0000000dea02d211 */ /* 0x000fe200078208ff */
[----:B------:R-:W-:Y:S02]  /*1b90*/  IMAD R7, R230, c[0x0][0x1f4], R7 ;  /* 0x00007d00e6077a24 */ /* 0x000fe400078e0207 */
[----:B------:R-:W-:-:S03]  /*1ba0*/  IMAD.IADD R13, R162, 0x1, -R19 ;  /* 0x00000001a20d7824 */ /* 0x000fc600078e0a13 */
[----:B------:R-:W-:Y:S02]  /*1bb0*/  IADD3.X R7, R165, R3, R7, P0, !PT ;  /* 0x00000003a5077210 */ /* 0x000fe400007fe407 */
[----:B------:R-:W-:Y:S02]  /*1bc0*/  LEA R0, P0, R6, c[0x0][0x1c8], 0x1 ;  /* 0x0000720006007a11 */ /* 0x000fe400078008ff */
[----:B------:R-:W-:Y:S02]  /*1bd0*/  @!P5 LEA.HI.X R3, R234, R14, R42, 0x1, P1 ;  /* 0x0000000eea03d211 */ /* 0x000fe400008f0c2a */
[----:B------:R-:W-:Y:S01]  /*1be0*/  LEA.HI.X R14, R6, c[0x0][0x1cc], R7, 0x1, P0 ;  /* 0x00007300060e7a11 */ /* 0x000fe200000f0c07 */
[----:B------:R-:W-:Y:S01]  /*1bf0*/  SHFL.IDX PT, R10, R0, 0x1, 0x181f ;  /* 0x00381f00000a7f89 */ /* 0x000fe200000e0000 */
[----:B------:R-:W-:-:S03]  /*1c00*/  ISETP.GE.AND P1, PT, R12, R16, PT ;  /* 0x000000100c00720c */ /* 0x000fc60003f26270 */
[----:B------:R-:W2:Y:S04]  /*1c10*/  SHFL.IDX PT, R6, R0, RZ, 0x181f ;  /* 0x00181fff00067589 */ /* 0x000ea800000e0000 */
[----:B------:R-:W3:Y:S04]  /*1c20*/  SHFL.IDX PT, R7, R14, RZ, 0x181f ;  /* 0x00181fff0e077589 */ /* 0x000ee800000e0000 */
[----:B------:R4:W-:Y:S01]  /*1c30*/  @!P5 LDGSTS.E.BYPASS.LTC128B.128 [R229+0x6100], [R2.64], !P6 ;  /* 0x0610000002e5dfae */ /* 0x0009e2000f101d46 */
[----:B------:R-:W-:-:S03]  /*1c40*/  ISETP.GE.AND P5, PT, R13, 0x1, PT ;  /* 0x000000010d00780c */ /* 0x000fc60003fa6270 */
[----:B------:R-:W1:Y:S04]  /*1c50*/  SHFL.IDX PT, R12, R14, 0x1, 0x181f ;  /* 0x00381f000e0c7f89 */ /* 0x000e6800000e0000 */
[----:B------:R-:W-:Y:S01]  /*1c60*/  SHFL.IDX PT, R11, R14, 0x2, 0x181f ;  /* 0x00581f000e0b7f89 */ /* 0x000fe200000e0000 */
[----:B----4-:R-:W-:-:S04]  /*1c70*/  @!P1 LEA R2, P0, R233, R9, 0x1 ;  /* 0x00000009e9029211 */ /* 0x010fc800078008ff */
[CC--:B------:R-:W-:Y:S02]  /*1c80*/  @!P1 LEA.HI.X R3, R233.reuse, R8.reuse, R43, 0x1, P0 ;  /* 0x00000008e9039211 */ /* 0x0c0fe400000f0c2b */
[C---:B-1----:R-:W-:Y:S02]  /*1c90*/  @!P1 LEA R4, P0, R234.reuse, R9, 0x1 ;  /* 0x00000009ea049211 */ /* 0x042fe400078008ff */
[----:B------:R-:W-:Y:S02]  /*1ca0*/  SHFL.IDX PT, R9, R14, 0x3, 0x181f ;  /* 0x00781f000e097f89 */ /* 0x000fe400000e0000 */
[----:B------:R-:W-:Y:S02]  /*1cb0*/  @!P1 LEA.HI.X R5, R234, R8, R42, 0x1, P0 ;  /* 0x00000008ea059211 */ /* 0x000fe400000f0c2a */
[----:B------:R2:W-:Y:S01]  /*1cc0*/  @!P1 LDGSTS.E.BYPASS.LTC128B.128 [R229+0x3100], [R2.64], !P2 ;  /* 0x0310000002e59fae */ /* 0x0005e2000d101d46 */
[----:B------:R-:W-:-:S03]  /*1cd0*/  @P5 ISETP.GE.AND P0, PT, R233, c[0x0][0x1d4], PT ;  /* 0x00007500e9005a0c */ /* 0x000fc60003f06270 */
[----:B------:R-:W1:Y:S04]  /*1ce0*/  SHFL.IDX PT, R8, R0, 0x2, 0x181f ;  /* 0x00581f0000087f89 */ /* 0x000e6800000e0000 */
[----:B------:R4:W-:Y:S04]  /*1cf0*/  @!P1 LDGSTS.E.BYPASS.LTC128B.128 [R229+0x7100], [R4.64], !P6 ;  /* 0x0710000004e59fae */ /* 0x0009e8000f101d46 */
[----:B------:R-:W0:Y:S04]  /*1d00*/  LDGDEPBAR ;  /* 0x00000000000079af */ /* 0x000e280000000000 */
[----:B------:R-:W1:Y:S01]  /*1d10*/  SHFL.IDX PT, R0, R0, 0x3, 0x181f ;  /* 0x00781f0000007f89 */ /* 0x000e6200000e0000 */
[----:B--2---:R-:W-:-:S04]  /*1d20*/  @P5 LEA R2, P2, R233, R6, 0x1 ;  /* 0x00000006e9025211 */ /* 0x004fc800078408ff */
[----:B---3--:R-:W-:Y:S02]  /*1d30*/  @P5 LEA.HI.X R3, R233, R7, R43, 0x1, P2 ;  /* 0x00000007e9035211 */ /* 0x008fe400010f0c2b */
[----:B------:R-:W-:-:S03]  /*1d40*/  ISETP.GE.AND P2, PT, R13, 0x21, PT ;  /* 0x000000210d00780c */ /* 0x000fc60003f46270 */
[----:B------:R2:W-:Y:S01]  /*1d50*/  @P5 LDGSTS.E.BYPASS.LTC128B.128 [R229+0x8100], [R2.64], !P0 ;  /* 0x0810000002e55fae */ /* 0x0005e2000c101d46 */
[C---:B------:R-:W-:Y:S02]  /*1d60*/  @P5 ISETP.GE.AND P0, PT, R234.reuse, c[0x0][0x1d4], PT ;  /* 0x00007500ea005a0c */ /* 0x040fe40003f06270 */
[----:B--2---:R-:W-:-:S07]  /*1d70*/  @P5 LEA R2, P1, R234, R6, 0x1 ;  /* 0x00000006ea025211 */ /* 0x004fce00078208ff */
[C---:B------:R-:W-:Y:S02]  /*1d80*/  @P2 LEA R6, P6, R233.reuse, R10, 0x1 ;  /* 0x0000000ae9062211 */ /* 0x040fe400078c08ff */
[C---:B------:R-:W-:Y:S02]  /*1d90*/  @P5 LEA.HI.X R3, R234.reuse, R7, R42, 0x1, P1 ;  /* 0x00000007ea035211 */ /* 0x040fe400008f0c2a */
[----:B------:R-:W-:Y:S02]  /*1da0*/  @P2 LEA.HI.X R7, R233, R12, R43, 0x1, P6 ;  /* 0x0000000ce9072211 */ /* 0x000fe400030f0c2b */
[----:B------:R-:W-:Y:S01]  /*1db0*/  ISETP.GE.AND P6, PT, R13, 0x41, PT ;  /* 0x000000410d00780c */ /* 0x000fe20003fc6270 */
[----:B------:R1:W-:Y:S01]  /*1dc0*/  @P5 LDGSTS.E.BYPASS.LTC128B.128 [R229+0xc100], [R2.64], !P0 ;  /* 0x0c10000002e55fae */ /* 0x0003e2000c101d46 */
[----:B------:R-:W-:Y:S02]  /*1dd0*/  @P2 ISETP.GE.AND P1, PT, R233, c[0x0][0x1d4], PT ;  /* 0x00007500e9002a0c */ /* 0x000fe40003f26270 */
[----:B----4-:R-:W-:-:S04]  /*1de0*/  @P2 LEA R4, P0, R234, R10, 0x1 ;  /* 0x0000000aea042211 */ /* 0x010fc800078008ff */
[----:B------:R-:W-:-:S05]  /*1df0*/  @P2 LEA.HI.X R5, R234, R12, R42, 0x1, P0 ;  /* 0x0000000cea052211 */ /* 0x000fca00000f0c2a */
[C---:B------:R-:W-:Y:S02]  /*1e00*/  @P6 ISETP.GE.AND P0, PT, R233.reuse, c[0x0][0x1d4], PT ;  /* 0x00007500e9006a0c */ /* 0x040fe40003f06270 */
[----:B------:R2:W-:Y:S01]  /*1e10*/  @P2 LDGSTS.E.BYPASS.LTC128B.128 [R229+0x9100], [R6.64], !P1 ;  /* 0x0910000006e52fae */ /* 0x0005e2000c901d46 */
[----:B------:R-:W-:Y:S02]  /*1e20*/  @P2 ISETP.GE.AND P1, PT, R234, c[0x0][0x1d4], PT ;  /* 0x00007500ea002a0c */ /* 0x000fe40003f26270 */
[----:B-1----:R-:W-:-:S11]  /*1e30*/  @P6 LEA R2, P5, R233, R8, 0x1 ;  /* 0x00000008e9026211 */ /* 0x002fd600078a08ff */
[----:B------:R1:W-:Y:S01]  /*1e40*/  @P2 LDGSTS.E.BYPASS.LTC128B.128 [R229+0xd100], [R4.64], !P1 ;  /* 0x0d10000004e52fae */ /* 0x0003e2000c901d46 */
[----:B------:R-:W-:Y:S02]  /*1e50*/  @P6 LEA.HI.X R3, R233, R11, R43, 0x1, P5 ;  /* 0x0000000be9036211 */ /* 0x000fe400028f0c2b */
[----:B------:R-:W-:-:S03]  /*1e60*/  ISETP.GE.AND P5, PT, R13, 0x61, PT ;  /* 0x000000610d00780c */ /* 0x000fc60003fa6270 */
[----:B------:R3:W-:Y:S01]  /*1e70*/  @P6 LDGSTS.E.BYPASS.LTC128B.128 [R229+0xa100], [R2.64], !P0 ;  /* 0x0a10000002e56fae */ /* 0x0007e2000c101d46 */
[----:B--2---:R-:W-:-:S04]  /*1e80*/  @P6 LEA R6, P2, R234, R8, 0x1 ;  /* 0x00000008ea066211 */ /* 0x004fc800078408ff */
[C---:B------:R-:W-:Y:S02]  /*1e90*/  @P6 LEA.HI.X R7, R234.reuse, R11, R42, 0x1, P2 ;  /* 0x0000000bea076211 */ /* 0x040fe400010f0c2a */
[----:B------:R-:W-:-:S03]  /*1ea0*/  @P6 ISETP.GE.AND P2, PT, R234, c[0x0][0x1d4], PT ;  /* 0x00007500ea006a0c */ /* 0x000fc60003f46270 */
[----:B-1----:R-:W-:-:S04]  /*1eb0*/  @P5 LEA R4, P1, R233, R0, 0x1 ;  /* 0x00000000e9045211 */ /* 0x002fc800078208ff */
[----:B------:R-:W-:-:S06]  /*1ec0*/  @P5 LEA.HI.X R5, R233, R9, R43, 0x1, P1 ;  /* 0x00000009e9055211 */ /* 0x000fcc00008f0c2b */
[----:B------:R1:W-:Y:S01]  /*1ed0*/  @P6 LDGSTS.E.BYPASS.LTC128B.128 [R229+0xe100], [R6.64], !P2 ;  /* 0x0e10000006e56fae */ /* 0x0003e2000d101d46 */
[----:B------:R-:W-:Y:S02]  /*1ee0*/  @P5 ISETP.GE.AND P1, PT, R233, c[0x0][0x1d4], PT ;  /* 0x00007500e9005a0c */ /* 0x000fe40003f26270 */
[----:B---3--:R-:W-:Y:S01]  /*1ef0*/  @P5 LEA R2, P0, R234, R0, 0x1 ;  /* 0x00000000ea025211 */ /* 0x008fe200078008ff */
[----:B------:R-:W-:-:S03]  /*1f00*/  IMAD R0, R15, c[0x0][0x208], RZ ;  /* 0x000082000f007a24 */ /* 0x000fc600078e02ff */
[C---:B------:R-:W-:Y:S01]  /*1f10*/  @P5 LEA.HI.X R3, R234.reuse, R9, R42, 0x1, P0 ;  /* 0x00000009ea035211 */ /* 0x040fe200000f0c2a */
[----:B------:R-:W-:Y:S01]  /*1f20*/  IMAD R0, R231, c[0x0][0x20c], R0 ;  /* 0x00008300e7007a24 */ /* 0x000fe200078e0200 */
[----:B------:R-:W-:-:S05]  /*1f30*/  @P5 ISETP.GE.AND P0, PT, R234, c[0x0][0x1d4], PT ;  /* 0x00007500ea005a0c */ /* 0x000fca0003f06270 */
[----:B------:R1:W-:Y:S08]  /*1f40*/  @P5 LDGSTS.E.BYPASS.LTC128B.128 [R229+0xb100], [R4.64], !P1 ;  /* 0x0b10000004e55fae */ /* 0x0003f0000c901d46 */
[----:B------:R2:W-:Y:S01]  /*1f50*/  @P5 LDGSTS.E.BYPASS.LTC128B.128 [R229+0xf100], [R2.64], !P0 ;  /* 0x0f10000002e55fae */ /* 0x0005e2000c101d46 */
[----:B------:R-:W-:Y:S02]  /*1f60*/  R2P PR, R18, 0x6 ;  /* 0x0000000612007804 */ /* 0x000fe40000000000 */
[----:B------:R-:W-:Y:S01]  /*1f70*/  ISETP.GE.AND P6, PT, R233, c[0x0][0x1d4], PT ;  /* 0x00007500e9007a0c */ /* 0x000fe20003fc6270 */
[----:B------:R-:W0:Y:S10]  /*1f80*/  LDGDEPBAR ;  /* 0x00000000000079af */ /* 0x000e340000000000 */
[----:B------:R-:W-:-:S04]  /*1f90*/  @P1 IADD3 R207, R200, -0x20, RZ ;  /* 0xffffffe0c8cf1810 */ /* 0x000fc80007ffe0ff */
[C---:B------:R-:W-:Y:S02]  /*1fa0*/  IADD3 R208, R207.reuse, 0x4000, RZ ;  /* 0x00004000cfd07810 */ /* 0x040fe40007ffe0ff */
[C---:B------:R-:W-:Y:S02]  /*1fb0*/  IADD3 R210, R207.reuse, 0x5000, RZ ;  /* 0x00005000cfd27810 */ /* 0x040fe40007ffe0ff */
[C---:B------:R-:W-:Y:S02]  /*1fc0*/  IADD3 R211, R207.reuse, 0x5800, RZ ;  /* 0x00005800cfd37810 */ /* 0x040fe40007ffe0ff */
[C---:B------:R-:W-:Y:S02]  /*1fd0*/  IADD3 R209, R207.reuse, 0x4800, RZ ;  /* 0x00004800cfd17810 */ /* 0x040fe40007ffe0ff */
[----:B------:R-:W-:Y:S01]  /*1fe0*/  IADD3 R213, R207, 0x6800, RZ ;  /* 0x00006800cfd57810 */ /* 0x000fe20007ffe0ff */
[----:B--2---:R-:W-:Y:S01]  /*1ff0*/  IMAD.WIDE.U32 R2, R231, c[0x0][0x208], RZ ;  /* 0x00008200e7027a25 */ /* 0x004fe200078e00ff */
[----:B------:R-:W-:-:S04]  /*2000*/  DEPBAR.LE SB0, 0x1 ;  /* 0x000080400000791a */ /* 0x000fc80000000000 */
[----:B------:R-:W-:Y:S01]  /*2010*/  BAR.SYNC.DEFER_BLOCKING 0x0 ;  /* 0x0000000000007b1d */ /* 0x000fe20000010000 */
[----:B------:R-:W-:Y:S01]  /*2020*/  IMAD.IADD R3, R3, 0x1, R0 ;  /* 0x0000000103037824 */ /* 0x000fe200078e0200 */
[----:B------:R-:W-:Y:S01]  /*2030*/  IADD3 R212, R207, 0x6000, RZ ;  /* 0x00006000cfd47810 */ /* 0x000fe20007ffe0ff */
[----:B------:R-:W-:Y:S01]  /*2040*/  IMAD R0, R41, c[0x0][0x210], RZ ;  /* 0x0000840029007a24 */ /* 0x000fe200078e02ff */
[C---:B------:R-:W-:Y:S01]  /*2050*/  IADD3 R214, R207.reuse, 0x7000, RZ ;  /* 0x00007000cfd67810 */ /* 0x040fe20007ffe0ff */
[----:B------:R-:W-:Y:S01]  /*2060*/  IMAD.WIDE.U32 R2, R230, c[0x0][0x218], R2 ;  /* 0x00008600e6027a25 */ /* 0x000fe200078e0002 */
[C---:B------:R-:W-:Y:S02]  /*2070*/  IADD3 R215, R207.reuse, 0x7800, RZ ;  /* 0x00007800cfd77810 */ /* 0x040fe40007ffe0ff */
[----:B------:R-:W-:Y:S01]  /*2080*/  IADD3 R223, R207, 0x3800, RZ ;  /* 0x00003800cfdf7810 */ /* 0x000fe20007ffe0ff */
[----:B------:R-:W-:Y:S01]  /*2090*/  IMAD R0, R46, c[0x0][0x214], R0 ;  /* 0x000085002e007a24 */ /* 0x000fe200078e0200 */
[----:B------:R-:W-:-:S02]  /*20a0*/  IADD3 R2, P0, R2, R44, RZ ;  /* 0x0000002c02027210 */ /* 0x000fc40007f1e0ff */
[C---:B------:R-:W-:Y:S02]  /*20b0*/  IADD3 R222, R207.reuse, 0x3000, RZ ;  /* 0x00003000cfde7810 */ /* 0x040fe40007ffe0ff */
[C---:B------:R-:W-:Y:S02]  /*20c0*/  IADD3 R221, R207.reuse, 0x2800, RZ ;  /* 0x00002800cfdd7810 */ /* 0x040fe40007ffe0ff */
[C---:B------:R-:W-:Y:S02]  /*20d0*/  IADD3 R220, R207.reuse, 0x2000, RZ ;  /* 0x00002000cfdc7810 */ /* 0x040fe40007ffe0ff */
[C---:B------:R-:W-:Y:S02]  /*20e0*/  IADD3 R219, R207.reuse, 0x1800, RZ ;  /* 0x00001800cfdb7810 */ /* 0x040fe40007ffe0ff */
[C---:B------:R-:W-:Y:S02]  /*20f0*/  IADD3 R218, R207.reuse, 0x1000, RZ ;  /* 0x00001000cfda7810 */ /* 0x040fe40007ffe0ff */
[----:B------:R-:W-:Y:S01]  /*2100*/  IADD3 R217, R207, 0x800, RZ ;  /* 0x00000800cfd97810 */ /* 0x000fe20007ffe0ff */
[----:B------:R-:W-:Y:S04]  /*2110*/  LDSM.16.M88.4 R136, [R224] ;  /* 0x00000000e088783b */ /* 0x000fe80000000200 */
[----:B------:R-:W-:Y:S04]  /*2120*/  LDSM.16.M88.4 R140, [R225] ;  /* 0x00000000e18c783b */ /* 0x000fe80000000200 */
[----:B------:R-:W-:Y:S04]  /*2130*/  LDSM.16.M88.4 R176, [R227] ;  /* 0x00000000e3b0783b */ /* 0x000fe80000000200 */
[----:B------:R-:W-:Y:S04]  /*2140*/  LDSM.16.M88.4 R180, [R226] ;  /* 0x00000000e2b4783b */ /* 0x000fe80000000200 */
[----:B------:R-:W-:Y:S04]  /*2150*/  LDSM.16.M88.4 R184, [R224+0x4000] ;  /* 0x00400000e0b8783b */ /* 0x000fe80000000200 */
[----:B------:R-:W-:Y:S04]  /*2160*/  LDSM.16.M88.4 R188, [R225+0x4000] ;  /* 0x00400000e1bc783b */ /* 0x000fe80000000200 */
[----:B------:R-:W-:Y:S04]  /*2170*/  LDSM.16.M88.4 R192, [R227+0x4000] ;  /* 0x00400000e3c0783b */ /* 0x000fe80000000200 */
[----:B------:R-:W-:Y:S04]  /*2180*/  LDSM.16.M88.4 R196, [R226+0x4000] ;  /* 0x00400000e2c4783b */ /* 0x000fe80000000200 */
[----:B------:R-:W-:Y:S06]  /*2190*/  BAR.SYNC.DEFER_BLOCKING 0x0 ;  /* 0x0000000000007b1d */ /* 0x000fec0000010000 */
[----:B------:R-:W-:-:S04]  /*21a0*/  DEPBAR.LE SB0, 0x0 ;  /* 0x000080000000791a */ /* 0x000fc80000000000 */
[----:B------:R-:W-:Y:S06]  /*21b0*/  BAR.SYNC.DEFER_BLOCKING 0x0 ;  /* 0x0000000000007b1d */ /* 0x000fec0000010000 */
[----:B-1----:R-:W1:Y:S04]  /*21c0*/  LDSM.16.M88.4 R4, [R200] ;  /* 0x00000000c804783b */ /* 0x002e680000000200 */
[----:B------:R-:W2:Y:S04]  /*21d0*/  LDSM.16.M88.4 R20, [R200+0x800] ;  /* 0x00080000c814783b */ /* 0x000ea80000000200 */
[----:B------:R-:W-:Y:S04]  /*21e0*/  LDSM.16.M88.4 R36, [R207+0x800] ;  /* 0x00080000cf24783b */ /* 0x000fe80000000200 */
[----:B------:R-:W3:Y:S04]  /*21f0*/  LDSM.16.M88.4 R24, [R207] ;  /* 0x00000000cf18783b */ /* 0x000ee80000000200 */
[----:B------:R-:W4:Y:S04]  /*2200*/  LDSM.16.M88.4 R28, [R200+0x1000] ;  /* 0x00100000c81c783b */ /* 0x000f280000000200 */
[----:B------:R-:W3:Y:S04]  /*2210*/  LDSM.16.M88.4 R48, [R200+0x1800] ;  /* 0x00180000c830783b */ /* 0x000ee80000000200 */
[----:B------:R-:W3:Y:S04]  /*2220*/  LDSM.16.M88.4 R32, [R207+0x1000] ;  /* 0x00100000cf20783b */ /* 0x000ee80000000200 */
[----:B------:R-:W4:Y:S04]  /*2230*/  LDSM.16.M88.4 R52, [R207+0x1800] ;  /* 0x00180000cf34783b */ /* 0x000f280000000200 */
[----:B------:R-:W-:Y:S04]  /*2240*/  LDSM.16.M88.4 R56, [R200+0x3800] ;  /* 0x00380000c838783b */ /* 0x000fe80000000200 */
[----:B------:R-:W-:Y:S01]  /*2250*/  LDSM.16.M88.4 R60, [R207+0x2800] ;  /* 0x00280000cf3c783b */ /* 0x000fe20000000200 */
[C---:B-1----:R-:W-:Y:S03]  /*2260*/  HMMA.16816.F32.BF16 R16, R136.reuse, R4, RZ ;  /* 0x000000048810723c */ /* 0x042fe600000418ff */
[----:B------:R-:W-:Y:S05]  /*2270*/  LDSM.16.M88.4 R68, [R207+0x3000] ;  /* 0x00300000cf44783b */ /* 0x000fea0000000200 */
[C---:B------:R-:W-:Y:S08]  /*2280*/  HMMA.16816.F32.BF16 R8, R136.reuse, R6, RZ ;  /* 0x000000068808723c */ /* 0x040ff000000418ff */
[----:B--2---:R-:W-:Y:S08]  /*2290*/  HMMA.16816.F32.BF16 R4, R136, R20, RZ ;  /* 0x000000148804723c */ /* 0x004ff000000418ff */
[----:B---3--:R-:W-:Y:S08]  /*22a0*/  HMMA.16816.F32.BF16 R120, R140, R24, R16 ;  /* 0x000000188c78723c */ /* 0x008ff00000041810 */
[----:B----4-:R-:W-:Y:S08]  /*22b0*/  HMMA.16816.F32.BF16 R16, R136, R28, RZ ;  /* 0x0000001c8810723c */ /* 0x010ff000000418ff */
[C---:B------:R-:W-:Y:S07]  /*22c0*/  HMMA.16816.F32.BF16 R112, R140.reuse, R36, R4 ;  /* 0x000000248c70723c */ /* 0x040fee0000041804 */
[----:B------:R-:W-:Y:S01]  /*22d0*/  IMAD R4, R40, c[0x0][0x218], RZ ;  /* 0x0000860028047a24 */ /* 0x000fe200078e02ff */
[----:B------:R-:W-:Y:S01]  /*22e0*/  HMMA.16816.F32.BF16 R116, R140, R26, R8 ;  /* 0x0000001a8c74723c */ /* 0x000fe20000041808 */
[----:B------:R-:W-:-:S02]  /*22f0*/  IMAD.IADD R5, R45, 0x1, R0 ;  /* 0x000000012d057824 */ /* 0x000fc400078e0200 */
[----:B------:R-:W-:Y:S01]  /*2300*/  IMAD R0, R230, c[0x0][0x21c], R4 ;  /* 0x00008700e6007a24 */ /* 0x000fe200078e0204 */
[----:B------:R-:W-:Y:S04]  /*2310*/  LDSM.16.M88.4 R44, [R200+0x2000] ;  /* 0x00200000c82c783b */ /* 0x000fe80000000200 */
[----:B------:R-:W-:Y:S01]  /*2320*/  IADD3.X R3, R5, R3, R0, P0, !PT ;  /* 0x0000000305037210 */ /* 0x000fe200007fe400 */
[C---:B------:R-:W-:Y:S01]  /*2330*/  HMMA.16816.F32.BF16 R8, R136.reuse, R22, RZ ;  /* 0x000000168808723c */ /* 0x040fe200000418ff */
[C---:B------:R-:W-:Y:S01]  /*2340*/  LEA R0, P0, R2.reuse, c[0x0][0x1f8], 0x1 ;  /* 0x00007e0002007a11 */ /* 0x040fe200078008ff */
[----:B------:R1:W-:Y:S03]  /*2350*/  STL [R1+0x34], R5 ;  /* 0x0000340501007387 */ /* 0x0003e60000100800 */
[----:B------:R-:W-:Y:S01]  /*2360*/  LEA.HI.X R4, R2, c[0x0][0x1fc], R3, 0x1, P0 ;  /* 0x00007f0002047a11 */ /* 0x000fe200000f0c03 */
[----:B------:R-:W-:Y:S02]  /*2370*/  SHFL.IDX PT, R12, R0, 0x2, 0x181f ;  /* 0x00581f00000c7f89 */ /* 0x000fe400000e0000 */
[----:B------:R-:W-:Y:S02]  /*2380*/  HMMA.16816.F32.BF16 R20, R136, R48, RZ ;  /* 0x000000308814723c */ /* 0x000fe400000418ff */
[----:B------:R-:W2:Y:S04]  /*2390*/  SHFL.IDX PT, R2, R0, RZ, 0x181f ;  /* 0x00181fff00027589 */ /* 0x000ea800000e0000 */
[----:B------:R-:W-:Y:S02]  /*23a0*/  SHFL.IDX PT, R7, R4, RZ, 0x181f ;  /* 0x00181fff04077589 */ /* 0x000fe400000e0000 */
[----:B------:R-:W-:Y:S02]  /*23b0*/  HMMA.16816.F32.BF16 R100, R140, R32, R16 ;  /* 0x000000208c64723c */ /* 0x000fe40000041810 */
[----:B------:R-:W3:Y:S04]  /*23c0*/  SHFL.IDX PT, R3, R0, 0x1, 0x181f ;  /* 0x00381f0000037f89 */ /* 0x000ee800000e0000 */
[----:B------:R-:W4:Y:S02]  /*23d0*/  SHFL.IDX PT, R18, R4, 0x1, 0x181f ;  /* 0x00381f0004127f89 */ /* 0x000f2400000e0000 */
[----:B------:R-:W-:Y:S02]  /*23e0*/  HMMA.16816.F32.BF16 R24, R136, R30, RZ ;  /* 0x0000001e8818723c */ /* 0x000fe400000418ff */
[----:B------:R-:W4:Y:S01]  /*23f0*/  SHFL.IDX PT, R17, R4, 0x2, 0x181f ;  /* 0x00581f0004117f89 */ /* 0x000f2200000e0000 */
[----:B-1----:R-:W-:-:S03]  /*2400*/  SHF.L.U64.HI R5, R234, 0x1, R42 ;  /* 0x00000001ea057819 */ /* 0x002fc6000001022a */
[----:B------:R-:W1:Y:S02]  /*2410*/  SHFL.IDX PT, R0, R0, 0x3, 0x181f ;  /* 0x00781f0000007f89 */ /* 0x000e6400000e0000 */
[----:B------:R-:W-:Y:S02]  /*2420*/  HMMA.16816.F32.BF16 R96, R140, R52, R20 ;  /* 0x000000348c60723c */ /* 0x000fe40000041814 */
[----:B------:R1:W4:Y:S01]  /*2430*/  SHFL.IDX PT, R20, R4, 0x3, 0x181f ;  /* 0x00781f0004147f89 */ /* 0x00032200000e0000 */
[----:B--2---:R-:W-:-:S05]  /*2440*/  IADD3 R14, P1, R2, R163, RZ ;  /* 0x000000a3020e7210 */ /* 0x004fca0007f3e0ff */
[C---:B------:R-:W-:Y:S07]  /*2450*/  HMMA.16816.F32.BF16 R108, R140.reuse, R38, R8 ;  /* 0x000000268c6c723c */ /* 0x040fee0000041808 */
[----:B------:R-:W-:Y:S01]  /*2460*/  IADD3 R10, P0, R2, R164, RZ ;  /* 0x000000a4020a7210 */ /* 0x000fe20007f1e0ff */
[----:B------:R-:W-:Y:S01]  /*2470*/  HMMA.16816.F32.BF16 R80, R140, R34, R24 ;  /* 0x000000228c50723c */ /* 0x000fe20000041818 */
[-C--:B---3--:R-:W-:Y:S01]  /*2480*/  IADD3 R8, P5, R3, R163.reuse, RZ ;  /* 0x000000a303087210 */ /* 0x088fe20007fbe0ff */
[----:B------:R-:W2:Y:S02]  /*2490*/  LDSM.16.M88.4 R32, [R200+0x2800] ;  /* 0x00280000c820783b */ /* 0x000ea40000000200 */
[----:B------:R-:W-:Y:S01]  /*24a0*/  IMAD.X R11, R7, 0x1, R5, P0 ;  /* 0x00000001070b7824 */ /* 0x000fe200000e0605 */
[----:B------:R-:W-:-:S03]  /*24b0*/  IADD3 R2, P0, R12, R163, RZ ;  /* 0x000000a30c027210 */ /* 0x000fc60007f1e0ff */
[C---:B------:R-:W-:Y:S01]  /*24c0*/  HMMA.16816.F32.BF16 R36, R136.reuse, R50, RZ ;  /* 0x000000328824723c */ /* 0x040fe200000418ff */
[----:B-1----:R-:W-:Y:S01]  /*24d0*/  SHF.L.U64.HI R4, R233, 0x1, R43 ;  /* 0x00000001e9047819 */ /* 0x002fe2000001022b */
[----:B------:R-:W-:Y:S04]  /*24e0*/  LDSM.16.M88.4 R48, [R200+0x3000] ;  /* 0x00300000c830783b */ /* 0x000fe80000000200 */
[--C-:B------:R-:W-:Y:S01]  /*24f0*/  IMAD.X R15, R7, 0x1, R4.reuse, P1 ;  /* 0x00000001070f7824 */ /* 0x100fe200008e0604 */
[-C--:B------:R-:W-:Y:S01]  /*2500*/  IADD3 R6, P1, R3, R164.reuse, RZ ;  /* 0x000000a403067210 */ /* 0x080fe20007f3e0ff */
[--C-:B----4-:R-:W-:Y:S01]  /*2510*/  IMAD.X R9, R18, 0x1, R4.reuse, P5 ;  /* 0x0000000112097824 */ /* 0x110fe200028e0604 */
[----:B------:R-:W-:Y:S01]  /*2520*/  IADD3 R16, P5, R12, R164, RZ ;  /* 0x000000a40c107210 */ /* 0x000fe20007fbe0ff */
[--C-:B------:R-:W-:Y:S01]  /*2530*/  IMAD.X R3, R17, 0x1, R4.reuse, P0 ;  /* 0x0000000111037824 */ /* 0x100fe200000e0604 */
[----:B------:R-:W-:Y:S01]  /*2540*/  ISETP.LT.OR P0, PT, R13, 0x1, P6 ;  /* 0x000000010d00780c */ /* 0x000fe20003701670 */
[--C-:B------:R-:W-:Y:S01]  /*2550*/  IMAD.X R7, R18, 0x1, R5.reuse, P1 ;  /* 0x0000000112077824 */ /* 0x100fe200008e0605 */
[----:B------:R-:W-:Y:S01]  /*2560*/  ISETP.GE.AND P1, PT, R234, c[0x0][0x1d4], PT ;  /* 0x00007500ea007a0c */ /* 0x000fe20003f26270 */
[----:B------:R-:W-:Y:S01]  /*2570*/  IMAD.X R17, R17, 0x1, R5, P5 ;  /* 0x0000000111117824 */ /* 0x000fe200028e0605 */
[----:B------:R-:W-:Y:S01]  /*2580*/  IADD3 R18, P5, R0, R163, RZ ;  /* 0x000000a300127210 */ /* 0x000fe20007fbe0ff */
[----:B------:R-:W-:Y:S01]  /*2590*/  HMMA.16816.F32.BF16 R28, R136, R44, RZ ;  /* 0x0000002c881c723c */ /* 0x000fe200000418ff */
[----:B------:R-:W1:Y:S03]  /*25a0*/  LDSM.16.M88.4 R40, [R207+0x2000] ;  /* 0x00200000cf28783b */ /* 0x000e660000000200 */
[----:B------:R-:W-:Y:S01]  /*25b0*/  IMAD.X R19, R20, 0x1, R4, P5 ;  /* 0x0000000114137824 */ /* 0x000fe200028e0604 */
[----:B------:R-:W-:-:S03]  /*25c0*/  ISETP.LT.OR P5, PT, R13, 0x1, P1 ;  /* 0x000000010d00780c */ /* 0x000fc60000fa1670 */
[----:B------:R-:W-:Y:S01]  /*25d0*/  HMMA.16816.F32.BF16 R24, R136, R46, RZ ;  /* 0x0000002e8818723c */ /* 0x000fe200000418ff */
[----:B------:R-:W3:Y:S04]  /*25e0*/  LDSM.16.M88.4 R44, [R207+0x3800] ;  /* 0x00380000cf2c783b */ /* 0x000ee80000000200 */
[----:B------:R-:W-:Y:S01]  /*25f0*/  @!PT LDS RZ, [RZ] ;  /* 0x00000000fffff984 */ /* 0x000fe20000000800 */
[----:B------:R-:W-:Y:S01]  /*2600*/  @!PT LDS RZ, [RZ] ;  /* 0x00000000fffff984 */ /* 0x000fe20000000800 */
[----:B------:R-:W-:Y:S01]  /*2610*/  @!PT LDS RZ, [RZ] ;  /* 0x00000000fffff984 */ /* 0x000fe20000000800 */
[----:B------:R4:W-:Y:S01]  /*2620*/  LDGSTS.E.BYPASS.LTC128B.128 [R229+0x100], [R14.64], !P0 ;  /* 0x001000000ee57fae */ /* 0x0009e2000c101d46 */
[C---:B------:R-:W-:Y:S02]  /*2630*/  ISETP.LT.OR P0, PT, R13.reuse, 0x21, P6 ;  /* 0x000000210d00780c */ /* 0x040fe40003701670 */
[----:B------:R-:W-:Y:S02]  /*2640*/  HMMA.16816.F32.BF16 R84, R140, R54, R36 ;  /* 0x000000368c54723c */ /* 0x000fe40000041824 */
[----:B------:R3:W-:Y:S01]  /*2650*/  LDGSTS.E.BYPASS.LTC128B.128 [R229+0x4100], [R10.64], !P5 ;  /* 0x041000000ae57fae */ /* 0x0007e2000e901d46 */
[----:B------:R-:W-:-:S05]  /*2660*/  ISETP.LT.OR P5, PT, R13, 0x21, P1 ;  /* 0x000000210d00780c */ /* 0x000fca0000fa1670 */
[----:B--2---:R-:W-:Y:S03]  /*2670*/  HMMA.16816.F32.BF16 R36, R136, R34, RZ ;  /* 0x000000228824723c */ /* 0x004fe600000418ff */
[----:B------:R3:W-:Y:S01]  /*2680*/  LDGSTS.E.BYPASS.LTC128B.128 [R229+0x1100], [R8.64], !P0 ;  /* 0x0110000008e57fae */ /* 0x0007e2000c101d46 */
[----:B------:R-:W-:-:S04]  /*2690*/  ISETP.LT.OR P0, PT, R13, 0x41, P6 ;  /* 0x000000410d00780c */ /* 0x000fc80003701670 */
[----:B------:R2:W-:Y:S01]  /*26a0*/  LDGSTS.E.BYPASS.LTC128B.128 [R229+0x5100], [R6.64], !P5 ;  /* 0x0510000006e57fae */ /* 0x0005e2000e901d46 */
[C---:B------:R-:W-:Y:S02]  /*26b0*/  ISETP.LT.OR P5, PT, R13.reuse, 0x61, P6 ;  /* 0x000000610d00780c */ /* 0x040fe400037a1670 */
[C---:B------:R-:W-:Y:S02]  /*26c0*/  ISETP.LT.OR P6, PT, R13.reuse, 0x41, P1 ;  /* 0x000000410d00780c */ /* 0x040fe40000fc1670 */
[----:B------:R-:W-:-:S04]  /*26d0*/  ISETP.LT.OR P1, PT, R13, 0x61, P1 ;  /* 0x000000610d00780c */ /* 0x000fc80000f21670 */
[----:B------:R2:W-:Y:S01]  /*26e0*/  LDGSTS.E.BYPASS.LTC128B.128 [R229+0x2100], [R2.64], !P0 ;  /* 0x0210000002e57fae */ /* 0x0005e2000c101d46 */
[C---:B-1----:R-:W-:Y:S06]  /*26f0*/  HMMA.16816.F32.BF16 R92, R140.reuse, R40, R28 ;  /* 0x000000288c5c723c */ /* 0x042fec000004181c */
[----:B------:R1:W-:Y:S02]  /*2700*/  LDGSTS.E.BYPASS.LTC128B.128 [R229+0x6100], [R16.64], !P6 ;  /* 0x0610000010e57fae */ /* 0x0003e4000f101d46 */
[----:B------:R-:W-:Y:S02]  /*2710*/  HMMA.16816.F32.BF16 R104, R140, R42, R24 ;  /* 0x0000002a8c68723c */ /* 0x000fe40000041818 */
[----:B------:R1:W-:Y:S06]  /*2720*/  LDGSTS.E.BYPASS.LTC128B.128 [R229+0x3100], [R18.64], !P5 ;  /* 0x0310000012e57fae */ /* 0x0003ec000e901d46 */
[C---:B------:R-:W-:Y:S08]  /*2730*/  HMMA.16816.F32.BF16 R40, R136.reuse, R32, RZ ;  /* 0x000000208828723c */ /* 0x040ff000000418ff */
[----:B------:R-:W-:Y:S01]  /*2740*/  HMMA.16816.F32.BF16 R28, R136, R48, RZ ;  /* 0x00000030881c723c */ /* 0x000fe200000418ff */
[----:B--2---:R-:W-:Y:S01]  /*2750*/  IMAD.MOV.U32 R3, RZ, RZ, 0x40 ;  /* 0x00000040ff037424 */ /* 0x004fe200078e00ff */
[----:B------:R-:W-:-:S04]  /*2760*/  IADD3 R2, P0, R0, R164, RZ ;  /* 0x000000a400027210 */ /* 0x000fc80007f1e0ff */
[----:B------:R-:W-:Y:S01]  /*2770*/  SEL R0, R3, 0xffffffc0, !P2 ;  /* 0xffffffc003007807 */ /* 0x000fe20005000000 */
[----:B------:R-:W-:Y:S01]  /*2780*/  IMAD.X R3, R20, 0x1, R5, P0 ;  /* 0x0000000114037824 */ /* 0x000fe200000e0605 */
[C---:B------:R-:W-:Y:S01]  /*2790*/  HMMA.16816.F32.BF16 R24, R136.reuse, R50, RZ ;  /* 0x000000328818723c */ /* 0x040fe200000418ff */
[----:B------:R-:W-:Y:S02]  /*27a0*/  ISETP.GT.AND P0, PT, R160, R172, PT ;  /* 0x000000aca000720c */ /* 0x000fe40003f04270 */
[--C-:B------:R-:W-:Y:S01]  /*27b0*/  IMAD.IADD R202, R200, 0x1, R0.reuse ;  /* 0x00000001c8ca7824 */ /* 0x100fe200078e0200 */
[----:B------:R2:W-:Y:S01]  /*27c0*/  LDGSTS.E.BYPASS.LTC128B.128 [R229+0x7100], [R2.64], !P1 ;  /* 0x0710000002e57fae */ /* 0x0005e2000c901d46 */
[----:B------:R-:W-:Y:S01]  /*27d0*/  IMAD.IADD R201, R208, 0x1, R0 ;  /* 0x00000001d0c97824 */ /* 0x000fe200078e0200 */
[----:B------:R-:W-:Y:S02]  /*27e0*/  ISETP.GT.AND P1, PT, R161, 0x7f, PT ;  /* 0x0000007fa100780c */ /* 0x000fe40003f24270 */
[----:B----4-:R-:W4:Y:S01]  /*27f0*/  LDSM.16.M88.4 R12, [R202] ;  /* 0x00000000ca0c783b */ /* 0x010f220000000200 */
[C---:B------:R-:W-:Y:S03]  /*2800*/  HMMA.16816.F32.BF16 R20, R136.reuse, R56, RZ ;  /* 0x000000388814723c */ /* 0x040fe600000418ff */
[----:B---3--:R-:W3:Y:S04]  /*2810*/  LDSM.16.M88.4 R8, [R202+0x800] ;  /* 0x00080000ca08783b */ /* 0x008ee80000000200 */
[----:B------:R-:W2:Y:S01]  /*2820*/  LDSM.16.M88.4 R32, [R202+0x1000] ;  /* 0x00100000ca20783b */ /* 0x000ea20000000200 */
[----:B-1----:R-:W-:Y:S03]  /*2830*/  HMMA.16816.F32.BF16 R16, R136, R58, RZ ;  /* 0x0000003a8810723c */ /* 0x002fe600000418ff */
[----:B------:R-:W-:Y:S04]  /*2840*/  LDSM.16.M88.4 R56, [R202+0x2000] ;  /* 0x00200000ca38783b */ /* 0x000fe80000000200 */
[----:B------:R-:W0:Y:S01]  /*2850*/  LDGDEPBAR ;  /* 0x00000000000079af */ /* 0x000e220000000000 */
[C---:B------:R-:W-:Y:S03]  /*2860*/  HMMA.16816.F32.BF16 R88, R140.reuse, R60, R40 ;  /* 0x0000003c8c58723c */ /* 0x040fe60000041828 */
[----:B------:R-:W1:Y:S05]  /*2870*/  LDSM.16.M88.4 R40, [R202+0x1800] ;  /* 0x00180000ca28783b */ /* 0x000e6a0000000200 */
[C---:B------:R-:W-:Y:S08]  /*2880*/  HMMA.16816.F32.BF16 R76, R140.reuse, R62, R36 ;  /* 0x0000003e8c4c723c */ /* 0x040ff00000041824 */
[C---:B------:R-:W-:Y:S01]  /*2890*/  HMMA.16816.F32.BF16 R72, R140.reuse, R68, R28 ;  /* 0x000000448c48723c */ /* 0x040fe2000004181c */
[----:B------:R-:W-:Y:S07]  /*28a0*/  LDSM.16.M88.4 R28, [R201+-0x3800] ;  /* 0xffc80000c91c783b */ /* 0x000fee0000000200 */
[C---:B------:R-:W-:Y:S08]  /*28b0*/  HMMA.16816.F32.BF16 R68, R140.reuse, R70, R24 ;  /* 0x000000468c44723c */ /* 0x040ff00000041818 */
[C---:B------:R-:W-:Y:S01]  /*28c0*/  HMMA.16816.F32.BF16 R64, R140.reuse, R44, R20 ;  /* 0x0000002c8c40723c */ /* 0x040fe20000041814 */
[----:B------:R-:W-:Y:S07]  /*28d0*/  LDSM.16.M88.4 R20, [R201+-0x4000] ;  /* 0xffc00000c914783b */ /* 0x000fee0000000200 */
[----:B------:R-:W-:Y:S01]  /*28e0*/  HMMA.16816.F32.BF16 R52, R140, R46, R16 ;  /* 0x0000002e8c34723c */ /* 0x000fe20000041810 */
[----:B------:R-:W-:Y:S07]  /*28f0*/  LDSM.16.M88.4 R16, [R202+0x3800] ;  /* 0x00380000ca10783b */ /* 0x000fee0000000200 */
[C---:B----4-:R-:W-:Y:S08]  /*2900*/  HMMA.16816.F32.BF16 R60, R176.reuse, R12, R120 ;  /* 0x0000000cb03c723c */ /* 0x050ff00000041878 */
[C---:B------:R-:W-:Y:S01]  /*2910*/  HMMA.16816.F32.BF16 R48, R176.reuse, R14, R116 ;  /* 0x0000000eb030723c */ /* 0x040fe20000041874 */
[----:B------:R-:W4:Y:S07]  /*2920*/  LDSM.16.M88.4 R12, [R202+0x2800] ;  /* 0x00280000ca0c783b */ /* 0x000f2e0000000200 */
[C---:B---3--:R-:W-:Y:S08]  /*2930*/  HMMA.16816.F32.BF16 R24, R176.reuse, R8, R112 ;  /* 0x00000008b018723c */ /* 0x048ff00000041870 */
[C---:B------:R-:W-:Y:S01]  /*2940*/  HMMA.16816.F32.BF16 R44, R176.reuse, R10, R108 ;  /* 0x0000000ab02c723c */ /* 0x040fe2000004186c */
[----:B------:R-:W3:Y:S07]  /*2950*/  LDSM.16.M88.4 R8, [R202+0x3000] ;  /* 0x00300000ca08783b */ /* 0x000eee0000000200 */
[C---:B--2---:R-:W-:Y:S08]  /*2960*/  HMMA.16816.F32.BF16 R36, R176.reuse, R32, R100 ;  /* 0x00000020b024723c */ /* 0x044ff00000041864 */
[C---:B------:R-:W-:Y:S08]  /*2970*/  HMMA.16816.F32.BF16 R32, R176.reuse, R34, R80 ;  /* 0x00000022b020723c */ /* 0x040ff00000041850 */
[C---:B-1----:R-:W-:Y:S08]  /*2980*/  HMMA.16816.F32.BF16 R80, R176.reuse, R40, R96 ;  /* 0x00000028b050723c */ /* 0x042ff00000041860 */
[C---:B----4-:R-:W-:Y:S08]  /*2990*/  HMMA.16816.F32.BF16 R120, R176.reuse, R12, R88 ;  /* 0x0000000cb078723c */ /* 0x050ff00000041858 */
[C---:B------:R-:W-:Y:S01]  /*29a0*/  HMMA.16816.F32.BF16 R100, R176.reuse, R14, R76 ;  /* 0x0000000eb064723c */ /* 0x040fe2000004184c */
[----:B------:R-:W1:Y:S07]  /*29b0*/  LDSM.16.M88.4 R12, [R201+-0x3000] ;  /* 0xffd00000c90c783b */ /* 0x000e6e0000000200 */
[C---:B---3--:R-:W-:Y:S08]  /*29c0*/  HMMA.16816.F32.BF16 R116, R176.reuse, R8, R72 ;  /* 0x00000008b074723c */ /* 0x048ff00000041848 */
[C---:B------:R-:W-:Y:S01]  /*29d0*/  HMMA.16816.F32.BF16 R96, R176.reuse, R10, R68 ;  /* 0x0000000ab060723c */ /* 0x040fe20000041844 */
[----:B------:R-:W2:Y:S07]  /*29e0*/  LDSM.16.M88.4 R8, [R201+-0x2800] ;  /* 0xffd80000c908783b */ /* 0x000eae0000000200 */
[C---:B------:R-:W-:Y:S08]  /*29f0*/  HMMA.16816.F32.BF16 R40, R176.reuse, R42, R84 ;  /* 0x0000002ab028723c */ /* 0x040ff00000041854 */
[C---:B------:R-:W-:Y:S08]  /*2a00*/  HMMA.16816.F32.BF16 R84, R176.reuse, R56, R92 ;  /* 0x00000038b054723c */ /* 0x040ff0000004185c */
[C---:B------:R-:W-:Y:S08]  /*2a10*/  HMMA.16816.F32.BF16 R104, R176.reuse, R58, R104 ;  /* 0x0000003ab068723c */ /* 0x040ff00000041868 */
[C---:B------:R-:W-:Y:S08]  /*2a20*/  HMMA.16816.F32.BF16 R112, R176.reuse, R16, R64 ;  /* 0x00000010b070723c */ /* 0x040ff00000041840 */
[----:B------:R-:W-:Y:S01]  /*2a30*/  HMMA.16816.F32.BF16 R88, R176, R18, R52 ;  /* 0x00000012b058723c */ /* 0x000fe20000041834 */
[----:B------:R-:W3:Y:S07]  /*2a40*/  LDSM.16.M88.4 R16, [R201+-0x2000] ;  /* 0xffe00000c910783b */ /* 0x000eee0000000200 */
[C---:B------:R-:W-:Y:S01]  /*2a50*/  HMMA.16816.F32.BF16 R76, R180.reuse, R28, R24 ;  /* 0x0000001cb44c723c */ /* 0x040fe20000041818 */
[----:B------:R-:W-:Y:S07]  /*2a60*/  LDSM.16.M88.4 R24, [R201+-0x1800] ;  /* 0xffe80000c918783b */ /* 0x000fee0000000200 */
[C---:B------:R-:W-:Y:S01]  /*2a70*/  HMMA.16816.F32.BF16 R72, R180.reuse, R30, R44 ;  /* 0x0000001eb448723c */ /* 0x040fe2000004182c */
[----:B------:R-:W4:Y:S07]  /*2a80*/  LDSM.16.M88.4 R28, [R201+-0x1000] ;  /* 0xfff00000c91c783b */ /* 0x000f2e0000000200 */
[C---:B-1----:R-:W-:Y:S08]  /*2a90*/  HMMA.16816.F32.BF16 R68, R180.reuse, R12, R36 ;  /* 0x0000000cb444723c */ /* 0x042ff00000041824 */
[C---:B------:R-:W-:Y:S01]  /*2aa0*/  HMMA.16816.F32.BF16 R56, R180.reuse, R14, R32 ;  /* 0x0000000eb438723c */ /* 0x040fe20000041820 */
[----:B------:R-:W1:Y:S07]  /*2ab0*/  LDSM.16.M88.4 R12, [R200+0x4000] ;  /* 0x00400000c80c783b */ /* 0x000e6e0000000200 */
[C---:B--2---:R-:W-:Y:S08]  /*2ac0*/  HMMA.16816.F32.BF16 R36, R180.reuse, R8, R80 ;  /* 0x00000008b424723c */ /* 0x044ff00000041850 */
[C---:B------:R-:W-:Y:S01]  /*2ad0*/  HMMA.16816.F32.BF16 R52, R180.reuse, R10, R40 ;  /* 0x0000000ab434723c */ /* 0x040fe20000041828 */
[----:B------:R-:W2:Y:S07]  /*2ae0*/  LDSM.16.M88.4 R8, [R200+0x4800] ;  /* 0x00480000c808783b */ /* 0x000eae0000000200 */
[C---:B------:R-:W-:Y:S08]  /*2af0*/  HMMA.16816.F32.BF16 R108, R180.reuse, R20, R60 ;  /* 0x00000014b46c723c */ /* 0x040ff0000004183c */
[C---:B------:R-:W-:Y:S01]  /*2b00*/  HMMA.16816.F32.BF16 R92, R180.reuse, R22, R48 ;  /* 0x00000016b45c723c */ /* 0x040fe20000041830 */
[----:B------:R-:W2:Y:S07]  /*2b10*/  LDSM.16.M88.4 R20, [R201+-0x800] ;  /* 0xfff80000c914783b */ /* 0x000eae0000000200 */
[C---:B---3--:R-:W-:Y:S08]  /*2b20*/  HMMA.16816.F32.BF16 R48, R180.reuse, R18, R104 ;  /* 0x00000012b430723c */ /* 0x048ff00000041868 */
[C---:B----4-:R-:W-:Y:S08]  /*2b30*/  HMMA.16816.F32.BF16 R64, R180.reuse, R30, R96 ;  /* 0x0000001eb440723c */ /* 0x050ff00000041860 */
[C---:B------:R-:W-:Y:S01]  /*2b40*/  HMMA.16816.F32.BF16 R32, R180.reuse, R16, R84 ;  /* 0x00000010b420723c */ /* 0x040fe20000041854 */
[----:B------:R-:W3:Y:S07]  /*2b50*/  LDSM.16.M88.4 R16, [R200+0x5000] ;  /* 0x00500000c810783b */ /* 0x000eee0000000200 */
[----:B------:R-:W-:Y:S01]  /*2b60*/  HMMA.16816.F32.BF16 R44, R180, R28, R116 ;  /* 0x0000001cb42c723c */ /* 0x000fe20000041874 */
[----:B------:R-:W-:Y:S07]  /*2b70*/  LDSM.16.M88.4 R28, [R208] ;  /* 0x00000000d01c783b */ /* 0x000fee0000000200 */
[C---:B-1----:R-:W-:Y:S08]  /*2b80*/  HMMA.16816.F32.BF16 R96, R184.reuse, R12, R108 ;  /* 0x0000000cb860723c */ /* 0x042ff0000004186c */
[C---:B------:R-:W-:Y:S01]  /*2b90*/  HMMA.16816.F32.BF16 R104, R184.reuse, R14, R92 ;  /* 0x0000000eb868723c */ /* 0x040fe2000004185c */
[----:B------:R-:W1:Y:S07]  /*2ba0*/  LDSM.16.M88.4 R12, [R200+0x6800] ;  /* 0x00680000c80c783b */ /* 0x000e6e0000000200 */
[C---:B--2---:R-:W-:Y:S08]  /*2bb0*/  HMMA.16816.F32.BF16 R92, R184.reuse, R8, R76 ;  /* 0x00000008b85c723c */ /* 0x044ff0000004184c */
[----:B------:R-:W-:Y:S01]  /*2bc0*/  HMMA.16816.F32.BF16 R116, R184, R10, R72 ;  /* 0x0000000ab874723c */ /* 0x000fe20000041848 */
[----:B------:R-:W2:Y:S07]  /*2bd0*/  LDSM.16.M88.4 R8, [R200+0x7000] ;  /* 0x00700000c808783b */ /* 0x000eae0000000200 */
[C---:B------:R-:W-:Y:S08]  /*2be0*/  HMMA.16816.F32.BF16 R40, R180.reuse, R24, R120 ;  /* 0x00000018b428723c */ /* 0x040ff00000041878 */
[C---:B------:R-:W-:Y:S01]  /*2bf0*/  HMMA.16816.F32.BF16 R60, R180.reuse, R26, R100 ;  /* 0x0000001ab43c723c */ /* 0x040fe20000041864 */
[----:B------:R-:W4:Y:S07]  /*2c00*/  LDSM.16.M88.4 R24, [R200+0x5800] ;  /* 0x00580000c818783b */ /* 0x000f2e0000000200 */
[C---:B------:R-:W-:Y:S08]  /*2c10*/  HMMA.16816.F32.BF16 R80, R180.reuse, R20, R112 ;  /* 0x00000014b450723c */ /* 0x040ff00000041870 */
[----:B------:R-:W-:Y:S01]  /*2c20*/  HMMA.16816.F32.BF16 R88, R180, R22, R88 ;  /* 0x00000016b458723c */ /* 0x000fe20000041858 */
[----:B------:R-:W4:Y:S07]  /*2c30*/  LDSM.16.M88.4 R20, [R200+0x6000] ;  /* 0x00600000c814783b */ /* 0x000f2e0000000200 */
[C---:B---3--:R-:W-:Y:S08]  /*2c40*/  HMMA.16816.F32.BF16 R100, R184.reuse, R16, R68 ;  /* 0x00000010b864723c */ /* 0x048ff00000041844 */
[C---:B-1----:R-:W-:Y:S08]  /*2c50*/  HMMA.16816.F32.BF16 R76, R184.reuse, R12, R40 ;  /* 0x0000000cb84c723c */ /* 0x042ff00000041828 */
[C---:B------:R-:W-:Y:S01]  /*2c60*/  HMMA.16816.F32.BF16 R72, R184.reuse, R14, R60 ;  /* 0x0000000eb848723c */ /* 0x040fe2000004183c */
[----:B------:R-:W1:Y:S07]  /*2c70*/  LDSM.16.M88.4 R12, [R210] ;  /* 0x00000000d20c783b */ /* 0x000e6e0000000200 */
[C---:B--2---:R-:W-:Y:S08]  /*2c80*/  HMMA.16816.F32.BF16 R68, R184.reuse, R8, R44 ;  /* 0x00000008b844723c */ /* 0x044ff0000004182c */
[C---:B------:R-:W-:Y:S01]  /*2c90*/  HMMA.16816.F32.BF16 R64, R184.reuse, R10, R64 ;  /* 0x0000000ab840723c */ /* 0x040fe20000041840 */
[----:B------:R-:W2:Y:S07]  /*2ca0*/  LDSM.16.M88.4 R8, [R211] ;  /* 0x00000000d308783b */ /* 0x000eae0000000200 */
[C---:B------:R-:W-:Y:S01]  /*2cb0*/  HMMA.16816.F32.BF16 R120, R184.reuse, R18, R56 ;  /* 0x00000012b878723c */ /* 0x040fe20000041838 */
[----:B------:R-:W3:Y:S07]  /*2cc0*/  LDSM.16.M88.4 R16, [R200+0x7800] ;  /* 0x00780000c810783b */ /* 0x000eee0000000200 */
[C---:B----4-:R-:W-:Y:S08]  /*2cd0*/  HMMA.16816.F32.BF16 R112, R184.reuse, R24, R36 ;  /* 0x00000018b870723c */ /* 0x050ff00000041824 */
[C---:B------:R-:W-:Y:S01]  /*2ce0*/  HMMA.16816.F32.BF16 R124, R184.reuse, R26, R52 ;  /* 0x0000001ab87c723c */ /* 0x040fe20000041834 */
[----:B------:R-:W4:Y:S07]  /*2cf0*/  LDSM.16.M88.4 R24, [R209] ;  /* 0x00000000d118783b */ /* 0x000f2e0000000200 */
[C---:B------:R-:W-:Y:S01]  /*2d00*/  HMMA.16816.F32.BF16 R108, R184.reuse, R20, R32 ;  /* 0x00000014b86c723c */ /* 0x040fe20000041820 */
[----:B------:R-:W2:Y:S07]  /*2d10*/  LDSM.16.M88.4 R32, [R213] ;  /* 0x00000000d520783b */ /* 0x000eae0000000200 */
[----:B------:R-:W-:Y:S01]  /*2d20*/  HMMA.16816.F32.BF16 R84, R184, R22, R48 ;  /* 0x00000016b854723c */ /* 0x000fe20000041830 */
[----:B------:R-:W3:Y:S07]  /*2d30*/  LDSM.16.M88.4 R20, [R212] ;  /* 0x00000000d414783b */ /* 0x000eee0000000200 */
[C---:B------:R-:W-:Y:S08]  /*2d40*/  HMMA.16816.F32.BF16 R52, R188.reuse, R28, R96 ;  /* 0x0000001cbc34723c */ /* 0x040ff00000041860 */
[C---:B------:R-:W-:Y:S01]  /*2d50*/  HMMA.16816.F32.BF16 R44, R188.reuse, R30, R104 ;  /* 0x0000001ebc2c723c */ /* 0x040fe20000041868 */
[----:B------:R-:W-:Y:S07]  /*2d60*/  LDSM.16.M88.4 R28, [R214] ;  /* 0x00000000d61c783b */ /* 0x000fee0000000200 */
[C---:B-1----:R-:W-:Y:S08]  /*2d70*/  HMMA.16816.F32.BF16 R48, R188.reuse, R12, R100 ;  /* 0x0000000cbc30723c */ /* 0x042ff00000041864 */
[C---:B------:R-:W-:Y:S01]  /*2d80*/  HMMA.16816.F32.BF16 R96, R188.reuse, R14, R120 ;  /* 0x0000000ebc60723c */ /* 0x040fe20000041878 */
[----:B------:R-:W1:Y:S07]  /*2d90*/  LDSM.16.M88.4 R12, [R202+0x4000] ;  /* 0x00400000ca0c783b */ /* 0x000e6e0000000200 */
[C---:B--2---:R-:W-:Y:S08]  /*2da0*/  HMMA.16816.F32.BF16 R104, R188.reuse, R8, R112 ;  /* 0x00000008bc68723c */ /* 0x044ff00000041870 */
[----:B------:R-:W-:Y:S01]  /*2db0*/  HMMA.16816.F32.BF16 R112, R188, R10, R124 ;  /* 0x0000000abc70723c */ /* 0x000fe2000004187c */
[----:B------:R-:W2:Y:S07]  /*2dc0*/  LDSM.16.M88.4 R8, [R202+0x4800] ;  /* 0x00480000ca08783b */ /* 0x000eae0000000200 */
[C---:B---3--:R-:W-:Y:S01]  /*2dd0*/  HMMA.16816.F32.BF16 R60, R184.reuse, R16, R80 ;  /* 0x00000010b83c723c */ /* 0x048fe20000041850 */
[----:B------:R-:W-:Y:S07]  /*2de0*/  LDSM.16.M88.4 R80, [R201+0x800] ;  /* 0x00080000c950783b */ /* 0x000fee0000000200 */
[----:B------:R-:W-:Y:S01]  /*2df0*/  HMMA.16816.F32.BF16 R56, R184, R18, R88 ;  /* 0x00000012b838723c */ /* 0x000fe20000041858 */
[----:B------:R-:W3:Y:S07]  /*2e00*/  LDSM.16.M88.4 R16, [R215] ;  /* 0x00000000d710783b */ /* 0x000eee0000000200 */
[C---:B----4-:R-:W-:Y:S01]  /*2e10*/  HMMA.16816.F32.BF16 R40, R188.reuse, R24, R92 ;  /* 0x00000018bc28723c */ /* 0x050fe2000004185c */
[----:B------:R-:W-:Y:S07]  /*2e20*/  LDSM.16.M88.4 R92, [R201] ;  /* 0x00000000c95c783b */ /* 0x000fee0000000200 */
[C---:B------:R-:W-:Y:S01]  /*2e30*/  HMMA.16816.F32.BF16 R36, R188.reuse, R26, R116 ;  /* 0x0000001abc24723c */ /* 0x040fe20000041874 */
[----:B------:R-:W4:Y:S07]  /*2e40*/  LDSM.16.M88.4 R24, [R202+0x5000] ;  /* 0x00500000ca18783b */ /* 0x000f2e0000000200 */
[C---:B------:R-:W-:Y:S08]  /*2e50*/  HMMA.16816.F32.BF16 R148, R188.reuse, R32, R76 ;  /* 0x00000020bc94723c */ /* 0x040ff0000004184c */
[C---:B------:R-:W-:Y:S01]  /*2e60*/  HMMA.16816.F32.BF16 R144, R188.reuse, R34, R72 ;  /* 0x00000022bc90723c */ /* 0x040fe20000041848 */
[----:B------:R-:W3:Y:S07]  /*2e70*/  LDSM.16.M88.4 R32, [R202+0x6000] ;  /* 0x00600000ca20783b */ /* 0x000eee0000000200 */
[----:B------:R-:W-:Y:S08]  /*2e80*/  HMMA.16816.F32.BF16 R152, R188, R20, R108 ;  /* 0x00000014bc98723c */ /* 0x000ff0000004186c */
[C---:B-1----:R-:W-:Y:S01]  /*2e90*/  HMMA.16816.F32.BF16 R116, R192.reuse, R12, R52 ;  /* 0x0000000cc074723c */ /* 0x042fe20000041834 */
[----:B------:R-:W-:Y:S07]  /*2ea0*/  LDSM.16.M88.4 R52, [R201+0x2800] ;  /* 0x00280000c934783b */ /* 0x000fee0000000200 */
[----:B------:R-:W-:Y:S01]  /*2eb0*/  HMMA.16816.F32.BF16 R108, R192, R14, R44 ;  /* 0x0000000ec06c723c */ /* 0x000fe2000004182c */
[----:B------:R-:W1:Y:S04]  /*2ec0*/  LDSM.16.M88.4 R12, [R202+0x6800] ;  /* 0x00680000ca0c783b */ /* 0x000e680000000200 */
[----:B------:R-:W-:Y:S03]  /*2ed0*/  LDSM.16.M88.4 R44, [R201+0x3800] ;  /* 0x00380000c92c783b */ /* 0x000fe60000000200 */
[----:B------:R-:W-:Y:S01]  /*2ee0*/  HMMA.16816.F32.BF16 R156, R188, R22, R84 ;  /* 0x00000016bc9c723c */ /* 0x000fe20000041854 */
[----:B------:R-:W1:Y:S04]  /*2ef0*/  LDSM.16.M88.4 R20, [R202+0x5800] ;  /* 0x00580000ca14783b */ /* 0x000e680000000200 */
[----:B------:R-:W-:Y:S03]  /*2f00*/  LDSM.16.M88.4 R84, [R202+0x7800] ;  /* 0x00780000ca54783b */ /* 0x000fe60000000200 */
[C---:B--2---:R-:W-:Y:S08]  /*2f10*/  HMMA.16816.F32.BF16 R100, R192.reuse, R8, R40 ;  /* 0x00000008c064723c */ /* 0x044ff00000041828 */
[----:B------:R-:W-:Y:S01]  /*2f20*/  HMMA.16816.F32.BF16 R88, R192, R10, R36 ;  /* 0x0000000ac058723c */ /* 0x000fe20000041824 */
[----:B------:R-:W2:Y:S07]  /*2f30*/  LDSM.16.M88.4 R8, [R202+0x7000] ;  /* 0x00700000ca08783b */ /* 0x000eae0000000200 */
[C---:B------:R-:W-:Y:S01]  /*2f40*/  HMMA.16816.F32.BF16 R132, R188.reuse, R28, R68 ;  /* 0x0000001cbc84723c */ /* 0x040fe20000041844 */
[----:B------:R-:W-:Y:S07]  /*2f50*/  LDSM.16.M88.4 R68, [R201+0x1000] ;  /* 0x00100000c944783b */ /* 0x000fee0000000200 */
[C---:B------:R-:W-:Y:S08]  /*2f60*/  HMMA.16816.F32.BF16 R128, R188.reuse, R30, R64 ;  /* 0x0000001ebc80723c */ /* 0x040ff00000041840 */
[C---:B---3--:R-:W-:Y:S01]  /*2f70*/  HMMA.16816.F32.BF16 R124, R188.reuse, R16, R60 ;  /* 0x00000010bc7c723c */ /* 0x048fe2000004183c */
[----:B------:R-:W-:Y:S07]  /*2f80*/  LDSM.16.M88.4 R60, [R201+0x1800] ;  /* 0x00180000c93c783b */ /* 0x000fee0000000200 */
[----:B------:R-:W-:Y:S01]  /*2f90*/  HMMA.16816.F32.BF16 R120, R188, R18, R56 ;  /* 0x00000012bc78723c */ /* 0x000fe20000041838 */
[----:B------:R-:W3:Y:S07]  /*2fa0*/  LDSM.16.M88.4 R56, [R201+0x2000] ;  /* 0x00200000c938783b */ /* 0x000eee0000000200 */
[----:B----4-:R-:W-:Y:S01]  /*2fb0*/  HMMA.16816.F32.BF16 R76, R192, R24, R48 ;  /* 0x00000018c04c723c */ /* 0x010fe20000041830 */
[----:B------:R-:W4:Y:S01]  /*2fc0*/  LDSM.16.M88.4 R48, [R201+0x3000] ;  /* 0x00300000c930783b */ /* 0x000f220000000200 */
[----:B------:R-:W-:-:S06]  /*2fd0*/  DEPBAR.LE SB0, 0x0 ;  /* 0x000080000000791a */ /* 0x000fcc0000000000 */
[C---:B------:R-:W-:Y:S08]  /*2fe0*/  HMMA.16816.F32.BF16 R36, R192.reuse, R32, R152 ;  /* 0x00000020c024723c */ /* 0x040ff00000041898 */
[C---:B------:R-:W-:Y:S08]  /*2ff0*/  HMMA.16816.F32.BF16 R32, R192.reuse, R34, R156 ;  /* 0x00000022c020723c */ /* 0x040ff0000004189c */
[C---:B------:R-:W-:Y:S08]  /*3000*/  HMMA.16816.F32.BF16 R72, R192.reuse, R26, R96 ;  /* 0x0000001ac048723c */ /* 0x040ff00000041860 */
[C---:B-1----:R-:W-:Y:S08]  /*3010*/  HMMA.16816.F32.BF16 R28, R192.reuse, R12, R148 ;  /* 0x0000000cc01c723c */ /* 0x042ff00000041894 */
[C---:B------:R-:W-:Y:S08]  /*3020*/  HMMA.16816.F32.BF16 R64, R192.reuse, R20, R104 ;  /* 0x00000014c040723c */ /* 0x040ff00000041868 */
[C---:B------:R-:W-:Y:S08]  /*3030*/  HMMA.16816.F32.BF16 R40, R192.reuse, R22, R112 ;  /* 0x00000016c028723c */ /* 0x040ff00000041870 */
[C---:B------:R-:W-:Y:S08]  /*3040*/  HMMA.16816.F32.BF16 R24, R192.reuse, R14, R144 ;  /* 0x0000000ec018723c */ /* 0x040ff00000041890 */
[C---:B--2---:R-:W-:Y:S08]  /*3050*/  HMMA.16816.F32.BF16 R20, R192.reuse, R8, R132 ;  /* 0x00000008c014723c */ /* 0x044ff00000041884 */
        /* <DEDUP_REMOVED lines=18> */
[----:B------:R-:W-:Y:S01]  /*3180*/  HMMA.16816.F32.BF16 R44, R196, R46, R8 ;  /* 0x0000002ec42c723c */ /* 0x000fe20000041808 */
[----:B------:R-:W-:Y:S06]  /*3190*/  BAR.SYNC.DEFER_BLOCKING 0x0 ;  /* 0x0000000000007b1d */ /* 0x000fec0000010000 */
[----:B------:R-:W-:Y:S01]  /*31a0*/  @!UPT UIADD3 URZ, URZ, URZ, URZ ;  /* 0x0000003f3f3ff290 */ /* 0x000fe2000fffe03f */
[----:B------:R-:W-:Y:S11]  /*31b0*/  @!P0 BRA `(.L_x_76) ;  /* 0x0000049000008947 */ /* 0x000ff60003800000 */
[----:B------:R-:W-:Y:S01]  /*31c0*/  IMAD R2, R160, 0x80, R169 ;  /* 0x00000080a0027824 */ /* 0x000fe200078e02a9 */
[----:B------:R-:W-:-:S04]  /*31d0*/  MOV R230, RZ ;  /* 0x000000ff00e67202 */ /* 0x000fc80000000f00 */
[----:B------:R-:W-:-:S05]  /*31e0*/  IADD3 R2, R2, -0x80, R161 ;  /* 0xffffff8002027810 */ /* 0x000fca0007ffe0a1 */
[----:B------:R-:W-:-:S04]  /*31f0*/  @P3 IMAD.HI.U32 R3, R2, c[0x0][0x2bc], RZ ;  /* 0x0000af0002033a27 */ /* 0x000fc800078e00ff */
[----:B------:R-:W-:Y:S01]  /*3200*/  IMAD.MOV.U32 R0, RZ, RZ, R2 ;  /* 0x000000ffff007224 */ /* 0x000fe200078e0002 */
[----:B------:R-:W-:-:S04]  /*3210*/  @P3 SHF.R.U32.HI R0, RZ, c[0x0][0x2c0], R3 ;  /* 0x0000b000ff003a19 */ /* 0x000fc80000011603 */
[----:B------:R-:W-:-:S04]  /*3220*/  @!P1 IADD3 R3, P0, R0, R170, RZ ;  /* 0x000000aa00039210 */ /* 0x000fc80007f1e0ff */
[----:B------:R-:W-:Y:S02]  /*3230*/  @!P1 LEA.HI.X.SX32 R7, R0, R168, 0x1, P0 ;  /* 0x000000a800079211 */ /* 0x000fe400000f0eff */
[----:B------:R-:W-:-:S04]  /*3240*/  @!P1 LEA R6, P0, R3, c[0x0][0x2a0], 0x2 ;  /* 0x0000a80003069a11 */ /* 0x000fc800078010ff */
[----:B------:R-:W-:-:S05]  /*3250*/  @!P1 LEA.HI.X R7, R3, c[0x0][0x2a4], R7, 0x2, P0 ;  /* 0x0000a90003079a11 */ /* 0x000fca00000f1407 */
[----:B------:R-:W2:Y:S01]  /*3260*/  @!P1 LDG.E R230, [R6.64] ;  /* 0x0000000606e69981 */ /* 0x000ea2000c1e1900 */
[----:B------:R-:W-:-:S04]  /*3270*/  IMAD.MOV R0, RZ, RZ, -R0 ;  /* 0x000000ffff007224 */ /* 0x000fc800078e0a00 */
[----:B------:R-:W-:-:S04]  /*3280*/  IMAD R231, R0, c[0x0][0x2b8], R2 ;  /* 0x0000ae0000e77a24 */ /* 0x000fc800078e0202 */
[----:B------:R-:W-:Y:S01]  /*3290*/  IMAD.WIDE.U32 R2, R231, c[0x0][0x1e0], RZ ;  /* 0x00007800e7027a25 */ /* 0x000fe200078e00ff */
[----:B------:R-:W-:-:S05]  /*32a0*/  SHF.R.S32.HI R0, RZ, 0x1f, R231 ;  /* 0x0000001fff007819 */ /* 0x000fca00000114e7 */
[----:B------:R-:W-:-:S04]  /*32b0*/  IMAD R0, R0, c[0x0][0x1e0], RZ ;  /* 0x0000780000007a24 */ /* 0x000fc800078e02ff */
[----:B------:R-:W-:-:S05]  /*32c0*/  IMAD R0, R231, c[0x0][0x1e4], R0 ;  /* 0x00007900e7007a24 */ /* 0x000fca00078e0200 */
[----:B------:R-:W-:Y:S02]  /*32d0*/  IADD3 R3, R3, R0, RZ ;  /* 0x0000000003037210 */ /* 0x000fe40007ffe0ff */
[----:B--2---:R-:W-:-:S03]  /*32e0*/  SHF.R.S32.HI R0, RZ, 0x1f, R230 ;  /* 0x0000001fff007819 */ /* 0x004fc600000114e6 */
[----:B------:R-:W-:-:S04]  /*32f0*/  IMAD.WIDE.U32 R2, R230, c[0x0][0x1f0], R2 ;  /* 0x00007c00e6027a25 */ /* 0x000fc800078e0002 */
[----:B------:R-:W-:Y:S01]  /*3300*/  IMAD R6, R0, c[0x0][0x1f0], RZ ;  /* 0x00007c0000067a24 */ /* 0x000fe200078e02ff */
[----:B------:R-:W-:-:S03]  /*3310*/  IADD3 R0, P2, R166, R2, RZ ;  /* 0x00000002a6007210 */ /* 0x000fc60007f5e0ff */
[----:B------:R-:W-:Y:S01]  /*3320*/  IMAD R2, R230, c[0x0][0x1f4], R6 ;  /* 0x00007d00e6027a24 */ /* 0x000fe200078e0206 */
[----:B------:R-:W-:-:S04]  /*3330*/  LEA R6, P0, R0, c[0x0][0x1c8], 0x1 ;  /* 0x0000720000067a11 */ /* 0x000fc800078008ff */
[----:B------:R-:W-:-:S04]  /*3340*/  IADD3.X R2, R165, R3, R2, P2, !PT ;  /* 0x00000003a5027210 */ /* 0x000fc800017fe402 */
[----:B------:R-:W-:Y:S01]  /*3350*/  LEA.HI.X R0, R0, c[0x0][0x1cc], R2, 0x1, P0 ;  /* 0x0000730000007a11 */ /* 0x000fe200000f0c02 */
[----:B------:R-:W-:Y:S05]  /*3360*/  BRA.DIV ~URZ, `(.L_x_77) ;  /* 0x0000c9727f007947 */ /* 0x000fea000b800000 */
[----:B------:R1:W2:Y:S02]  /*3370*/  SHFL.IDX PT, R10, R0, RZ, 0x181f ;  /* 0x00181fff000a7589 */ /* 0x0002a400000e0000 */
.L_x_115:
[----:B------:R-:W-:Y:S05]  /*3380*/  BRA.DIV ~URZ, `(.L_x_78) ;  /* 0x0000c9c27f007947 */ /* 0x000fea000b800000 */
[----:B------:R-:W3:Y:S01]  /*3390*/  SHFL.IDX PT, R2, R6, RZ, 0x181f ;  /* 0x00181fff06027589 */ /* 0x000ee200000e0000 */
[----:B------:R-:W-:Y:S02]  /*33a0*/  ISETP.GE.AND P2, PT, R233, c[0x0][0x1d4], PT ;  /* 0x00007500e9007a0c */ /* 0x000fe40003f46270 */
[----:B------:R-:W-:Y:S01]  /*33b0*/  ISETP.GE.AND P0, PT, R234, c[0x0][0x1d4], PT ;  /* 0x00007500ea007a0c */ /* 0x000fe20003f06270 */
[----:B------:R-:W4:Y:S04]  /*33c0*/  SHFL.IDX PT, R7, R6, 0x1, 0x181f ;  /* 0x00381f0006077f89 */ /* 0x000f2800000e0000 */
[----:B------:R-:W5:Y:S04]  /*33d0*/  SHFL.IDX PT, R11, R0, 0x1, 0x181f ;  /* 0x00381f00000b7f89 */ /* 0x000f6800000e0000 */
[----:B------:R-:W1:Y:S04]  /*33e0*/  SHFL.IDX PT, R14, R6, 0x2, 0x181f ;  /* 0x00581f00060e7f89 */ /* 0x000e6800000e0000 */
[----:B------:R-:W2:Y:S04]  /*33f0*/  SHFL.IDX PT, R15, R0, 0x2, 0x181f ;  /* 0x00581f00000f7f89 */ /* 0x000ea800000e0000 */
[----:B-1----:R-:W1:Y:S01]  /*3400*/  SHFL.IDX PT, R0, R0, 0x3, 0x181f ;  /* 0x00781f0000007f89 */ /* 0x002e6200000e0000 */
[----:B---3--:R-:W-:-:S02]  /*3410*/  IADD3 R8, P6, R2, R163, RZ ;  /* 0x000000a302087210 */ /* 0x008fc40007fde0ff */
[----:B------:R-:W-:-:S03]  /*3420*/  IADD3 R2, P5, R2, R164, RZ ;  /* 0x000000a402027210 */ /* 0x000fc60007fbe0ff */
[C-C-:B--2---:R-:W-:Y:S01]  /*3430*/  IMAD.X R9, R10.reuse, 0x1, R4.reuse, P6 ;  /* 0x000000010a097824 */ /* 0x144fe200030e0604 */
[C---:B----4-:R-:W-:Y:S01]  /*3440*/  IADD3 R12, P6, R7.reuse, R163, RZ ;  /* 0x000000a3070c7210 */ /* 0x050fe20007fde0ff */
[--C-:B------:R-:W-:Y:S01]  /*3450*/  IMAD.X R3, R10, 0x1, R5.reuse, P5 ;  /* 0x000000010a037824 */ /* 0x100fe200028e0605 */
[-C--:B------:R-:W-:Y:S02]  /*3460*/  IADD3 R10, P5, R7, R164.reuse, RZ ;  /* 0x000000a4070a7210 */ /* 0x080fe40007fbe0ff */
[----:B------:R2:W-:Y:S01]  /*3470*/  LDGSTS.E.BYPASS.LTC128B.128 [R229+0x8100], [R8.64], !P2 ;  /* 0x0810000008e57fae */ /* 0x0005e2000d101d46 */
[C---:B-----5:R-:W-:Y:S01]  /*3480*/  IMAD.X R13, R11.reuse, 0x1, R4, P6 ;  /* 0x000000010b0d7824 */ /* 0x060fe200030e0604 */
[----:B------:R-:W-:Y:S01]  /*3490*/  SEL R7, RZ, 0x10, P0 ;  /* 0x00000010ff077807 */ /* 0x000fe20000000000 */
[----:B------:R-:W-:Y:S01]  /*34a0*/  IMAD.X R11, R11, 0x1, R5, P5 ;  /* 0x000000010b0b7824 */ /* 0x000fe200028e0605 */
[----:B------:R3:W-:Y:S04]  /*34b0*/  LDGSTS.E.BYPASS.LTC128B.128 [R229+0xc100], [R2.64], !P0 ;  /* 0x0c10000002e57fae */ /* 0x0007e8000c101d46 */
[----:B------:R4:W-:Y:S04]  /*34c0*/  LDGSTS.E.BYPASS.LTC128B.128 [R229+0x9100], [R12.64], !P2 ;  /* 0x091000000ce57fae */ /* 0x0009e8000d101d46 */
[----:B------:R4:W-:Y:S01]  /*34d0*/  LDGSTS.E.BYPASS.LTC128B.128 [R229+0xd100], [R10.64], !P0 ;  /* 0x0d1000000ae57fae */ /* 0x0009e2000c101d46 */
[----:B--2---:R-:W-:-:S02]  /*34e0*/  IADD3 R8, P5, R14, R164, RZ ;  /* 0x000000a40e087210 */ /* 0x004fc40007fbe0ff */
[----:B---3--:R-:W-:-:S03]  /*34f0*/  IADD3 R2, P6, R14, R163, RZ ;  /* 0x000000a30e027210 */ /* 0x008fc60007fde0ff */
[C---:B------:R-:W-:Y:S02]  /*3500*/  IMAD.X R9, R15.reuse, 0x1, R5, P5 ;  /* 0x000000010f097824 */ /* 0x040fe400028e0605 */
[----:B------:R-:W-:-:S05]  /*3510*/  IMAD.X R3, R15, 0x1, R4, P6 ;  /* 0x000000010f037824 */ /* 0x000fca00030e0604 */
[----:B------:R2:W-:Y:S04]  /*3520*/  LDGSTS.E.BYPASS.LTC128B.128 [R229+0xa100], [R2.64], !P2 ;  /* 0x0a10000002e57fae */ /* 0x0005e8000d101d46 */
[----:B------:R3:W-:Y:S04]  /*3530*/  LDGSTS.E.BYPASS.LTC128B.128 [R229+0xe100], [R8.64], !P0 ;  /* 0x0e10000008e57fae */ /* 0x0007e8000c101d46 */
[----:B--2---:R4:W2:Y:S01]  /*3540*/  SHFL.IDX PT, R2, R6, 0x3, 0x181f ;  /* 0x00781f0006027f89 */ /* 0x0048a200000e0000 */
[----:B---3--:R-:W-:-:S04]  /*3550*/  SEL R8, RZ, 0x10, P2 ;  /* 0x00000010ff087807 */ /* 0x008fc80001000000 */
.L_x_116:
[----:B-1----:R-:W-:Y:S02]  /*3560*/  IADD3 R3, -R8, 0x10, RZ ;  /* 0x0000001008037810 */ /* 0x002fe40007ffe1ff */
[----:B------:R-:W-:-:S02]  /*3570*/  IADD3 R9, -R7, 0x10, RZ ;  /* 0x0000001007097810 */ /* 0x000fc40007ffe1ff */
[----:B------:R-:W-:Y:S02]  /*3580*/  LOP3.LUT R3, R3, 0xf, RZ, 0xc0, !PT ;  /* 0x0000000f03037812 */ /* 0x000fe400078ec0ff */
[----:B------:R-:W-:Y:S02]  /*3590*/  ISETP.NE.U32.AND P6, PT, R8, RZ, PT ;  /* 0x000000ff0800720c */ /* 0x000fe40003fc5070 */
[----:B--2-4-:R-:W-:Y:S02]  /*35a0*/  IADD3 R6, P2, P0, R3, R2, R163 ;  /* 0x0000000203067210 */ /* 0x014fe4000785e0a3 */
[----:B------:R-:W-:Y:S02]  /*35b0*/  LOP3.LUT R3, R9, 0xf, RZ, 0xc0, !PT ;  /* 0x0000000f09037812 */ /* 0x000fe400078ec0ff */
[----:B------:R-:W-:Y:S02]  /*35c0*/  ISETP.NE.U32.AND P5, PT, R7, RZ, PT ;  /* 0x000000ff0700720c */ /* 0x000fe40003fa5070 */
[----:B------:R-:W-:-:S02]  /*35d0*/  IADD3.X R7, RZ, R0, R4, P2, P0 ;  /* 0x00000000ff077210 */ /* 0x000fc400017e0404 */
[----:B------:R-:W-:-:S03]  /*35e0*/  IADD3 R2, P2, P0, R3, R2, R164 ;  /* 0x0000000203027210 */ /* 0x000fc6000785e0a4 */
[----:B------:R-:W-:Y:S01]  /*35f0*/  @!PT LDS RZ, [RZ] ;  /* 0x00000000fffff984 */ /* 0x000fe20000000800 */
[----:B------:R-:W-:Y:S01]  /*3600*/  @!PT LDS RZ, [RZ] ;  /* 0x00000000fffff984 */ /* 0x000fe20000000800 */
[----:B------:R-:W-:Y:S01]  /*3610*/  @!PT LDS RZ, [RZ] ;  /* 0x00000000fffff984 */ /* 0x000fe20000000800 */
[----:B------:R1:W-:Y:S01]  /*3620*/  LDGSTS.E.BYPASS.LTC128B.128.ZFILL [R229+0xb100], [R6.64], P6 ;  /* 0x0b10000006e57fae */ /* 0x0003e2000b141d46 */
[----:B------:R-:W-:-:S05]  /*3630*/  IADD3.X R3, RZ, R0, R5, P2, P0 ;  /* 0x00000000ff037210 */ /* 0x000fca00017e0405 */
[----:B------:R1:W-:Y:S04]  /*3640*/  LDGSTS.E.BYPASS.LTC128B.128.ZFILL [R229+0xf100], [R2.64], P5 ;  /* 0x0f10000002e57fae */ /* 0x0003e8000a941d46 */
.L_x_76:
[----:B------:R-:W-:Y:S05]  /*3650*/  BSYNC B0 ;  /* 0x0000000000007941 */ /* 0x000fea0003800000 */
.L_x_75:
[----:B-1----:R-:W2:Y:S04]  /*3660*/  LDL R3, [R1+0x48] ;  /* 0x0000480001037983 */ /* 0x002ea80000100800 */
[----:B------:R-:W2:Y:S04]  /*3670*/  LDL R2, [R1+0xc8] ;  /* 0x0000c80001027983 */ /* 0x000ea80000100800 */
[----:B------:R-:W3:Y:S01]  /*3680*/  LDL R5, [R1+0x38] ;  /* 0x0000380001057983 */ /* 0x000ee20000100800 */
[----:B------:R-:W-:-:S03]  /*3690*/  MOV R0, 0xffffff80 ;  /* 0xffffff8000007802 */ /* 0x000fc60000000f00 */
[----:B------:R-:W0:Y:S02]  /*36a0*/  LDGDEPBAR ;  /* 0x00000000000079af */ /* 0x000e240000000000 */
[----:B------:R-:W-:Y:S01]  /*36b0*/  IMAD R0, R160, R0, 0x1 ;  /* 0x00000001a0007424 */ /* 0x000fe200078e0200 */
[----:B--2---:R-:W-:Y:S02]  /*36c0*/  IADD3 R4, R2, R3, RZ ;  /* 0x0000000302047210 */ /* 0x004fe40007ffe0ff */
[----:B------:R-:W-:Y:S02]  /*36d0*/  MOV R3, c[0x0][0x2ac] ;  /* 0x0000ab0000037a02 */ /* 0x000fe40000000f00 */
[----:B---3--:R-:W-:Y:S01]  /*36e0*/  IADD3 R6, -R5, R162, RZ ;  /* 0x000000a205067210 */ /* 0x008fe20007ffe1ff */
[----:B------:R-:W-:Y:S01]  /*36f0*/  @P4 IMAD.HI.U32 R2, R4, c[0x0][0x2c8], RZ ;  /* 0x0000b20004024a27 */ /* 0x000fe200078e00ff */
[----:B------:R1:W-:Y:S03]  /*3700*/  STL [R1+0x8], R4 ;  /* 0x0000080401007387 */ /* 0x0003e60000100800 */
[----:B------:R-:W-:-:S05]  /*3710*/  IMAD R0, R3, c[0x0][0x1d0], R0 ;  /* 0x0000740003007a24 */ /* 0x000fca00078e0200 */
[----:B------:R-:W-:Y:S02]  /*3720*/  IADD3 R5, R0, -c[0x0][0x168], -R5 ;  /* 0x80005a0000057a10 */ /* 0x000fe40007ffe805 */
[----:B-1----:R-:W-:Y:S01]  /*3730*/  @P4 SHF.R.U32.HI R4, RZ, c[0x0][0x2cc], R2 ;  /* 0x0000b300ff044a19 */ /* 0x002fe20000011602 */
[----:B------:R-:W-:Y:S05]  /*3740*/  BRA.DIV ~URZ, `(.L_x_79) ;  /* 0x0000cb327f007947 */ /* 0x000fea000b800000 */
[----:B------:R1:W2:Y:S02]  /*3750*/  SHFL.IDX PT, R0, R4, RZ, 0x1c1f ;  /* 0x001c1fff04007589 */ /* 0x0002a400000e0000 */
.L_x_117:
[----:B--2---:R-:W-:-:S05]  /*3760*/  IMAD.IADD R0, R5, 0x1, R0 ;  /* 0x0000000105007824 */ /* 0x004fca00078e0200 */
[----:B------:R-:W-:-:S04]  /*3770*/  IMNMX R0, R6, R0, PT ;  /* 0x0000000006007217 */ /* 0x000fc80003800200 */
[C---:B------:R-:W-:Y:S02]  /*3780*/  ISETP.GT.AND P6, PT, R0.reuse, RZ, PT ;  /* 0x000000ff0000720c */ /* 0x040fe40003fc4270 */
[C---:B------:R-:W-:Y:S02]  /*3790*/  ISETP.GT.AND P5, PT, R0.reuse, 0x1, PT ;  /* 0x000000010000780c */ /* 0x040fe40003fa4270 */
[C---:B------:R-:W-:Y:S02]  /*37a0*/  ISETP.GT.AND P2, PT, R0.reuse, 0x8, PT ;  /* 0x000000080000780c */ /* 0x040fe40003f44270 */
[----:B------:R-:W-:Y:S02]  /*37b0*/  ISETP.GT.AND P0, PT, R0, 0x9, PT ;  /* 0x000000090000780c */ /* 0x000fe40003f04270 */
[----:B------:R-:W-:Y:S02]  /*37c0*/  FSEL R7, R116, -INF , P6 ;  /* 0xff80000074077808 */ /* 0x000fe40003000000 */
[----:B------:R-:W-:-:S02]  /*37d0*/  FSEL R9, R117, -INF , P5 ;  /* 0xff80000075097808 */ /* 0x000fc40002800000 */
[----:B------:R-:W-:Y:S02]  /*37e0*/  FSEL R11, R108, -INF , P2 ;  /* 0xff8000006c0b7808 */ /* 0x000fe40001000000 */
[----:B------:R-:W-:Y:S02]  /*37f0*/  FSEL R13, R109, -INF , P0 ;  /* 0xff8000006d0d7808 */ /* 0x000fe40000000000 */
[C---:B------:R-:W-:Y:S02]  /*3800*/  ISETP.GT.AND P6, PT, R0.reuse, 0x10, PT ;  /* 0x000000100000780c */ /* 0x040fe40003fc4270 */
[C---:B------:R-:W-:Y:S02]  /*3810*/  ISETP.GT.AND P5, PT, R0.reuse, 0x11, PT ;  /* 0x000000110000780c */ /* 0x040fe40003fa4270 */
[C---:B------:R-:W-:Y:S02]  /*3820*/  ISETP.GT.AND P2, PT, R0.reuse, 0x18, PT ;  /* 0x000000180000780c */ /* 0x040fe40003f44270 */
[----:B------:R-:W-:-:S02]  /*3830*/  ISETP.GT.AND P0, PT, R0, 0x19, PT ;  /* 0x000000190000780c */ /* 0x000fc40003f04270 */
[----:B------:R-:W-:Y:S02]  /*3840*/  FSEL R16, R100, -INF , P6 ;  /* 0xff80000064107808 */ /* 0x000fe40003000000 */
[----:B------:R-:W-:Y:S02]  /*3850*/  FSEL R17, R101, -INF , P5 ;  /* 0xff80000065117808 */ /* 0x000fe40002800000 */
[----:B------:R-:W-:Y:S02]  /*3860*/  FSEL R18, R88, -INF , P2 ;  /* 0xff80000058127808 */ /* 0x000fe40001000000 */
[----:B------:R-:W-:Y:S02]  /*3870*/  FSEL R21, R89, -INF , P0 ;  /* 0xff80000059157808 */ /* 0x000fe40000000000 */
[C---:B------:R-:W-:Y:S02]  /*3880*/  ISETP.GT.AND P6, PT, R0.reuse, 0x20, PT ;  /* 0x000000200000780c */ /* 0x040fe40003fc4270 */
[----:B------:R-:W-:-:S02]  /*3890*/  ISETP.GT.AND P5, PT, R0, 0x21, PT ;  /* 0x000000210000780c */ /* 0x000fc40003fa4270 */
[C---:B------:R-:W-:Y:S02]  /*38a0*/  ISETP.GT.AND P2, PT, R0.reuse, 0x28, PT ;  /* 0x000000280000780c */ /* 0x040fe40003f44270 */
[----:B------:R-:W-:Y:S02]  /*38b0*/  ISETP.GT.AND P0, PT, R0, 0x29, PT ;  /* 0x000000290000780c */ /* 0x000fe40003f04270 */
[----:B------:R-:W-:Y:S02]  /*38c0*/  FSEL R121, R76, -INF , P6 ;  /* 0xff8000004c797808 */ /* 0x000fe40003000000 */
[----:B------:R-:W-:Y:S02]  /*38d0*/  FSEL R120, R77, -INF , P5 ;  /* 0xff8000004d787808 */ /* 0x000fe40002800000 */
[----:B------:R-:W-:Y:S02]  /*38e0*/  FSEL R117, R72, -INF , P2 ;  /* 0xff80000048757808 */ /* 0x000fe40001000000 */
[----:B------:R-:W-:-:S02]  /*38f0*/  FSEL R116, R73, -INF , P0 ;  /* 0xff80000049747808 */ /* 0x000fc40000000000 */
[C---:B------:R-:W-:Y:S02]  /*3900*/  ISETP.GT.AND P6, PT, R0.reuse, 0x30, PT ;  /* 0x000000300000780c */ /* 0x040fe40003fc4270 */
        /* <DEDUP_REMOVED lines=38> */
[----:B------:R-:W-:Y:S01]  /*3b70*/  FSEL R167, R45, -INF , P0 ;  /* 0xff8000002da77808 */ /* 0x000fe20000000000 */
[----:B------:R-:W-:Y:S05]  /*3b80*/  BRA.DIV ~URZ, `(.L_x_80) ;  /* 0x0000c7627f007947 */ /* 0x000fea000b800000 */
[----:B------:R-:W2:Y:S01]  /*3b90*/  SHFL.IDX PT, R0, R4, 0x1, 0x1c1f ;  /* 0x003c1f0004007f89 */ /* 0x000ea200000e0000 */
[----:B------:R-:W-:-:S04]  /*3ba0*/  FMNMX.FTZ R2, R7, R9, !PT ;  /* 0x0000000907027209 */ /* 0x000fc80007810000 */
[----:B------:R-:W-:-:S04]  /*3bb0*/  FMNMX.FTZ R2, R11, R2, !PT ;  /* 0x000000020b027209 */ /* 0x000fc80007810000 */
[----:B------:R-:W-:-:S04]  /*3bc0*/  FMNMX.FTZ R2, R13, R2, !PT ;  /* 0x000000020d027209 */ /* 0x000fc80007810000 */
[----:B------:R-:W-:-:S04]  /*3bd0*/  FMNMX.FTZ R2, R16, R2, !PT ;  /* 0x0000000210027209 */ /* 0x000fc80007810000 */
[----:B------:R-:W-:-:S04]  /*3be0*/  FMNMX.FTZ R2, R17, R2, !PT ;  /* 0x0000000211027209 */ /* 0x000fc80007810000 */
[----:B------:R-:W-:Y:S01]  /*3bf0*/  FMNMX.FTZ R2, R18, R2, !PT ;  /* 0x0000000212027209 */ /* 0x000fe20007810000 */
[----:B--2---:R-:W-:-:S03]  /*3c00*/  IMAD.IADD R0, R5, 0x1, R0 ;  /* 0x0000000105007824 */ /* 0x004fc600078e0200 */
[----:B------:R-:W-:Y:S02]  /*3c10*/  FMNMX.FTZ R2, R21, R2, !PT ;  /* 0x0000000215027209 */ /* 0x000fe40007810000 */
[----:B------:R-:W-:Y:S02]  /*3c20*/  IMNMX R0, R6, R0, PT ;  /* 0x0000000006007217 */ /* 0x000fe40003800200 */
[----:B------:R-:W-:Y:S02]  /*3c30*/  FMNMX.FTZ R2, R121, R2, !PT ;  /* 0x0000000279027209 */ /* 0x000fe40007810000 */
[C---:B------:R-:W-:Y:S02]  /*3c40*/  ISETP.GT.AND P5, PT, R0.reuse, RZ, PT ;  /* 0x000000ff0000720c */ /* 0x040fe40003fa4270 */
[C---:B------:R-:W-:Y:S02]  /*3c50*/  ISETP.GT.AND P2, PT, R0.reuse, 0x1, PT ;  /* 0x000000010000780c */ /* 0x040fe40003f44270 */
[----:B------:R-:W-:-:S02]  /*3c60*/  ISETP.GT.AND P0, PT, R0, 0x8, PT ;  /* 0x000000080000780c */ /* 0x000fc40003f04270 */
[----:B-1----:R-:W-:Y:S02]  /*3c70*/  FSEL R4, R118, -INF , P5 ;  /* 0xff80000076047808 */ /* 0x002fe40002800000 */
[----:B------:R-:W-:Y:S02]  /*3c80*/  FSEL R8, R119, -INF , P2 ;  /* 0xff80000077087808 */ /* 0x000fe40001000000 */
[----:B------:R-:W-:Y:S02]  /*3c90*/  ISETP.GT.AND P2, PT, R0, 0x9, PT ;  /* 0x000000090000780c */ /* 0x000fe40003f44270 */
[----:B------:R-:W-:Y:S02]  /*3ca0*/  FSEL R10, R110, -INF , P0 ;  /* 0xff8000006e0a7808 */ /* 0x000fe40000000000 */
[----:B------:R-:W-:Y:S02]  /*3cb0*/  FMNMX.FTZ R3, R4, R8, !PT ;  /* 0x0000000804037209 */ /* 0x000fe40007810000 */
[----:B------:R-:W-:-:S02]  /*3cc0*/  FSEL R15, R111, -INF , P2 ;  /* 0xff8000006f0f7808 */ /* 0x000fc40001000000 */
[----:B------:R-:W-:Y:S02]  /*3cd0*/  ISETP.GT.AND P2, PT, R0, 0x10, PT ;  /* 0x000000100000780c */ /* 0x000fe40003f44270 */
[----:B------:R-:W-:Y:S02]  /*3ce0*/  FMNMX.FTZ R3, R10, R3, !PT ;  /* 0x000000030a037209 */ /* 0x000fe40007810000 */
        /* <DEDUP_REMOVED lines=15> */
[----:B------:R-:W-:-:S02]  /*3de0*/  FMNMX.FTZ R2, R120, R2, !PT ;  /* 0x0000000278027209 */ /* 0x000fc40007810000 */
[----:B------:R-:W-:Y:S02]  /*3df0*/  FSEL R70, R79, -INF , P0 ;  /* 0xff8000004f467808 */ /* 0x000fe40000000000 */
[C---:B------:R-:W-:Y:S02]  /*3e00*/  ISETP.GT.AND P2, PT, R0.reuse, 0x28, PT ;  /* 0x000000280000780c */ /* 0x040fe40003f44270 */
[----:B------:R-:W-:Y:S02]  /*3e10*/  FMNMX.FTZ R3, R71, R3, !PT ;  /* 0x0000000347037209 */ /* 0x000fe40007810000 */
[----:B------:R-:W-:Y:S02]  /*3e20*/  FMNMX.FTZ R2, R117, R2, !PT ;  /* 0x0000000275027209 */ /* 0x000fe40007810000 */
[----:B------:R-:W-:Y:S02]  /*3e30*/  ISETP.GT.AND P0, PT, R0, 0x29, PT ;  /* 0x000000290000780c */ /* 0x000fe40003f04270 */
[----:B------:R-:W-:-:S02]  /*3e40*/  FSEL R57, R74, -INF , P2 ;  /* 0xff8000004a397808 */ /* 0x000fc40001000000 */
[----:B------:R-:W-:Y:S02]  /*3e50*/  FMNMX.FTZ R3, R70, R3, !PT ;  /* 0x0000000346037209 */ /* 0x000fe40007810000 */
[----:B------:R-:W-:Y:S02]  /*3e60*/  FMNMX.FTZ R2, R116, R2, !PT ;  /* 0x0000000274027209 */ /* 0x000fe40007810000 */
[----:B------:R-:W-:Y:S02]  /*3e70*/  FSEL R56, R75, -INF , P0 ;  /* 0xff8000004b387808 */ /* 0x000fe40000000000 */
[----:B------:R-:W-:Y:S02]  /*3e80*/  ISETP.GT.AND P2, PT, R0, 0x30, PT ;  /* 0x000000300000780c */ /* 0x000fe40003f44270 */
[----:B------:R-:W-:Y:S02]  /*3e90*/  FMNMX.FTZ R3, R57, R3, !PT ;  /* 0x0000000339037209 */ /* 0x000fe40007810000 */
[----:B------:R-:W-:-:S02]  /*3ea0*/  FMNMX.FTZ R2, R127, R2, !PT ;  /* 0x000000027f027209 */ /* 0x000fc40007810000 */
[----:B------:R-:W-:Y:S02]  /*3eb0*/  ISETP.GT.AND P0, PT, R0, 0x31, PT ;  /* 0x000000310000780c */ /* 0x000fe40003f04270 */
[----:B------:R-:W-:Y:S02]  /*3ec0*/  FSEL R123, R66, -INF , P2 ;  /* 0xff800000427b7808 */ /* 0x000fe40001000000 */
[----:B------:R-:W-:Y:S02]  /*3ed0*/  FMNMX.FTZ R3, R56, R3, !PT ;  /* 0x0000000338037209 */ /* 0x000fe40007810000 */
[----:B------:R-:W-:Y:S02]  /*3ee0*/  FMNMX.FTZ R2, R126, R2, !PT ;  /* 0x000000027e027209 */ /* 0x000fe40007810000 */
[----:B------:R-:W-:Y:S02]  /*3ef0*/  FSEL R122, R67, -INF , P0 ;  /* 0xff800000437a7808 */ /* 0x000fe40000000000 */
[----:B------:R-:W-:-:S02]  /*3f00*/  ISETP.GT.AND P2, PT, R0, 0x38, PT ;  /* 0x000000380000780c */ /* 0x000fc40003f44270 */
[----:B------:R-:W-:Y:S02]  /*3f10*/  FMNMX.FTZ R3, R123, R3, !PT ;  /* 0x000000037b037209 */ /* 0x000fe40007810000 */
        /* <DEDUP_REMOVED lines=70> */
[----:B------:R-:W-:-:S02]  /*4380*/  FMNMX.FTZ R2, R166, R3, !PT ;  /* 0x00000003a6027209 */ /* 0x000fc40007810000 */
[----:B------:R-:W1:Y:S02]  /*4390*/  SHFL.BFLY PT, R3, R0, 0x2, 0x1f ;  /* 0x0c401f0000037f89 */ /* 0x000e6400000e0000 */
[----:B------:R-:W-:-:S05]  /*43a0*/  FMNMX.FTZ R2, R171, R2, !PT ;  /* 0x00000002ab027209 */ /* 0x000fca0007810000 */
[----:B------:R-:W2:Y:S01]  /*43b0*/  SHFL.BFLY PT, R12, R2, 0x2, 0x1f ;  /* 0x0c401f00020c7f89 */ /* 0x000ea200000e0000 */
[----:B-1----:R-:W-:-:S05]  /*43c0*/  FMNMX.FTZ R0, R3, R0, !PT ;  /* 0x0000000003007209 */ /* 0x002fca0007810000 */
[----:B------:R-:W1:Y:S01]  /*43d0*/  SHFL.BFLY PT, R69, R0, 0x1, 0x1f ;  /* 0x0c201f0000457f89 */ /* 0x000e6200000e0000 */
[----:B--2---:R-:W-:-:S05]  /*43e0*/  FMNMX.FTZ R12, R2, R12, !PT ;  /* 0x0000000c020c7209 */ /* 0x004fca0007810000 */
[----:B------:R2:W3:Y:S01]  /*43f0*/  SHFL.BFLY PT, R3, R12, 0x1, 0x1f ;  /* 0x0c201f000c037f89 */ /* 0x0004e200000e0000 */
[----:B-1----:R-:W-:-:S05]  /*4400*/  FMNMX.FTZ R69, R0, R69, !PT ;  /* 0x0000004500457209 */ /* 0x002fca0007810000 */
.L_x_118:
[C---:B------:R-:W-:Y:S01]  /*4410*/  FMUL.FTZ R2, R69.reuse, c[0x0][0x2d0] ;  /* 0x0000b40045027a20 */ /* 0x040fe20000410000 */
[----:B------:R-:W-:Y:S01]  /*4420*/  FSETP.NEU.FTZ.AND P0, PT, R69, -INF , PT ;  /* 0xff8000004500780b */ /* 0x000fe20003f1d000 */
[----:B------:R-:W4:Y:S03]  /*4430*/  LDL R239, [R1+0x48] ;  /* 0x0000480001ef7983 */ /* 0x000f260000100800 */
[----:B------:R-:W-:Y:S01]  /*4440*/  FSEL R2, R2, RZ, P0 ;  /* 0x000000ff02027208 */ /* 0x000fe20000000000 */
[----:B------:R-:W5:Y:S01]  /*4450*/  LDL R236, [R1+0x4] ;  /* 0x0000040001ec7983 */ /* 0x000f620000100800 */
[----:B--23--:R-:W-:Y:S01]  /*4460*/  FMNMX.FTZ R12, R3, R12, !PT ;  /* 0x0000000c030c7209 */ /* 0x00cfe20007810000 */
[----:B------:R-:W-:Y:S02]  /*4470*/  WARPSYNC 0xffffffff ;  /* 0xffffffff00007948 */ /* 0x000fe40003800000 */
[--C-:B------:R-:W-:Y:S01]  /*4480*/  FFMA.FTZ R0, R7, c[0x0][0x2d0], -R2.reuse ;  /* 0x0000b40007007a23 */ /* 0x100fe20000010802 */
[----:B------:R-:W-:Y:S01]  /*4490*/  FSETP.NEU.FTZ.AND P0, PT, R12, -INF , PT ;  /* 0xff8000000c00780b */ /* 0x000fe20003f1d000 */
[--C-:B------:R-:W-:Y:S01]  /*44a0*/  FFMA.FTZ R3, R17, c[0x0][0x2d0], -R2.reuse ;  /* 0x0000b40011037a23 */ /* 0x100fe20000010802 */
[----:B------:R-:W-:Y:S01]  /*44b0*/  LDSM.16.MT88.4 R36, [R205] ;  /* 0x00000000cd24783b */ /* 0x000fe20000004200 */
[----:B------:R1:W-:Y:S03]  /*44c0*/  MUFU.EX2 R60, R0 ;  /* 0x00000000003c7308 */ /* 0x0003e60000000800 */
[----:B------:R-:W-:Y:S04]  /*44d0*/  LDSM.16.MT88.4 R28, [R203+0x800] ;  /* 0x00080000cb1c783b */ /* 0x000fe80000004200 */
[----:B------:R-:W-:Y:S01]  /*44e0*/  LDSM.16.MT88.4 R40, [R204] ;  /* 0x00000000cc28783b */ /* 0x000fe20000004200 */
[----:B------:R2:W-:Y:S03]  /*44f0*/  MUFU.EX2 R68, R3 ;  /* 0x0000000300447308 */ /* 0x0005e60000000800 */
[----:B------:R-:W-:Y:S04]  /*4500*/  LDSM.16.MT88.4 R52, [R205+0x800] ;  /* 0x00080000cd34783b */ /* 0x000fe80000004200 */
[----:B------:R-:W-:Y:S01]  /*4510*/  LDSM.16.MT88.4 R48, [R216] ;  /* 0x00000000d830783b */ /* 0x000fe20000004200 */
[----:B-1----:R-:W-:-:S03]  /*4520*/  FFMA.FTZ R0, R9, c[0x0][0x2d0], -R2 ;  /* 0x0000b40009007a23 */ /* 0x002fc60000010802 */
[----:B------:R-:W-:Y:S01]  /*4530*/  LDSM.16.MT88.4 R44, [R206+0x800] ;  /* 0x00080000ce2c783b */ /* 0x000fe20000004200 */
[----:B------:R1:W3:Y:S01]  /*4540*/  MUFU.EX2 R59, R0 ;  /* 0x00000000003b7308 */ /* 0x0002e20000000800 */
[----:B--2---:R-:W-:-:S07]  /*4550*/  FFMA.FTZ R3, R18, c[0x0][0x2d0], -R2 ;  /* 0x0000b40012037a23 */ /* 0x004fce0000010802 */
[----:B------:R-:W-:Y:S01]  /*4560*/  MUFU.EX2 R73, R3 ;  /* 0x0000000300497308 */ /* 0x000fe20000000800 */
[----:B-1----:R-:W-:-:S07]  /*4570*/  FFMA.FTZ R0, R11, c[0x0][0x2d0], -R2 ;  /* 0x0000b4000b007a23 */ /* 0x002fce0000010802 */
[----:B------:R1:W-:Y:S02]  /*4580*/  MUFU.EX2 R65, R0 ;  /* 0x0000000000417308 */ /* 0x0003e40000000800 */
[----:B-1----:R-:W-:-:S06]  /*4590*/  FFMA.FTZ R0, R13, c[0x0][0x2d0], -R2 ;  /* 0x0000b4000d007a23 */ /* 0x002fcc0000010802 */
[----:B------:R1:W2:Y:S02]  /*45a0*/  MUFU.EX2 R66, R0 ;  /* 0x0000000000427308 */ /* 0x0002a40000000800 */
[----:B-1----:R-:W-:-:S06]  /*45b0*/  FFMA.FTZ R0, R16, c[0x0][0x2d0], -R2 ;  /* 0x0000b40010007a23 */ /* 0x002fcc0000010802 */
[----:B------:R1:W-:Y:S02]  /*45c0*/  MUFU.EX2 R72, R0 ;  /* 0x0000000000487308 */ /* 0x0003e40000000800 */
[----:B-1----:R-:W-:-:S05]  /*45d0*/  FMUL.FTZ R0, R12, c[0x0][0x2d0] ;  /* 0x0000b4000c007a20 */ /* 0x002fca0000410000 */
[----:B------:R-:W-:-:S05]  /*45e0*/  FSEL R0, R0, RZ, P0 ;  /* 0x000000ff00007208 */ /* 0x000fca0000000000 */
[--C-:B------:R-:W-:Y:S02]  /*45f0*/  FFMA.FTZ R3, R4, c[0x0][0x2d0], -R0.reuse ;  /* 0x0000b40004037a23 */ /* 0x100fe40000010800 */
[----:B------:R-:W1:Y:S02]  /*4600*/  LDSM.16.MT88.4 R4, [R203] ;  /* 0x00000000cb04783b */ /* 0x000e640000004200 */
[----:B------:R2:W-:Y:S02]  /*4610*/  MUFU.EX2 R58, R3 ;  /* 0x00000003003a7308 */ /* 0x0005e40000000800 */
[----:B--2---:R-:W-:Y:S01]  /*4620*/  FFMA.FTZ R3, R8, c[0x0][0x2d0], -R0 ;  /* 0x0000b40008037a23 */ /* 0x004fe20000010800 */
[----:B---3--:R-:W-:-:S05]  /*4630*/  F2FP.BF16.PACK_AB R8, R59, R60 ;  /* 0x0000003c3b08723e */ /* 0x008fca00000010ff */
[----:B------:R2:W3:Y:S02]  /*4640*/  MUFU.EX2 R13, R3 ;  /* 0x00000003000d7308 */ /* 0x0004e40000000800 */
[----:B--2---:R-:W-:Y:S01]  /*4650*/  FFMA.FTZ R3, R10, c[0x0][0x2d0], -R0 ;  /* 0x0000b4000a037a23 */ /* 0x004fe20000010800 */
[----:B------:R-:W-:Y:S02]  /*4660*/  F2FP.BF16.PACK_AB R10, R66, R65 ;  /* 0x00000041420a723e */ /* 0x000fe400000010ff */
[----:B---3--:R-:W-:-:S03]  /*4670*/  F2FP.BF16.PACK_AB R9, R13, R58 ;  /* 0x0000003a0d09723e */ /* 0x008fc600000010ff */
[----:B------:R2:W3:Y:S01]  /*4680*/  MUFU.EX2 R64, R3 ;  /* 0x0000000300407308 */ /* 0x0004e20000000800 */
[----:B------:R-:W-:Y:S02]  /*4690*/  FADD.FTZ R13, R58, R13 ;  /* 0x0000000d3a0d7221 */ /* 0x000fe40000010000 */
[----:B--2---:R-:W-:Y:S02]  /*46a0*/  FFMA.FTZ R3, R15, c[0x0][0x2d0], -R0 ;  /* 0x0000b4000f037a23 */ /* 0x004fe40000010800 */
[----:B---3--:R-:W-:-:S03]  /*46b0*/  FADD.FTZ R13, R64, R13 ;  /* 0x0000000d400d7221 */ /* 0x008fc60000010000 */
[----:B------:R2:W3:Y:S02]  /*46c0*/  MUFU.EX2 R15, R3 ;  /* 0x00000003000f7308 */ /* 0x0004e40000000800 */
[----:B--2---:R-:W-:Y:S01]  /*46d0*/  FFMA.FTZ R3, R21, c[0x0][0x2d0], -R2 ;  /* 0x0000b40015037a23 */ /* 0x004fe20000010802 */
[C---:B---3--:R-:W-:Y:S01]  /*46e0*/  F2FP.BF16.PACK_AB R11, R15.reuse, R64 ;  /* 0x000000400f0b723e */ /* 0x048fe200000010ff */
[----:B------:R-:W-:-:S04]  /*46f0*/  FADD.FTZ R13, R15, R13 ;  /* 0x0000000d0f0d7221 */ /* 0x000fc80000010000 */
[----:B------:R2:W-:Y:S02]  /*4700*/  MUFU.EX2 R232, R3 ;  /* 0x0000000300e87308 */ /* 0x0005e40000000800 */
[----:B-1----:R-:W-:Y:S07]  /*4710*/  HMMA.16816.F32.BF16 R24, R8, R4, RZ ;  /* 0x000000040818723c */ /* 0x002fee00000418ff */
[----:B------:R-:W-:Y:S01]  /*4720*/  F2FP.BF16.PACK_AB R4, R68, R72 ;  /* 0x000000484404723e */ /* 0x000fe200000010ff */
[----:B--2---:R-:W-:-:S04]  /*4730*/  FFMA.FTZ R3, R14, c[0x0][0x2d0], -R0 ;  /* 0x0000b4000e037a23 */ /* 0x004fc80000010800 */
[----:B------:R1:W2:Y:S02]  /*4740*/  MUFU.EX2 R14, R3 ;  /* 0x00000003000e7308 */ /* 0x0002a40000000800 */
[----:B-1----:R-:W-:Y:S02]  /*4750*/  FFMA.FTZ R3, R19, c[0x0][0x2d0], -R0 ;  /* 0x0000b40013037a23 */ /* 0x002fe40000010800 */
[----:B------:R-:W-:Y:S01]  /*4760*/  HMMA.16816.F32.BF16 R16, R8, R36, RZ ;  /* 0x000000240810723c */ /* 0x000fe200000418ff */
[----:B--2---:R-:W-:-:S03]  /*4770*/  FADD.FTZ R13, R14, R13 ;  /* 0x0000000d0e0d7221 */ /* 0x004fc60000010000 */
[----:B------:R1:W2:Y:S02]  /*4780*/  MUFU.EX2 R67, R3 ;  /* 0x0000000300437308 */ /* 0x0002a40000000800 */
[----:B-1----:R-:W-:Y:S01]  /*4790*/  FFMA.FTZ R3, R20, c[0x0][0x2d0], -R0 ;  /* 0x0000b40014037a23 */ /* 0x002fe20000010800 */
[C---:B--2---:R-:W-:Y:S01]  /*47a0*/  F2FP.BF16.PACK_AB R5, R67.reuse, R14 ;  /* 0x0000000e4305723e */ /* 0x044fe200000010ff */
[----:B------:R-:W-:Y:S01]  /*47b0*/  HMMA.16816.F32.BF16 R20, R8, R6, RZ ;  /* 0x000000060814723c */ /* 0x000fe200000418ff */
[----:B------:R-:W-:-:S03]  /*47c0*/  FADD.FTZ R13, R67, R13 ;  /* 0x0000000d430d7221 */ /* 0x000fc60000010000 */
[----:B------:R1:W-:Y:S03]  /*47d0*/  MUFU.EX2 R228, R3 ;  /* 0x0000000300e47308 */ /* 0x0003e60000000800 */
[----:B------:R-:W-:Y:S01]  /*47e0*/  F2FP.BF16.PACK_AB R6, R232, R73 ;  /* 0x00000049e806723e */ /* 0x000fe200000010ff */
[----:B-1----:R-:W-:Y:S02]  /*47f0*/  FFMA.FTZ R3, R32, c[0x0][0x2d0], -R0 ;  /* 0x0000b40020037a23 */ /* 0x002fe40000010800 */
[----:B------:R-:W1:Y:S02]  /*4800*/  LDSM.16.MT88.4 R32, [R204+0x800] ;  /* 0x00080000cc20783b */ /* 0x000e640000004200 */
[----:B------:R-:W2:Y:S02]  /*4810*/  MUFU.EX2 R175, R3 ;  /* 0x0000000300af7308 */ /* 0x000ea40000000800 */
[----:B--2---:R-:W-:Y:S01]  /*4820*/  F2FP.BF16.PACK_AB R7, R175, R228 ;  /* 0x000000e4af07723e */ /* 0x004fe200000010ff */
[----:B------:R-:W-:-:S04]  /*4830*/  FADD.FTZ R3, R60, R59 ;  /* 0x0000003b3c037221 */ /* 0x000fc80000010000 */
[----:B------:R-:W-:Y:S02]  /*4840*/  FADD.FTZ R3, R65, R3 ;  /* 0x0000000341037221 */ /* 0x000fe40000010000 */
[----:B------:R-:W-:Y:S02]  /*4850*/  HMMA.16816.F32.BF16 R112, R4, R28, R24 ;  /* 0x0000001c0470723c */ /* 0x000fe40000041818 */
[----:B------:R-:W-:-:S04]  /*4860*/  FADD.FTZ R3, R66, R3 ;  /* 0x0000000342037221 */ /* 0x000fc80000010000 */
[----:B------:R-:W-:Y:S02]  /*4870*/  FADD.FTZ R3, R72, R3 ;  /* 0x0000000348037221 */ /* 0x000fe40000010000 */
[----:B------:R-:W-:Y:S02]  /*4880*/  HMMA.16816.F32.BF16 R104, R4, R30, R20 ;  /* 0x0000001e0468723c */ /* 0x000fe40000041814 */
[----:B------:R-:W-:-:S04]  /*4890*/  FADD.FTZ R3, R68, R3 ;  /* 0x0000000344037221 */ /* 0x000fc80000010000 */
[----:B------:R-:W-:Y:S02]  /*48a0*/  FADD.FTZ R14, R73, R3 ;  /* 0x00000003490e7221 */ /* 0x000fe40000010000 */
[----:B------:R-:W-:Y:S01]  /*48b0*/  HMMA.16816.F32.BF16 R28, R8, R38, RZ ;  /* 0x00000026081c723c */ /* 0x000fe200000418ff */
[----:B------:R-:W2:Y:S01]  /*48c0*/  LDSM.16.MT88.4 R36, [R203+0x4000] ;  /* 0x00400000cb24783b */ /* 0x000ea20000004200 */
[----:B------:R-:W-:-:S04]  /*48d0*/  FFMA.FTZ R3, R121, c[0x0][0x2d0], -R2 ;  /* 0x0000b40079037a23 */ /* 0x000fc80000010802 */
[----:B------:R3:W-:Y:S02]  /*48e0*/  MUFU.EX2 R15, R3 ;  /* 0x00000003000f7308 */ /* 0x0007e40000000800 */
[----:B------:R-:W-:Y:S08]  /*48f0*/  HMMA.16816.F32.BF16 R24, R8, R40, RZ ;  /* 0x000000280818723c */ /* 0x000ff000000418ff */
[----:B------:R-:W-:Y:S01]  /*4900*/  HMMA.16816.F32.BF16 R108, R4, R52, R16 ;  /* 0x00000034046c723c */ /* 0x000fe20000041810 */
[----:B---3--:R-:W-:-:S07]  /*4910*/  FFMA.FTZ R3, R120, c[0x0][0x2d0], -R2 ;  /* 0x0000b40078037a23 */ /* 0x008fce0000010802 */
[----:B------:R-:W-:Y:S01]  /*4920*/  HMMA.16816.F32.BF16 R16, R8, R48, RZ ;  /* 0x000000300810723c */ /* 0x000fe200000418ff */
[----:B------:R3:W2:Y:S07]  /*4930*/  MUFU.EX2 R120, R3 ;  /* 0x0000000300787308 */ /* 0x0006ae0000000800 */
[----:B-1----:R-:W-:Y:S01]  /*4940*/  HMMA.16816.F32.BF16 R100, R4, R32, R24 ;  /* 0x000000200464723c */ /* 0x002fe20000041818 */
[----:B------:R-:W1:Y:S07]  /*4950*/  LDSM.16.MT88.4 R24, [R203+0x4800] ;  /* 0x00480000cb18783b */ /* 0x000e6e0000004200 */
[----:B------:R-:W-:Y:S01]  /*4960*/  HMMA.16816.F32.BF16 R20, R8, R42, RZ ;  /* 0x0000002a0814723c */ /* 0x000fe200000418ff */
[----:B---3--:R-:W-:-:S04]  /*4970*/  FFMA.FTZ R3, R117, c[0x0][0x2d0], -R2 ;  /* 0x0000b40075037a23 */ /* 0x008fc80000010802 */
[----:B------:R3:W-:Y:S03]  /*4980*/  MUFU.EX2 R117, R3 ;  /* 0x0000000300757308 */ /* 0x0007e60000000800 */
[----:B------:R-:W-:Y:S08]  /*4990*/  HMMA.16816.F32.BF16 R96, R4, R44, R16 ;  /* 0x0000002c0460723c */ /* 0x000ff00000041810 */
[----:B--2---:R-:W-:Y:S01]  /*49a0*/  HMMA.16816.F32.BF16 R16, R8, R36, RZ ;  /* 0x000000240810723c */ /* 0x004fe200000418ff */
[----:B---3--:R-:W-:-:S07]  /*49b0*/  FFMA.FTZ R3, R116, c[0x0][0x2d0], -R2 ;  /* 0x0000b40074037a23 */ /* 0x008fce0000010802 */
[C---:B------:R-:W-:Y:S01]  /*49c0*/  HMMA.16816.F32.BF16 R84, R4.reuse, R34, R20 ;  /* 0x000000220454723c */ /* 0x040fe20000041814 */
[----:B------:R2:W3:Y:S07]  /*49d0*/  MUFU.EX2 R116, R3 ;  /* 0x0000000300747308 */ /* 0x0004ee0000000800 */
[----:B------:R-:W-:Y:S01]  /*49e0*/  HMMA.16816.F32.BF16 R92, R4, R54, R28 ;  /* 0x00000036045c723c */ /* 0x000fe2000004181c */
[----:B------:R-:W3:Y:S07]  /*49f0*/  LDSM.16.MT88.4 R28, [R205+0x4000] ;  /* 0x00400000cd1c783b */ /* 0x000eee0000004200 */
[----:B------:R-:W-:Y:S01]  /*4a00*/  HMMA.16816.F32.BF16 R20, R8, R50, RZ ;  /* 0x000000320814723c */ /* 0x000fe200000418ff */
[----:B--2---:R-:W-:-:S04]  /*4a10*/  FFMA.FTZ R3, R71, c[0x0][0x2d0], -R0 ;  /* 0x0000b40047037a23 */ /* 0x004fc80000010800 */
[----:B------:R2:W-:Y:S03]  /*4a20*/  MUFU.EX2 R71, R3 ;  /* 0x0000000300477308 */ /* 0x0005e60000000800 */
[----:B-1----:R-:W-:Y:S08]  /*4a30*/  HMMA.16816.F32.BF16 R80, R4, R24, R16 ;  /* 0x000000180450723c */ /* 0x002ff00000041810 */
[----:B------:R-:W-:Y:S01]  /*4a40*/  HMMA.16816.F32.BF16 R16, R8, R38, RZ ;  /* 0x000000260810723c */ /* 0x000fe200000418ff */
[----:B--2---:R-:W-:-:S07]  /*4a50*/  FFMA.FTZ R3, R70, c[0x0][0x2d0], -R0 ;  /* 0x0000b40046037a23 */ /* 0x004fce0000010800 */
[C---:B------:R-:W-:Y:S01]  /*4a60*/  HMMA.16816.F32.BF16 R52, R4.reuse, R46, R20 ;  /* 0x0000002e0434723c */ /* 0x040fe20000041814 */
[----:B------:R-:W1:Y:S01]  /*4a70*/  LDSM.16.MT88.4 R20, [R205+0x4800] ;  /* 0x00480000cd14783b */ /* 0x000e620000004200 */
[----:B------:R2:W1:Y:S11]  /*4a80*/  MUFU.EX2 R68, R3 ;  /* 0x0000000300447308 */ /* 0x0004760000000800 */
[----:B------:R-:W-:Y:S03]  /*4a90*/  @!UPT UIADD3 URZ, URZ, URZ, URZ ;  /* 0x0000003f3f3ff290 */ /* 0x000fe6000fffe03f */
[----:B------:R-:W-:Y:S01]  /*4aa0*/  HMMA.16816.F32.BF16 R60, R4, R26, R16 ;  /* 0x0000001a043c723c */ /* 0x000fe20000041810 */
[----:B------:R-:W4:Y:S01]  /*4ab0*/  LDSM.16.MT88.4 R24, [R204+0x4000] ;  /* 0x00400000cc18783b */ /* 0x000f220000004200 */
[----:B--2---:R-:W-:-:S04]  /*4ac0*/  FFMA.FTZ R3, R57, c[0x0][0x2d0], -R0 ;  /* 0x0000b40039037a23 */ /* 0x004fc80000010800 */
[----:B------:R2:W-:Y:S02]  /*4ad0*/  MUFU.EX2 R172, R3 ;  /* 0x0000000300ac7308 */ /* 0x0005e40000000800 */
[----:B---3--:R-:W-:Y:S01]  /*4ae0*/  HMMA.16816.F32.BF16 R16, R8, R28, RZ ;  /* 0x0000001c0810723c */ /* 0x008fe200000418ff */
[----:B--2---:R-:W-:-:S05]  /*4af0*/  FFMA.FTZ R3, R56, c[0x0][0x2d0], -R0 ;  /* 0x0000b40038037a23 */ /* 0x004fca0000010800 */
[----:B------:R2:W3:Y:S11]  /*4b00*/  MUFU.EX2 R173, R3 ;  /* 0x0000000300ad7308 */ /* 0x0004f60000000800 */
[----:B------:R-:W-:Y:S07]  /*4b10*/  @!UPT UIADD3 URZ, URZ, URZ, URZ ;  /* 0x0000003f3f3ff290 */ /* 0x000fee000fffe03f */
[----:B-1----:R-:W-:Y:S08]  /*4b20*/  HMMA.16816.F32.BF16 R88, R4, R20, R16 ;  /* 0x000000140458723c */ /* 0x002ff00000041810 */
[----:B------:R-:W-:Y:S01]  /*4b30*/  HMMA.16816.F32.BF16 R16, R8, R30, RZ ;  /* 0x0000001e0810723c */ /* 0x000fe200000418ff */
[----:B--2---:R-:W-:Y:S11]  /*4b40*/  FFMA.FTZ R3, R127, c[0x0][0x2d0], -R2 ;  /* 0x0000b4007f037a23 */ /* 0x004ff60000010802 */
[----:B------:R-:W-:Y:S11]  /*4b50*/  @!UPT UIADD3 URZ, URZ, URZ, URZ ;  /* 0x0000003f3f3ff290 */ /* 0x000ff6000fffe03f */
[----:B------:R-:W-:Y:S01]  /*4b60*/  @!UPT UIADD3 URZ, URZ, URZ, URZ ;  /* 0x0000003f3f3ff290 */ /* 0x000fe2000fffe03f */
[----:B------:R-:W-:Y:S01]  /*4b70*/  HMMA.16816.F32.BF16 R76, R4, R22, R16 ;  /* 0x00000016044c723c */ /* 0x000fe20000041810 */
[----:B------:R-:W1:Y:S07]  /*4b80*/  LDSM.16.MT88.4 R20, [R204+0x4800] ;  /* 0x00480000cc14783b */ /* 0x000e6e0000004200 */
[----:B----4-:R-:W-:Y:S11]  /*4b90*/  HMMA.16816.F32.BF16 R16, R8, R24, RZ ;  /* 0x000000180810723c */ /* 0x010ff600000418ff */
[----:B------:R-:W-:Y:S11]  /*4ba0*/  @!UPT UIADD3 URZ, URZ, URZ, URZ ;  /* 0x0000003f3f3ff290 */ /* 0x000ff6000fffe03f */
[----:B------:R-:W-:Y:S02]  /*4bb0*/  @!UPT UIADD3 URZ, URZ, URZ, URZ ;  /* 0x0000003f3f3ff290 */ /* 0x000fe4000fffe03f */
[----:B-1----:R-:W-:Y:S08]  /*4bc0*/  HMMA.16816.F32.BF16 R72, R4, R20, R16 ;  /* 0x000000140448723c */ /* 0x002ff00000041810 */
[----:B------:R-:W-:Y:S11]  /*4bd0*/  HMMA.16816.F32.BF16 R16, R8, R26, RZ ;  /* 0x0000001a0810723c */ /* 0x000ff600000418ff */
[----:B------:R-:W-:Y:S11]  /*4be0*/  @!UPT UIADD3 URZ, URZ, URZ, URZ ;  /* 0x0000003f3f3ff290 */ /* 0x000ff6000fffe03f */
[----:B------:R-:W-:Y:S02]  /*4bf0*/  @!UPT UIADD3 URZ, URZ, URZ, URZ ;  /* 0x0000003f3f3ff290 */ /* 0x000fe4000fffe03f */
[----:B------:R-:W-:Y:S01]  /*4c00*/  HMMA.16816.F32.BF16 R64, R4, R22, R16 ;  /* 0x000000160440723c */ /* 0x000fe20000041810 */
[----:B------:R-:W1:Y:S07]  /*4c10*/  LDSM.16.MT88.4 R16, [R206+0x4000] ;  /* 0x00400000ce10783b */ /* 0x000e6e0000004200 */
[C---:B-1----:R-:W-:Y:S08]  /*4c20*/  HMMA.16816.F32.BF16 R20, R8.reuse, R16, RZ ;  /* 0x000000100814723c */ /* 0x042ff000000418ff */
[----:B------:R-:W-:Y:S01]  /*4c30*/  HMMA.16816.F32.BF16 R8, R8, R18, RZ ;  /* 0x000000120808723c */ /* 0x000fe200000418ff */
[----:B------:R-:W1:Y:S11]  /*4c40*/  LDSM.16.MT88.4 R16, [R206+0x4800] ;  /* 0x00480000ce10783b */ /* 0x000e760000004200 */
[----:B------:R-:W-:Y:S04]  /*4c50*/  @!UPT UIADD3 URZ, URZ, URZ, URZ ;  /* 0x0000003f3f3ff290 */ /* 0x000fe8000fffe03f */
[C---:B-1----:R-:W-:Y:S08]  /*4c60*/  HMMA.16816.F32.BF16 R48, R4.reuse, R16, R20 ;  /* 0x000000100430723c */ /* 0x042ff00000041814 */
[----:B------:R-:W-:Y:S01]  /*4c70*/  HMMA.16816.F32.BF16 R16, R4, R18, R8 ;  /* 0x000000120410723c */ /* 0x000fe20000041808 */
[----:B------:R-:W1:Y:S06]  /*4c80*/  LDSM.16.MT88.4 R8, [R203+0x1000] ;  /* 0x00100000cb08783b */ /* 0x000e6c0000004200 */
[----:B------:R-:W-:-:S02]  /*4c90*/  F2FP.BF16.PACK_AB R4, R120, R15 ;  /* 0x0000000f7804723e */ /* 0x000fc400000010ff */
[----:B------:R-:W-:Y:S02]  /*4ca0*/  F2FP.BF16.PACK_AB R6, R116, R117 ;  /* 0x000000757406723e */ /* 0x000fe400000010ff */
[----:B------:R-:W-:Y:S02]  /*4cb0*/  F2FP.BF16.PACK_AB R5, R68, R71 ;  /* 0x000000474405723e */ /* 0x000fe400000010ff */
[----:B---3--:R-:W-:-:S07]  /*4cc0*/  F2FP.BF16.PACK_AB R7, R173, R172 ;  /* 0x000000acad07723e */ /* 0x008fce00000010ff */
[C---:B-1----:R-:W-:Y:S08]  /*4cd0*/  HMMA.16816.F32.BF16 R40, R4.reuse, R8, R112 ;  /* 0x000000080428723c */ /* 0x042ff00000041870 */
[----:B------:R-:W-:Y:S01]  /*4ce0*/  HMMA.16816.F32.BF16 R28, R4, R10, R104 ;  /* 0x0000000a041c723c */ /* 0x000fe20000041868 */
[----:B------:R-:W1:Y:S01]  /*4cf0*/  LDSM.16.MT88.4 R8, [R205+0x1000] ;  /* 0x00100000cd08783b */ /* 0x000e620000004200 */
[----:B------:R2:W-:Y:S02]  /*4d00*/  MUFU.EX2 R107, R3 ;  /* 0x00000003006b7308 */ /* 0x0005e40000000800 */
[----:B--2---:R-:W-:-:S06]  /*4d10*/  FFMA.FTZ R3, R126, c[0x0][0x2d0], -R2 ;  /* 0x0000b4007e037a23 */ /* 0x004fcc0000010802 */
[----:B------:R2:W3:Y:S02]  /*4d20*/  MUFU.EX2 R106, R3 ;  /* 0x00000003006a7308 */ /* 0x0004e40000000800 */
[--C-:B--2---:R-:W-:Y:S01]  /*4d30*/  FFMA.FTZ R3, R125, c[0x0][0x2d0], -R2.reuse ;  /* 0x0000b4007d037a23 */ /* 0x104fe20000010802 */
[C---:B-1----:R-:W-:Y:S05]  /*4d40*/  HMMA.16816.F32.BF16 R36, R4.reuse, R8, R108 ;  /* 0x000000080424723c */ /* 0x042fea000004186c */
[----:B------:R1:W-:Y:S03]  /*4d50*/  MUFU.EX2 R105, R3 ;  /* 0x0000000300697308 */ /* 0x0003e60000000800 */
[----:B------:R-:W-:Y:S01]  /*4d60*/  HMMA.16816.F32.BF16 R24, R4, R10, R92 ;  /* 0x0000000a0418723c */ /* 0x000fe2000004185c */
[----:B------:R-:W2:Y:S01]  /*4d70*/  LDSM.16.MT88.4 R8, [R204+0x1000] ;  /* 0x00100000cc08783b */ /* 0x000ea20000004200 */
[----:B-1----:R-:W-:-:S04]  /*4d80*/  FFMA.FTZ R3, R124, c[0x0][0x2d0], -R2 ;  /* 0x0000b4007c037a23 */ /* 0x002fc80000010802 */
[----:B------:R1:W4:Y:S02]  /*4d90*/  MUFU.EX2 R174, R3 ;  /* 0x0000000300ae7308 */ /* 0x0003240000000800 */
[----:B-1----:R-:W-:-:S06]  /*4da0*/  FFMA.FTZ R3, R123, c[0x0][0x2d0], -R0 ;  /* 0x0000b4007b037a23 */ /* 0x002fcc0000010800 */
[----:B------:R1:W-:Y:S01]  /*4db0*/  MUFU.EX2 R104, R3 ;  /* 0x0000000300687308 */ /* 0x0003e20000000800 */
[C---:B--2---:R-:W-:Y:S08]  /*4dc0*/  HMMA.16816.F32.BF16 R32, R4.reuse, R8, R100 ;  /* 0x000000080420723c */ /* 0x044ff00000041864 */
[----:B------:R-:W-:Y:S01]  /*4dd0*/  HMMA.16816.F32.BF16 R20, R4, R10, R84 ;  /* 0x0000000a0414723c */ /* 0x000fe20000041854 */
[----:B------:R-:W2:Y:S01]  /*4de0*/  LDSM.16.MT88.4 R8, [R206+0x1000] ;  /* 0x00100000ce08783b */ /* 0x000ea20000004200 */
[----:B-1----:R-:W-:-:S04]  /*4df0*/  FFMA.FTZ R3, R122, c[0x0][0x2d0], -R0 ;  /* 0x0000b4007a037a23 */ /* 0x002fc80000010800 */
[----:B------:R1:W1:Y:S02]  /*4e00*/  MUFU.EX2 R70, R3 ;  /* 0x0000000300467308 */ /* 0x0002640000000800 */
[----:B-1----:R-:W-:-:S06]  /*4e10*/  FFMA.FTZ R3, R119, c[0x0][0x2d0], -R0 ;  /* 0x0000b40077037a23 */ /* 0x002fcc0000010800 */
[----:B------:R1:W-:Y:S01]  /*4e20*/  MUFU.EX2 R121, R3 ;  /* 0x0000000300797308 */ /* 0x0003e20000000800 */
[----:B--2---:R-:W-:Y:S01]  /*4e30*/  HMMA.16816.F32.BF16 R44, R4, R8, R96 ;  /* 0x00000008042c723c */ /* 0x004fe20000041860 */
[----:B-1----:R-:W-:-:S06]  /*4e40*/  FFMA.FTZ R3, R118, c[0x0][0x2d0], -R0 ;  /* 0x0000b40076037a23 */ /* 0x002fcc0000010800 */
[----:B------:R1:W2:Y:S01]  /*4e50*/  MUFU.EX2 R122, R3 ;  /* 0x00000003007a7308 */ /* 0x0002a20000000800 */
[----:B------:R-:W-:Y:S01]  /*4e60*/  HMMA.16816.F32.BF16 R52, R4, R10, R52 ;  /* 0x0000000a0434723c */ /* 0x000fe20000041834 */
[----:B------:R-:W2:Y:S01]  /*4e70*/  LDSM.16.MT88.4 R8, [R203+0x5000] ;  /* 0x00500000cb08783b */ /* 0x000ea20000004200 */
[----:B-1----:R-:W-:-:S05]  /*4e80*/  FFMA.FTZ R3, R147, c[0x0][0x2d0], -R2 ;  /* 0x0000b40093037a23 */ /* 0x002fca0000010802 */
[----:B------:R1:W-:Y:S02]  /*4e90*/  MUFU.EX2 R113, R3 ;  /* 0x0000000300717308 */ /* 0x0003e40000000800 */
[----:B-1----:R-:W-:-:S06]  /*4ea0*/  FFMA.FTZ R3, R146, c[0x0][0x2d0], -R2 ;  /* 0x0000b40092037a23 */ /* 0x002fcc0000010802 */
[----:B------:R1:W-:Y:S01]  /*4eb0*/  MUFU.EX2 R114, R3 ;  /* 0x0000000300727308 */ /* 0x0003e20000000800 */
[C---:B--2---:R-:W-:Y:S08]  /*4ec0*/  HMMA.16816.F32.BF16 R56, R4.reuse, R8, R80 ;  /* 0x000000080438723c */ /* 0x044ff00000041850 */
[----:B------:R-:W-:Y:S01]  /*4ed0*/  HMMA.16816.F32.BF16 R60, R4, R10, R60 ;  /* 0x0000000a043c723c */ /* 0x000fe2000004183c */
[----:B------:R-:W2:Y:S01]  /*4ee0*/  LDSM.16.MT88.4 R8, [R205+0x5000] ;  /* 0x00500000cd08783b */ /* 0x000ea20000004200 */
[----:B-1----:R-:W-:-:S04]  /*4ef0*/  FFMA.FTZ R3, R145, c[0x0][0x2d0], -R2 ;  /* 0x0000b40091037a23 */ /* 0x002fc80000010802 */
[----:B------:R1:W-:Y:S02]  /*4f00*/  MUFU.EX2 R115, R3 ;  /* 0x0000000300737308 */ /* 0x0003e40000000800 */
[----:B-1----:R-:W-:-:S06]  /*4f10*/  FFMA.FTZ R3, R144, c[0x0][0x2d0], -R2 ;  /* 0x0000b40090037a23 */ /* 0x002fcc0000010802 */
[----:B------:R1:W1:Y:S01]  /*4f20*/  MUFU.EX2 R235, R3 ;  /* 0x0000000300eb7308 */ /* 0x0002620000000800 */
[----:B--2---:R-:W-:Y:S01]  /*4f30*/  HMMA.16816.F32.BF16 R88, R4, R8, R88 ;  /* 0x000000080458723c */ /* 0x004fe20000041858 */
[----:B-1----:R-:W-:-:S07]  /*4f40*/  FADD.FTZ R3, R232, R14 ;  /* 0x0000000ee8037221 */ /* 0x002fce0000010000 */
[C---:B------:R-:W-:Y:S01]  /*4f50*/  HMMA.16816.F32.BF16 R76, R4.reuse, R10, R76 ;  /* 0x0000000a044c723c */ /* 0x040fe2000004184c */
[----:B------:R-:W1:Y:S07]  /*4f60*/  LDSM.16.MT88.4 R8, [R204+0x5000] ;  /* 0x00500000cc08783b */ /* 0x000e6e0000004200 */
[C---:B-1----:R-:W-:Y:S08]  /*4f70*/  HMMA.16816.F32.BF16 R84, R4.reuse, R8, R72 ;  /* 0x000000080454723c */ /* 0x042ff00000041848 */
[C---:B------:R-:W-:Y:S01]  /*4f80*/  HMMA.16816.F32.BF16 R72, R4.reuse, R10, R64 ;  /* 0x0000000a0448723c */ /* 0x040fe20000041840 */
[----:B------:R-:W1:Y:S07]  /*4f90*/  LDSM.16.MT88.4 R8, [R206+0x5000] ;  /* 0x00500000ce08783b */ /* 0x000e6e0000004200 */
[C---:B-1----:R-:W-:Y:S08]  /*4fa0*/  HMMA.16816.F32.BF16 R80, R4.reuse, R8, R48 ;  /* 0x000000080450723c */ /* 0x042ff00000041830 */
[----:B------:R-:W-:Y:S01]  /*4fb0*/  HMMA.16816.F32.BF16 R64, R4, R10, R16 ;  /* 0x0000000a0440723c */ /* 0x000fe20000041810 */
[----:B------:R-:W1:Y:S06]  /*4fc0*/  LDSM.16.MT88.4 R8, [R203+0x1800] ;  /* 0x00180000cb08783b */ /* 0x000e6c0000004200 */
[----:B---3--:R-:W-:-:S02]  /*4fd0*/  F2FP.BF16.PACK_AB R4, R106, R107 ;  /* 0x0000006b6a04723e */ /* 0x008fc400000010ff */
[----:B----4-:R-:W-:Y:S02]  /*4fe0*/  F2FP.BF16.PACK_AB R6, R174, R105 ;  /* 0x00000069ae06723e */ /* 0x010fe400000010ff */
[----:B------:R-:W-:Y:S02]  /*4ff0*/  F2FP.BF16.PACK_AB R5, R70, R104 ;  /* 0x000000684605723e */ /* 0x000fe400000010ff */
[----:B------:R-:W-:-:S07]  /*5000*/  F2FP.BF16.PACK_AB R7, R122, R121 ;  /* 0x000000797a07723e */ /* 0x000fce00000010ff */
[C---:B-1----:R-:W-:Y:S08]  /*5010*/  HMMA.16816.F32.BF16 R132, R4.reuse, R8, R40 ;  /* 0x000000080484723c */ /* 0x042ff00000041828 */
[C---:B------:R-:W-:Y:S01]  /*5020*/  HMMA.16816.F32.BF16 R96, R4.reuse, R10, R28 ;  /* 0x0000000a0460723c */ /* 0x040fe2000004181c */
[----:B------:R-:W1:Y:S07]  /*5030*/  LDSM.16.MT88.4 R8, [R205+0x1800] ;  /* 0x00180000cd08783b */ /* 0x000e6e0000004200 */
        /* <DEDUP_REMOVED lines=21> */
[----:B------:R-:W-:Y:S01]  /*5190*/  FFMA.FTZ R4, R129, c[0x0][0x2d0], -R0 ;  /* 0x0000b40081047a23 */ /* 0x000fe20000010800 */
[----:B------:R-:W-:Y:S01]  /*51a0*/  F2FP.BF16.PACK_AB R6, R235, R115 ;  /* 0x00000073eb06723e */ /* 0x000fe200000010ff */
[----:B------:R-:W-:-:S02]  /*51b0*/  FADD.FTZ R5, R228, R13 ;  /* 0x0000000de4057221 */ /* 0x000fc40000010000 */
[----:B------:R2:W-:Y:S02]  /*51c0*/  MUFU.EX2 R112, R4 ;  /* 0x0000000400707308 */ /* 0x0005e40000000800 */
[----:B------:R-:W-:Y:S02]  /*51d0*/  FADD.FTZ R5, R175, R5 ;  /* 0x00000005af057221 */ /* 0x000fe40000010000 */
[----:B--2---:R-:W-:Y:S02]  /*51e0*/  FADD.FTZ R4, R15, R3 ;  /* 0x000000030f047221 */ /* 0x004fe40000010000 */
[----:B------:R-:W-:Y:S02]  /*51f0*/  FFMA.FTZ R3, R128, c[0x0][0x2d0], -R0 ;  /* 0x0000b40080037a23 */ /* 0x000fe40000010800 */
[----:B------:R-:W-:Y:S02]  /*5200*/  FFMA.FTZ R15, R170, c[0x0][0x2d0], -R2 ;  /* 0x0000b400aa0f7a23 */ /* 0x000fe40000010802 */
[----:B------:R2:W-:Y:S02]  /*5210*/  MUFU.EX2 R175, R3 ;  /* 0x0000000300af7308 */ /* 0x0005e40000000800 */
[----:B--2---:R-:W-:-:S06]  /*5220*/  FFMA.FTZ R3, R131, c[0x0][0x2d0], -R0 ;  /* 0x0000b40083037a23 */ /* 0x004fcc0000010800 */
[----:B------:R2:W-:Y:S02]  /*5230*/  MUFU.EX2 R232, R3 ;  /* 0x0000000300e87308 */ /* 0x0005e40000000800 */
[----:B--2---:R-:W-:Y:S02]  /*5240*/  FFMA.FTZ R3, R130, c[0x0][0x2d0], -R0 ;  /* 0x0000b40082037a23 */ /* 0x004fe40000010800 */
[----:B------:R-:W-:Y:S04]  /*5250*/  LDSM.16.MT88.4 R128, [R203+0x3800] ;  /* 0x00380000cb80783b */ /* 0x000fe80000004200 */
[----:B------:R2:W3:Y:S02]  /*5260*/  MUFU.EX2 R228, R3 ;  /* 0x0000000300e47308 */ /* 0x0004e40000000800 */
[----:B--2---:R-:W-:Y:S01]  /*5270*/  FADD.FTZ R3, R120, R4 ;  /* 0x0000000478037221 */ /* 0x004fe20000010000 */
[----:B---3--:R-:W-:Y:S01]  /*5280*/  F2FP.BF16.PACK_AB R7, R228, R232 ;  /* 0x000000e8e407723e */ /* 0x008fe200000010ff */
[----:B------:R-:W-:Y:S01]  /*5290*/  FADD.FTZ R4, R71, R5 ;  /* 0x0000000547047221 */ /* 0x000fe20000010000 */
[----:B------:R-:W-:Y:S01]  /*52a0*/  F2FP.BF16.PACK_AB R5, R175, R112 ;  /* 0x00000070af05723e */ /* 0x000fe200000010ff */
[----:B------:R-:W-:-:S02]  /*52b0*/  FADD.FTZ R13, R117, R3 ;  /* 0x00000003750d7221 */ /* 0x000fc40000010000 */
[----:B------:R-:W-:Y:S01]  /*52c0*/  FADD.FTZ R14, R68, R4 ;  /* 0x00000004440e7221 */ /* 0x000fe20000010000 */
[----:B------:R-:W-:Y:S01]  /*52d0*/  F2FP.BF16.PACK_AB R4, R114, R113 ;  /* 0x000000717204723e */ /* 0x000fe200000010ff */
[----:B------:R-:W-:-:S06]  /*52e0*/  FFMA.FTZ R3, R155, c[0x0][0x2d0], -R2 ;  /* 0x0000b4009b037a23 */ /* 0x000fcc0000010802 */
[C---:B-1----:R-:W-:Y:S08]  /*52f0*/  HMMA.16816.F32.BF16 R132, R4.reuse, R8, R132 ;  /* 0x000000080484723c */ /* 0x042ff00000041884 */
[----:B------:R-:W-:Y:S01]  /*5300*/  HMMA.16816.F32.BF16 R76, R4, R10, R96 ;  /* 0x0000000a044c723c */ /* 0x000fe20000041860 */
[----:B------:R-:W1:Y:S01]  /*5310*/  LDSM.16.MT88.4 R8, [R205+0x2000] ;  /* 0x00200000cd08783b */ /* 0x000e620000004200 */
[----:B------:R2:W-:Y:S02]  /*5320*/  MUFU.EX2 R97, R3 ;  /* 0x0000000300617308 */ /* 0x0005e40000000800 */
[----:B--2---:R-:W-:-:S06]  /*5330*/  FFMA.FTZ R3, R154, c[0x0][0x2d0], -R2 ;  /* 0x0000b4009a037a23 */ /* 0x004fcc0000010802 */
[----:B------:R2:W-:Y:S02]  /*5340*/  MUFU.EX2 R98, R3 ;  /* 0x0000000300627308 */ /* 0x0005e40000000800 */
[--C-:B--2---:R-:W-:Y:S01]  /*5350*/  FFMA.FTZ R3, R153, c[0x0][0x2d0], -R2.reuse ;  /* 0x0000b40099037a23 */ /* 0x104fe20000010802 */
[C---:B-1----:R-:W-:Y:S05]  /*5360*/  HMMA.16816.F32.BF16 R124, R4.reuse, R8, R124 ;  /* 0x00000008047c723c */ /* 0x042fea000004187c */
[----:B------:R1:W-:Y:S03]  /*5370*/  MUFU.EX2 R153, R3 ;  /* 0x0000000300997308 */ /* 0x0003e60000000800 */
[----:B------:R-:W-:Y:S01]  /*5380*/  HMMA.16816.F32.BF16 R80, R4, R10, R92 ;  /* 0x0000000a0450723c */ /* 0x000fe2000004185c */
[----:B------:R-:W2:Y:S01]  /*5390*/  LDSM.16.MT88.4 R8, [R204+0x2000] ;  /* 0x00200000cc08783b */ /* 0x000ea20000004200 */
[----:B-1----:R-:W-:-:S04]  /*53a0*/  FFMA.FTZ R3, R152, c[0x0][0x2d0], -R2 ;  /* 0x0000b40098037a23 */ /* 0x002fc80000010802 */
[----:B------:R1:W3:Y:S02]  /*53b0*/  MUFU.EX2 R152, R3 ;  /* 0x0000000300987308 */ /* 0x0002e40000000800 */
        /* <DEDUP_REMOVED lines=8> */
[----:B------:R1:W-:Y:S01]  /*5440*/  MUFU.EX2 R146, R3 ;  /* 0x0000000300927308 */ /* 0x0003e20000000800 */
[----:B--2---:R-:W-:Y:S01]  /*5450*/  HMMA.16816.F32.BF16 R88, R4, R8, R32 ;  /* 0x000000080458723c */ /* 0x004fe20000041820 */
[----:B-1----:R-:W-:-:S06]  /*5460*/  FFMA.FTZ R3, R151, c[0x0][0x2d0], -R0 ;  /* 0x0000b40097037a23 */ /* 0x002fcc0000010800 */
[----:B------:R-:W1:Y:S01]  /*5470*/  MUFU.EX2 R148, R3 ;  /* 0x0000000300947308 */ /* 0x000e620000000800 */
[C---:B------:R-:W-:Y:S01]  /*5480*/  HMMA.16816.F32.BF16 R84, R4.reuse, R10, R20 ;  /* 0x0000000a0454723c */ /* 0x040fe20000041814 */
[----:B------:R-:W2:Y:S04]  /*5490*/  LDSM.16.MT88.4 R8, [R203+0x6000] ;  /* 0x00600000cb08783b */ /* 0x000ea80000004200 */
[----:B------:R-:W-:Y:S03]  /*54a0*/  LDSM.16.MT88.4 R20, [R204+0x2800] ;  /* 0x00280000cc14783b */ /* 0x000fe60000004200 */
[C---:B--2---:R-:W-:Y:S08]  /*54b0*/  HMMA.16816.F32.BF16 R56, R4.reuse, R8, R28 ;  /* 0x000000080438723c */ /* 0x044ff0000004181c */
[C---:B------:R-:W-:Y:S01]  /*54c0*/  HMMA.16816.F32.BF16 R28, R4.reuse, R10, R16 ;  /* 0x0000000a041c723c */ /* 0x040fe20000041810 */
[----:B------:R-:W2:Y:S04]  /*54d0*/  LDSM.16.MT88.4 R8, [R205+0x6000] ;  /* 0x00600000cd08783b */ /* 0x000ea80000004200 */
[----:B------:R-:W-:Y:S03]  /*54e0*/  LDSM.16.MT88.4 R16, [R203+0x2800] ;  /* 0x00280000cb10783b */ /* 0x000fe60000004200 */
[C---:B--2---:R-:W-:Y:S08]  /*54f0*/  HMMA.16816.F32.BF16 R52, R4.reuse, R8, R40 ;  /* 0x000000080434723c */ /* 0x044ff00000041828 */
[C---:B------:R-:W-:Y:S01]  /*5500*/  HMMA.16816.F32.BF16 R44, R4.reuse, R10, R36 ;  /* 0x0000000a042c723c */ /* 0x040fe20000041824 */
[----:B------:R-:W2:Y:S07]  /*5510*/  LDSM.16.MT88.4 R8, [R204+0x6000] ;  /* 0x00600000cc08783b */ /* 0x000eae0000004200 */
[C---:B--2---:R-:W-:Y:S08]  /*5520*/  HMMA.16816.F32.BF16 R40, R4.reuse, R8, R48 ;  /* 0x000000080428723c */ /* 0x044ff00000041830 */
[C---:B------:R-:W-:Y:S01]  /*5530*/  HMMA.16816.F32.BF16 R36, R4.reuse, R10, R60 ;  /* 0x0000000a0424723c */ /* 0x040fe2000004183c */
[----:B------:R-:W2:Y:S07]  /*5540*/  LDSM.16.MT88.4 R8, [R206+0x6000] ;  /* 0x00600000ce08783b */ /* 0x000eae0000004200 */
[C---:B--2---:R-:W-:Y:S08]  /*5550*/  HMMA.16816.F32.BF16 R32, R4.reuse, R8, R72 ;  /* 0x000000080420723c */ /* 0x044ff00000041848 */
[----:B------:R-:W-:Y:S01]  /*5560*/  HMMA.16816.F32.BF16 R24, R4, R10, R64 ;  /* 0x0000000a0418723c */ /* 0x000fe20000041840 */
[----:B------:R-:W2:Y:S06]  /*5570*/  LDSM.16.MT88.4 R8, [R205+0x2800] ;  /* 0x00280000cd08783b */ /* 0x000eac0000004200 */
[----:B------:R-:W-:Y:S01]  /*5580*/  FADD.FTZ R4, R116, R13 ;  /* 0x0000000d74047221 */ /* 0x000fe20000010000 */
[----:B---3--:R-:W-:Y:S01]  /*5590*/  F2FP.BF16.PACK_AB R6, R152, R153 ;  /* 0x000000999806723e */ /* 0x008fe200000010ff */
[----:B------:R-:W-:Y:S01]  /*55a0*/  FADD.FTZ R5, R172, R14 ;  /* 0x0000000eac057221 */ /* 0x000fe20000010000 */
[----:B-1----:R-:W-:Y:S01]  /*55b0*/  F2FP.BF16.PACK_AB R7, R148, R146 ;  /* 0x000000929407723e */ /* 0x002fe200000010ff */
[----:B------:R-:W-:-:S02]  /*55c0*/  FADD.FTZ R3, R107, R4 ;  /* 0x000000046b037221 */ /* 0x000fc40000010000 */
[----:B------:R-:W-:Y:S01]  /*55d0*/  FADD.FTZ R4, R173, R5 ;  /* 0x00000005ad047221 */ /* 0x000fe20000010000 */
[----:B------:R-:W-:Y:S01]  /*55e0*/  F2FP.BF16.PACK_AB R5, R147, R96 ;  /* 0x000000609305723e */ /* 0x000fe200000010ff */
[----:B------:R-:W-:Y:S02]  /*55f0*/  FADD.FTZ R3, R106, R3 ;  /* 0x000000036a037221 */ /* 0x000fe40000010000 */
[----:B------:R-:W-:Y:S02]  /*5600*/  FADD.FTZ R4, R104, R4 ;  /* 0x0000000468047221 */ /* 0x000fe40000010000 */
[----:B------:R-:W-:Y:S02]  /*5610*/  FADD.FTZ R13, R105, R3 ;  /* 0x00000003690d7221 */ /* 0x000fe40000010000 */
[----:B------:R-:W-:Y:S01]  /*5620*/  FADD.FTZ R14, R70, R4 ;  /* 0x00000004460e7221 */ /* 0x000fe20000010000 */
[----:B------:R-:W-:Y:S01]  /*5630*/  F2FP.BF16.PACK_AB R4, R98, R97 ;  /* 0x000000616204723e */ /* 0x000fe200000010ff */
[----:B------:R-:W-:Y:S01]  /*5640*/  FFMA.FTZ R3, R160, c[0x0][0x2d0], -R2 ;  /* 0x0000b400a0037a23 */ /* 0x000fe20000010802 */
[----:B------:R-:W-:Y:S05]  /*5650*/  LDSM.16.MT88.4 R104, [R206+0x3800] ;  /* 0x00380000ce68783b */ /* 0x000fea0000004200 */
[C---:B------:R-:W-:Y:S08]  /*5660*/  HMMA.16816.F32.BF16 R132, R4.reuse, R16, R132 ;  /* 0x000000100484723c */ /* 0x040ff00000041884 */
[C---:B------:R-:W-:Y:S01]  /*5670*/  HMMA.16816.F32.BF16 R60, R4.reuse, R18, R76 ;  /* 0x00000012043c723c */ /* 0x040fe2000004184c */
[----:B------:R-:W1:Y:S07]  /*5680*/  LDSM.16.MT88.4 R16, [R206+0x2800] ;  /* 0x00280000ce10783b */ /* 0x000e6e0000004200 */
[C---:B--2---:R-:W-:Y:S08]  /*5690*/  HMMA.16816.F32.BF16 R124, R4.reuse, R8, R124 ;  /* 0x00000008047c723c */ /* 0x044ff0000004187c */
[C---:B------:R-:W-:Y:S01]  /*56a0*/  HMMA.16816.F32.BF16 R64, R4.reuse, R10, R80 ;  /* 0x0000000a0440723c */ /* 0x040fe20000041850 */
[----:B------:R-:W2:Y:S07]  /*56b0*/  LDSM.16.MT88.4 R8, [R203+0x6800] ;  /* 0x00680000cb08783b */ /* 0x000eae0000004200 */
[C---:B------:R-:W-:Y:S08]  /*56c0*/  HMMA.16816.F32.BF16 R76, R4.reuse, R22, R92 ;  /* 0x00000016044c723c */ /* 0x040ff0000004185c */
[C---:B------:R-:W-:Y:S01]  /*56d0*/  HMMA.16816.F32.BF16 R116, R4.reuse, R20, R100 ;  /* 0x000000140474723c */ /* 0x040fe20000041864 */
[----:B------:R-:W3:Y:S07]  /*56e0*/  LDSM.16.MT88.4 R20, [R205+0x6800] ;  /* 0x00680000cd14783b */ /* 0x000eee0000004200 */
[C---:B-1----:R-:W-:Y:S08]  /*56f0*/  HMMA.16816.F32.BF16 R108, R4.reuse, R16, R88 ;  /* 0x00000010046c723c */ /* 0x042ff00000041858 */
[C---:B------:R-:W-:Y:S01]  /*5700*/  HMMA.16816.F32.BF16 R92, R4.reuse, R18, R84 ;  /* 0x00000012045c723c */ /* 0x040fe20000041854 */
[----:B------:R-:W1:Y:S07]  /*5710*/  LDSM.16.MT88.4 R16, [R204+0x6800] ;  /* 0x00680000cc10783b */ /* 0x000e6e0000004200 */
[C---:B--2---:R-:W-:Y:S08]  /*5720*/  HMMA.16816.F32.BF16 R88, R4.reuse, R8, R56 ;  /* 0x000000080458723c */ /* 0x044ff00000041838 */
[C---:B------:R-:W-:Y:S01]  /*5730*/  HMMA.16816.F32.BF16 R84, R4.reuse, R10, R28 ;  /* 0x0000000a0454723c */ /* 0x040fe2000004181c */
[----:B------:R-:W2:Y:S04]  /*5740*/  LDSM.16.MT88.4 R8, [R206+0x6800] ;  /* 0x00680000ce08783b */ /* 0x000ea80000004200 */
[----:B------:R-:W-:Y:S03]  /*5750*/  LDSM.16.MT88.4 R28, [R206+0x7000] ;  /* 0x00700000ce1c783b */ /* 0x000fe60000004200 */
[C---:B---3--:R-:W-:Y:S08]  /*5760*/  HMMA.16816.F32.BF16 R80, R4.reuse, R20, R52 ;  /* 0x000000140450723c */ /* 0x048ff00000041834 */
[C---:B------:R-:W-:Y:S01]  /*5770*/  HMMA.16816.F32.BF16 R72, R4.reuse, R22, R44 ;  /* 0x000000160448723c */ /* 0x040fe2000004182c */
[----:B------:R-:W3:Y:S07]  /*5780*/  LDSM.16.MT88.4 R20, [R203+0x3000] ;  /* 0x00300000cb14783b */ /* 0x000eee0000004200 */
[C---:B-1----:R-:W-:Y:S08]  /*5790*/  HMMA.16816.F32.BF16 R56, R4.reuse, R16, R40 ;  /* 0x000000100438723c */ /* 0x042ff00000041828 */
[C---:B------:R-:W-:Y:S01]  /*57a0*/  HMMA.16816.F32.BF16 R48, R4.reuse, R18, R36 ;  /* 0x000000120430723c */ /* 0x040fe20000041824 */
[----:B------:R-:W1:Y:S07]  /*57b0*/  LDSM.16.MT88.4 R16, [R205+0x3000] ;  /* 0x00300000cd10783b */ /* 0x000e6e0000004200 */
[C---:B--2---:R-:W-:Y:S01]  /*57c0*/  HMMA.16816.F32.BF16 R40, R4.reuse, R8, R32 ;  /* 0x000000080428723c */ /* 0x044fe20000041820 */
[----:B------:R2:W-:Y:S07]  /*57d0*/  MUFU.EX2 R35, R3 ;  /* 0x0000000300237308 */ /* 0x0005ee0000000800 */
[----:B------:R-:W-:Y:S01]  /*57e0*/  HMMA.16816.F32.BF16 R36, R4, R10, R24 ;  /* 0x0000000a0424723c */ /* 0x000fe20000041818 */
[----:B------:R-:W4:Y:S04]  /*57f0*/  LDSM.16.MT88.4 R8, [R204+0x3000] ;  /* 0x00300000cc08783b */ /* 0x000f280000004200 */
[----:B------:R-:W1:Y:S02]  /*5800*/  LDSM.16.MT88.4 R24, [R206+0x3000] ;  /* 0x00300000ce18783b */ /* 0x000e640000004200 */
[----:B------:R-:W-:-:S02]  /*5810*/  FFMA.FTZ R4, R156, c[0x0][0x2d0], -R0 ;  /* 0x0000b4009c047a23 */ /* 0x000fc40000010800 */
[----:B--2---:R-:W-:Y:S02]  /*5820*/  FFMA.FTZ R3, R161, c[0x0][0x2d0], -R2 ;  /* 0x0000b400a1037a23 */ /* 0x004fe40000010802 */
[----:B------:R2:W-:Y:S01]  /*5830*/  MUFU.EX2 R34, R4 ;  /* 0x0000000400227308 */ /* 0x0005e20000000800 */
[----:B------:R-:W-:Y:S02]  /*5840*/  FADD.FTZ R5, R121, R14 ;  /* 0x0000000e79057221 */ /* 0x000fe40000010000 */
[----:B------:R-:W-:-:S05]  /*5850*/  FFMA.FTZ R14, R169, c[0x0][0x2d0], -R2 ;  /* 0x0000b400a90e7a23 */ /* 0x000fca0000010802 */
[----:B------:R3:W-:Y:S01]  /*5860*/  MUFU.EX2 R71, R3 ;  /* 0x0000000300477308 */ /* 0x0007e20000000800 */
[----:B--2---:R-:W-:-:S07]  /*5870*/  FFMA.FTZ R4, R159, c[0x0][0x2d0], -R0 ;  /* 0x0000b4009f047a23 */ /* 0x004fce0000010800 */
[----:B------:R-:W-:Y:S01]  /*5880*/  MUFU.EX2 R247, R14 ;  /* 0x0000000e00f77308 */ /* 0x000fe20000000800 */
[----:B---3--:R-:W-:-:S07]  /*5890*/  FFMA.FTZ R3, R162, c[0x0][0x2d0], -R2 ;  /* 0x0000b400a2037a23 */ /* 0x008fce0000010802 */
[----:B------:R2:W3:Y:S08]  /*58a0*/  MUFU.EX2 R70, R4 ;  /* 0x0000000400467308 */ /* 0x0004f00000000800 */
[----:B------:R1:W-:Y:S01]  /*58b0*/  MUFU.EX2 R144, R3 ;  /* 0x0000000300907308 */ /* 0x0003e20000000800 */
[----:B--2---:R-:W-:Y:S01]  /*58c0*/  FADD.FTZ R4, R122, R5 ;  /* 0x000000057a047221 */ /* 0x004fe20000010000 */
[----:B---3--:R-:W-:Y:S01]  /*58d0*/  F2FP.BF16.PACK_AB R7, R70, R34 ;  /* 0x000000224607723e */ /* 0x008fe200000010ff */
[----:B------:R-:W-:Y:S02]  /*58e0*/  LDSM.16.MT88.4 R120, [R205+0x3800] ;  /* 0x00380000cd78783b */ /* 0x000fe40000004200 */
[----:B------:R-:W-:Y:S01]  /*58f0*/  FADD.FTZ R32, R112, R4 ;  /* 0x0000000470207221 */ /* 0x000fe20000010000 */
[----:B------:R-:W-:Y:S01]  /*5900*/  F2FP.BF16.PACK_AB R4, R71, R35 ;  /* 0x000000234704723e */ /* 0x000fe200000010ff */
[----:B-1----:R-:W-:-:S04]  /*5910*/  FFMA.FTZ R3, R163, c[0x0][0x2d0], -R2 ;  /* 0x0000b400a3037a23 */ /* 0x002fc80000010802 */
[----:B------:R1:W2:Y:S02]  /*5920*/  MUFU.EX2 R145, R3 ;  /* 0x0000000300917308 */ /* 0x0002a40000000800 */
[----:B-1----:R-:W-:Y:S01]  /*5930*/  FFMA.FTZ R3, R158, c[0x0][0x2d0], -R0 ;  /* 0x0000b4009e037a23 */ /* 0x002fe20000010800 */
[----:B--2---:R-:W-:-:S05]  /*5940*/  F2FP.BF16.PACK_AB R6, R145, R144 ;  /* 0x000000909106723e */ /* 0x004fca00000010ff */
[----:B------:R1:W-:Y:S02]  /*5950*/  MUFU.EX2 R33, R3 ;  /* 0x0000000300217308 */ /* 0x0003e40000000800 */
[----:B-1----:R-:W-:-:S06]  /*5960*/  FFMA.FTZ R3, R157, c[0x0][0x2d0], -R0 ;  /* 0x0000b4009d037a23 */ /* 0x002fcc0000010800 */
[----:B------:R-:W1:Y:S02]  /*5970*/  MUFU.EX2 R68, R3 ;  /* 0x0000000300447308 */ /* 0x000e640000000800 */
[----:B-1----:R-:W-:Y:S01]  /*5980*/  F2FP.BF16.PACK_AB R5, R68, R33 ;  /* 0x000000214405723e */ /* 0x002fe200000010ff */
[----:B------:R-:W-:Y:S02]  /*5990*/  FADD.FTZ R3, R174, R13 ;  /* 0x0000000dae037221 */ /* 0x000fe40000010000 */
[--C-:B------:R-:W-:Y:S02]  /*59a0*/  FFMA.FTZ R13, R168, c[0x0][0x2d0], -R2.reuse ;  /* 0x0000b400a80d7a23 */ /* 0x100fe40000010802 */
[----:B------:R-:W-:Y:S02]  /*59b0*/  FFMA.FTZ R2, R167, c[0x0][0x2d0], -R2 ;  /* 0x0000b400a7027a23 */ /* 0x000fe40000010802 */
[----:B------:R-:W-:Y:S01]  /*59c0*/  HMMA.16816.F32.BF16 R132, R4, R20, R132 ;  /* 0x000000140484723c */ /* 0x000fe20000041884 */
[----:B------:R-:W-:-:S04]  /*59d0*/  FADD.FTZ R3, R113, R3 ;  /* 0x0000000371037221 */ /* 0x000fc80000010000 */
[----:B------:R-:W-:-:S03]  /*59e0*/  FADD.FTZ R3, R114, R3 ;  /* 0x0000000372037221 */ /* 0x000fc60000010000 */
[----:B------:R-:W-:Y:S01]  /*59f0*/  HMMA.16816.F32.BF16 R44, R4, R22, R60 ;  /* 0x00000016042c723c */ /* 0x000fe2000004183c */
[----:B------:R-:W1:Y:S01]  /*5a00*/  LDSM.16.MT88.4 R20, [R203+0x7000] ;  /* 0x00700000cb14783b */ /* 0x000e620000004200 */
[----:B------:R-:W-:-:S03]  /*5a10*/  FADD.FTZ R3, R115, R3 ;  /* 0x0000000373037221 */ /* 0x000fc60000010000 */
[----:B------:R-:W-:Y:S01]  /*5a20*/  LDSM.16.MT88.4 R112, [R204+0x3800] ;  /* 0x00380000cc70783b */ /* 0x000fe20000004200 */
[----:B------:R-:W-:Y:S02]  /*5a30*/  FADD.FTZ R3, R235, R3 ;  /* 0x00000003eb037221 */ /* 0x000fe40000010000 */
[C---:B------:R-:W-:Y:S08]  /*5a40*/  HMMA.16816.F32.BF16 R124, R4.reuse, R16, R124 ;  /* 0x00000010047c723c */ /* 0x040ff0000004187c */
[C---:B------:R-:W-:Y:S01]  /*5a50*/  HMMA.16816.F32.BF16 R52, R4.reuse, R18, R64 ;  /* 0x000000120434723c */ /* 0x040fe20000041840 */
[----:B------:R-:W2:Y:S07]  /*5a60*/  LDSM.16.MT88.4 R16, [R205+0x7000] ;  /* 0x00700000cd10783b */ /* 0x000eae0000004200 */
[C---:B----4-:R-:W-:Y:S08]  /*5a70*/  HMMA.16816.F32.BF16 R116, R4.reuse, R8, R116 ;  /* 0x000000080474723c */ /* 0x050ff00000041874 */
[C---:B------:R-:W-:Y:S01]  /*5a80*/  HMMA.16816.F32.BF16 R60, R4.reuse, R10, R76 ;  /* 0x0000000a043c723c */ /* 0x040fe2000004184c */
[----:B------:R-:W3:Y:S07]  /*5a90*/  LDSM.16.MT88.4 R8, [R204+0x7000] ;  /* 0x00700000cc08783b */ /* 0x000eee0000004200 */
[C---:B------:R-:W-:Y:S08]  /*5aa0*/  HMMA.16816.F32.BF16 R108, R4.reuse, R24, R108 ;  /* 0x00000018046c723c */ /* 0x040ff0000004186c */
[C---:B-1----:R-:W-:Y:S01]  /*5ab0*/  HMMA.16816.F32.BF16 R100, R4.reuse, R20, R88 ;  /* 0x000000140464723c */ /* 0x042fe20000041858 */
[----:B------:R-:W1:Y:S01]  /*5ac0*/  MUFU.EX2 R20, R15 ;  /* 0x0000000f00147308 */ /* 0x000e620000000800 */
[----:B------:R-:W4:Y:S06]  /*5ad0*/  LDSM.16.MT88.4 R88, [R205+0x7800] ;  /* 0x00780000cd58783b */ /* 0x000f2c0000004200 */
[C---:B------:R-:W-:Y:S01]  /*5ae0*/  HMMA.16816.F32.BF16 R24, R4.reuse, R26, R92 ;  /* 0x0000001a0418723c */ /* 0x040fe2000004185c */
[----:B------:R1:W-:Y:S07]  /*5af0*/  MUFU.EX2 R15, R2 ;  /* 0x00000002000f7308 */ /* 0x0003ee0000000800 */
[C---:B--2---:R-:W-:Y:S01]  /*5b00*/  HMMA.16816.F32.BF16 R92, R4.reuse, R16, R80 ;  /* 0x00000010045c723c */ /* 0x044fe20000041850 */
[----:B------:R-:W2:Y:S01]  /*5b10*/  MUFU.EX2 R21, R13 ;  /* 0x0000000d00157308 */ /* 0x000ea20000000800 */
[----:B------:R-:W-:Y:S06]  /*5b20*/  LDSM.16.MT88.4 R80, [R204+0x7800] ;  /* 0x00780000cc50783b */ /* 0x000fec0000004200 */
[----:B------:R-:W-:Y:S01]  /*5b30*/  HMMA.16816.F32.BF16 R84, R4, R22, R84 ;  /* 0x000000160454723c */ /* 0x000fe20000041854 */
[----:B-1----:R-:W-:-:S04]  /*5b40*/  FFMA.FTZ R2, R164, c[0x0][0x2d0], -R0 ;  /* 0x0000b400a4027a23 */ /* 0x002fc80000010800 */
[----:B------:R1:W-:Y:S03]  /*5b50*/  MUFU.EX2 R14, R2 ;  /* 0x00000002000e7308 */ /* 0x0003e60000000800 */
[C---:B------:R-:W-:Y:S07]  /*5b60*/  HMMA.16816.F32.BF16 R16, R4.reuse, R18, R72 ;  /* 0x000000120410723c */ /* 0x040fee0000041848 */
[----:B------:R-:W-:Y:S01]  /*5b70*/  F2FP.BF16.PACK_AB R72, R247, R20 ;  /* 0x00000014f748723e */ /* 0x000fe200000010ff */
[----:B---3--:R-:W-:Y:S01]  /*5b80*/  HMMA.16816.F32.BF16 R56, R4, R8, R56 ;  /* 0x000000080438723c */ /* 0x008fe20000041838 */
[----:B--2---:R-:W-:Y:S01]  /*5b90*/  F2FP.BF16.PACK_AB R74, R15, R21 ;  /* 0x000000150f4a723e */ /* 0x004fe200000010ff */
[----:B-1----:R-:W-:-:S06]  /*5ba0*/  FFMA.FTZ R2, R165, c[0x0][0x2d0], -R0 ;  /* 0x0000b400a5027a23 */ /* 0x002fcc0000010800 */
[C---:B------:R-:W-:Y:S01]  /*5bb0*/  HMMA.16816.F32.BF16 R48, R4.reuse, R10, R48 ;  /* 0x0000000a0430723c */ /* 0x040fe20000041830 */
[----:B------:R1:W2:Y:S01]  /*5bc0*/  MUFU.EX2 R13, R2 ;  /* 0x00000002000d7308 */ /* 0x0002a20000000800 */
[----:B------:R-:W-:Y:S06]  /*5bd0*/  LDSM.16.MT88.4 R8, [R206+0x7800] ;  /* 0x00780000ce08783b */ /* 0x000fec0000004200 */
[C---:B------:R-:W-:Y:S08]  /*5be0*/  HMMA.16816.F32.BF16 R40, R4.reuse, R28, R40 ;  /* 0x0000001c0428723c */ /* 0x040ff00000041828 */
[----:B------:R-:W-:Y:S01]  /*5bf0*/  HMMA.16816.F32.BF16 R36, R4, R30, R36 ;  /* 0x0000001e0424723c */ /* 0x000fe20000041824 */
[----:B-1----:R-:W-:Y:S01]  /*5c00*/  FFMA.FTZ R2, R166, c[0x0][0x2d0], -R0 ;  /* 0x0000b400a6027a23 */ /* 0x002fe20000010800 */
[----:B--2---:R-:W-:-:S03]  /*5c10*/  F2FP.BF16.PACK_AB R73, R13, R14 ;  /* 0x0000000e0d49723e */ /* 0x004fc600000010ff */
[----:B------:R1:W-:Y:S02]  /*5c20*/  MUFU.EX2 R7, R2 ;  /* 0x0000000200077308 */ /* 0x0003e40000000800 */
[----:B------:R-:W-:-:S04]  /*5c30*/  @P4 IMAD.HI.U32 R4, R239, c[0x0][0x2c8], RZ ;  /* 0x0000b200ef044a27 */ /* 0x000fc800078e00ff */
[----:B-1----:R-:W-:Y:S02]  /*5c40*/  FFMA.FTZ R2, R171, c[0x0][0x2d0], -R0 ;  /* 0x0000b400ab027a23 */ /* 0x002fe40000010800 */
[----:B------:R-:W-:Y:S02]  /*5c50*/  FADD.FTZ R0, R175, R32 ;  /* 0x00000020af007221 */ /* 0x000fe40000010000 */
[----:B------:R1:W2:Y:S02]  /*5c60*/  MUFU.EX2 R6, R2 ;  /* 0x0000000200067308 */ /* 0x0002a40000000800 */
[----:B------:R-:W-:Y:S01]  /*5c70*/  FADD.FTZ R0, R232, R0 ;  /* 0x00000000e8007221 */ /* 0x000fe20000010000 */
[----:B------:R-:W-:-:S03]  /*5c80*/  IADD3 R232, R237, -0x2, RZ ;  /* 0xfffffffeede87810 */ /* 0x000fc60007ffe0ff */
[----:B------:R-:W-:-:S04]  /*5c90*/  FADD.FTZ R0, R228, R0 ;  /* 0x00000000e4007221 */ /* 0x000fc80000010000 */
[----:B------:R-:W-:-:S04]  /*5ca0*/  FADD.FTZ R0, R96, R0 ;  /* 0x0000000060007221 */ /* 0x000fc80000010000 */
[----:B------:R-:W-:Y:S02]  /*5cb0*/  FADD.FTZ R0, R147, R0 ;  /* 0x0000000093007221 */ /* 0x000fe40000010000 */
[----:B-1----:R-:W-:Y:S01]  /*5cc0*/  FADD.FTZ R2, R97, R3 ;  /* 0x0000000361027221 */ /* 0x002fe20000010000 */
[----:B--2---:R-:W-:-:S03]  /*5cd0*/  F2FP.BF16.PACK_AB R75, R6, R7 ;  /* 0x00000007064b723e */ /* 0x004fc600000010ff */
[----:B------:R-:W-:Y:S02]  /*5ce0*/  FADD.FTZ R2, R98, R2 ;  /* 0x0000000262027221 */ /* 0x000fe40000010000 */
[----:B------:R-:W1:Y:S02]  /*5cf0*/  LDSM.16.MT88.4 R96, [R203+0x7800] ;  /* 0x00780000cb60783b */ /* 0x000e640000004200 */
[----:B------:R-:W-:Y:S01]  /*5d00*/  FADD.FTZ R3, R153, R2 ;  /* 0x0000000299037221 */ /* 0x000fe20000010000 */
[----:B----4-:R-:W-:Y:S01]  /*5d10*/  HMMA.16816.F32.BF16 R92, R72, R88, R92 ;  /* 0x00000058485c723c */ /* 0x010fe2000004185c */
[----:B------:R-:W-:Y:S01]  /*5d20*/  FADD.FTZ R2, R146, R0 ;  /* 0x0000000092027221 */ /* 0x000fe20000010000 */
[----:B------:R-:W-:Y:S01]  /*5d30*/  MOV R0, R239 ;  /* 0x000000ef00007202 */ /* 0x000fe20000000f00 */
[----:B------:R-:W-:Y:S01]  /*5d40*/  FADD.FTZ R3, R152, R3 ;  /* 0x0000000398037221 */ /* 0x000fe20000010000 */
[----:B------:R-:W-:Y:S01]  /*5d50*/  @P4 SHF.R.U32.HI R0, RZ, c[0x0][0x2cc], R4 ;  /* 0x0000b300ff004a19 */ /* 0x000fe20000011604 */
[----:B------:R-:W-:-:S02]  /*5d60*/  FADD.FTZ R2, R148, R2 ;  /* 0x0000000294027221 */ /* 0x000fc40000010000 */
[----:B------:R-:W-:Y:S01]  /*5d70*/  FADD.FTZ R3, R35, R3 ;  /* 0x0000000323037221 */ /* 0x000fe20000010000 */
[----:B------:R-:W-:Y:S01]  /*5d80*/  IADD3 R0, R0, -c[0x0][0x168], R238 ;  /* 0x80005a0000007a10 */ /* 0x000fe20007ffe0ee */
[----:B------:R-:W-:Y:S01]  /*5d90*/  FADD.FTZ R2, R33, R2 ;  /* 0x0000000221027221 */ /* 0x000fe20000010000 */
[C---:B------:R-:W-:Y:S01]  /*5da0*/  HMMA.16816.F32.BF16 R88, R72.reuse, R90, R16 ;  /* 0x0000005a4858723c */ /* 0x040fe20000041810 */
[----:B------:R-:W-:Y:S01]  /*5db0*/  FADD.FTZ R3, R71, R3 ;  /* 0x0000000347037221 */ /* 0x000fe20000010000 */
[----:B------:R-:W-:Y:S01]  /*5dc0*/  SHF.R.S32.HI R5, RZ, 0x1f, R0 ;  /* 0x0000001fff057819 */ /* 0x000fe20000011400 */
[----:B------:R-:W-:Y:S02]  /*5dd0*/  FADD.FTZ R2, R68, R2 ;  /* 0x0000000244027221 */ /* 0x000fe40000010000 */
[----:B------:R-:W-:Y:S01]  /*5de0*/  FADD.FTZ R4, R144, R3 ;  /* 0x0000000390047221 */ /* 0x000fe20000010000 */
[----:B------:R-:W-:Y:S01]  /*5df0*/  LEA.HI R5, R5, R0, RZ, 0x7 ;  /* 0x0000000005057211 */ /* 0x000fe200078f38ff */
[----:B------:R-:W-:Y:S01]  /*5e00*/  FADD.FTZ R3, R34, R2 ;  /* 0x0000000222037221 */ /* 0x000fe20000010000 */
[----:B------:R-:W-:Y:S01]  /*5e10*/  HMMA.16816.F32.BF16 R132, R72, R128, R132 ;  /* 0x000000804884723c */ /* 0x000fe20000041884 */
[----:B------:R-:W-:-:S02]  /*5e20*/  FADD.FTZ R2, R145, R4 ;  /* 0x0000000491027221 */ /* 0x000fc40000010000 */
[----:B------:R-:W-:Y:S01]  /*5e30*/  FADD.FTZ R0, R70, R3 ;  /* 0x0000000346007221 */ /* 0x000fe20000010000 */
[----:B------:R-:W-:Y:S01]  /*5e40*/  SHF.R.S32.HI R3, RZ, 0x7, R5 ;  /* 0x00000007ff037819 */ /* 0x000fe20000011405 */
[----:B------:R-:W-:Y:S02]  /*5e50*/  FADD.FTZ R2, R20, R2 ;  /* 0x0000000214027221 */ /* 0x000fe40000010000 */
[----:B------:R-:W-:Y:S01]  /*5e60*/  FADD.FTZ R0, R14, R0 ;  /* 0x000000000e007221 */ /* 0x000fe20000010000 */
[----:B-----5:R-:W-:Y:S01]  /*5e70*/  IMNMX R16, R236, R3, !PT ;  /* 0x00000003ec107217 */ /* 0x020fe20007800200 */
[----:B------:R-:W-:Y:S01]  /*5e80*/  FADD.FTZ R247, R247, R2 ;  /* 0x00000002f7f77221 */ /* 0x000fe20000010000 */
[----:B------:R-:W-:Y:S01]  /*5e90*/  HMMA.16816.F32.BF16 R124, R72, R120, R124 ;  /* 0x00000078487c723c */ /* 0x000fe2000004187c */
[----:B------:R-:W-:Y:S01]  /*5ea0*/  FADD.FTZ R0, R13, R0 ;  /* 0x000000000d007221 */ /* 0x000fe20000010000 */
[----:B------:R-:W-:Y:S01]  /*5eb0*/  ISETP.GE.AND P0, PT, R232, R16, PT ;  /* 0x00000010e800720c */ /* 0x000fe20003f06270 */
[----:B------:R2:W-:Y:S01]  /*5ec0*/  STL [R1+0xc], R16 ;  /* 0x00000c1001007387 */ /* 0x0005e20000100800 */
[----:B------:R-:W-:-:S02]  /*5ed0*/  FADD.FTZ R247, R21, R247 ;  /* 0x000000f715f77221 */ /* 0x000fc40000010000 */
[----:B------:R-:W-:Y:S02]  /*5ee0*/  FADD.FTZ R0, R7, R0 ;  /* 0x0000000007007221 */ /* 0x000fe40000010000 */
[----:B------:R-:W-:Y:S01]  /*5ef0*/  HMMA.16816.F32.BF16 R116, R72, R112, R116 ;  /* 0x000000704874723c */ /* 0x000fe20000041874 */
[----:B------:R-:W-:Y:S02]  /*5f00*/  FADD.FTZ R247, R15, R247 ;  /* 0x000000f70ff77221 */ /* 0x000fe40000010000 */
[----:B------:R-:W-:-:S05]  /*5f10*/  FADD.FTZ R0, R6, R0 ;  /* 0x0000000006007221 */ /* 0x000fca0000010000 */
[----:B------:R2:W-:Y:S01]  /*5f20*/  STL [R1], R0 ;  /* 0x0000000001007387 */ /* 0x0005e20000100800 */
        /* <DEDUP_REMOVED lines=11> */
[----:B------:R-:W-:Y:S03]  /*5fe0*/  @!UPT UIADD3 URZ, URZ, URZ, URZ ;  /* 0x0000003f3f3ff290 */ /* 0x000fe6000fffe03f */
[----:B------:R-:W-:Y:S11]  /*5ff0*/  @!P0 BRA `(.L_x_81) ;  /* 0x0000455000008947 */ /* 0x000ff60003800000 */
[----:B--2---:R-:W-:Y:S02]  /*6000*/  MOV R71, R12 ;  /* 0x0000000c00477202 */ /* 0x004fe40000000f00 */
[----:B------:R-:W-:-:S07]  /*6010*/  MOV R70, R69 ;  /* 0x0000004500467202 */ /* 0x000fce0000000f00 */
.L_x_92:
[----:B------:R-:W2:Y:S01]  /*6020*/  LDL R0, [R1+0x4] ;  /* 0x0000040001007983 */ /* 0x000ea20000100800 */
[----:B------:R-:W-:Y:S04]  /*6030*/  DEPBAR.LE SB0, 0x0 ;  /* 0x000080000000791a */ /* 0x000fe80000000000 */
[----:B------:R-:W-:Y:S01]  /*6040*/  WARPSYNC 0xffffffff ;  /* 0xffffffff00007948 */ /* 0x000fe20003800000 */
[----:B------:R-:W-:Y:S06]  /*6050*/  BAR.SYNC.DEFER_BLOCKING 0x0 ;  /* 0x0000000000007b1d */ /* 0x000fec0000010000 */
[----:B------:R1:W3:Y:S01]  /*6060*/  LDSM.16.M88.4 R8, [R200] ;  /* 0x00000000c808783b */ /* 0x0002e20000000200 */
[----:B------:R-:W-:Y:S03]  /*6070*/  BSSY B0, `(.L_x_82) ;  /* 0x0000058000007945 */ /* 0x000fe60003800000 */
[----:B------:R1:W4:Y:S04]  /*6080*/  LDSM.16.M88.4 R16, [R200+0x800] ;  /* 0x00080000c810783b */ /* 0x0003280000000200 */
[----:B------:R1:W1:Y:S04]  /*6090*/  LDSM.16.M88.4 R24, [R200+0x1000] ;  /* 0x00100000c818783b */ /* 0x0002680000000200 */
[----:B------:R1:W1:Y:S04]  /*60a0*/  LDSM.16.M88.4 R32, [R200+0x1800] ;  /* 0x00180000c820783b */ /* 0x0002680000000200 */
[----:B------:R1:W1:Y:S04]  /*60b0*/  LDSM.16.M88.4 R40, [R200+0x2000] ;  /* 0x00200000c828783b */ /* 0x0002680000000200 */
        /* <DEDUP_REMOVED lines=8> */
[----:B------:R1:W1:Y:S04]  /*6140*/  LDSM.16.M88.4 R164, [R221] ;  /* 0x00000000dda4783b */ /* 0x0002680000000200 */
[----:B------:R1:W1:Y:S04]  /*6150*/  LDSM.16.M88.4 R168, [R222] ;  /* 0x00000000dea8783b */ /* 0x0002680000000200 */
[----:B------:R1:W1:Y:S01]  /*6160*/  LDSM.16.M88.4 R172, [R223] ;  /* 0x00000000dfac783b */ /* 0x0002620000000200 */
[----:B--2---:R-:W-:Y:S11]  /*6170*/  ISETP.GT.AND P0, PT, R0, R232, PT ;  /* 0x000000e80000720c */ /* 0x004ff60003f04270 */
[----:B------:R-:W-:Y:S02]  /*6180*/  @!UPT UIADD3 URZ, URZ, URZ, URZ ;  /* 0x0000003f3f3ff290 */ /* 0x000fe4000fffe03f */
[----:B------:R-:W-:-:S05]  /*6190*/  @P0 BRA `(.L_x_83) ;  /* 0x0000045000000947 */ /* 0x000fca0003800000 */
[----:B-1-34-:R-:W-:Y:S01]  /*61a0*/  IMAD.WIDE.U32 R2, R231, c[0x0][0x208], RZ ;  /* 0x00008200e7027a25 */ /* 0x01afe200078e00ff */
[----:B------:R-:W-:Y:S01]  /*61b0*/  SHF.R.S32.HI R0, RZ, 0x1f, R231 ;  /* 0x0000001fff007819 */ /* 0x000fe200000114e7 */
[----:B------:R-:W2:Y:S02]  /*61c0*/  LDL.64 R6, [R1+0x28] ;  /* 0x0000280001067983 */ /* 0x000ea40000100a00 */
[----:B------:R-:W-:Y:S02]  /*61d0*/  IMAD.SHL.U32 R21, R234, 0x2, RZ ;  /* 0x00000002ea157824 */ /* 0x000fe400078e00ff */
[----:B------:R-:W-:Y:S02]  /*61e0*/  IMAD R0, R0, c[0x0][0x208], RZ ;  /* 0x0000820000007a24 */ /* 0x000fe400078e02ff */
[----:B------:R-:W3:Y:S01]  /*61f0*/  LDL R5, [R1+0x34] ;  /* 0x0000340001057983 */ /* 0x000ee20000100800 */
[----:B------:R-:W-:Y:S02]  /*6200*/  IMAD.SHL.U32 R20, R233, 0x2, RZ ;  /* 0x00000002e9147824 */ /* 0x000fe400078e00ff */
[----:B------:R-:W-:Y:S04]  /*6210*/  IMAD R0, R231, c[0x0][0x20c], R0 ;  /* 0x00008300e7007a24 */ /* 0x000fe800078e0200 */
[----:B------:R-:W-:Y:S01]  /*6220*/  IMAD.IADD R3, R3, 0x1, R0 ;  /* 0x0000000103037824 */ /* 0x000fe200078e0200 */
[----:B------:R-:W-:Y:S03]  /*6230*/  SHF.R.S32.HI R0, RZ, 0x1f, R230 ;  /* 0x0000001fff007819 */ /* 0x000fe600000114e6 */
[----:B------:R-:W-:Y:S04]  /*6240*/  IMAD.WIDE.U32 R2, R230, c[0x0][0x218], R2 ;  /* 0x00008600e6027a25 */ /* 0x000fe800078e0002 */
[----:B------:R-:W-:Y:S04]  /*6250*/  IMAD R4, R0, c[0x0][0x218], RZ ;  /* 0x0000860000047a24 */ /* 0x000fe800078e02ff */
[----:B------:R-:W-:Y:S01]  /*6260*/  IMAD R4, R230, c[0x0][0x21c], R4 ;  /* 0x00008700e6047a24 */ /* 0x000fe200078e0204 */
[----:B--2---:R-:W-:Y:S02]  /*6270*/  IADD3 R0, P0, R6, R2, RZ ;  /* 0x0000000206007210 */ /* 0x004fe40007f1e0ff */
[----:B------:R-:W-:Y:S02]  /*6280*/  SHF.R.S32.HI R6, RZ, 0x1f, R234 ;  /* 0x0000001fff067819 */ /* 0x000fe400000114ea */
[----:B---3--:R-:W-:Y:S02]  /*6290*/  IADD3.X R2, R5, R3, R4, P0, !PT ;  /* 0x0000000305027210 */ /* 0x008fe400007fe404 */
[C---:B------:R-:W-:Y:S02]  /*62a0*/  LEA R4, P0, R0.reuse, c[0x0][0x1f8], 0x1 ;  /* 0x00007e0000047a11 */ /* 0x040fe400078008ff */
[----:B------:R-:W-:Y:S02]  /*62b0*/  SHF.R.S32.HI R5, RZ, 0x1f, R233 ;  /* 0x0000001fff057819 */ /* 0x000fe400000114e9 */
[----:B------:R-:W-:Y:S02]  /*62c0*/  LEA.HI.X R0, R0, c[0x0][0x1fc], R2, 0x1, P0 ;  /* 0x00007f0000007a11 */ /* 0x000fe400000f0c02 */
[----:B------:R-:W-:Y:S02]  /*62d0*/  SHF.L.U64.HI R6, R234, 0x1, R6 ;  /* 0x00000001ea067819 */ /* 0x000fe40000010206 */
[----:B------:R-:W-:Y:S01]  /*62e0*/  SHF.L.U64.HI R5, R233, 0x1, R5 ;  /* 0x00000001e9057819 */ /* 0x000fe20000010205 */
[----:B------:R-:W-:-:S05]  /*62f0*/  BRA.DIV ~URZ, `(.L_x_84) ;  /* 0x0000a9927f007947 */ /* 0x000fca000b800000 */
[----:B------:R1:W2:Y:S02]  /*6300*/  SHFL.IDX PT, R7, R0, RZ, 0x181f ;  /* 0x00181fff00077589 */ /* 0x0002a400000e0000 */
.L_x_119:
[----:B------:R-:W-:-:S05]  /*6310*/  BRA.DIV ~URZ, `(.L_x_85) ;  /* 0x0000a9e27f007947 */ /* 0x000fca000b800000 */
[----:B------:R-:W3:Y:S01]  /*6320*/  SHFL.IDX PT, R14, R4, RZ, 0x181f ;  /* 0x00181fff040e7589 */ /* 0x000ee200000e0000 */
[----:B------:R-:W-:Y:S02]  /*6330*/  ISETP.GE.AND P2, PT, R233, c[0x0][0x1d4], PT ;  /* 0x00007500e9007a0c */ /* 0x000fe40003f46270 */
[CC--:B---3--:R-:W-:Y:S02]  /*6340*/  IADD3 R2, P0, R14.reuse, R20.reuse, RZ ;  /* 0x000000140e027210 */ /* 0x0c8fe40007f1e0ff */
[-C--:B------:R-:W-:Y:S03]  /*6350*/  IADD3 R14, P5, R14, R21.reuse, RZ ;  /* 0x000000150e0e7210 */ /* 0x080fe60007fbe0ff */
[C-C-:B--2---:R-:W-:Y:S01]  /*6360*/  IMAD.X R3, R7.reuse, 0x1, R5.reuse, P0 ;  /* 0x0000000107037824 */ /* 0x144fe200000e0605 */
[----:B------:R-:W-:Y:S01]  /*6370*/  ISETP.GE.AND P0, PT, R234, c[0x0][0x1d4], PT ;  /* 0x00007500ea007a0c */ /* 0x000fe20003f06270 */
[--C-:B------:R-:W-:Y:S02]  /*6380*/  IMAD.X R15, R7, 0x1, R6.reuse, P5 ;  /* 0x00000001070f7824 */ /* 0x100fe400028e0606 */
[----:B------:R-:W-:Y:S04]  /*6390*/  SHFL.IDX PT, R7, R4, 0x2, 0x181f ;  /* 0x00581f0004077f89 */ /* 0x000fe800000e0000 */
[----:B------:R-:W-:Y:S01]  /*63a0*/  @!PT LDS RZ, [RZ] ;  /* 0x00000000fffff984 */ /* 0x000fe20000000800 */
[----:B------:R2:W-:Y:S06]  /*63b0*/  LDGSTS.E.BYPASS.LTC128B.128 [R229+0x100], [R2.64], !P2 ;  /* 0x0010000002e57fae */ /* 0x0005ec000d101d46 */
[----:B------:R3:W-:Y:S04]  /*63c0*/  LDGSTS.E.BYPASS.LTC128B.128 [R229+0x4100], [R14.64], !P0 ;  /* 0x041000000ee57fae */ /* 0x0007e8000c101d46 */
[----:B--2---:R-:W2:Y:S04]  /*63d0*/  SHFL.IDX PT, R2, R4, 0x1, 0x181f ;  /* 0x00381f0004027f89 */ /* 0x004ea800000e0000 */
[----:B------:R-:W4:Y:S04]  /*63e0*/  SHFL.IDX PT, R3, R0, 0x1, 0x181f ;  /* 0x00381f0000037f89 */ /* 0x000f2800000e0000 */
[----:B------:R-:W-:Y:S01]  /*63f0*/  SHFL.IDX PT, R4, R4, 0x3, 0x181f ;  /* 0x00781f0004047f89 */ /* 0x000fe200000e0000 */
[CC--:B--2---:R-:W-:Y:S02]  /*6400*/  IADD3 R12, P6, R2.reuse, R20.reuse, RZ ;  /* 0x00000014020c7210 */ /* 0x0c4fe40007fde0ff */
[-C--:B------:R-:W-:Y:S03]  /*6410*/  IADD3 R2, P5, R2, R21.reuse, RZ ;  /* 0x0000001502027210 */ /* 0x080fe60007fbe0ff */
[C-C-:B----4-:R-:W-:Y:S02]  /*6420*/  IMAD.X R13, R3.reuse, 0x1, R5.reuse, P6 ;  /* 0x00000001030d7824 */ /* 0x150fe400030e0605 */
[--C-:B------:R-:W-:Y:S03]  /*6430*/  IMAD.X R3, R3, 0x1, R6.reuse, P5 ;  /* 0x0000000103037824 */ /* 0x100fe600028e0606 */
[----:B------:R2:W-:Y:S04]  /*6440*/  LDGSTS.E.BYPASS.LTC128B.128 [R229+0x1100], [R12.64], !P2 ;  /* 0x011000000ce57fae */ /* 0x0005e8000d101d46 */
[----:B------:R4:W-:Y:S04]  /*6450*/  LDGSTS.E.BYPASS.LTC128B.128 [R229+0x5100], [R2.64], !P0 ;  /* 0x0510000002e57fae */ /* 0x0009e8000c101d46 */
[----:B--2---:R-:W2:Y:S04]  /*6460*/  SHFL.IDX PT, R12, R0, 0x2, 0x181f ;  /* 0x00581f00000c7f89 */ /* 0x004ea800000e0000 */
[----:B-1----:R-:W1:Y:S01]  /*6470*/  SHFL.IDX PT, R0, R0, 0x3, 0x181f ;  /* 0x00781f0000007f89 */ /* 0x002e6200000e0000 */
[C---:B----4-:R-:W-:Y:S05]  /*6480*/  IADD3 R2, P5, R7.reuse, R20, RZ ;  /* 0x0000001407027210 */ /* 0x050fea0007fbe0ff */
[C---:B--2---:R-:W-:Y:S05]  /*6490*/  IMAD.X R3, R12.reuse, 0x1, R5, P5 ;  /* 0x000000010c037824 */ /* 0x044fea00028e0605 */
[----:B------:R2:W-:Y:S02]  /*64a0*/  LDGSTS.E.BYPASS.LTC128B.128 [R229+0x2100], [R2.64], !P2 ;  /* 0x0210000002e57fae */ /* 0x0005e4000d101d46 */
[----:B--2---:R-:W-:Y:S02]  /*64b0*/  IADD3 R2, P5, R7, R21, RZ ;  /* 0x0000001507027210 */ /* 0x004fe40007fbe0ff */
[----:B------:R-:W-:Y:S03]  /*64c0*/  SEL R7, RZ, 0x10, P2 ;  /* 0x00000010ff077807 */ /* 0x000fe60001000000 */
[----:B------:R-:W-:Y:S01]  /*64d0*/  IMAD.X R3, R12, 0x1, R6, P5 ;  /* 0x000000010c037824 */ /* 0x000fe200028e0606 */
[----:B------:R-:W-:Y:S04]  /*64e0*/  SEL R12, RZ, 0x10, P0 ;  /* 0x00000010ff0c7807 */ /* 0x000fe80000000000 */
[----:B------:R3:W-:Y:S03]  /*64f0*/  LDGSTS.E.BYPASS.LTC128B.128 [R229+0x6100], [R2.64], !P0 ;  /* 0x0610000002e57fae */ /* 0x0007e6000c101d46 */
.L_x_120:
[C---:B-1----:R-:W-:Y:S02]  /*6500*/  ISETP.NE.U32.AND P5, PT, R7.reuse, RZ, PT ;  /* 0x000000ff0700720c */ /* 0x042fe40003fa5070 */
[----:B------:R-:W-:Y:S04]  /*6510*/  IADD3 R7, -R7, 0x10, RZ ;  /* 0x0000001007077810 */ /* 0x000fe80007ffe1ff */
[----:B------:R-:W-:Y:S04]  /*6520*/  LOP3.LUT R7, R7, 0xf, RZ, 0xc0, !PT ;  /* 0x0000000f07077812 */ /* 0x000fe800078ec0ff */
[----:B---3--:R-:W-:Y:S04]  /*6530*/  IADD3 R2, P2, P0, R7, R4, R20 ;  /* 0x0000000407027210 */ /* 0x008fe8000785e014 */
[----:B------:R-:W-:Y:S05]  /*6540*/  IADD3.X R3, RZ, R0, R5, P2, P0 ;  /* 0x00000000ff037210 */ /* 0x000fea00017e0405 */
[----:B------:R-:W-:Y:S01]  /*6550*/  @!PT LDS RZ, [RZ] ;  /* 0x00000000fffff984 */ /* 0x000fe20000000800 */
[----:B------:R-:W-:Y:S01]  /*6560*/  @!PT LDS RZ, [RZ] ;  /* 0x00000000fffff984 */ /* 0x000fe20000000800 */
[----:B------:R-:W-:Y:S01]  /*6570*/  @!PT LDS RZ, [RZ] ;  /* 0x00000000fffff984 */ /* 0x000fe20000000800 */
[----:B------:R1:W-:Y:S01]  /*6580*/  LDGSTS.E.BYPASS.LTC128B.128.ZFILL [R229+0x3100], [R2.64], P5 ;  /* 0x0310000002e57fae */ /* 0x0003e2000a941d46 */
[C---:B------:R-:W-:Y:S02]  /*6590*/  ISETP.NE.U32.AND P5, PT, R12.reuse, RZ, PT ;  /* 0x000000ff0c00720c */ /* 0x040fe40003fa5070 */
[----:B------:R-:W-:Y:S04]  /*65a0*/  IADD3 R12, -R12, 0x10, RZ ;  /* 0x000000100c0c7810 */ /* 0x000fe80007ffe1ff */
[----:B------:R-:W-:Y:S04]  /*65b0*/  LOP3.LUT R12, R12, 0xf, RZ, 0xc0, !PT ;  /* 0x0000000f0c0c7812 */ /* 0x000fe800078ec0ff */
[----:B-1----:R-:W-:Y:S04]  /*65c0*/  IADD3 R2, P2, P0, R12, R4, R21 ;  /* 0x000000040c027210 */ /* 0x002fe8000785e015 */
[----:B------:R-:W-:Y:S05]  /*65d0*/  IADD3.X R3, RZ, R0, R6, P2, P0 ;  /* 0x00000000ff037210 */ /* 0x000fea00017e0406 */
[----:B------:R1:W-:Y:S04]  /*65e0*/  LDGSTS.E.BYPASS.LTC128B.128.ZFILL [R229+0x7100], [R2.64], P5 ;  /* 0x0710000002e57fae */ /* 0x0003e8000a941d46 */
.L_x_83:
[----:B-1-34-:R-:W-:Y:S05]  /*65f0*/  BSYNC B0 ;  /* 0x0000000000007941 */ /* 0x01afea0003800000 */
.L_x_82:
[----:B------:R-:W0:Y:S01]  /*6600*/  LDGDEPBAR ;  /* 0x00000000000079af */ /* 0x000e220000000000 */
[----:B------:R-:W-:Y:S01]  /*6610*/  WARPSYNC 0xffffffff ;  /* 0xffffffff00007948 */ /* 0x000fe20003800000 */
[C---:B------:R-:W-:Y:S01]  /*6620*/  HMMA.16816.F32.BF16 R4, R136.reuse, R8, RZ ;  /* 0x000000088804723c */ /* 0x040fe200000418ff */
[----:B------:R-:W-:Y:S05]  /*6630*/  BSSY B0, `(.L_x_86) ;  /* 0x0000114000007945 */ /* 0x000fea0003800000 */
[----:B------:R-:W2:Y:S02]  /*6640*/  LDL R0, [R1+0x4] ;  /* 0x0000040001007983 */ /* 0x000ea40000100800 */
[C---:B------:R-:W-:Y:S08]  /*6650*/  HMMA.16816.F32.BF16 R8, R136.reuse, R10, RZ ;  /* 0x0000000a8808723c */ /* 0x040ff000000418ff */
        /* <DEDUP_REMOVED lines=16> */
[----:B------:R-:W1:Y:S07]  /*6760*/  LDSM.16.M88.4 R144, [R202] ;  /* 0x00000000ca90783b */ /* 0x000e6e0000000200 */
        /* <DEDUP_REMOVED lines=11> */
[----:B------:R-:W1:Y:S07]  /*6820*/  LDSM.16.M88.4 R160, [R202+0x2000] ;  /* 0x00200000caa0783b */ /* 0x000e6e0000000200 */
[C---:B------:R-:W-:Y:S08]  /*6830*/  HMMA.16816.F32.BF16 R44, R140.reuse, R164, R44 ;  /* 0x000000a48c2c723c */ /* 0x040ff0000004182c */
[C---:B------:R-:W-:Y:S01]  /*6840*/  HMMA.16816.F32.BF16 R48, R140.reuse, R166, R48 ;  /* 0x000000a68c30723c */ /* 0x040fe20000041830 */
[----:B------:R-:W-:Y:S07]  /*6850*/  LDSM.16.M88.4 R164, [R201+-0x3800] ;  /* 0xffc80000c9a4783b */ /* 0x000fee0000000200 */
[C---:B------:R-:W-:Y:S08]  /*6860*/  HMMA.16816.F32.BF16 R52, R140.reuse, R168, R52 ;  /* 0x000000a88c34723c */ /* 0x040ff00000041834 */
[C---:B------:R-:W-:Y:S01]  /*6870*/  HMMA.16816.F32.BF16 R56, R140.reuse, R170, R56 ;  /* 0x000000aa8c38723c */ /* 0x040fe20000041838 */
[----:B------:R-:W-:Y:S07]  /*6880*/  LDSM.16.M88.4 R168, [R201+-0x3000] ;  /* 0xffd00000c9a8783b */ /* 0x000fee0000000200 */
[C---:B------:R-:W-:Y:S08]  /*6890*/  HMMA.16816.F32.BF16 R60, R140.reuse, R172, R60 ;  /* 0x000000ac8c3c723c */ /* 0x040ff0000004183c */
[----:B------:R-:W-:Y:S08]  /*68a0*/  HMMA.16816.F32.BF16 R64, R140, R174, R64 ;  /* 0x000000ae8c40723c */ /* 0x000ff00000041840 */
        /* <DEDUP_REMOVED lines=9> */
[C---:B-----5:R-:W-:Y:S03]  /*6940*/  HMMA.16816.F32.BF16 R28, R176.reuse, R156, R28 ;  /* 0x0000009cb01c723c */ /* 0x060fe6000004181c */
[----:B--2---:R-:W-:Y:S05]  /*6950*/  ISETP.GT.AND P0, PT, R232, R0, PT ;  /* 0x00000000e800720c */ /* 0x004fea0003f04270 */
[C---:B------:R-:W-:Y:S01]  /*6960*/  HMMA.16816.F32.BF16 R32, R176.reuse, R158, R32 ;  /* 0x0000009eb020723c */ /* 0x040fe20000041820 */
[----:B------:R-:W2:Y:S07]  /*6970*/  LDSM.16.M88.4 R156, [R201+-0x4000] ;  /* 0xffc00000c99c783b */ /* 0x000eae0000000200 */
[C---:B------:R-:W-:Y:S08]  /*6980*/  HMMA.16816.F32.BF16 R36, R176.reuse, R160, R36 ;  /* 0x000000a0b024723c */ /* 0x040ff00000041824 */
[C---:B------:R-:W-:Y:S01]  /*6990*/  HMMA.16816.F32.BF16 R40, R176.reuse, R162, R40 ;  /* 0x000000a2b028723c */ /* 0x040fe20000041828 */
[----:B------:R-:W5:Y:S07]  /*69a0*/  LDSM.16.M88.4 R160, [R201+-0x2800] ;  /* 0xffd80000c9a0783b */ /* 0x000f6e0000000200 */
[C---:B-1----:R-:W-:Y:S08]  /*69b0*/  HMMA.16816.F32.BF16 R44, R176.reuse, R144, R44 ;  /* 0x00000090b02c723c */ /* 0x042ff0000004182c */
[C---:B------:R-:W-:Y:S01]  /*69c0*/  HMMA.16816.F32.BF16 R48, R176.reuse, R146, R48 ;  /* 0x00000092b030723c */ /* 0x040fe20000041830 */
[----:B------:R-:W1:Y:S07]  /*69d0*/  LDSM.16.M88.4 R144, [R201+-0x2000] ;  /* 0xffe00000c990783b */ /* 0x000e6e0000000200 */
[C---:B---3--:R-:W-:Y:S08]  /*69e0*/  HMMA.16816.F32.BF16 R52, R176.reuse, R148, R52 ;  /* 0x00000094b034723c */ /* 0x048ff00000041834 */
[C---:B------:R-:W-:Y:S01]  /*69f0*/  HMMA.16816.F32.BF16 R56, R176.reuse, R150, R56 ;  /* 0x00000096b038723c */ /* 0x040fe20000041838 */
[----:B------:R-:W3:Y:S07]  /*6a00*/  LDSM.16.M88.4 R148, [R201+-0x1800] ;  /* 0xffe80000c994783b */ /* 0x000eee0000000200 */
[C---:B----4-:R-:W-:Y:S08]  /*6a10*/  HMMA.16816.F32.BF16 R60, R176.reuse, R152, R60 ;  /* 0x00000098b03c723c */ /* 0x050ff0000004183c */
[----:B------:R-:W-:Y:S01]  /*6a20*/  HMMA.16816.F32.BF16 R64, R176, R154, R64 ;  /* 0x0000009ab040723c */ /* 0x000fe20000041840 */
[----:B------:R-:W4:Y:S07]  /*6a30*/  LDSM.16.M88.4 R152, [R201+-0x1000] ;  /* 0xfff00000c998783b */ /* 0x000f2e0000000200 */
[C---:B--2---:R-:W-:Y:S08]  /*6a40*/  HMMA.16816.F32.BF16 R4, R180.reuse, R156, R4 ;  /* 0x0000009cb404723c */ /* 0x044ff00000041804 */
[C---:B------:R-:W-:Y:S01]  /*6a50*/  HMMA.16816.F32.BF16 R8, R180.reuse, R158, R8 ;  /* 0x0000009eb408723c */ /* 0x040fe20000041808 */
[----:B------:R-:W2:Y:S07]  /*6a60*/  LDSM.16.M88.4 R156, [R201+-0x800] ;  /* 0xfff80000c99c783b */ /* 0x000eae0000000200 */
[C---:B------:R-:W-:Y:S08]  /*6a70*/  HMMA.16816.F32.BF16 R12, R180.reuse, R164, R12 ;  /* 0x000000a4b40c723c */ /* 0x040ff0000004180c */
[C---:B------:R-:W-:Y:S01]  /*6a80*/  HMMA.16816.F32.BF16 R16, R180.reuse, R166, R16 ;  /* 0x000000a6b410723c */ /* 0x040fe20000041810 */
[----:B------:R-:W2:Y:S07]  /*6a90*/  LDSM.16.M88.4 R164, [R200+0x4000] ;  /* 0x00400000c8a4783b */ /* 0x000eae0000000200 */
[C---:B------:R-:W-:Y:S08]  /*6aa0*/  HMMA.16816.F32.BF16 R20, R180.reuse, R168, R20 ;  /* 0x000000a8b414723c */ /* 0x040ff00000041814 */
[C---:B------:R-:W-:Y:S01]  /*6ab0*/  HMMA.16816.F32.BF16 R24, R180.reuse, R170, R24 ;  /* 0x000000aab418723c */ /* 0x040fe20000041818 */
[----:B------:R-:W2:Y:S07]  /*6ac0*/  LDSM.16.M88.4 R168, [R200+0x4800] ;  /* 0x00480000c8a8783b */ /* 0x000eae0000000200 */
[C---:B-----5:R-:W-:Y:S08]  /*6ad0*/  HMMA.16816.F32.BF16 R28, R180.reuse, R160, R28 ;  /* 0x000000a0b41c723c */ /* 0x060ff0000004181c */
[C---:B------:R-:W-:Y:S01]  /*6ae0*/  HMMA.16816.F32.BF16 R32, R180.reuse, R162, R32 ;  /* 0x000000a2b420723c */ /* 0x040fe20000041820 */
[----:B------:R-:W5:Y:S07]  /*6af0*/  LDSM.16.M88.4 R160, [R200+0x5000] ;  /* 0x00500000c8a0783b */ /* 0x000f6e0000000200 */
        /* <DEDUP_REMOVED lines=9> */
[C---:B--2---:R-:W-:Y:S08]  /*6b90*/  HMMA.16816.F32.BF16 R60, R180.reuse, R156, R60 ;  /* 0x0000009cb43c723c */ /* 0x044ff0000004183c */
[----:B------:R-:W-:Y:S01]  /*6ba0*/  HMMA.16816.F32.BF16 R64, R180, R158, R64 ;  /* 0x0000009eb440723c */ /* 0x000fe20000041840 */
[----:B------:R-:W2:Y:S07]  /*6bb0*/  LDSM.16.M88.4 R156, [R200+0x7000] ;  /* 0x00700000c89c783b */ /* 0x000eae0000000200 */
[C---:B------:R-:W-:Y:S08]  /*6bc0*/  HMMA.16816.F32.BF16 R4, R184.reuse, R164, R4 ;  /* 0x000000a4b804723c */ /* 0x040ff00000041804 */
[C---:B------:R-:W-:Y:S01]  /*6bd0*/  HMMA.16816.F32.BF16 R8, R184.reuse, R166, R8 ;  /* 0x000000a6b808723c */ /* 0x040fe20000041808 */
[----:B------:R-:W-:Y:S07]  /*6be0*/  LDSM.16.M88.4 R164, [R208] ;  /* 0x00000000d0a4783b */ /* 0x000fee0000000200 */
[C---:B------:R-:W-:Y:S08]  /*6bf0*/  HMMA.16816.F32.BF16 R12, R184.reuse, R168, R12 ;  /* 0x000000a8b80c723c */ /* 0x040ff0000004180c */
[C---:B------:R-:W-:Y:S01]  /*6c00*/  HMMA.16816.F32.BF16 R16, R184.reuse, R170, R16 ;  /* 0x000000aab810723c */ /* 0x040fe20000041810 */
[----:B------:R-:W-:Y:S07]  /*6c10*/  LDSM.16.M88.4 R168, [R209] ;  /* 0x00000000d1a8783b */ /* 0x000fee0000000200 */
[C---:B-----5:R-:W-:Y:S08]  /*6c20*/  HMMA.16816.F32.BF16 R20, R184.reuse, R160, R20 ;  /* 0x000000a0b814723c */ /* 0x060ff00000041814 */
[C---:B------:R-:W-:Y:S01]  /*6c30*/  HMMA.16816.F32.BF16 R24, R184.reuse, R162, R24 ;  /* 0x000000a2b818723c */ /* 0x040fe20000041818 */
[----:B------:R-:W5:Y:S07]  /*6c40*/  LDSM.16.M88.4 R160, [R200+0x7800] ;  /* 0x00780000c8a0783b */ /* 0x000f6e0000000200 */
[C---:B-1----:R-:W-:Y:S08]  /*6c50*/  HMMA.16816.F32.BF16 R28, R184.reuse, R144, R28 ;  /* 0x00000090b81c723c */ /* 0x042ff0000004181c */
[C---:B------:R-:W-:Y:S01]  /*6c60*/  HMMA.16816.F32.BF16 R32, R184.reuse, R146, R32 ;  /* 0x00000092b820723c */ /* 0x040fe20000041820 */
[----:B------:R-:W1:Y:S07]  /*6c70*/  LDSM.16.M88.4 R144, [R210] ;  /* 0x00000000d290783b */ /* 0x000e6e0000000200 */
[C---:B---3--:R-:W-:Y:S08]  /*6c80*/  HMMA.16816.F32.BF16 R36, R184.reuse, R148, R36 ;  /* 0x00000094b824723c */ /* 0x048ff00000041824 */
[C---:B------:R-:W-:Y:S01]  /*6c90*/  HMMA.16816.F32.BF16 R40, R184.reuse, R150, R40 ;  /* 0x00000096b828723c */ /* 0x040fe20000041828 */
[----:B------:R-:W3:Y:S07]  /*6ca0*/  LDSM.16.M88.4 R148, [R211] ;  /* 0x00000000d394783b */ /* 0x000eee0000000200 */
[C---:B----4-:R-:W-:Y:S08]  /*6cb0*/  HMMA.16816.F32.BF16 R44, R184.reuse, R152, R44 ;  /* 0x00000098b82c723c */ /* 0x050ff0000004182c */
[C---:B------:R-:W-:Y:S01]  /*6cc0*/  HMMA.16816.F32.BF16 R48, R184.reuse, R154, R48 ;  /* 0x0000009ab830723c */ /* 0x040fe20000041830 */
[----:B------:R-:W4:Y:S07]  /*6cd0*/  LDSM.16.M88.4 R152, [R212] ;  /* 0x00000000d498783b */ /* 0x000f2e0000000200 */
[C---:B--2---:R-:W-:Y:S08]  /*6ce0*/  HMMA.16816.F32.BF16 R52, R184.reuse, R156, R52 ;  /* 0x0000009cb834723c */ /* 0x044ff00000041834 */
[C---:B------:R-:W-:Y:S01]  /*6cf0*/  HMMA.16816.F32.BF16 R56, R184.reuse, R158, R56 ;  /* 0x0000009eb838723c */ /* 0x040fe20000041838 */
[----:B------:R-:W2:Y:S07]  /*6d00*/  LDSM.16.M88.4 R156, [R213] ;  /* 0x00000000d59c783b */ /* 0x000eae0000000200 */
[C---:B-----5:R-:W-:Y:S08]  /*6d10*/  HMMA.16816.F32.BF16 R60, R184.reuse, R160, R60 ;  /* 0x000000a0b83c723c */ /* 0x060ff0000004183c */
[----:B------:R-:W-:Y:S01]  /*6d20*/  HMMA.16816.F32.BF16 R64, R184, R162, R64 ;  /* 0x000000a2b840723c */ /* 0x000fe20000041840 */
[----:B------:R-:W5:Y:S07]  /*6d30*/  LDSM.16.M88.4 R160, [R214] ;  /* 0x00000000d6a0783b */ /* 0x000f6e0000000200 */
[C---:B------:R-:W-:Y:S08]  /*6d40*/  HMMA.16816.F32.BF16 R4, R188.reuse, R164, R4 ;  /* 0x000000a4bc04723c */ /* 0x040ff00000041804 */
[C---:B------:R-:W-:Y:S01]  /*6d50*/  HMMA.16816.F32.BF16 R8, R188.reuse, R166, R8 ;  /* 0x000000a6bc08723c */ /* 0x040fe20000041808 */
[----:B------:R-:W2:Y:S07]  /*6d60*/  LDSM.16.M88.4 R164, [R215] ;  /* 0x00000000d7a4783b */ /* 0x000eae0000000200 */
[C---:B------:R-:W-:Y:S08]  /*6d70*/  HMMA.16816.F32.BF16 R12, R188.reuse, R168, R12 ;  /* 0x000000a8bc0c723c */ /* 0x040ff0000004180c */
        /* <DEDUP_REMOVED lines=14> */
[C---:B-----5:R-:W-:Y:S08]  /*6e60*/  HMMA.16816.F32.BF16 R52, R188.reuse, R160, R52 ;  /* 0x000000a0bc34723c */ /* 0x060ff00000041834 */
[C---:B------:R-:W-:Y:S01]  /*6e70*/  HMMA.16816.F32.BF16 R56, R188.reuse, R162, R56 ;  /* 0x000000a2bc38723c */ /* 0x040fe20000041838 */
[----:B------:R-:W5:Y:S07]  /*6e80*/  LDSM.16.M88.4 R160, [R202+0x6800] ;  /* 0x00680000caa0783b */ /* 0x000f6e0000000200 */
[C---:B------:R-:W-:Y:S08]  /*6e90*/  HMMA.16816.F32.BF16 R60, R188.reuse, R164, R60 ;  /* 0x000000a4bc3c723c */ /* 0x040ff0000004183c */
[----:B------:R-:W-:Y:S01]  /*6ea0*/  HMMA.16816.F32.BF16 R64, R188, R166, R64 ;  /* 0x000000a6bc40723c */ /* 0x000fe20000041840 */
[----:B------:R-:W2:Y:S07]  /*6eb0*/  LDSM.16.M88.4 R164, [R202+0x7000] ;  /* 0x00700000caa4783b */ /* 0x000eae0000000200 */
[C---:B------:R-:W-:Y:S08]  /*6ec0*/  HMMA.16816.F32.BF16 R4, R192.reuse, R168, R4 ;  /* 0x000000a8c004723c */ /* 0x040ff00000041804 */
[C---:B------:R-:W-:Y:S01]  /*6ed0*/  HMMA.16816.F32.BF16 R8, R192.reuse, R170, R8 ;  /* 0x000000aac008723c */ /* 0x040fe20000041808 */
[----:B------:R-:W2:Y:S07]  /*6ee0*/  LDSM.16.M88.4 R168, [R202+0x7800] ;  /* 0x00780000caa8783b */ /* 0x000eae0000000200 */
[C---:B-1----:R-:W-:Y:S08]  /*6ef0*/  HMMA.16816.F32.BF16 R12, R192.reuse, R144, R12 ;  /* 0x00000090c00c723c */ /* 0x042ff0000004180c */
[C---:B------:R-:W-:Y:S01]  /*6f00*/  HMMA.16816.F32.BF16 R16, R192.reuse, R146, R16 ;  /* 0x00000092c010723c */ /* 0x040fe20000041810 */
[----:B------:R-:W1:Y:S07]  /*6f10*/  LDSM.16.M88.4 R144, [R201] ;  /* 0x00000000c990783b */ /* 0x000e6e0000000200 */
        /* <DEDUP_REMOVED lines=13> */
[C---:B------:R-:W-:Y:S01]  /*6ff0*/  HMMA.16816.F32.BF16 R56, R192.reuse, R166, R56 ;  /* 0x000000a6c038723c */ /* 0x040fe20000041838 */
[----:B------:R-:W2:Y:S07]  /*7000*/  LDSM.16.M88.4 R164, [R201+0x2800] ;  /* 0x00280000c9a4783b */ /* 0x000eae0000000200 */
[C---:B------:R-:W-:Y:S08]  /*7010*/  HMMA.16816.F32.BF16 R60, R192.reuse, R168, R60 ;  /* 0x000000a8c03c723c */ /* 0x040ff0000004183c */
[----:B------:R-:W-:Y:S01]  /*7020*/  HMMA.16816.F32.BF16 R64, R192, R170, R64 ;  /* 0x000000aac040723c */ /* 0x000fe20000041840 */
[----:B------:R-:W2:Y:S07]  /*7030*/  LDSM.16.M88.4 R168, [R201+0x3000] ;  /* 0x00300000c9a8783b */ /* 0x000eae0000000200 */
[C---:B-1----:R-:W-:Y:S08]  /*7040*/  HMMA.16816.F32.BF16 R4, R196.reuse, R144, R4 ;  /* 0x00000090c404723c */ /* 0x042ff00000041804 */
[C---:B------:R-:W-:Y:S01]  /*7050*/  HMMA.16816.F32.BF16 R8, R196.reuse, R146, R8 ;  /* 0x00000092c408723c */ /* 0x040fe20000041808 */
[----:B------:R-:W1:Y:S01]  /*7060*/  LDSM.16.M88.4 R144, [R201+0x3800] ;  /* 0x00380000c990783b */ /* 0x000e620000000200 */
[----:B------:R-:W-:Y:S06]  /*7070*/  DEPBAR.LE SB0, 0x0 ;  /* 0x000080000000791a */ /* 0x000fec0000000000 */
[C---:B---3--:R-:W-:Y:S01]  /*7080*/  HMMA.16816.F32.BF16 R12, R196.reuse, R148, R12 ;  /* 0x00000094c40c723c */ /* 0x048fe2000004180c */
[----:B------:R-:W-:Y:S07]  /*7090*/  BAR.SYNC.DEFER_BLOCKING 0x0 ;  /* 0x0000000000007b1d */ /* 0x000fee0000010000 */
[C---:B------:R-:W-:Y:S08]  /*70a0*/  HMMA.16816.F32.BF16 R16, R196.reuse, R150, R16 ;  /* 0x00000096c410723c */ /* 0x040ff00000041810 */
[C---:B----4-:R-:W-:Y:S08]  /*70b0*/  HMMA.16816.F32.BF16 R20, R196.reuse, R152, R20 ;  /* 0x00000098c414723c */ /* 0x050ff00000041814 */
[C---:B------:R-:W-:Y:S08]  /*70c0*/  HMMA.16816.F32.BF16 R24, R196.reuse, R154, R24 ;  /* 0x0000009ac418723c */ /* 0x040ff00000041818 */
[C---:B--2---:R-:W-:Y:S08]  /*70d0*/  HMMA.16816.F32.BF16 R28, R196.reuse, R156, R28 ;  /* 0x0000009cc41c723c */ /* 0x044ff0000004181c */
[C---:B------:R-:W-:Y:S08]  /*70e0*/  HMMA.16816.F32.BF16 R32, R196.reuse, R158, R32 ;  /* 0x0000009ec420723c */ /* 0x040ff00000041820 */
[C---:B-----5:R-:W-:Y:S08]  /*70f0*/  HMMA.16816.F32.BF16 R36, R196.reuse, R160, R36 ;  /* 0x000000a0c424723c */ /* 0x060ff00000041824 */
[C---:B------:R-:W-:Y:S08]  /*7100*/  HMMA.16816.F32.BF16 R40, R196.reuse, R162, R40 ;  /* 0x000000a2c428723c */ /* 0x040ff00000041828 */
[C---:B------:R-:W-:Y:S08]  /*7110*/  HMMA.16816.F32.BF16 R44, R196.reuse, R164, R44 ;  /* 0x000000a4c42c723c */ /* 0x040ff0000004182c */
[C---:B------:R-:W-:Y:S08]  /*7120*/  HMMA.16816.F32.BF16 R48, R196.reuse, R166, R48 ;  /* 0x000000a6c430723c */ /* 0x040ff00000041830 */
[C---:B------:R-:W-:Y:S08]  /*7130*/  HMMA.16816.F32.BF16 R52, R196.reuse, R168, R52 ;  /* 0x000000a8c434723c */ /* 0x040ff00000041834 */
[C---:B------:R-:W-:Y:S08]  /*7140*/  HMMA.16816.F32.BF16 R56, R196.reuse, R170, R56 ;  /* 0x000000aac438723c */ /* 0x040ff00000041838 */
[C---:B-1----:R-:W-:Y:S08]  /*7150*/  HMMA.16816.F32.BF16 R60, R196.reuse, R144, R60 ;  /* 0x00000090c43c723c */ /* 0x042ff0000004183c */
[----:B------:R-:W-:Y:S01]  /*7160*/  HMMA.16816.F32.BF16 R64, R196, R146, R64 ;  /* 0x00000092c440723c */ /* 0x000fe20000041840 */
[----:B------:R-:W-:Y:S07]  /*7170*/  @!UPT UIADD3 URZ, URZ, URZ, URZ ;  /* 0x0000003f3f3ff290 */ /* 0x000fee000fffe03f */
[----:B------:R-:W-:-:S11]  /*7180*/  @!P0 BRA `(.L_x_87) ;  /* 0x000005e000008947 */ /* 0x000fd60003800000 */
[----:B------:R-:W-:Y:S01]  /*7190*/  SHF.R.S32.HI R144, RZ, 0x1f, R234 ;  /* 0x0000001fff907819 */ /* 0x000fe200000114ea */
[----:B------:R-:W1:Y:S01]  /*71a0*/  S2R R68, SR_TID.X ;  /* 0x0000000000447919 */ /* 0x000e620000002100 */
[----:B------:R-:W-:Y:S01]  /*71b0*/  SHF.R.S32.HI R145, RZ, 0x1f, R233 ;  /* 0x0000001fff917819 */ /* 0x000fe200000114e9 */
[----:B------:R-:W-:Y:S01]  /*71c0*/  IMAD.MOV.U32 R230, RZ, RZ, RZ ;  /* 0x000000ffffe67224 */ /* 0x000fe200078e00ff */
[C---:B------:R-:W-:Y:S01]  /*71d0*/  SHF.L.U64.HI R144, R234.reuse, 0x1, R144 ;  /* 0x00000001ea907819 */ /* 0x040fe20000010290 */
[----:B------:R-:W-:Y:S02]  /*71e0*/  IMAD.SHL.U32 R151, R234, 0x2, RZ ;  /* 0x00000002ea977824 */ /* 0x000fe400078e00ff */
[----:B------:R-:W-:Y:S02]  /*71f0*/  IMAD.SHL.U32 R150, R233, 0x2, RZ ;  /* 0x00000002e9967824 */ /* 0x000fe400078e00ff */
[----:B------:R-:W2:Y:S04]  /*7200*/  LDL R2, [R1+0x10] ;  /* 0x0000100001027983 */ /* 0x000ea80000100800 */
[----:B------:R-:W3:Y:S06]  /*7210*/  LDL.64 R238, [R1+0x20] ;  /* 0x0000200001ee7983 */ /* 0x000eec0000100a00 */
[----:B------:R-:W4:Y:S01]  /*7220*/  LDL.64 R236, [R1+0x18] ;  /* 0x0000180001ec7983 */ /* 0x000f220000100a00 */
[--C-:B-1----:R-:W-:Y:S05]  /*7230*/  SHF.R.S32.HI R0, RZ, 0x1f, R68.reuse ;  /* 0x0000001fff007819 */ /* 0x102fea0000011444 */
[----:B------:R-:W5:Y:S01]  /*7240*/  LDL R228, [R1+0x14] ;  /* 0x0000140001e47983 */ /* 0x000f620000100800 */
[----:B------:R-:W-:Y:S02]  /*7250*/  SHF.R.S32.HI R3, RZ, 0x1f, R68 ;  /* 0x0000001fff037819 */ /* 0x000fe40000011444 */
[-C--:B------:R-:W-:Y:S02]  /*7260*/  LEA.HI R0, R0, R68.reuse, RZ, 0x3 ;  /* 0x0000004400007211 */ /* 0x080fe400078f18ff */
[----:B------:R-:W-:Y:S02]  /*7270*/  LEA.HI R3, R3, R68, RZ, 0x3 ;  /* 0x0000004403037211 */ /* 0x000fe400078f18ff */
[----:B------:R-:W-:Y:S02]  /*7280*/  LOP3.LUT R0, R0, 0xfffffff8, RZ, 0xc0, !PT ;  /* 0xfffffff800007812 */ /* 0x000fe400078ec0ff */
[----:B------:R-:W-:Y:S03]  /*7290*/  SHF.R.S32.HI R3, RZ, 0x3, R3 ;  /* 0x00000003ff037819 */ /* 0x000fe60000011403 */
[----:B------:R-:W-:Y:S02]  /*72a0*/  IMAD.IADD R0, R68, 0x1, -R0 ;  /* 0x0000000144007824 */ /* 0x000fe400078e0a00 */
[----:B------:R-:W4:Y:S02]  /*72b0*/  LDL R68, [R1+0x30] ;  /* 0x0000300001447983 */ /* 0x000f240000100800 */
[----:B------:R-:W-:Y:S02]  /*72c0*/  IMAD R0, R0, 0x20, R3 ;  /* 0x0000002000007824 */ /* 0x000fe400078e0203 */
[----:B--2---:R-:W-:Y:S05]  /*72d0*/  IMAD R2, R232, 0x80, R2 ;  /* 0x00000080e8027824 */ /* 0x004fea00078e0202 */
[----:B------:R-:W-:Y:S05]  /*72e0*/  IADD3 R2, R2, -0x80, R0 ;  /* 0xffffff8002027810 */ /* 0x000fea0007ffe000 */
[----:B------:R-:W-:Y:S04]  /*72f0*/  @P3 IMAD.HI.U32 R3, R2, c[0x0][0x2bc], RZ ;  /* 0x0000af0002033a27 */ /* 0x000fe800078e00ff */
[----:B------:R-:W-:Y:S01]  /*7300*/  IMAD.MOV.U32 R0, RZ, RZ, R2 ;  /* 0x000000ffff007224 */ /* 0x000fe200078e0002 */
[----:B------:R-:W-:Y:S04]  /*7310*/  @P3 SHF.R.U32.HI R0, RZ, c[0x0][0x2c0], R3 ;  /* 0x0000b000ff003a19 */ /* 0x000fe80000011603 */
[C---:B---3--:R-:W-:Y:S04]  /*7320*/  @!P1 IADD3 R3, P0, R0.reuse, R238, RZ ;  /* 0x000000ee00039210 */ /* 0x048fe80007f1e0ff */
[----:B----4-:R-:W-:Y:S01]  /*7330*/  @!P1 LEA.HI.X.SX32 R69, R0, R68, 0x1, P0 ;  /* 0x0000004400459211 */ /* 0x010fe200000f0eff */
[----:B------:R-:W-:Y:S01]  /*7340*/  IMAD.MOV R0, RZ, RZ, -R0 ;  /* 0x000000ffff007224 */ /* 0x000fe200078e0a00 */
[C---:B------:R-:W-:Y:S03]  /*7350*/  @!P1 LEA R68, P0, R3.reuse, c[0x0][0x2a0], 0x2 ;  /* 0x0000a80003449a11 */ /* 0x040fe600078010ff */
[----:B------:R-:W-:Y:S01]  /*7360*/  IMAD R231, R0, c[0x0][0x2b8], R2 ;  /* 0x0000ae0000e77a24 */ /* 0x000fe200078e0202 */
[----:B------:R-:W-:Y:S03]  /*7370*/  @!P1 LEA.HI.X R69, R3, c[0x0][0x2a4], R69, 0x2, P0 ;  /* 0x0000a90003459a11 */ /* 0x000fe600000f1445 */
[C---:B------:R-:W-:Y:S01]  /*7380*/  IMAD.WIDE.U32 R2, R231.reuse, c[0x0][0x1e0], RZ ;  /* 0x00007800e7027a25 */ /* 0x040fe200078e00ff */
[----:B------:R-:W-:Y:S01]  /*7390*/  SHF.R.S32.HI R0, RZ, 0x1f, R231 ;  /* 0x0000001fff007819 */ /* 0x000fe200000114e7 */
[----:B------:R1:W2:Y:S04]  /*73a0*/  @!P1 LDG.E R230, [R68.64] ;  /* 0x0000000644e69981 */ /* 0x0002a8000c1e1900 */
[----:B------:R-:W-:Y:S04]  /*73b0*/  IMAD R0, R0, c[0x0][0x1e0], RZ ;  /* 0x0000780000007a24 */ /* 0x000fe800078e02ff */
[----:B------:R-:W-:Y:S04]  /*73c0*/  IMAD R0, R231, c[0x0][0x1e4], R0 ;  /* 0x00007900e7007a24 */ /* 0x000fe800078e0200 */
[----:B------:R-:W-:Y:S01]  /*73d0*/  IMAD.IADD R3, R3, 0x1, R0 ;  /* 0x0000000103037824 */ /* 0x000fe200078e0200 */
[----:B-1----:R-:W-:Y:S02]  /*73e0*/  SHF.L.U64.HI R69, R233, 0x1, R145 ;  /* 0x00000001e9457819 */ /* 0x002fe40000010291 */
[----:B--2---:R-:W-:Y:S01]  /*73f0*/  SHF.R.S32.HI R68, RZ, 0x1f, R230 ;  /* 0x0000001fff447819 */ /* 0x004fe200000114e6 */
[----:B------:R-:W-:Y:S04]  /*7400*/  IMAD.WIDE.U32 R2, R230, c[0x0][0x1f0], R2 ;  /* 0x00007c00e6027a25 */ /* 0x000fe800078e0002 */
[----:B------:R-:W-:Y:S01]  /*7410*/  IMAD R68, R68, c[0x0][0x1f0], RZ ;  /* 0x00007c0044447a24 */ /* 0x000fe200078e02ff */
[----:B------:R-:W-:Y:S03]  /*7420*/  IADD3 R0, P0, R236, R2, RZ ;  /* 0x00000002ec007210 */ /* 0x000fe60007f1e0ff */
[----:B------:R-:W-:Y:S05]  /*7430*/  IMAD R68, R230, c[0x0][0x1f4], R68 ;  /* 0x00007d00e6447a24 */ /* 0x000fea00078e0244 */
[----:B-----5:R-:W-:Y:S02]  /*7440*/  IADD3.X R2, R228, R3, R68, P0, !PT ;  /* 0x00000003e4027210 */ /* 0x020fe400007fe444 */
[C---:B------:R-:W-:Y:S04]  /*7450*/  LEA R68, P0, R0.reuse, c[0x0][0x1c8], 0x1 ;  /* 0x0000720000447a11 */ /* 0x040fe800078008ff */
[----:B------:R-:W-:Y:S01]  /*7460*/  LEA.HI.X R0, R0, c[0x0][0x1cc], R2, 0x1, P0 ;  /* 0x0000730000007a11 */ /* 0x000fe200000f0c02 */
[----:B------:R-:W-:-:S06]  /*7470*/  BRA.DIV ~URZ, `(.L_x_88) ;  /* 0x00009db27f007947 */ /* 0x000fcc000b800000 */
[----:B------:R1:W2:Y:S02]  /*7480*/  SHFL.IDX PT, R145, R0, RZ, 0x181f ;  /* 0x00181fff00917589 */ /* 0x0002a400000e0000 */
.L_x_121:
        /* <DEDUP_REMOVED lines=31> */
.L_x_122:
        /* <DEDUP_REMOVED lines=15> */
.L_x_87:
[----:B------:R-:W-:Y:S05]  /*7770*/  BSYNC B0 ;  /* 0x0000000000007941 */ /* 0x000fea0003800000 */
.L_x_86:
[----:B------:R-:W-:Y:S01]  /*7780*/  MOV R69, 0xffffff80 ;  /* 0xffffff8000457802 */ /* 0x000fe20000000f00 */
[----:B-1----:R-:W2:Y:S04]  /*7790*/  LDL R3, [R1+0x8] ;  /* 0x0000080001037983 */ /* 0x002ea80000100800 */
[----:B------:R-:W3:Y:S01]  /*77a0*/  LDL R2, [R1+0x38] ;  /* 0x0000380001027983 */ /* 0x000ee20000100800 */
[----:B------:R-:W-:Y:S03]  /*77b0*/  IMAD R69, R232, R69, 0x1 ;  /* 0x00000001e8457424 */ /* 0x000fe600078e0245 */
[----:B------:R-:W0:Y:S01]  /*77c0*/  LDGDEPBAR ;  /* 0x00000000000079af */ /* 0x000e220000000000 */
[----:B--2---:R-:W-:Y:S01]  /*77d0*/  MOV R68, R3 ;  /* 0x0000000300447202 */ /* 0x004fe20000000f00 */
[----:B------:R-:W-:Y:S01]  /*77e0*/  @P4 IMAD.HI.U32 R0, R3, c[0x0][0x2c8], RZ ;  /* 0x0000b20003004a27 */ /* 0x000fe200078e00ff */
[----:B---3--:R-:W-:Y:S04]  /*77f0*/  IADD3 R69, -R2, R69, RZ ;  /* 0x0000004502457210 */ /* 0x008fe80007ffe1ff */
[----:B------:R-:W-:Y:S02]  /*7800*/  @P4 SHF.R.U32.HI R68, RZ, c[0x0][0x2cc], R0 ;  /* 0x0000b300ff444a19 */ /* 0x000fe40000011600 */
[----:B------:R-:W-:Y:S05]  /*7810*/  MOV R0, c[0x0][0x2ac] ;  /* 0x0000ab0000007a02 */ /* 0x000fea0000000f00 */
[----:B------:R-:W-:Y:S05]  /*7820*/  IMAD R69, R0, c[0x0][0x1d0], R69 ;  /* 0x0000740000457a24 */ /* 0x000fea00078e0245 */
[----:B------:R-:W-:Y:S01]  /*7830*/  IADD3 R69, R69, -c[0x0][0x168], RZ ;  /* 0x80005a0045457a10 */ /* 0x000fe20007ffe0ff */
[----:B------:R-:W-:-:S05]  /*7840*/  BRA.DIV ~URZ, `(.L_x_90) ;  /* 0x00009f827f007947 */ /* 0x000fca000b800000 */
[----:B------:R1:W2:Y:S02]  /*7850*/  SHFL.IDX PT, R0, R68, RZ, 0x1c1f ;  /* 0x001c1fff44007589 */ /* 0x0002a400000e0000 */
.L_x_123:
[----:B--2---:R-:W-:Y:S05]  /*7860*/  IMAD.IADD R0, R69, 0x1, R0 ;  /* 0x0000000145007824 */ /* 0x004fea00078e0200 */
[C---:B------:R-:W-:Y:S02]  /*7870*/  ISETP.GT.AND P6, PT, R0.reuse, RZ, PT ;  /* 0x000000ff0000720c */ /* 0x040fe40003fc4270 */
[C---:B------:R-:W-:Y:S02]  /*7880*/  ISETP.GT.AND P5, PT, R0.reuse, 0x1, PT ;  /* 0x000000010000780c */ /* 0x040fe40003fa4270 */
[C---:B------:R-:W-:Y:S02]  /*7890*/  ISETP.GT.AND P2, PT, R0.reuse, 0x8, PT ;  /* 0x000000080000780c */ /* 0x040fe40003f44270 */
[----:B------:R-:W-:Y:S02]  /*78a0*/  ISETP.GT.AND P0, PT, R0, 0x9, PT ;  /* 0x000000090000780c */ /* 0x000fe40003f04270 */
[----:B------:R-:W-:Y:S02]  /*78b0*/  FSEL R4, R4, -INF , P6 ;  /* 0xff80000004047808 */ /* 0x000fe40003000000 */
[C---:B------:R-:W-:Y:S02]  /*78c0*/  ISETP.GT.AND P6, PT, R0.reuse, 0x10, PT ;  /* 0x000000100000780c */ /* 0x040fe40003fc4270 */
[----:B------:R-:W-:Y:S02]  /*78d0*/  FSEL R5, R5, -INF , P5 ;  /* 0xff80000005057808 */ /* 0x000fe40002800000 */
        /* <DEDUP_REMOVED lines=54> */
[----:B------:R-:W-:Y:S02]  /*7c40*/  FSEL R61, R61, -INF , P5 ;  /* 0xff8000003d3d7808 */ /* 0x000fe40002800000 */
[----:B------:R-:W-:Y:S02]  /*7c50*/  FSEL R64, R64, -INF , P2 ;  /* 0xff80000040407808 */ /* 0x000fe40001000000 */
[----:B------:R-:W-:Y:S01]  /*7c60*/  FSEL R65, R65, -INF , P0 ;  /* 0xff80000041417808 */ /* 0x000fe20000000000 */
[----:B------:R-:W-:-:S05]  /*7c70*/  BRA.DIV ~URZ, `(.L_x_91) ;  /* 0x00009bc27f007947 */ /* 0x000fca000b800000 */
[----:B------:R-:W2:Y:S02]  /*7c80*/  SHFL.IDX PT, R0, R68, 0x1, 0x1c1f ;  /* 0x003c1f0044007f89 */ /* 0x000ea400000e0000 */
[----:B--2---:R-:W-:Y:S05]  /*7c90*/  IMAD.IADD R0, R69, 0x1, R0 ;  /* 0x0000000145007824 */ /* 0x004fea00078e0200 */
[C---:B------:R-:W-:Y:S02]  /*7ca0*/  ISETP.GT.AND P6, PT, R0.reuse, RZ, PT ;  /* 0x000000ff0000720c */ /* 0x040fe40003fc4270 */
[C---:B------:R-:W-:Y:S02]  /*7cb0*/  ISETP.GT.AND P5, PT, R0.reuse, 0x1, PT ;  /* 0x000000010000780c */ /* 0x040fe40003fa4270 */
[C---:B------:R-:W-:Y:S02]  /*7cc0*/  ISETP.GT.AND P2, PT, R0.reuse, 0x8, PT ;  /* 0x000000080000780c */ /* 0x040fe40003f44270 */
[----:B------:R-:W-:Y:S02]  /*7cd0*/  ISETP.GT.AND P0, PT, R0, 0x9, PT ;  /* 0x000000090000780c */ /* 0x000fe40003f04270 */
[----:B------:R-:W-:Y:S02]  /*7ce0*/  FSEL R9, R6, -INF , P6 ;  /* 0xff80000006097808 */ /* 0x000fe40003000000 */
[----:B------:R-:W-:Y:S02]  /*7cf0*/  FSEL R12, R7, -INF , P5 ;  /* 0xff800000070c7808 */ /* 0x000fe40002800000 */
[----:B------:R-:W-:Y:S02]  /*7d00*/  FSEL R10, R10, -INF , P2 ;  /* 0xff8000000a0a7808 */ /* 0x000fe40001000000 */
[----:B------:R-:W-:Y:S02]  /*7d10*/  FSEL R11, R11, -INF , P0 ;  /* 0xff8000000b0b7808 */ /* 0x000fe40000000000 */
[C---:B------:R-:W-:Y:S02]  /*7d20*/  ISETP.GT.AND P6, PT, R0.reuse, 0x10, PT ;  /* 0x000000100000780c */ /* 0x040fe40003fc4270 */
        /* <DEDUP_REMOVED lines=51> */
[----:B------:R-:W-:Y:S02]  /*8060*/  FMNMX.FTZ R0, R4, R70, !PT ;  /* 0x0000004604007209 */ /* 0x000fe40007810000 */
[----:B------:R-:W-:Y:S02]  /*8070*/  FSEL R62, R62, -INF , P6 ;  /* 0xff8000003e3e7808 */ /* 0x000fe40003000000 */
[----:B------:R-:W-:Y:S02]  /*8080*/  FMNMX.FTZ R0, R5, R0, !PT ;  /* 0x0000000005007209 */ /* 0x000fe40007810000 */
[----:B------:R-:W-:Y:S02]  /*8090*/  FSEL R63, R63, -INF , P5 ;  /* 0xff8000003f3f7808 */ /* 0x000fe40002800000 */
[----:B------:R-:W-:Y:S02]  /*80a0*/  FMNMX.FTZ R0, R145, R0, !PT ;  /* 0x0000000091007209 */ /* 0x000fe40007810000 */
[----:B------:R-:W-:Y:S02]  /*80b0*/  FSEL R66, R66, -INF , P2 ;  /* 0xff80000042427808 */ /* 0x000fe40001000000 */
[----:B------:R-:W-:Y:S02]  /*80c0*/  FMNMX.FTZ R0, R8, R0, !PT ;  /* 0x0000000008007209 */ /* 0x000fe40007810000 */
[----:B------:R-:W-:Y:S02]  /*80d0*/  FSEL R67, R67, -INF , P0 ;  /* 0xff80000043437808 */ /* 0x000fe40000000000 */
[----:B------:R-:W-:Y:S04]  /*80e0*/  FMNMX.FTZ R0, R144, R0, !PT ;  /* 0x0000000090007209 */ /* 0x000fe80007810000 */
        /* <DEDUP_REMOVED lines=26> */
[----:B------:R-:W-:Y:S05]  /*8290*/  FMNMX.FTZ R0, R65, R0, !PT ;  /* 0x0000000041007209 */ /* 0x000fea0007810000 */
[----:B------:R-:W2:Y:S02]  /*82a0*/  SHFL.BFLY PT, R2, R0, 0x2, 0x1f ;  /* 0x0c401f0000027f89 */ /* 0x000ea400000e0000 */
[----:B--2---:R-:W-:Y:S06]  /*82b0*/  FMNMX.FTZ R0, R2, R0, !PT ;  /* 0x0000000002007209 */ /* 0x004fec0007810000 */
[----:B------:R-:W2:Y:S02]  /*82c0*/  SHFL.BFLY PT, R69, R0, 0x1, 0x1f ;  /* 0x0c201f0000457f89 */ /* 0x000ea400000e0000 */
[----:B--2---:R-:W-:Y:S02]  /*82d0*/  FMNMX.FTZ R69, R0, R69, !PT ;  /* 0x0000004500457209 */ /* 0x004fe40007810000 */
        /* <DEDUP_REMOVED lines=27> */
[----:B-1----:R-:W-:Y:S04]  /*8490*/  FMNMX.FTZ R68, R59, R0, !PT ;  /* 0x000000003b447209 */ /* 0x002fe80007810000 */
[----:B------:R-:W-:Y:S04]  /*84a0*/  FMNMX.FTZ R68, R62, R68, !PT ;  /* 0x000000443e447209 */ /* 0x000fe80007810000 */
[----:B------:R-:W-:Y:S04]  /*84b0*/  FMNMX.FTZ R68, R63, R68, !PT ;  /* 0x000000443f447209 */ /* 0x000fe80007810000 */
[----:B------:R-:W-:Y:S04]  /*84c0*/  FMNMX.FTZ R68, R66, R68, !PT ;  /* 0x0000004442447209 */ /* 0x000fe80007810000 */
[----:B------:R-:W-:Y:S05]  /*84d0*/  FMNMX.FTZ R68, R67, R68, !PT ;  /* 0x0000004443447209 */ /* 0x000fea0007810000 */
[----:B------:R-:W1:Y:S02]  /*84e0*/  SHFL.BFLY PT, R0, R68, 0x2, 0x1f ;  /* 0x0c401f0044007f89 */ /* 0x000e6400000e0000 */
[----:B-1----:R-:W-:Y:S06]  /*84f0*/  FMNMX.FTZ R68, R68, R0, !PT ;  /* 0x0000000044447209 */ /* 0x002fec0007810000 */
[----:B------:R1:W2:Y:S02]  /*8500*/  SHFL.BFLY PT, R0, R68, 0x1, 0x1f ;  /* 0x0c201f0044007f89 */ /* 0x0002a400000e0000 */
.L_x_124:
[----:B------:R-:W3:Y:S01]  /*8510*/  LDL.LU R147, [R1] ;  /* 0x0000000001937983 */ /* 0x000ee20000300800 */
[C---:B------:R-:W-:Y:S01]  /*8520*/  FSETP.NEU.FTZ.AND P0, PT, R69.reuse, -INF , PT ;  /* 0xff8000004500780b */ /* 0x040fe20003f1d000 */
[C---:B------:R-:W-:Y:S01]  /*8530*/  FMUL.FTZ R2, R69.reuse, c[0x0][0x2d0] ;  /* 0x0000b40045027a20 */ /* 0x040fe20000410000 */
[----:B--2---:R-:W-:Y:S01]  /*8540*/  FMNMX.FTZ R3, R0, R68, !PT ;  /* 0x0000004400037209 */ /* 0x004fe20007810000 */
[----:B------:R-:W-:Y:S01]  /*8550*/  WARPSYNC 0xffffffff ;  /* 0xffffffff00007948 */ /* 0x000fe20003800000 */
[----:B------:R-:W-:Y:S02]  /*8560*/  FSEL R0, R69, RZ, P0 ;  /* 0x000000ff45007208 */ /* 0x000fe40000000000 */
[----:B------:R-:W-:Y:S02]  /*8570*/  FSEL R2, R2, RZ, P0 ;  /* 0x000000ff02027208 */ /* 0x000fe40000000000 */
[----:B------:R-:W-:Y:S01]  /*8580*/  FSETP.NEU.FTZ.AND P0, PT, R3, -INF , PT ;  /* 0xff8000000300780b */ /* 0x000fe20003f1d000 */
[----:B------:R-:W-:Y:S02]  /*8590*/  FADD.FTZ R0, -R0, R70 ;  /* 0x0000004600007221 */ /* 0x000fe40000010100 */
[--C-:B------:R-:W-:Y:S02]  /*85a0*/  FFMA.FTZ R4, R4, c[0x0][0x2d0], -R2.reuse ;  /* 0x0000b40004047a23 */ /* 0x100fe40000010802 */
[----:B------:R-:W-:Y:S02]  /*85b0*/  FMUL.FTZ R0, R0, c[0x0][0x2d0] ;  /* 0x0000b40000007a20 */ /* 0x000fe40000410000 */
[--C-:B------:R-:W-:Y:S02]  /*85c0*/  FFMA.FTZ R5, R5, c[0x0][0x2d0], -R2.reuse ;  /* 0x0000b40005057a23 */ /* 0x100fe40000010802 */
[----:B------:R-:W-:Y:S01]  /*85d0*/  MUFU.EX2 R4, R4 ;  /* 0x0000000400047308 */ /* 0x000fe20000000800 */
[--C-:B------:R-:W-:Y:S02]  /*85e0*/  FFMA.FTZ R6, R145, c[0x0][0x2d0], -R2.reuse ;  /* 0x0000b40091067a23 */ /* 0x100fe40000010802 */
[--C-:B------:R-:W-:Y:S02]  /*85f0*/  FFMA.FTZ R155, R13, c[0x0][0x2d0], -R2.reuse ;  /* 0x0000b4000d9b7a23 */ /* 0x100fe40000010802 */
[--C-:B------:R-:W-:Y:S02]  /*8600*/  FFMA.FTZ R169, R33, c[0x0][0x2d0], -R2.reuse ;  /* 0x0000b40021a97a23 */ /* 0x100fe40000010802 */
[--C-:B------:R-:W-:Y:S02]  /*8610*/  FFMA.FTZ R238, R36, c[0x0][0x2d0], -R2.reuse ;  /* 0x0000b40024ee7a23 */ /* 0x100fe40000010802 */
[--C-:B------:R-:W-:Y:S01]  /*8620*/  FFMA.FTZ R237, R37, c[0x0][0x2d0], -R2.reuse ;  /* 0x0000b40025ed7a23 */ /* 0x100fe20000010802 */
[----:B------:R-:W2:Y:S01]  /*8630*/  MUFU.EX2 R0, R0 ;  /* 0x0000000000007308 */ /* 0x000ea20000000800 */
[--C-:B------:R-:W-:Y:S02]  /*8640*/  FFMA.FTZ R236, R40, c[0x0][0x2d0], -R2.reuse ;  /* 0x0000b40028ec7a23 */ /* 0x100fe40000010802 */
[--C-:B------:R-:W-:Y:S02]  /*8650*/  FFMA.FTZ R235, R41, c[0x0][0x2d0], -R2.reuse ;  /* 0x0000b40029eb7a23 */ /* 0x100fe40000010802 */
[--C-:B------:R-:W-:Y:S02]  /*8660*/  FFMA.FTZ R244, R44, c[0x0][0x2d0], -R2.reuse ;  /* 0x0000b4002cf47a23 */ /* 0x100fe40000010802 */
[--C-:B------:R-:W-:Y:S02]  /*8670*/  FFMA.FTZ R243, R45, c[0x0][0x2d0], -R2.reuse ;  /* 0x0000b4002df37a23 */ /* 0x100fe40000010802 */
[--C-:B------:R-:W-:Y:S01]  /*8680*/  FFMA.FTZ R245, R48, c[0x0][0x2d0], -R2.reuse ;  /* 0x0000b40030f57a23 */ /* 0x100fe20000010802 */
[----:B------:R-:W4:Y:S01]  /*8690*/  MUFU.EX2 R5, R5 ;  /* 0x0000000500057308 */ /* 0x000f220000000800 */
[--C-:B------:R-:W-:Y:S02]  /*86a0*/  FFMA.FTZ R246, R49, c[0x0][0x2d0], -R2.reuse ;  /* 0x0000b40031f67a23 */ /* 0x100fe40000010802 */
[--C-:B------:R-:W-:Y:S02]  /*86b0*/  FFMA.FTZ R249, R52, c[0x0][0x2d0], -R2.reuse ;  /* 0x0000b40034f97a23 */ /* 0x100fe40000010802 */
[--C-:B------:R-:W-:Y:S02]  /*86c0*/  FFMA.FTZ R251, R53, c[0x0][0x2d0], -R2.reuse ;  /* 0x0000b40035fb7a23 */ /* 0x100fe40000010802 */
[--C-:B------:R-:W-:Y:S02]  /*86d0*/  FFMA.FTZ R56, R56, c[0x0][0x2d0], -R2.reuse ;  /* 0x0000b40038387a23 */ /* 0x100fe40000010802 */
[--C-:B------:R-:W-:Y:S01]  /*86e0*/  FFMA.FTZ R57, R57, c[0x0][0x2d0], -R2.reuse ;  /* 0x0000b40039397a23 */ /* 0x100fe20000010802 */
[----:B------:R5:W1:Y:S01]  /*86f0*/  MUFU.EX2 R146, R6 ;  /* 0x0000000600927308 */ /* 0x000a620000000800 */
[--C-:B------:R-:W-:Y:S02]  /*8700*/  FFMA.FTZ R60, R60, c[0x0][0x2d0], -R2.reuse ;  /* 0x0000b4003c3c7a23 */ /* 0x100fe40000010802 */
        /* <DEDUP_REMOVED lines=13> */
[----:B------:R-:W-:Y:S06]  /*87e0*/  FFMA.FTZ R8, R8, c[0x0][0x2d0], -R2 ;  /* 0x0000b40008087a23 */ /* 0x000fec0000010802 */
[----:B------:R-:W1:Y:S01]  /*87f0*/  MUFU.EX2 R8, R8 ;  /* 0x0000000800087308 */ /* 0x000e620000000800 */
[C---:B--2---:R-:W-:Y:S01]  /*8800*/  FFMA.FTZ R2, R0.reuse, R247, R4 ;  /* 0x000000f700027223 */ /* 0x044fe20000010004 */
[----:B----4-:R-:W-:Y:S01]  /*8810*/  F2FP.BF16.PACK_AB R144, R5, R4 ;  /* 0x000000040590723e */ /* 0x010fe200000010ff */
[----:B------:R-:W-:Y:S02]  /*8820*/  FMUL.FTZ R4, R3, c[0x0][0x2d0] ;  /* 0x0000b40003047a20 */ /* 0x000fe40000410000 */
[----:B------:R-:W-:Y:S01]  /*8830*/  FADD.FTZ R7, R5, R2 ;  /* 0x0000000205077221 */ /* 0x000fe20000010000 */
[----:B------:R-:W-:Y:S01]  /*8840*/  FSEL R2, R3, RZ, P0 ;  /* 0x000000ff03027208 */ /* 0x000fe20000000000 */
[----:B------:R-:W-:Y:S01]  /*8850*/  FMUL.FTZ R13, R0, R125 ;  /* 0x0000007d000d7220 */ /* 0x000fe20000410000 */
[----:B------:R-:W-:Y:S01]  /*8860*/  FSEL R4, R4, RZ, P0 ;  /* 0x000000ff04047208 */ /* 0x000fe20000000000 */
[----:B------:R-:W-:Y:S01]  /*8870*/  FMUL.FTZ R16, R0, R120 ;  /* 0x0000007800107220 */ /* 0x000fe20000410000 */
[----:B------:R-:W-:Y:S01]  /*8880*/  MOV R120, R64 ;  /* 0x0000004000787202 */ /* 0x000fe20000000f00 */
[----:B------:R-:W-:Y:S01]  /*8890*/  FADD.FTZ R2, -R2, R71 ;  /* 0x0000004702027221 */ /* 0x000fe20000010100 */
[----:B------:R-:W-:Y:S01]  /*88a0*/  MOV R125, R65 ;  /* 0x00000041007d7202 */ /* 0x000fe20000000f00 */
[--C-:B------:R-:W-:Y:S01]  /*88b0*/  FFMA.FTZ R5, R9, c[0x0][0x2d0], -R4.reuse ;  /* 0x0000b40009057a23 */ /* 0x100fe20000010804 */
[----:B------:R-:W-:Y:S01]  /*88c0*/  MUFU.EX2 R71, R154 ;  /* 0x0000009a00477308 */ /* 0x000fe20000000800 */
[----:B------:R-:W-:Y:S02]  /*88d0*/  FMUL.FTZ R2, R2, c[0x0][0x2d0] ;  /* 0x0000b40002027a20 */ /* 0x000fe40000410000 */
[--C-:B-----5:R-:W-:Y:S02]  /*88e0*/  FFMA.FTZ R6, R12, c[0x0][0x2d0], -R4.reuse ;  /* 0x0000b4000c067a23 */ /* 0x120fe40000010804 */
[--C-:B------:R-:W-:Y:S02]  /*88f0*/  FFMA.FTZ R66, R66, c[0x0][0x2d0], -R4.reuse ;  /* 0x0000b40042427a23 */ /* 0x100fe40000010804 */
[--C-:B------:R-:W-:Y:S02]  /*8900*/  FFMA.FTZ R67, R67, c[0x0][0x2d0], -R4.reuse ;  /* 0x0000b40043437a23 */ /* 0x100fe40000010804 */
[--C-:B-1----:R-:W-:Y:S01]  /*8910*/  FFMA.FTZ R68, R10, c[0x0][0x2d0], -R4.reuse ;  /* 0x0000b4000a447a23 */ /* 0x102fe20000010804 */
[----:B------:R-:W1:Y:S01]  /*8920*/  MUFU.EX2 R2, R2 ;  /* 0x0000000200027308 */ /* 0x000e620000000800 */
[--C-:B------:R-:W-:Y:S02]  /*8930*/  FFMA.FTZ R70, R11, c[0x0][0x2d0], -R4.reuse ;  /* 0x0000b4000b467a23 */ /* 0x100fe40000010804 */
[--C-:B------:R-:W-:Y:S02]  /*8940*/  FFMA.FTZ R151, R18, c[0x0][0x2d0], -R4.reuse ;  /* 0x0000b40012977a23 */ /* 0x100fe40000010804 */
[--C-:B------:R-:W-:Y:S02]  /*8950*/  FFMA.FTZ R152, R19, c[0x0][0x2d0], -R4.reuse ;  /* 0x0000b40013987a23 */ /* 0x100fe40000010804 */
[--C-:B------:R-:W-:Y:S02]  /*8960*/  FFMA.FTZ R159, R26, c[0x0][0x2d0], -R4.reuse ;  /* 0x0000b4001a9f7a23 */ /* 0x100fe40000010804 */
[--C-:B------:R-:W-:Y:S01]  /*8970*/  FFMA.FTZ R160, R27, c[0x0][0x2d0], -R4.reuse ;  /* 0x0000b4001ba07a23 */ /* 0x100fe20000010804 */
[----:B------:R-:W3:Y:S01]  /*8980*/  MUFU.EX2 R145, R5 ;  /* 0x0000000500917308 */ /* 0x000ee20000000800 */
[--C-:B------:R-:W-:Y:S02]  /*8990*/  FFMA.FTZ R167, R34, c[0x0][0x2d0], -R4.reuse ;  /* 0x0000b40022a77a23 */ /* 0x100fe40000010804 */
        /* <DEDUP_REMOVED lines=24> */
[----:B------:R-:W-:Y:S02]  /*8b20*/  FFMA.FTZ R165, R31, c[0x0][0x2d0], -R4 ;  /* 0x0000b4001fa57a23 */ /* 0x000fe40000010804 */
[----:B------:R-:W-:Y:S01]  /*8b30*/  FADD.FTZ R4, R146, R7 ;  /* 0x0000000792047221 */ /* 0x000fe20000010000 */
[----:B------:R-:W-:Y:S01]  /*8b40*/  F2FP.BF16.PACK_AB R146, R8, R146 ;  /* 0x000000920892723e */ /* 0x000fe200000010ff */
[C---:B------:R-:W-:Y:S02]  /*8b50*/  FMUL.FTZ R64, R0.reuse, R72 ;  /* 0x0000004800407220 */ /* 0x040fe40000410000 */
[----:B------:R-:W-:Y:S01]  /*8b60*/  FMUL.FTZ R65, R0, R73 ;  /* 0x0000004900417220 */ /* 0x000fe20000410000 */
[----:B------:R-:W-:Y:S01]  /*8b70*/  MUFU.EX2 R158, R158 ;  /* 0x0000009e009e7308 */ /* 0x000fe20000000800 */
[----:B------:R-:W-:Y:S02]  /*8b80*/  FADD.FTZ R148, R8, R4 ;  /* 0x0000000408947221 */ /* 0x000fe40000010000 */
[----:B------:R-:W-:Y:S01]  /*8b90*/  FMUL.FTZ R8, R0, R128 ;  /* 0x0000008000087220 */ /* 0x000fe20000410000 */
[----:B------:R-:W-:Y:S01]  /*8ba0*/  MOV R128, R66 ;  /* 0x0000004200807202 */ /* 0x000fe20000000f00 */
[----:B-1----:R-:W-:Y:S02]  /*8bb0*/  FMUL.FTZ R66, R2, R74 ;  /* 0x0000004a02427220 */ /* 0x002fe40000410000 */
[C---:B------:R-:W-:Y:S02]  /*8bc0*/  FMUL.FTZ R20, R0.reuse, R116 ;  /* 0x0000007400147220 */ /* 0x040fe40000410000 */
[C---:B------:R-:W-:Y:S01]  /*8bd0*/  FMUL.FTZ R32, R0.reuse, R104 ;  /* 0x0000006800207220 */ /* 0x040fe20000410000 */
[----:B------:R-:W-:Y:S01]  /*8be0*/  MUFU.EX2 R116, R70 ;  /* 0x0000004600747308 */ /* 0x000fe20000000800 */
[----:B------:R-:W-:Y:S02]  /*8bf0*/  FMUL.FTZ R4, R0, R132 ;  /* 0x0000008400047220 */ /* 0x000fe40000410000 */
[C---:B------:R-:W-:Y:S02]  /*8c00*/  FMUL.FTZ R10, R2.reuse, R130 ;  /* 0x00000082020a7220 */ /* 0x040fe40000410000 */
[----:B------:R-:W-:Y:S02]  /*8c10*/  FMUL.FTZ R11, R2, R131 ;  /* 0x00000083020b7220 */ /* 0x000fe40000410000 */
[C---:B------:R-:W-:Y:S01]  /*8c20*/  FMUL.FTZ R9, R0.reuse, R129 ;  /* 0x0000008100097220 */ /* 0x040fe20000410000 */
[----:B------:R-:W-:Y:S01]  /*8c30*/  MOV R129, R63 ;  /* 0x0000003f00817202 */ /* 0x000fe20000000f00 */
[----:B------:R-:W-:Y:S01]  /*8c40*/  FMUL.FTZ R12, R0, R124 ;  /* 0x0000007c000c7220 */ /* 0x000fe20000410000 */
[----:B------:R-:W1:Y:S01]  /*8c50*/  MUFU.EX2 R104, R68 ;  /* 0x0000004400687308 */ /* 0x000e620000000800 */
[C---:B------:R-:W-:Y:S01]  /*8c60*/  FMUL.FTZ R14, R2.reuse, R126 ;  /* 0x0000007e020e7220 */ /* 0x040fe20000410000 */
[----:B------:R-:W-:Y:S01]  /*8c70*/  MOV R124, R62 ;  /* 0x0000003e007c7202 */ /* 0x000fe20000000f00 */
[C---:B------:R-:W-:Y:S02]  /*8c80*/  FMUL.FTZ R15, R2.reuse, R127 ;  /* 0x0000007f020f7220 */ /* 0x040fe40000410000 */
[C---:B------:R-:W-:Y:S02]  /*8c90*/  FMUL.FTZ R18, R2.reuse, R122 ;  /* 0x0000007a02127220 */ /* 0x040fe40000410000 */
[----:B------:R-:W-:Y:S02]  /*8ca0*/  FMUL.FTZ R19, R2, R123 ;  /* 0x0000007b02137220 */ /* 0x000fe40000410000 */
[C---:B------:R-:W-:Y:S01]  /*8cb0*/  FMUL.FTZ R17, R0.reuse, R121 ;  /* 0x0000007900117220 */ /* 0x040fe20000410000 */
[----:B------:R-:W-:Y:S01]  /*8cc0*/  MOV R121, R61 ;  /* 0x0000003d00797202 */ /* 0x000fe20000000f00 */
[----:B------:R-:W-:Y:S01]  /*8cd0*/  FMUL.FTZ R21, R0, R117 ;  /* 0x0000007500157220 */ /* 0x000fe20000410000 */
[----:B------:R-:W-:Y:S01]  /*8ce0*/  MOV R117, R60 ;  /* 0x0000003c00757202 */ /* 0x000fe20000000f00 */
[C---:B------:R-:W-:Y:S01]  /*8cf0*/  FMUL.FTZ R22, R2.reuse, R118 ;  /* 0x0000007602167220 */ /* 0x040fe20000410000 */
[----:B------:R-:W-:Y:S01]  /*8d00*/  MUFU.EX2 R157, R157 ;  /* 0x0000009d009d7308 */ /* 0x000fe20000000800 */
[C---:B------:R-:W-:Y:S02]  /*8d10*/  FMUL.FTZ R23, R2.reuse, R119 ;  /* 0x0000007702177220 */ /* 0x040fe40000410000 */
[C---:B------:R-:W-:Y:S02]  /*8d20*/  FMUL.FTZ R26, R2.reuse, R114 ;  /* 0x00000072021a7220 */ /* 0x040fe40000410000 */
[----:B------:R-:W-:Y:S02]  /*8d30*/  FMUL.FTZ R27, R2, R115 ;  /* 0x00000073021b7220 */ /* 0x000fe40000410000 */
[C---:B------:R-:W-:Y:S01]  /*8d40*/  FMUL.FTZ R24, R0.reuse, R112 ;  /* 0x0000007000187220 */ /* 0x040fe20000410000 */
[----:B------:R-:W-:Y:S01]  /*8d50*/  MOV R112, R57 ;  /* 0x0000003900707202 */ /* 0x000fe20000000f00 */
[C---:B------:R-:W-:Y:S01]  /*8d60*/  FMUL.FTZ R25, R0.reuse, R113 ;  /* 0x0000007100197220 */ /* 0x040fe20000410000 */
[----:B------:R-:W-:Y:S01]  /*8d70*/  MOV R113, R56 ;  /* 0x0000003800717202 */ /* 0x000fe20000000f00 */
[C---:B------:R-:W-:Y:S01]  /*8d80*/  FMUL.FTZ R28, R0.reuse, R108 ;  /* 0x0000006c001c7220 */ /* 0x040fe20000410000 */
[----:B------:R-:W-:Y:S01]  /*8d90*/  MUFU.EX2 R166, R166 ;  /* 0x000000a600a67308 */ /* 0x000fe20000000800 */
[----:B------:R-:W-:Y:S02]  /*8da0*/  FMUL.FTZ R29, R0, R109 ;  /* 0x0000006d001d7220 */ /* 0x000fe40000410000 */
[C---:B------:R-:W-:Y:S02]  /*8db0*/  FMUL.FTZ R30, R2.reuse, R110 ;  /* 0x0000006e021e7220 */ /* 0x040fe40000410000 */
[----:B------:R-:W-:Y:S02]  /*8dc0*/  FMUL.FTZ R31, R2, R111 ;  /* 0x0000006f021f7220 */ /* 0x000fe40000410000 */
[----:B------:R-:W-:Y:S02]  /*8dd0*/  FMUL.FTZ R33, R0, R105 ;  /* 0x0000006900217220 */ /* 0x000fe40000410000 */
[C---:B------:R-:W-:Y:S01]  /*8de0*/  FMUL.FTZ R34, R2.reuse, R106 ;  /* 0x0000006a02227220 */ /* 0x040fe20000410000 */
[----:B------:R-:W-:Y:S01]  /*8df0*/  MUFU.EX2 R165, R165 ;  /* 0x000000a500a57308 */ /* 0x000fe20000000800 */
[----:B------:R-:W-:Y:S02]  /*8e00*/  FMUL.FTZ R35, R2, R107 ;  /* 0x0000006b02237220 */ /* 0x000fe40000410000 */
[C---:B------:R-:W-:Y:S02]  /*8e10*/  FMUL.FTZ R36, R0.reuse, R100 ;  /* 0x0000006400247220 */ /* 0x040fe40000410000 */
[----:B------:R-:W-:Y:S02]  /*8e20*/  FMUL.FTZ R37, R0, R101 ;  /* 0x0000006500257220 */ /* 0x000fe40000410000 */
[C---:B------:R-:W-:Y:S02]  /*8e30*/  FMUL.FTZ R38, R2.reuse, R102 ;  /* 0x0000006602267220 */ /* 0x040fe40000410000 */
[----:B------:R-:W-:Y:S01]  /*8e40*/  FMUL.FTZ R39, R2, R103 ;  /* 0x0000006702277220 */ /* 0x000fe20000410000 */
[----:B------:R-:W-:Y:S01]  /*8e50*/  MUFU.EX2 R168, R168 ;  /* 0x000000a800a87308 */ /* 0x000fe20000000800 */
[C---:B------:R-:W-:Y:S01]  /*8e60*/  FMUL.FTZ R40, R0.reuse, R96 ;  /* 0x0000006000287220 */ /* 0x040fe20000410000 */
[----:B------:R-:W-:Y:S01]  /*8e70*/  LDSM.16.MT88.4 R100, [R203+0x7000] ;  /* 0x00700000cb64783b */ /* 0x000fe20000004200 */
[----:B------:R-:W-:Y:S02]  /*8e80*/  FMUL.FTZ R41, R0, R97 ;  /* 0x0000006100297220 */ /* 0x000fe40000410000 */
[C---:B------:R-:W-:Y:S02]  /*8e90*/  FMUL.FTZ R42, R2.reuse, R98 ;  /* 0x00000062022a7220 */ /* 0x040fe40000410000 */
[----:B------:R-:W-:Y:S02]  /*8ea0*/  FMUL.FTZ R43, R2, R99 ;  /* 0x00000063022b7220 */ /* 0x000fe40000410000 */
[C---:B------:R-:W-:Y:S01]  /*8eb0*/  FMUL.FTZ R44, R0.reuse, R92 ;  /* 0x0000005c002c7220 */ /* 0x040fe20000410000 */
[----:B------:R-:W-:Y:S01]  /*8ec0*/  LDSM.16.MT88.4 R96, [R205+0x6800] ;  /* 0x00680000cd60783b */ /* 0x000fe20000004200 */
[----:B------:R-:W-:Y:S01]  /*8ed0*/  FMUL.FTZ R45, R0, R93 ;  /* 0x0000005d002d7220 */ /* 0x000fe20000410000 */
[----:B------:R-:W-:Y:S01]  /*8ee0*/  MUFU.EX2 R173, R173 ;  /* 0x000000ad00ad7308 */ /* 0x000fe20000000800 */
[C---:B------:R-:W-:Y:S02]  /*8ef0*/  FMUL.FTZ R46, R2.reuse, R94 ;  /* 0x0000005e022e7220 */ /* 0x040fe40000410000 */
[----:B------:R-:W-:Y:S02]  /*8f00*/  FMUL.FTZ R47, R2, R95 ;  /* 0x0000005f022f7220 */ /* 0x000fe40000410000 */
[C---:B------:R-:W-:Y:S01]  /*8f10*/  FMUL.FTZ R48, R0.reuse, R88 ;  /* 0x0000005800307220 */ /* 0x040fe20000410000 */
[----:B------:R-:W-:Y:S01]  /*8f20*/  LDSM.16.MT88.4 R92, [R205+0x2000] ;  /* 0x00200000cd5c783b */ /* 0x000fe20000004200 */
[----:B------:R-:W-:Y:S02]  /*8f30*/  FMUL.FTZ R49, R0, R89 ;  /* 0x0000005900317220 */ /* 0x000fe40000410000 */
[C---:B------:R-:W-:Y:S01]  /*8f40*/  FMUL.FTZ R50, R2.reuse, R90 ;  /* 0x0000005a02327220 */ /* 0x040fe20000410000 */
[----:B------:R-:W-:Y:S01]  /*8f50*/  MUFU.EX2 R174, R174 ;  /* 0x000000ae00ae7308 */ /* 0x000fe20000000800 */
[----:B------:R-:W-:Y:S02]  /*8f60*/  FMUL.FTZ R51, R2, R91 ;  /* 0x0000005b02337220 */ /* 0x000fe40000410000 */
[C---:B------:R-:W-:Y:S01]  /*8f70*/  FMUL.FTZ R52, R0.reuse, R84 ;  /* 0x0000005400347220 */ /* 0x040fe20000410000 */
[----:B------:R-:W-:Y:S01]  /*8f80*/  LDSM.16.MT88.4 R88, [R205+0x1800] ;  /* 0x00180000cd58783b */ /* 0x000fe20000004200 */
        /* <DEDUP_REMOVED lines=14> */
[C---:B------:R-:W-:Y:S03]  /*9070*/  FMUL.FTZ R63, R2.reuse, R79 ;  /* 0x0000004f023f7220 */ /* 0x040fe60000410000 */
[----:B------:R-:W-:Y:S04]  /*9080*/  LDSM.16.MT88.4 R76, [R203+0x800] ;  /* 0x00080000cb4c783b */ /* 0x000fe80000004200 */
[----:B------:R-:W-:Y:S10]  /*9090*/  MUFU.EX2 R239, R239 ;  /* 0x000000ef00ef7308 */ /* 0x000ff40000000800 */
[----:B------:R-:W-:Y:S01]  /*90a0*/  MUFU.EX2 R240, R240 ;  /* 0x000000f000f07308 */ /* 0x000fe20000000800 */
[----:B---3--:R-:W-:Y:S01]  /*90b0*/  FFMA.FTZ R5, R2, R147, R145 ;  /* 0x0000009302057223 */ /* 0x008fe20000010091 */
[----:B-1----:R-:W-:Y:S02]  /*90c0*/  F2FP.BF16.PACK_AB R147, R116, R104 ;  /* 0x000000687493723e */ /* 0x002fe400000010ff */
[C---:B------:R-:W-:Y:S01]  /*90d0*/  F2FP.BF16.PACK_AB R145, R6.reuse, R145 ;  /* 0x000000910691723e */ /* 0x040fe200000010ff */
[----:B------:R-:W-:Y:S02]  /*90e0*/  FADD.FTZ R7, R6, R5 ;  /* 0x0000000506077221 */ /* 0x000fe40000010000 */
[----:B------:R-:W-:Y:S01]  /*90f0*/  FMUL.FTZ R5, R0, R133 ;  /* 0x0000008500057220 */ /* 0x000fe20000410000 */
[----:B------:R-:W-:Y:S01]  /*9100*/  MOV R133, R67 ;  /* 0x0000004300857202 */ /* 0x000fe20000000f00 */
[C---:B------:R-:W-:Y:S01]  /*9110*/  FMUL.FTZ R67, R2.reuse, R75 ;  /* 0x0000004b02437220 */ /* 0x040fe20000410000 */
[----:B------:R-:W-:Y:S01]  /*9120*/  MOV R132, R7 ;  /* 0x0000000700847202 */ /* 0x000fe20000000f00 */
[----:B------:R-:W1:Y:S01]  /*9130*/  LDSM.16.MT88.4 R72, [R203] ;  /* 0x00000000cb48783b */ /* 0x000e620000004200 */
[C---:B------:R-:W-:Y:S01]  /*9140*/  FMUL.FTZ R6, R2.reuse, R134 ;  /* 0x0000008602067220 */ /* 0x040fe20000410000 */
[----:B------:R-:W-:Y:S01]  /*9150*/  MUFU.EX2 R241, R241 ;  /* 0x000000f100f17308 */ /* 0x000fe20000000800 */
[----:B------:R-:W-:Y:S09]  /*9160*/  FMUL.FTZ R7, R2, R135 ;  /* 0x0000008702077220 */ /* 0x000ff20000410000 */
[----:B------:R2:W-:Y:S10]  /*9170*/  MUFU.EX2 R2, R155 ;  /* 0x0000009b00027308 */ /* 0x0005f40000000800 */
[----:B------:R-:W-:Y:S10]  /*9180*/  MUFU.EX2 R154, R242 ;  /* 0x000000f2009a7308 */ /* 0x000ff40000000800 */
[----:B------:R-:W3:Y:S01]  /*9190*/  MUFU.EX2 R68, R156 ;  /* 0x0000009c00447308 */ /* 0x000ee20000000800 */
[----:B--2---:R-:W2:Y:S01]  /*91a0*/  LDL R155, [R1+0xc] ;  /* 0x00000c00019b7983 */ /* 0x004ea20000100800 */
[C---:B-1----:R-:W-:Y:S08]  /*91b0*/  HMMA.16816.F32.BF16 R4, R144.reuse, R72, R4 ;  /* 0x000000489004723c */ /* 0x042ff00000041804 */
[----:B------:R-:W1:Y:S01]  /*91c0*/  MUFU.EX2 R70, R153 ;  /* 0x0000009900467308 */ /* 0x000e620000000800 */
[C---:B------:R-:W-:Y:S01]  /*91d0*/  HMMA.16816.F32.BF16 R8, R144.reuse, R74, R8 ;  /* 0x0000004a9008723c */ /* 0x040fe20000041808 */
[----:B------:R-:W4:Y:S08]  /*91e0*/  LDSM.16.MT88.4 R72, [R205] ;  /* 0x00000000cd48783b */ /* 0x000f300000004200 */
[----:B------:R-:W-:Y:S03]  /*91f0*/  MUFU.EX2 R153, R247 ;  /* 0x000000f700997308 */ /* 0x000fe60000000800 */
[----:B---3--:R-:W-:Y:S04]  /*9200*/  FADD.FTZ R0, R68, R148 ;  /* 0x0000009444007221 */ /* 0x008fe80000010000 */
[----:B------:R-:W-:Y:S03]  /*9210*/  FADD.FTZ R0, R2, R0 ;  /* 0x0000000002007221 */ /* 0x000fe60000010000 */
[----:B------:R-:W-:Y:S01]  /*9220*/  MUFU.EX2 R148, R129 ;  /* 0x0000008100947308 */ /* 0x000fe20000000800 */
[----:B------:R-:W-:Y:S04]  /*9230*/  FADD.FTZ R0, R71, R0 ;  /* 0x0000000047007221 */ /* 0x000fe80000010000 */
[----:B-1----:R-:W-:Y:S05]  /*9240*/  FADD.FTZ R0, R70, R0 ;  /* 0x0000000046007221 */ /* 0x002fea0000010000 */
[----:B------:R-:W-:Y:S10]  /*9250*/  MUFU.EX2 R111, R150 ;  /* 0x00000096006f7308 */ /* 0x000ff40000000800 */
[----:B------:R-:W-:Y:S01]  /*9260*/  MUFU.EX2 R150, R252 ;  /* 0x000000fc00967308 */ /* 0x000fe20000000800 */
[C---:B----4-:R-:W-:Y:S09]  /*9270*/  HMMA.16816.F32.BF16 R12, R144.reuse, R72, R12 ;  /* 0x00000048900c723c */ /* 0x050ff2000004180c */
[----:B------:R-:W1:Y:S01]  /*9280*/  MUFU.EX2 R110, R149 ;  /* 0x00000095006e7308 */ /* 0x000e620000000800 */
[C---:B------:R-:W-:Y:S01]  /*9290*/  HMMA.16816.F32.BF16 R16, R144.reuse, R74, R16 ;  /* 0x0000004a9010723c */ /* 0x040fe20000041810 */
[----:B------:R-:W3:Y:S08]  /*92a0*/  LDSM.16.MT88.4 R72, [R204] ;  /* 0x00000000cc48783b */ /* 0x000ef00000004200 */
[----:B------:R-:W-:Y:S10]  /*92b0*/  MUFU.EX2 R109, R151 ;  /* 0x00000097006d7308 */ /* 0x000ff40000000800 */
[----:B------:R-:W-:Y:S10]  /*92c0*/  MUFU.EX2 R151, R250 ;  /* 0x000000fa00977308 */ /* 0x000ff40000000800 */
[----:B------:R-:W4:Y:S10]  /*92d0*/  MUFU.EX2 R108, R152 ;  /* 0x00000098006c7308 */ /* 0x000f340000000800 */
[----:B------:R-:W-:Y:S01]  /*92e0*/  MUFU.EX2 R152, R248 ;  /* 0x000000f800987308 */ /* 0x000fe20000000800 */
[C---:B---3--:R-:W-:Y:S09]  /*92f0*/  HMMA.16816.F32.BF16 R20, R144.reuse, R72, R20 ;  /* 0x000000489014723c */ /* 0x048ff20000041814 */
[----:B------:R-:W3:Y:S01]  /*9300*/  MUFU.EX2 R149, R124 ;  /* 0x0000007c00957308 */ /* 0x000ee20000000800 */
[C---:B------:R-:W-:Y:S01]  /*9310*/  HMMA.16816.F32.BF16 R24, R144.reuse, R74, R24 ;  /* 0x0000004a9018723c */ /* 0x040fe20000041818 */
[----:B------:R-:W5:Y:S07]  /*9320*/  LDSM.16.MT88.4 R72, [R216] ;  /* 0x00000000d848783b */ /* 0x000f6e0000004200 */
[C---:B-----5:R-:W-:Y:S08]  /*9330*/  HMMA.16816.F32.BF16 R28, R144.reuse, R72, R28 ;  /* 0x00000048901c723c */ /* 0x060ff0000004181c */
[C---:B------:R-:W-:Y:S01]  /*9340*/  HMMA.16816.F32.BF16 R32, R144.reuse, R74, R32 ;  /* 0x0000004a9020723c */ /* 0x040fe20000041820 */
[----:B------:R-:W5:Y:S07]  /*9350*/  LDSM.16.MT88.4 R72, [R203+0x4000] ;  /* 0x00400000cb48783b */ /* 0x000f6e0000004200 */
[C---:B-----5:R-:W-:Y:S08]  /*9360*/  HMMA.16816.F32.BF16 R36, R144.reuse, R72, R36 ;  /* 0x000000489024723c */ /* 0x060ff00000041824 */
[C---:B------:R-:W-:Y:S01]  /*9370*/  HMMA.16816.F32.BF16 R40, R144.reuse, R74, R40 ;  /* 0x0000004a9028723c */ /* 0x040fe20000041828 */
[----:B------:R-:W5:Y:S07]  /*9380*/  LDSM.16.MT88.4 R72, [R205+0x4000] ;  /* 0x00400000cd48783b */ /* 0x000f6e0000004200 */
[C---:B-----5:R-:W-:Y:S08]  /*9390*/  HMMA.16816.F32.BF16 R44, R144.reuse, R72, R44 ;  /* 0x00000048902c723c */ /* 0x060ff0000004182c */
[C---:B------:R-:W-:Y:S01]  /*93a0*/  HMMA.16816.F32.BF16 R48, R144.reuse, R74, R48 ;  /* 0x0000004a9030723c */ /* 0x040fe20000041830 */
[----:B------:R-:W5:Y:S07]  /*93b0*/  LDSM.16.MT88.4 R72, [R204+0x4000] ;  /* 0x00400000cc48783b */ /* 0x000f6e0000004200 */
[C---:B-----5:R-:W-:Y:S03]  /*93c0*/  HMMA.16816.F32.BF16 R52, R144.reuse, R72, R52 ;  /* 0x000000489034723c */ /* 0x060fe60000041834 */
[C---:B--2---:R-:W-:Y:S02]  /*93d0*/  ISETP.GT.AND P0, PT, R232.reuse, R155, PT ;  /* 0x0000009be800720c */ /* 0x044fe40003f04270 */
[----:B------:R-:W-:Y:S03]  /*93e0*/  IADD3 R232, R232, -0x1, RZ ;  /* 0xffffffffe8e87810 */ /* 0x000fe60007ffe0ff */
[C---:B------:R-:W-:Y:S01]  /*93f0*/  HMMA.16816.F32.BF16 R56, R144.reuse, R74, R56 ;  /* 0x0000004a9038723c */ /* 0x040fe20000041838 */
[----:B------:R-:W2:Y:S07]  /*9400*/  LDSM.16.MT88.4 R72, [R206+0x4000] ;  /* 0x00400000ce48783b */ /* 0x000eae0000004200 */
[C---:B--2---:R-:W-:Y:S07]  /*9410*/  HMMA.16816.F32.BF16 R60, R144.reuse, R72, R60 ;  /* 0x00000048903c723c */ /* 0x044fee000004183c */
[----:B------:R-:W-:Y:S01]  /*9420*/  F2FP.BF16.PACK_AB R72, R2, R68 ;  /* 0x000000440248723e */ /* 0x000fe200000010ff */
[----:B------:R-:W-:Y:S01]  /*9430*/  HMMA.16816.F32.BF16 R64, R144, R74, R64 ;  /* 0x0000004a9040723c */ /* 0x000fe20000041840 */
[----:B------:R-:W-:Y:S03]  /*9440*/  MUFU.EX2 R144, R121 ;  /* 0x0000007900907308 */ /* 0x000fe60000000800 */
[----:B-1----:R-:W-:Y:S03]  /*9450*/  F2FP.BF16.PACK_AB R73, R110, R111 ;  /* 0x0000006f6e49723e */ /* 0x002fe600000010ff */
[----:B------:R-:W-:Y:S02]  /*9460*/  F2FP.BF16.PACK_AB R74, R70, R71 ;  /* 0x00000047464a723e */ /* 0x000fe400000010ff */
[----:B----4-:R-:W-:Y:S02]  /*9470*/  F2FP.BF16.PACK_AB R75, R108, R109 ;  /* 0x0000006d6c4b723e */ /* 0x010fe400000010ff */
[----:B------:R-:W1:Y:S01]  /*9480*/  MUFU.EX2 R68, R164 ;  /* 0x000000a400447308 */ /* 0x000e620000000800 */
[----:B---3--:R-:W-:Y:S04]  /*9490*/  F2FP.BF16.PACK_AB R145, R148, R149 ;  /* 0x000000959491723e */ /* 0x008fe800000010ff */
[C---:B------:R-:W-:Y:S05]  /*94a0*/  HMMA.16816.F32.BF16 R4, R72.reuse, R76, R4 ;  /* 0x0000004c4804723c */ /* 0x040fea0000041804 */
[----:B------:R-:W2:Y:S03]  /*94b0*/  MUFU.EX2 R2, R163 ;  /* 0x000000a300027308 */ /* 0x000ea60000000800 */
[C---:B------:R-:W-:Y:S01]  /*94c0*/  HMMA.16816.F32.BF16 R8, R72.reuse, R78, R8 ;  /* 0x0000004e4808723c */ /* 0x040fe20000041808 */
[----:B------:R-:W3:Y:S06]  /*94d0*/  LDSM.16.MT88.4 R76, [R204+0x800] ;  /* 0x00080000cc4c783b */ /* 0x000eec0000004200 */
[----:B------:R-:W4:Y:S01]  /*94e0*/  MUFU.EX2 R71, R162 ;  /* 0x000000a200477308 */ /* 0x000f220000000800 */
[C---:B------:R-:W-:Y:S04]  /*94f0*/  HMMA.16816.F32.BF16 R12, R72.reuse, R80, R12 ;  /* 0x00000050480c723c */ /* 0x040fe8000004180c */
[----:B-1----:R-:W-:Y:S04]  /*9500*/  FADD.FTZ R0, R68, R0 ;  /* 0x0000000044007221 */ /* 0x002fe80000010000 */
[C---:B------:R-:W-:Y:S01]  /*9510*/  HMMA.16816.F32.BF16 R16, R72.reuse, R82, R16 ;  /* 0x000000524810723c */ /* 0x040fe20000041810 */
[----:B------:R-:W1:Y:S01]  /*9520*/  LDSM.16.MT88.4 R80, [R206+0x800] ;  /* 0x00080000ce50783b */ /* 0x000e620000004200 */
[----:B------:R-:W5:Y:S02]  /*9530*/  MUFU.EX2 R70, R161 ;  /* 0x000000a100467308 */ /* 0x000f640000000800 */
[----:B--2---:R-:W-:Y:S08]  /*9540*/  FADD.FTZ R0, R2, R0 ;  /* 0x0000000002007221 */ /* 0x004ff00000010000 */
[----:B------:R-:W-:Y:S01]  /*9550*/  MUFU.EX2 R146, R125 ;  /* 0x0000007d00927308 */ /* 0x000fe20000000800 */
[----:B----4-:R-:W-:Y:S01]  /*9560*/  FADD.FTZ R0, R71, R0 ;  /* 0x0000000047007221 */ /* 0x010fe20000010000 */
[C---:B---3--:R-:W-:Y:S03]  /*9570*/  HMMA.16816.F32.BF16 R20, R72.reuse, R76, R20 ;  /* 0x0000004c4814723c */ /* 0x048fe60000041814 */
[----:B-----5:R-:W-:Y:S05]  /*9580*/  FADD.FTZ R0, R70, R0 ;  /* 0x0000000046007221 */ /* 0x020fea0000010000 */
[C---:B------:R-:W-:Y:S01]  /*9590*/  HMMA.16816.F32.BF16 R24, R72.reuse, R78, R24 ;  /* 0x0000004e4818723c */ /* 0x040fe20000041818 */
[----:B------:R-:W2:Y:S07]  /*95a0*/  LDSM.16.MT88.4 R76, [R203+0x4800] ;  /* 0x00480000cb4c783b */ /* 0x000eae0000004200 */
[C---:B-1----:R-:W-:Y:S08]  /*95b0*/  HMMA.16816.F32.BF16 R28, R72.reuse, R80, R28 ;  /* 0x00000050481c723c */ /* 0x042ff0000004181c */
[C---:B------:R-:W-:Y:S01]  /*95c0*/  HMMA.16816.F32.BF16 R32, R72.reuse, R82, R32 ;  /* 0x000000524820723c */ /* 0x040fe20000041820 */
[----:B------:R-:W1:Y:S07]  /*95d0*/  LDSM.16.MT88.4 R80, [R205+0x4800] ;  /* 0x00480000cd50783b */ /* 0x000e6e0000004200 */
[C---:B--2---:R-:W-:Y:S08]  /*95e0*/  HMMA.16816.F32.BF16 R36, R72.reuse, R76, R36 ;  /* 0x0000004c4824723c */ /* 0x044ff00000041824 */
        /* <DEDUP_REMOVED lines=9> */
[----:B------:R-:W-:Y:S01]  /*9680*/  HMMA.16816.F32.BF16 R64, R72, R82, R64 ;  /* 0x000000524840723c */ /* 0x000fe20000041840 */
[----:B------:R-:W1:Y:S06]  /*9690*/  LDSM.16.MT88.4 R80, [R205+0x1000] ;  /* 0x00100000cd50783b */ /* 0x000e6c0000004200 */
[----:B------:R-:W-:Y:S02]  /*96a0*/  F2FP.BF16.PACK_AB R72, R2, R68 ;  /* 0x000000440248723e */ /* 0x000fe400000010ff */
[----:B------:R-:W-:Y:S01]  /*96b0*/  F2FP.BF16.PACK_AB R74, R70, R71 ;  /* 0x00000047464a723e */ /* 0x000fe200000010ff */
[----:B------:R-:W3:Y:S02]  /*96c0*/  MUFU.EX2 R68, R172 ;  /* 0x000000ac00447308 */ /* 0x000ee40000000800 */
[----:B------:R-:W-:Y:S02]  /*96d0*/  F2FP.BF16.PACK_AB R73, R157, R158 ;  /* 0x0000009e9d49723e */ /* 0x000fe400000010ff */
[----:B------:R-:W-:Y:S06]  /*96e0*/  F2FP.BF16.PACK_AB R75, R160, R159 ;  /* 0x0000009fa04b723e */ /* 0x000fec00000010ff */
[----:B------:R-:W4:Y:S01]  /*96f0*/  MUFU.EX2 R2, R171 ;  /* 0x000000ab00027308 */ /* 0x000f220000000800 */
[C---:B--2---:R-:W-:Y:S09]  /*9700*/  HMMA.16816.F32.BF16 R4, R72.reuse, R76, R4 ;  /* 0x0000004c4804723c */ /* 0x044ff20000041804 */
[----:B------:R-:W2:Y:S01]  /*9710*/  MUFU.EX2 R71, R170 ;  /* 0x000000aa00477308 */ /* 0x000ea20000000800 */
[C---:B------:R-:W-:Y:S01]  /*9720*/  HMMA.16816.F32.BF16 R8, R72.reuse, R78, R8 ;  /* 0x0000004e4808723c */ /* 0x040fe20000041808 */
[----:B------:R-:W5:Y:S02]  /*9730*/  LDSM.16.MT88.4 R76, [R206+0x1000] ;  /* 0x00100000ce4c783b */ /* 0x000f640000004200 */
[----:B---3--:R-:W-:Y:S06]  /*9740*/  FADD.FTZ R0, R68, R0 ;  /* 0x0000000044007221 */ /* 0x008fec0000010000 */
[----:B------:R-:W3:Y:S01]  /*9750*/  MUFU.EX2 R70, R169 ;  /* 0x000000a900467308 */ /* 0x000ee20000000800 */
[C---:B-1----:R-:W-:Y:S03]  /*9760*/  HMMA.16816.F32.BF16 R12, R72.reuse, R80, R12 ;  /* 0x00000050480c723c */ /* 0x042fe6000004180c */
[----:B----4-:R-:W-:Y:S05]  /*9770*/  FADD.FTZ R0, R2, R0 ;  /* 0x0000000002007221 */ /* 0x010fea0000010000 */
[C---:B------:R-:W-:Y:S01]  /*9780*/  HMMA.16816.F32.BF16 R16, R72.reuse, R82, R16 ;  /* 0x000000524810723c */ /* 0x040fe20000041810 */
[----:B------:R-:W1:Y:S03]  /*9790*/  LDSM.16.MT88.4 R80, [R203+0x5000] ;  /* 0x00500000cb50783b */ /* 0x000e660000004200 */
[----:B--2---:R-:W-:Y:S04]  /*97a0*/  FADD.FTZ R0, R71, R0 ;  /* 0x0000000047007221 */ /* 0x004fe80000010000 */
[C---:B------:R-:W-:Y:S04]  /*97b0*/  HMMA.16816.F32.BF16 R20, R72.reuse, R84, R20 ;  /* 0x000000544814723c */ /* 0x040fe80000041814 */
[----:B---3--:R-:W-:Y:S04]  /*97c0*/  FADD.FTZ R0, R70, R0 ;  /* 0x0000000046007221 */ /* 0x008fe80000010000 */
        /* <DEDUP_REMOVED lines=11> */
[C---:B---3--:R-:W-:Y:S07]  /*9880*/  HMMA.16816.F32.BF16 R52, R72.reuse, R76, R52 ;  /* 0x0000004c4834723c */ /* 0x048fee0000041834 */
[----:B------:R-:W-:Y:S01]  /*9890*/  F2FP.BF16.PACK_AB R76, R2, R68 ;  /* 0x00000044024c723e */ /* 0x000fe200000010ff */
[C---:B------:R-:W-:Y:S01]  /*98a0*/  HMMA.16816.F32.BF16 R56, R72.reuse, R78, R56 ;  /* 0x0000004e4838723c */ /* 0x040fe20000041838 */
[----:B------:R-:W3:Y:S03]  /*98b0*/  MUFU.EX2 R68, R238 ;  /* 0x000000ee00447308 */ /* 0x000ee60000000800 */
[----:B------:R-:W-:Y:S03]  /*98c0*/  F2FP.BF16.PACK_AB R77, R165, R166 ;  /* 0x000000a6a54d723e */ /* 0x000fe600000010ff */
[----:B------:R-:W-:Y:S01]  /*98d0*/  F2FP.BF16.PACK_AB R78, R70, R71 ;  /* 0x00000047464e723e */ /* 0x000fe200000010ff */
[C---:B-1----:R-:W-:Y:S03]  /*98e0*/  HMMA.16816.F32.BF16 R60, R72.reuse, R80, R60 ;  /* 0x00000050483c723c */ /* 0x042fe6000004183c */
[----:B------:R-:W1:Y:S01]  /*98f0*/  MUFU.EX2 R2, R237 ;  /* 0x000000ed00027308 */ /* 0x000e620000000800 */
[----:B------:R-:W-:Y:S04]  /*9900*/  F2FP.BF16.PACK_AB R79, R168, R167 ;  /* 0x000000a7a84f723e */ /* 0x000fe800000010ff */
[----:B------:R-:W-:Y:S01]  /*9910*/  HMMA.16816.F32.BF16 R64, R72, R82, R64 ;  /* 0x000000524840723c */ /* 0x000fe20000041840 */
[----:B------:R-:W4:Y:S04]  /*9920*/  LDSM.16.MT88.4 R72, [R204+0x1800] ;  /* 0x00180000cc48783b */ /* 0x000f280000004200 */
[----:B------:R-:W5:Y:S03]  /*9930*/  MUFU.EX2 R71, R236 ;  /* 0x000000ec00477308 */ /* 0x000f660000000800 */
[C---:B--2---:R-:W-:Y:S01]  /*9940*/  HMMA.16816.F32.BF16 R4, R76.reuse, R84, R4 ;  /* 0x000000544c04723c */ /* 0x044fe20000041804 */
[----:B------:R-:W2:Y:S04]  /*9950*/  LDSM.16.MT88.4 R80, [R206+0x1800] ;  /* 0x00180000ce50783b */ /* 0x000ea80000004200 */
[----:B---3--:R-:W-:Y:S02]  /*9960*/  FADD.FTZ R0, R68, R0 ;  /* 0x0000000044007221 */ /* 0x008fe40000010000 */
[----:B------:R-:W3:Y:S01]  /*9970*/  MUFU.EX2 R70, R235 ;  /* 0x000000eb00467308 */ /* 0x000ee20000000800 */
[C---:B------:R-:W-:Y:S01]  /*9980*/  HMMA.16816.F32.BF16 R8, R76.reuse, R86, R8 ;  /* 0x000000564c08723c */ /* 0x040fe20000041808 */
[----:B------:R-:W2:Y:S03]  /*9990*/  LDSM.16.MT88.4 R84, [R203+0x5800] ;  /* 0x00580000cb54783b */ /* 0x000ea60000004200 */
[----:B-1----:R-:W-:Y:S04]  /*99a0*/  FADD.FTZ R0, R2, R0 ;  /* 0x0000000002007221 */ /* 0x002fe80000010000 */
[C---:B------:R-:W-:Y:S04]  /*99b0*/  HMMA.16816.F32.BF16 R12, R76.reuse, R88, R12 ;  /* 0x000000584c0c723c */ /* 0x040fe8000004180c */
[----:B-----5:R-:W-:Y:S04]  /*99c0*/  FADD.FTZ R0, R71, R0 ;  /* 0x0000000047007221 */ /* 0x020fe80000010000 */
[C---:B------:R-:W-:Y:S01]  /*99d0*/  HMMA.16816.F32.BF16 R16, R76.reuse, R90, R16 ;  /* 0x0000005a4c10723c */ /* 0x040fe20000041810 */
[----:B------:R-:W-:Y:S03]  /*99e0*/  LDSM.16.MT88.4 R88, [R204+0x5800] ;  /* 0x00580000cc58783b */ /* 0x000fe60000004200 */
[----:B---3--:R-:W-:Y:S04]  /*99f0*/  FADD.FTZ R0, R70, R0 ;  /* 0x0000000046007221 */ /* 0x008fe80000010000 */
[C---:B----4-:R-:W-:Y:S08]  /*9a00*/  HMMA.16816.F32.BF16 R20, R76.reuse, R72, R20 ;  /* 0x000000484c14723c */ /* 0x050ff00000041814 */
        /* <DEDUP_REMOVED lines=8> */
[C---:B-1----:R-:W-:Y:S07]  /*9a90*/  HMMA.16816.F32.BF16 R44, R76.reuse, R72, R44 ;  /* 0x000000484c2c723c */ /* 0x042fee000004182c */
[----:B------:R-:W-:Y:S01]  /*9aa0*/  F2FP.BF16.PACK_AB R72, R2, R68 ;  /* 0x000000440248723e */ /* 0x000fe200000010ff */
[C---:B------:R-:W-:Y:S01]  /*9ab0*/  HMMA.16816.F32.BF16 R48, R76.reuse, R74, R48 ;  /* 0x0000004a4c30723c */ /* 0x040fe20000041830 */
[----:B------:R-:W-:Y:S03]  /*9ac0*/  MUFU.EX2 R68, R245 ;  /* 0x000000f500447308 */ /* 0x000fe60000000800 */
[----:B------:R-:W-:Y:S03]  /*9ad0*/  F2FP.BF16.PACK_AB R73, R174, R173 ;  /* 0x000000adae49723e */ /* 0x000fe600000010ff */
[----:B------:R-:W-:Y:S01]  /*9ae0*/  F2FP.BF16.PACK_AB R74, R70, R71 ;  /* 0x00000047464a723e */ /* 0x000fe200000010ff */
[C---:B------:R-:W-:Y:S03]  /*9af0*/  HMMA.16816.F32.BF16 R52, R76.reuse, R88, R52 ;  /* 0x000000584c34723c */ /* 0x040fe60000041834 */
[----:B------:R-:W1:Y:S01]  /*9b00*/  MUFU.EX2 R71, R244 ;  /* 0x000000f400477308 */ /* 0x000e620000000800 */
[----:B------:R-:W-:Y:S04]  /*9b10*/  F2FP.BF16.PACK_AB R75, R228, R175 ;  /* 0x000000afe44b723e */ /* 0x000fe800000010ff */
[C---:B------:R-:W-:Y:S01]  /*9b20*/  HMMA.16816.F32.BF16 R56, R76.reuse, R90, R56 ;  /* 0x0000005a4c38723c */ /* 0x040fe20000041838 */
[----:B------:R-:W4:Y:S04]  /*9b30*/  LDSM.16.MT88.4 R88, [R204+0x2000] ;  /* 0x00200000cc58783b */ /* 0x000f280000004200 */
[----:B------:R-:W5:Y:S03]  /*9b40*/  MUFU.EX2 R70, R243 ;  /* 0x000000f300467308 */ /* 0x000f660000000800 */
[C---:B--2---:R-:W-:Y:S07]  /*9b50*/  HMMA.16816.F32.BF16 R60, R76.reuse, R80, R60 ;  /* 0x000000504c3c723c */ /* 0x044fee000004183c */
[----:B------:R-:W2:Y:S01]  /*9b60*/  MUFU.EX2 R2, R246 ;  /* 0x000000f600027308 */ /* 0x000ea20000000800 */
[----:B------:R-:W-:Y:S01]  /*9b70*/  HMMA.16816.F32.BF16 R64, R76, R82, R64 ;  /* 0x000000524c40723c */ /* 0x000fe20000041840 */
[----:B------:R-:W4:Y:S03]  /*9b80*/  LDSM.16.MT88.4 R76, [R206+0x2000] ;  /* 0x00200000ce4c783b */ /* 0x000f260000004200 */
[----:B-1----:R-:W-:Y:S04]  /*9b90*/  FADD.FTZ R0, R71, R0 ;  /* 0x0000000047007221 */ /* 0x002fe80000010000 */
[C---:B---3--:R-:W-:Y:S01]  /*9ba0*/  HMMA.16816.F32.BF16 R4, R72.reuse, R84, R4 ;  /* 0x000000544804723c */ /* 0x048fe20000041804 */
[----:B------:R-:W1:Y:S04]  /*9bb0*/  LDSM.16.MT88.4 R80, [R203+0x6000] ;  /* 0x00600000cb50783b */ /* 0x000e680000004200 */
[----:B-----5:R-:W-:Y:S03]  /*9bc0*/  FADD.FTZ R0, R70, R0 ;  /* 0x0000000046007221 */ /* 0x020fe60000010000 */
[C---:B------:R-:W-:Y:S01]  /*9bd0*/  HMMA.16816.F32.BF16 R8, R72.reuse, R86, R8 ;  /* 0x000000564808723c */ /* 0x040fe20000041808 */
[----:B------:R-:W3:Y:S03]  /*9be0*/  LDSM.16.MT88.4 R84, [R205+0x6000] ;  /* 0x00600000cd54783b */ /* 0x000ee60000004200 */
[----:B------:R-:W-:Y:S04]  /*9bf0*/  FADD.FTZ R0, R68, R0 ;  /* 0x0000000044007221 */ /* 0x000fe80000010000 */
[C---:B------:R-:W-:Y:S04]  /*9c00*/  HMMA.16816.F32.BF16 R12, R72.reuse, R92, R12 ;  /* 0x0000005c480c723c */ /* 0x040fe8000004180c */
[----:B--2---:R-:W-:Y:S04]  /*9c10*/  FADD.FTZ R0, R2, R0 ;  /* 0x0000000002007221 */ /* 0x004fe80000010000 */
[C---:B------:R-:W-:Y:S01]  /*9c20*/  HMMA.16816.F32.BF16 R16, R72.reuse, R94, R16 ;  /* 0x0000005e4810723c */ /* 0x040fe20000041810 */
[----:B------:R-:W2:Y:S07]  /*9c30*/  LDSM.16.MT88.4 R92, [R204+0x6000] ;  /* 0x00600000cc5c783b */ /* 0x000eae0000004200 */
[C---:B----4-:R-:W-:Y:S08]  /*9c40*/  HMMA.16816.F32.BF16 R20, R72.reuse, R88, R20 ;  /* 0x000000584814723c */ /* 0x050ff00000041814 */
[C---:B------:R-:W-:Y:S01]  /*9c50*/  HMMA.16816.F32.BF16 R24, R72.reuse, R90, R24 ;  /* 0x0000005a4818723c */ /* 0x040fe20000041818 */
[----:B------:R-:W4:Y:S07]  /*9c60*/  LDSM.16.MT88.4 R88, [R206+0x6000] ;  /* 0x00600000ce58783b */ /* 0x000f2e0000004200 */
[C---:B------:R-:W-:Y:S07]  /*9c70*/  HMMA.16816.F32.BF16 R28, R72.reuse, R76, R28 ;  /* 0x0000004c481c723c */ /* 0x040fee000004181c */
[----:B------:R-:W-:Y:S01]  /*9c80*/  F2FP.BF16.PACK_AB R76, R70, R71 ;  /* 0x00000047464c723e */ /* 0x000fe200000010ff */
[C---:B------:R-:W-:Y:S01]  /*9c90*/  HMMA.16816.F32.BF16 R32, R72.reuse, R78, R32 ;  /* 0x0000004e4820723c */ /* 0x040fe20000041820 */
[----:B------:R-:W-:Y:S03]  /*9ca0*/  MUFU.EX2 R71, R113 ;  /* 0x0000007100477308 */ /* 0x000fe60000000800 */
[----:B------:R-:W-:Y:S03]  /*9cb0*/  F2FP.BF16.PACK_AB R77, R240, R239 ;  /* 0x000000eff04d723e */ /* 0x000fe600000010ff */
[----:B------:R-:W-:Y:S01]  /*9cc0*/  F2FP.BF16.PACK_AB R78, R2, R68 ;  /* 0x00000044024e723e */ /* 0x000fe200000010ff */
[C---:B-1----:R-:W-:Y:S03]  /*9cd0*/  HMMA.16816.F32.BF16 R36, R72.reuse, R80, R36 ;  /* 0x000000504824723c */ /* 0x042fe60000041824 */
[----:B------:R1:W-:Y:S01]  /*9ce0*/  MUFU.EX2 R2, R112 ;  /* 0x0000007000027308 */ /* 0x0003e20000000800 */
[----:B------:R-:W-:Y:S04]  /*9cf0*/  F2FP.BF16.PACK_AB R79, R154, R241 ;  /* 0x000000f19a4f723e */ /* 0x000fe800000010ff */
[C---:B------:R-:W-:Y:S01]  /*9d00*/  HMMA.16816.F32.BF16 R40, R72.reuse, R82, R40 ;  /* 0x000000524828723c */ /* 0x040fe20000041828 */
[----:B------:R-:W5:Y:S04]  /*9d10*/  LDSM.16.MT88.4 R80, [R203+0x2800] ;  /* 0x00280000cb50783b */ /* 0x000f680000004200 */
[----:B------:R-:W4:Y:S03]  /*9d20*/  MUFU.EX2 R70, R249 ;  /* 0x000000f900467308 */ /* 0x000f260000000800 */
[C---:B---3--:R-:W-:Y:S07]  /*9d30*/  HMMA.16816.F32.BF16 R44, R72.reuse, R84, R44 ;  /* 0x00000054482c723c */ /* 0x048fee000004182c */
[----:B------:R-:W3:Y:S01]  /*9d40*/  MUFU.EX2 R68, R251 ;  /* 0x000000fb00447308 */ /* 0x000ee20000000800 */
[C---:B------:R-:W-:Y:S01]  /*9d50*/  HMMA.16816.F32.BF16 R48, R72.reuse, R86, R48 ;  /* 0x000000564830723c */ /* 0x040fe20000041830 */
[----:B------:R-:W5:Y:S07]  /*9d60*/  LDSM.16.MT88.4 R84, [R205+0x2800] ;  /* 0x00280000cd54783b */ /* 0x000f6e0000004200 */
[C---:B--2---:R-:W-:Y:S01]  /*9d70*/  HMMA.16816.F32.BF16 R52, R72.reuse, R92, R52 ;  /* 0x0000005c4834723c */ /* 0x044fe20000041834 */
[----:B-1----:R-:W-:Y:S03]  /*9d80*/  LDSM.16.MT88.4 R112, [R204+0x3800] ;  /* 0x00380000cc70783b */ /* 0x002fe60000004200 */
[----:B----4-:R-:W-:Y:S04]  /*9d90*/  FADD.FTZ R0, R70, R0 ;  /* 0x0000000046007221 */ /* 0x010fe80000010000 */
[C---:B------:R-:W-:Y:S01]  /*9da0*/  HMMA.16816.F32.BF16 R56, R72.reuse, R94, R56 ;  /* 0x0000005e4838723c */ /* 0x040fe20000041838 */
[----:B------:R-:W1:Y:S03]  /*9db0*/  LDSM.16.MT88.4 R92, [R204+0x2800] ;  /* 0x00280000cc5c783b */ /* 0x000e660000004200 */
[----:B---3--:R-:W-:Y:S04]  /*9dc0*/  FADD.FTZ R0, R68, R0 ;  /* 0x0000000044007221 */ /* 0x008fe80000010000 */
[C---:B------:R-:W-:Y:S04]  /*9dd0*/  HMMA.16816.F32.BF16 R60, R72.reuse, R88, R60 ;  /* 0x00000058483c723c */ /* 0x040fe8000004183c */
[----:B------:R-:W-:Y:S04]  /*9de0*/  FADD.FTZ R0, R71, R0 ;  /* 0x0000000047007221 */ /* 0x000fe80000010000 */
[----:B------:R-:W-:Y:S01]  /*9df0*/  HMMA.16816.F32.BF16 R64, R72, R90, R64 ;  /* 0x0000005a4840723c */ /* 0x000fe20000041840 */
[----:B------:R-:W2:Y:S03]  /*9e00*/  LDSM.16.MT88.4 R72, [R206+0x2800] ;  /* 0x00280000ce48783b */ /* 0x000ea60000004200 */
[----:B------:R-:W-:Y:S04]  /*9e10*/  FADD.FTZ R0, R2, R0 ;  /* 0x0000000002007221 */ /* 0x000fe80000010000 */
[C---:B-----5:R-:W-:Y:S01]  /*9e20*/  HMMA.16816.F32.BF16 R4, R76.reuse, R80, R4 ;  /* 0x000000504c04723c */ /* 0x060fe20000041804 */
[----:B------:R-:W3:Y:S07]  /*9e30*/  LDSM.16.MT88.4 R88, [R203+0x6800] ;  /* 0x00680000cb58783b */ /* 0x000eee0000004200 */
[C---:B------:R-:W-:Y:S01]  /*9e40*/  HMMA.16816.F32.BF16 R8, R76.reuse, R82, R8 ;  /* 0x000000524c08723c */ /* 0x040fe20000041808 */
[----:B------:R-:W4:Y:S07]  /*9e50*/  LDSM.16.MT88.4 R80, [R204+0x6800] ;  /* 0x00680000cc50783b */ /* 0x000f2e0000004200 */
[C---:B------:R-:W-:Y:S08]  /*9e60*/  HMMA.16816.F32.BF16 R12, R76.reuse, R84, R12 ;  /* 0x000000544c0c723c */ /* 0x040ff0000004180c */
[C---:B------:R-:W-:Y:S01]  /*9e70*/  HMMA.16816.F32.BF16 R16, R76.reuse, R86, R16 ;  /* 0x000000564c10723c */ /* 0x040fe20000041810 */
[----:B------:R-:W5:Y:S07]  /*9e80*/  LDSM.16.MT88.4 R84, [R206+0x6800] ;  /* 0x00680000ce54783b */ /* 0x000f6e0000004200 */
[C---:B-1----:R-:W-:Y:S08]  /*9e90*/  HMMA.16816.F32.BF16 R20, R76.reuse, R92, R20 ;  /* 0x0000005c4c14723c */ /* 0x042ff00000041814 */
[C---:B------:R-:W-:Y:S01]  /*9ea0*/  HMMA.16816.F32.BF16 R24, R76.reuse, R94, R24 ;  /* 0x0000005e4c18723c */ /* 0x040fe20000041818 */
[----:B------:R-:W-:Y:S07]  /*9eb0*/  LDSM.16.MT88.4 R92, [R205+0x3000] ;  /* 0x00300000cd5c783b */ /* 0x000fee0000004200 */
[C---:B--2---:R-:W-:Y:S07]  /*9ec0*/  HMMA.16816.F32.BF16 R28, R76.reuse, R72, R28 ;  /* 0x000000484c1c723c */ /* 0x044fee000004181c */
[----:B------:R-:W-:Y:S01]  /*9ed0*/  F2FP.BF16.PACK_AB R72, R68, R70 ;  /* 0x000000464448723e */ /* 0x000fe200000010ff */
[C---:B------:R-:W-:Y:S01]  /*9ee0*/  HMMA.16816.F32.BF16 R32, R76.reuse, R74, R32 ;  /* 0x0000004a4c20723c */ /* 0x040fe20000041820 */
[----:B------:R1:W-:Y:S03]  /*9ef0*/  MUFU.EX2 R68, R120 ;  /* 0x0000007800447308 */ /* 0x0003e60000000800 */
[----:B------:R-:W-:Y:S03]  /*9f00*/  F2FP.BF16.PACK_AB R73, R152, R153 ;  /* 0x000000999849723e */ /* 0x000fe600000010ff */
[----:B------:R-:W-:Y:S01]  /*9f10*/  F2FP.BF16.PACK_AB R74, R2, R71 ;  /* 0x00000047024a723e */ /* 0x000fe200000010ff */
[C---:B---3--:R-:W-:Y:S03]  /*9f20*/  HMMA.16816.F32.BF16 R36, R76.reuse, R88, R36 ;  /* 0x000000584c24723c */ /* 0x048fe60000041824 */
[----:B------:R2:W-:Y:S01]  /*9f30*/  MUFU.EX2 R71, R128 ;  /* 0x0000008000477308 */ /* 0x0005e20000000800 */
[----:B------:R-:W-:Y:S04]  /*9f40*/  F2FP.BF16.PACK_AB R75, R150, R151 ;  /* 0x00000097964b723e */ /* 0x000fe800000010ff */
[C---:B------:R-:W-:Y:S01]  /*9f50*/  HMMA.16816.F32.BF16 R40, R76.reuse, R90, R40 ;  /* 0x0000005a4c28723c */ /* 0x040fe20000041828 */
[----:B------:R-:W3:Y:S04]  /*9f60*/  LDSM.16.MT88.4 R88, [R203+0x3000] ;  /* 0x00300000cb58783b */ /* 0x000ee80000004200 */
[----:B------:R-:W5:Y:S03]  /*9f70*/  MUFU.EX2 R2, R117 ;  /* 0x0000007500027308 */ /* 0x000f660000000800 */
[C---:B------:R-:W-:Y:S01]  /*9f80*/  HMMA.16816.F32.BF16 R44, R76.reuse, R96, R44 ;  /* 0x000000604c2c723c */ /* 0x040fe2000004182c */
[----:B-1----:R-:W-:Y:S06]  /*9f90*/  LDSM.16.MT88.4 R120, [R205+0x3800] ;  /* 0x00380000cd78783b */ /* 0x002fec0000004200 */
[----:B------:R-:W1:Y:S01]  /*9fa0*/  MUFU.EX2 R70, R133 ;  /* 0x0000008500467308 */ /* 0x000e620000000800 */
[C---:B------:R-:W-:Y:S01]  /*9fb0*/  HMMA.16816.F32.BF16 R48, R76.reuse, R98, R48 ;  /* 0x000000624c30723c */ /* 0x040fe20000041830 */
[----:B------:R-:W-:Y:S07]  /*9fc0*/  LDSM.16.MT88.4 R96, [R206+0x3000] ;  /* 0x00300000ce60783b */ /* 0x000fee0000004200 */
[C---:B----4-:R-:W-:Y:S01]  /*9fd0*/  HMMA.16816.F32.BF16 R52, R76.reuse, R80, R52 ;  /* 0x000000504c34723c */ /* 0x050fe20000041834 */
[----:B--2---:R-:W-:Y:S03]  /*9fe0*/  LDSM.16.MT88.4 R128, [R203+0x3800] ;  /* 0x00380000cb80783b */ /* 0x004fe60000004200 */
[----:B-----5:R-:W-:Y:S04]  /*9ff0*/  FADD.FTZ R0, R2, R0 ;  /* 0x0000000002007221 */ /* 0x020fe80000010000 */
[C---:B------:R-:W-:Y:S01]  /*a000*/  HMMA.16816.F32.BF16 R56, R76.reuse, R82, R56 ;  /* 0x000000524c38723c */ /* 0x040fe20000041838 */
[----:B------:R-:W2:Y:S03]  /*a010*/  LDSM.16.MT88.4 R80, [R204+0x3000] ;  /* 0x00300000cc50783b */ /* 0x000ea60000004200 */
[C---:B------:R-:W-:Y:S01]  /*a020*/  FADD.FTZ R0, R144.reuse, R0 ;  /* 0x0000000090007221 */ /* 0x040fe20000010000 */
[----:B------:R-:W-:Y:S01]  /*a030*/  F2FP.BF16.PACK_AB R144, R144, R2 ;  /* 0x000000029090723e */ /* 0x000fe200000010ff */
[----:B------:R-:W-:Y:S01]  /*a040*/  FADD.FTZ R2, R104, R132 ;  /* 0x0000008468027221 */ /* 0x000fe20000010000 */
[----:B-1----:R-:W-:Y:S01]  /*a050*/  F2FP.BF16.PACK_AB R147, R70, R71 ;  /* 0x000000474693723e */ /* 0x002fe200000010ff */
[C---:B------:R-:W-:Y:S01]  /*a060*/  HMMA.16816.F32.BF16 R60, R76.reuse, R84, R60 ;  /* 0x000000544c3c723c */ /* 0x040fe2000004183c */
[----:B------:R-:W-:Y:S03]  /*a070*/  LDSM.16.MT88.4 R104, [R206+0x3800] ;  /* 0x00380000ce68783b */ /* 0x000fe60000004200 */
[----:B------:R-:W-:Y:S04]  /*a080*/  FADD.FTZ R0, R68, R0 ;  /* 0x0000000044007221 */ /* 0x000fe80000010000 */
[----:B------:R-:W-:Y:S01]  /*a090*/  HMMA.16816.F32.BF16 R64, R76, R86, R64 ;  /* 0x000000564c40723c */ /* 0x000fe20000041840 */
[----:B------:R-:W1:Y:S03]  /*a0a0*/  LDSM.16.MT88.4 R76, [R205+0x7000] ;  /* 0x00700000cd4c783b */ /* 0x000e660000004200 */
[C---:B------:R-:W-:Y:S01]  /*a0b0*/  FADD.FTZ R247, R146.reuse, R0 ;  /* 0x0000000092f77221 */ /* 0x040fe20000010000 */
[----:B------:R-:W-:Y:S01]  /*a0c0*/  F2FP.BF16.PACK_AB R146, R146, R68 ;  /* 0x000000449292723e */ /* 0x000fe200000010ff */
[----:B------:R-:W-:Y:S02]  /*a0d0*/  FADD.FTZ R0, R116, R2 ;  /* 0x0000000274007221 */ /* 0x000fe40000010000 */
[C---:B---3--:R-:W-:Y:S01]  /*a0e0*/  HMMA.16816.F32.BF16 R4, R72.reuse, R88, R4 ;  /* 0x000000584804723c */ /* 0x048fe20000041804 */
[----:B------:R-:W3:Y:S04]  /*a0f0*/  LDSM.16.MT88.4 R84, [R204+0x7000] ;  /* 0x00700000cc54783b */ /* 0x000ee80000004200 */
[----:B------:R-:W-:Y:S03]  /*a100*/  FADD.FTZ R0, R111, R0 ;  /* 0x000000006f007221 */ /* 0x000fe60000010000 */
[C---:B------:R-:W-:Y:S01]  /*a110*/  HMMA.16816.F32.BF16 R8, R72.reuse, R90, R8 ;  /* 0x0000005a4808723c */ /* 0x040fe20000041808 */
[----:B------:R-:W-:Y:S03]  /*a120*/  LDSM.16.MT88.4 R88, [R205+0x7800] ;  /* 0x00780000cd58783b */ /* 0x000fe60000004200 */
[----:B------:R-:W-:Y:S04]  /*a130*/  FADD.FTZ R0, R110, R0 ;  /* 0x000000006e007221 */ /* 0x000fe80000010000 */
[C---:B------:R-:W-:Y:S04]  /*a140*/  HMMA.16816.F32.BF16 R12, R72.reuse, R92, R12 ;  /* 0x0000005c480c723c */ /* 0x040fe8000004180c */
[----:B------:R-:W-:Y:S04]  /*a150*/  FADD.FTZ R0, R109, R0 ;  /* 0x000000006d007221 */ /* 0x000fe80000010000 */
[C---:B------:R-:W-:Y:S04]  /*a160*/  HMMA.16816.F32.BF16 R16, R72.reuse, R94, R16 ;  /* 0x0000005e4810723c */ /* 0x040fe80000041810 */
[----:B------:R-:W-:Y:S04]  /*a170*/  FADD.FTZ R0, R108, R0 ;  /* 0x000000006c007221 */ /* 0x000fe80000010000 */
[C---:B--2---:R-:W-:Y:S04]  /*a180*/  HMMA.16816.F32.BF16 R20, R72.reuse, R80, R20 ;  /* 0x000000504814723c */ /* 0x044fe80000041814 */
[----:B------:R-:W-:Y:S04]  /*a190*/  FADD.FTZ R0, R158, R0 ;  /* 0x000000009e007221 */ /* 0x000fe80000010000 */
[C---:B------:R-:W-:Y:S01]  /*a1a0*/  HMMA.16816.F32.BF16 R24, R72.reuse, R82, R24 ;  /* 0x000000524818723c */ /* 0x040fe20000041818 */
[----:B------:R-:W2:Y:S03]  /*a1b0*/  LDSM.16.MT88.4 R80, [R206+0x7000] ;  /* 0x00700000ce50783b */ /* 0x000ea60000004200 */
[----:B------:R-:W-:Y:S04]  /*a1c0*/  FADD.FTZ R0, R157, R0 ;  /* 0x000000009d007221 */ /* 0x000fe80000010000 */
[C---:B------:R-:W-:Y:S04]  /*a1d0*/  HMMA.16816.F32.BF16 R28, R72.reuse, R96, R28 ;  /* 0x00000060481c723c */ /* 0x040fe8000004181c */
[----:B------:R-:W-:Y:S04]  /*a1e0*/  FADD.FTZ R0, R159, R0 ;  /* 0x000000009f007221 */ /* 0x000fe80000010000 */
[C---:B------:R-:W-:Y:S01]  /*a1f0*/  HMMA.16816.F32.BF16 R32, R72.reuse, R98, R32 ;  /* 0x000000624820723c */ /* 0x040fe20000041820 */
[----:B------:R-:W4:Y:S03]  /*a200*/  LDSM.16.MT88.4 R96, [R203+0x7800] ;  /* 0x00780000cb60783b */ /* 0x000f260000004200 */
[----:B------:R-:W-:Y:S04]  /*a210*/  FADD.FTZ R0, R160, R0 ;  /* 0x00000000a0007221 */ /* 0x000fe80000010000 */
[C---:B------:R-:W-:Y:S04]  /*a220*/  HMMA.16816.F32.BF16 R36, R72.reuse, R100, R36 ;  /* 0x000000644824723c */ /* 0x040fe80000041824 */
[----:B------:R-:W-:Y:S04]  /*a230*/  FADD.FTZ R0, R166, R0 ;  /* 0x00000000a6007221 */ /* 0x000fe80000010000 */
[C---:B------:R-:W-:Y:S04]  /*a240*/  HMMA.16816.F32.BF16 R40, R72.reuse, R102, R40 ;  /* 0x000000664828723c */ /* 0x040fe80000041828 */
[----:B------:R-:W-:Y:S04]  /*a250*/  FADD.FTZ R0, R165, R0 ;  /* 0x00000000a5007221 */ /* 0x000fe80000010000 */
[C---:B-1----:R-:W-:Y:S04]  /*a260*/  HMMA.16816.F32.BF16 R44, R72.reuse, R76, R44 ;  /* 0x0000004c482c723c */ /* 0x042fe8000004182c */
[----:B------:R-:W-:Y:S04]  /*a270*/  FADD.FTZ R0, R167, R0 ;  /* 0x00000000a7007221 */ /* 0x000fe80000010000 */
[C---:B------:R-:W-:Y:S04]  /*a280*/  HMMA.16816.F32.BF16 R48, R72.reuse, R78, R48 ;  /* 0x0000004e4830723c */ /* 0x040fe80000041830 */
[----:B------:R-:W-:Y:S04]  /*a290*/  FADD.FTZ R0, R168, R0 ;  /* 0x00000000a8007221 */ /* 0x000fe80000010000 */
[C---:B---3--:R-:W-:Y:S04]  /*a2a0*/  HMMA.16816.F32.BF16 R52, R72.reuse, R84, R52 ;  /* 0x000000544834723c */ /* 0x048fe80000041834 */
[----:B------:R-:W-:Y:S04]  /*a2b0*/  FADD.FTZ R0, R173, R0 ;  /* 0x00000000ad007221 */ /* 0x000fe80000010000 */
[C---:B------:R-:W-:Y:S04]  /*a2c0*/  HMMA.16816.F32.BF16 R56, R72.reuse, R86, R56 ;  /* 0x000000564838723c */ /* 0x040fe80000041838 */
[----:B------:R-:W-:Y:S04]  /*a2d0*/  FADD.FTZ R0, R174, R0 ;  /* 0x00000000ae007221 */ /* 0x000fe80000010000 */
[C---:B--2---:R-:W-:Y:S04]  /*a2e0*/  HMMA.16816.F32.BF16 R60, R72.reuse, R80, R60 ;  /* 0x00000050483c723c */ /* 0x044fe8000004183c */
[----:B------:R-:W-:Y:S04]  /*a2f0*/  FADD.FTZ R0, R175, R0 ;  /* 0x00000000af007221 */ /* 0x000fe80000010000 */
[----:B------:R-:W-:Y:S01]  /*a300*/  HMMA.16816.F32.BF16 R64, R72, R82, R64 ;  /* 0x000000524840723c */ /* 0x000fe20000041840 */
[----:B------:R-:W1:Y:S03]  /*a310*/  LDSM.16.MT88.4 R80, [R204+0x7800] ;  /* 0x00780000cc50783b */ /* 0x000e660000004200 */
[----:B------:R-:W-:Y:S04]  /*a320*/  FADD.FTZ R0, R228, R0 ;  /* 0x00000000e4007221 */ /* 0x000fe80000010000 */
[C---:B------:R-:W-:Y:S01]  /*a330*/  HMMA.16816.F32.BF16 R132, R144.reuse, R128, R4 ;  /* 0x000000809084723c */ /* 0x040fe20000041804 */
[----:B------:R-:W2:Y:S04]  /*a340*/  LDSM.16.MT88.4 R72, [R206+0x7800] ;  /* 0x00780000ce48783b */ /* 0x000ea80000004200 */
[----:B------:R-:W-:Y:S03]  /*a350*/  FADD.FTZ R0, R239, R0 ;  /* 0x00000000ef007221 */ /* 0x000fe60000010000 */
[C---:B------:R-:W-:Y:S04]  /*a360*/  HMMA.16816.F32.BF16 R128, R144.reuse, R130, R8 ;  /* 0x000000829080723c */ /* 0x040fe80000041808 */
[----:B------:R-:W-:Y:S04]  /*a370*/  FADD.FTZ R0, R240, R0 ;  /* 0x00000000f0007221 */ /* 0x000fe80000010000 */
[C---:B------:R-:W-:Y:S04]  /*a380*/  HMMA.16816.F32.BF16 R124, R144.reuse, R120, R12 ;  /* 0x00000078907c723c */ /* 0x040fe8000004180c */
[----:B------:R-:W-:Y:S03]  /*a390*/  FADD.FTZ R0, R241, R0 ;  /* 0x00000000f1007221 */ /* 0x000fe60000010000 */
[-C--:B------:R-:W-:Y:S01]  /*a3a0*/  MOV R12, R3.reuse ;  /* 0x00000003000c7202 */ /* 0x080fe20000000f00 */
[C---:B------:R-:W-:Y:S04]  /*a3b0*/  HMMA.16816.F32.BF16 R120, R144.reuse, R122, R16 ;  /* 0x0000007a9078723c */ /* 0x040fe80000041810 */
[----:B------:R-:W-:Y:S04]  /*a3c0*/  FADD.FTZ R0, R154, R0 ;  /* 0x000000009a007221 */ /* 0x000fe80000010000 */
        /* <DEDUP_REMOVED lines=8> */
[C---:B----4-:R-:W-:Y:S04]  /*a450*/  HMMA.16816.F32.BF16 R100, R144.reuse, R96, R36 ;  /* 0x000000609064723c */ /* 0x050fe80000041824 */
[----:B------:R-:W-:Y:S04]  /*a460*/  FADD.FTZ R0, R149, R0 ;  /* 0x0000000095007221 */ /* 0x000fe80000010000 */
[C---:B------:R-:W-:Y:S04]  /*a470*/  HMMA.16816.F32.BF16 R96, R144.reuse, R98, R40 ;  /* 0x000000629060723c */ /* 0x040fe80000041828 */
[----:B------:R-:W-:Y:S04]  /*a480*/  FADD.FTZ R0, R148, R0 ;  /* 0x0000000094007221 */ /* 0x000fe80000010000 */
[C---:B------:R-:W-:Y:S04]  /*a490*/  HMMA.16816.F32.BF16 R92, R144.reuse, R88, R44 ;  /* 0x00000058905c723c */ /* 0x040fe8000004182c */
[----:B------:R-:W-:Y:S01]  /*a4a0*/  FADD.FTZ R0, R71, R0 ;  /* 0x0000000047007221 */ /* 0x000fe20000010000 */
[----:B------:R-:W-:Y:S03]  /*a4b0*/  MOV R71, R3 ;  /* 0x0000000300477202 */ /* 0x000fe60000000f00 */
[C---:B------:R-:W-:Y:S04]  /*a4c0*/  HMMA.16816.F32.BF16 R88, R144.reuse, R90, R48 ;  /* 0x0000005a9058723c */ /* 0x040fe80000041830 */
[----:B------:R-:W-:Y:S01]  /*a4d0*/  FADD.FTZ R0, R70, R0 ;  /* 0x0000000046007221 */ /* 0x000fe20000010000 */
[----:B------:R-:W-:Y:S03]  /*a4e0*/  MOV R70, R69 ;  /* 0x0000004500467202 */ /* 0x000fe60000000f00 */
[C---:B-1----:R-:W-:Y:S01]  /*a4f0*/  HMMA.16816.F32.BF16 R84, R144.reuse, R80, R52 ;  /* 0x000000509054723c */ /* 0x042fe20000041834 */
[----:B------:R1:W-:Y:S07]  /*a500*/  STL [R1], R0 ;  /* 0x0000000001007387 */ /* 0x0003ee0000100800 */
[C---:B------:R-:W-:Y:S08]  /*a510*/  HMMA.16816.F32.BF16 R80, R144.reuse, R82, R56 ;  /* 0x000000529050723c */ /* 0x040ff00000041838 */
[C---:B--2---:R-:W-:Y:S08]  /*a520*/  HMMA.16816.F32.BF16 R76, R144.reuse, R72, R60 ;  /* 0x00000048904c723c */ /* 0x044ff0000004183c */
[----:B------:R-:W-:Y:S01]  /*a530*/  HMMA.16816.F32.BF16 R72, R144, R74, R64 ;  /* 0x0000004a9048723c */ /* 0x000fe20000041840 */
[----:B-1----:R-:W-:-:S07]  /*a540*/  @P0 BRA `(.L_x_92) ;  /* 0xffffbad000000947 */ /* 0x002fce000383ffff */
.L_x_81:
[----:B--2---:R-:W2:Y:S02]  /*a550*/  LDL R0, [R1+0x4] ;  /* 0x0000040001007983 */ /* 0x004ea40000100800 */
[----:B--2---:R-:W-:-:S13]  /*a560*/  ISETP.GE.AND P0, PT, R232, R0, PT ;  /* 0x00000000e800720c */ /* 0x004fda0003f06270 */
[----:B------:R-:W-:Y:S05]  /*a570*/  @!P0 BRA `(.L_x_93) ;  /* 0x00003b2000008947 */ /* 0x000fea0003800000 */
[----:B------:R-:W-:Y:S02]  /*a580*/  MOV R71, R12 ;  /* 0x0000000c00477202 */ /* 0x000fe40000000f00 */
[----:B------:R-:W-:Y:S02]  /*a590*/  MOV R70, R69 ;  /* 0x0000004500467202 */ /* 0x000fe40000000f00 */
.L_x_100:
[----:B------:R-:W2:Y:S01]  /*a5a0*/  LDL.64 R6, [R1+0x28] ;  /* 0x0000280001067983 */ /* 0x000ea20000100a00 */
[----:B------:R-:W-:Y:S04]  /*a5b0*/  DEPBAR.LE SB0, 0x0 ;  /* 0x000080000000791a */ /* 0x000fe80000000000 */
[----:B------:R-:W3:Y:S01]  /*a5c0*/  LDL R5, [R1+0x34] ;  /* 0x0000340001057983 */ /* 0x000ee20000100800 */
[----:B------:R-:W-:Y:S01]  /*a5d0*/  WARPSYNC 0xffffffff ;  /* 0xffffffff00007948 */ /* 0x000fe20003800000 */
[----:B------:R-:W-:Y:S01]  /*a5e0*/  SHF.R.S32.HI R0, RZ, 0x1f, R231 ;  /* 0x0000001fff007819 */ /* 0x000fe200000114e7 */
[C---:B------:R-:W-:Y:S01]  /*a5f0*/  IMAD.WIDE.U32 R2, R231.reuse, c[0x0][0x208], RZ ;  /* 0x00008200e7027a25 */ /* 0x040fe200078e00ff */
[----:B------:R-:W-:Y:S01]  /*a600*/  BAR.SYNC.DEFER_BLOCKING 0x0 ;  /* 0x0000000000007b1d */ /* 0x000fe20000010000 */
[----:B------:R-:W-:Y:S02]  /*a610*/  SHF.R.S32.HI R4, RZ, 0x1f, R230 ;  /* 0x0000001fff047819 */ /* 0x000fe400000114e6 */
[----:B------:R-:W-:Y:S02]  /*a620*/  IMAD R0, R0, c[0x0][0x208], RZ ;  /* 0x0000820000007a24 */ /* 0x000fe400078e02ff */
[----:B------:R-:W-:Y:S02]  /*a630*/  IMAD.SHL.U32 R63, R234, 0x2, RZ ;  /* 0x00000002ea3f7824 */ /* 0x000fe400078e00ff */
[----:B------:R-:W-:Y:S02]  /*a640*/  IMAD R0, R231, c[0x0][0x20c], R0 ;  /* 0x00008300e7007a24 */ /* 0x000fe400078e0200 */
[----:B------:R-:W-:Y:S02]  /*a650*/  IMAD R4, R4, c[0x0][0x218], RZ ;  /* 0x0000860004047a24 */ /* 0x000fe400078e02ff */
[----:B------:R-:W-:Y:S02]  /*a660*/  IMAD.IADD R3, R3, 0x1, R0 ;  /* 0x0000000103037824 */ /* 0x000fe400078e0200 */
[C---:B------:R-:W-:Y:S02]  /*a670*/  IMAD R4, R230.reuse, c[0x0][0x21c], R4 ;  /* 0x00008700e6047a24 */ /* 0x040fe400078e0204 */
[----:B------:R-:W-:Y:S04]  /*a680*/  IMAD.WIDE.U32 R2, R230, c[0x0][0x218], R2 ;  /* 0x00008600e6027a25 */ /* 0x000fe800078e0002 */
[----:B------:R-:W-:Y:S01]  /*a690*/  IMAD.SHL.U32 R55, R233, 0x2, RZ ;  /* 0x00000002e9377824 */ /* 0x000fe200078e00ff */
[----:B------:R1:W4:Y:S04]  /*a6a0*/  LDSM.16.M88.4 R8, [R200] ;  /* 0x00000000c808783b */ /* 0x0003280000000200 */
[----:B------:R1:W1:Y:S04]  /*a6b0*/  LDSM.16.M88.4 R16, [R200+0x800] ;  /* 0x00080000c810783b */ /* 0x0002680000000200 */
        /* <DEDUP_REMOVED lines=23> */
[----:B-1--4-:R1:W2:Y:S02]  /*a830*/  SHFL.IDX PT, R28, R36, RZ, 0x181f ;  /* 0x00181fff241c7589 */ /* 0x0122a400000e0000 */
.L_x_125:
[C---:B------:R-:W-:Y:S01]  /*a840*/  HMMA.16816.F32.BF16 R4, R136.reuse, R8, RZ ;  /* 0x000000088804723c */ /* 0x040fe200000418ff */
[----:B------:R-:W3:Y:S01]  /*a850*/  SHFL.IDX PT, R38, R0, RZ, 0x181f ;  /* 0x00181fff00267589 */ /* 0x000ee200000e0000 */
[----:B------:R-:W-:Y:S01]  /*a860*/  BSSY B0, `(.L_x_95) ;  /* 0x0000139000007945 */ /* 0x000fe20003800000 */
[----:B------:R-:W-:Y:S02]  /*a870*/  ISETP.GE.AND P2, PT, R233, c[0x0][0x1d4], PT ;  /* 0x00007500e9007a0c */ /* 0x000fe40003f46270 */
[----:B------:R-:W-:Y:S02]  /*a880*/  ISETP.GE.AND P0, PT, R234, c[0x0][0x1d4], PT ;  /* 0x00007500ea007a0c */ /* 0x000fe40003f06270 */
[----:B------:R-:W4:Y:S01]  /*a890*/  SHFL.IDX PT, R46, R0, 0x1, 0x181f ;  /* 0x00381f00002e7f89 */ /* 0x000f2200000e0000 */
[C---:B------:R-:W-:Y:S01]  /*a8a0*/  HMMA.16816.F32.BF16 R8, R136.reuse, R10, RZ ;  /* 0x0000000a8808723c */ /* 0x040fe200000418ff */
[----:B------:R-:W-:Y:S03]  /*a8b0*/  SEL R228, RZ, 0x10, P2 ;  /* 0x00000010ffe47807 */ /* 0x000fe60001000000 */
[----:B------:R-:W-:Y:S01]  /*a8c0*/  SEL R62, RZ, 0x10, P0 ;  /* 0x00000010ff3e7807 */ /* 0x000fe20000000000 */
[----:B------:R-:W5:Y:S01]  /*a8d0*/  SHFL.IDX PT, R37, R36, 0x1, 0x181f ;  /* 0x00381f0024257f89 */ /* 0x000f6200000e0000 */
[----:B------:R-:W-:Y:S02]  /*a8e0*/  ISETP.NE.U32.AND P6, PT, R228, RZ, PT ;  /* 0x000000ffe400720c */ /* 0x000fe40003fc5070 */
[C---:B------:R-:W-:Y:S03]  /*a8f0*/  HMMA.16816.F32.BF16 R12, R136.reuse, R16, RZ ;  /* 0x00000010880c723c */ /* 0x040fe600000418ff */
[----:B------:R-:W1:Y:S05]  /*a900*/  SHFL.IDX PT, R45, R0, 0x2, 0x181f ;  /* 0x00581f00002d7f89 */ /* 0x000e6a00000e0000 */
[C---:B------:R-:W-:Y:S01]  /*a910*/  HMMA.16816.F32.BF16 R16, R136.reuse, R18, RZ ;  /* 0x000000128810723c */ /* 0x040fe200000418ff */
[----:B------:R-:W4:Y:S06]  /*a920*/  SHFL.IDX PT, R54, R36, 0x2, 0x181f ;  /* 0x00581f0024367f89 */ /* 0x000f2c00000e0000 */
[----:B------:R-:W2:Y:S01]  /*a930*/  LDL R68, [R1+0x4] ;  /* 0x0000040001447983 */ /* 0x000ea20000100800 */
[C---:B------:R-:W-:Y:S05]  /*a940*/  HMMA.16816.F32.BF16 R20, R136.reuse, R24, RZ ;  /* 0x000000188814723c */ /* 0x040fea00000418ff */
[----:B------:R-:W1:Y:S03]  /*a950*/  SHFL.IDX PT, R0, R0, 0x3, 0x181f ;  /* 0x00781f0000007f89 */ /* 0x000e6600000e0000 */
[C---:B------:R-:W-:Y:S03]  /*a960*/  HMMA.16816.F32.BF16 R24, R136.reuse, R26, RZ ;  /* 0x0000001a8818723c */ /* 0x040fe600000418ff */
[----:B------:R1:W1:Y:S01]  /*a970*/  SHFL.IDX PT, R61, R36, 0x3, 0x181f ;  /* 0x00781f00243d7f89 */ /* 0x00026200000e0000 */
[C---:B---3--:R-:W-:Y:S02]  /*a980*/  IADD3 R2, P4, R38.reuse, R55, RZ ;  /* 0x0000003726027210 */ /* 0x048fe40007f9e0ff */
[----:B------:R-:W-:Y:S03]  /*a990*/  IADD3 R38, P5, R38, R63, RZ ;  /* 0x0000003f26267210 */ /* 0x000fe60007fbe0ff */
[C---:B--2---:R-:W-:Y:S03]  /*a9a0*/  IMAD.X R3, R28.reuse, 0x1, R44, P4 ;  /* 0x000000011c037824 */ /* 0x044fe600020e062c */
[----:B------:R-:W-:Y:S01]  /*a9b0*/  IMAD.X R39, R28, 0x1, R60, P5 ;  /* 0x000000011c277824 */ /* 0x000fe200028e063c */
[C---:B----4-:R-:W-:Y:S01]  /*a9c0*/  IADD3 R52, P4, R46.reuse, R55, RZ ;  /* 0x000000372e347210 */ /* 0x050fe20007f9e0ff */
[C---:B------:R-:W-:Y:S01]  /*a9d0*/  HMMA.16816.F32.BF16 R28, R136.reuse, R32, RZ ;  /* 0x00000020881c723c */ /* 0x040fe200000418ff */
[----:B------:R1:W-:Y:S01]  /*a9e0*/  LDGSTS.E.BYPASS.LTC128B.128 [R229+0x100], [R2.64], !P2 ;  /* 0x0010000002e57fae */ /* 0x0003e2000d101d46 */
[----:B------:R-:W-:Y:S02]  /*a9f0*/  IADD3 R46, P5, R46, R63, RZ ;  /* 0x0000003f2e2e7210 */ /* 0x000fe40007fbe0ff */
[C---:B-----5:R-:W-:Y:S03]  /*aa00*/  IMAD.X R53, R37.reuse, 0x1, R44, P4 ;  /* 0x0000000125357824 */ /* 0x060fe600020e062c */
[----:B------:R2:W-:Y:S01]  /*aa10*/  LDGSTS.E.BYPASS.LTC128B.128 [R229+0x4100], [R38.64], !P0 ;  /* 0x0410000026e57fae */ /* 0x0005e2000c101d46 */
[C---:B------:R-:W-:Y:S01]  /*aa20*/  HMMA.16816.F32.BF16 R32, R136.reuse, R34, RZ ;  /* 0x000000228820723c */ /* 0x040fe200000418ff */
[----:B------:R-:W-:Y:S01]  /*aa30*/  IMAD.X R47, R37, 0x1, R60, P5 ;  /* 0x00000001252f7824 */ /* 0x000fe200028e063c */
[C---:B------:R-:W-:Y:S02]  /*aa40*/  ISETP.NE.U32.AND P5, PT, R62.reuse, RZ, PT ;  /* 0x000000ff3e00720c */ /* 0x040fe40003fa5070 */
[----:B------:R-:W-:Y:S01]  /*aa50*/  IADD3 R62, -R62, 0x10, RZ ;  /* 0x000000103e3e7810 */ /* 0x000fe20007ffe1ff */
[----:B------:R3:W-:Y:S03]  /*aa60*/  LDGSTS.E.BYPASS.LTC128B.128 [R229+0x1100], [R52.64], !P2 ;  /* 0x0110000034e57fae */ /* 0x0007e6000d101d46 */
[----:B------:R-:W-:Y:S03]  /*aa70*/  LOP3.LUT R62, R62, 0xf, RZ, 0xc0, !PT ;  /* 0x0000000f3e3e7812 */ /* 0x000fe600078ec0ff */
[----:B------:R4:W-:Y:S01]  /*aa80*/  LDGSTS.E.BYPASS.LTC128B.128 [R229+0x5100], [R46.64], !P0 ;  /* 0x051000002ee57fae */ /* 0x0009e2000c101d46 */
[C---:B-1----:R-:W-:Y:S05]  /*aa90*/  IADD3 R2, P4, R45.reuse, R55, RZ ;  /* 0x000000372d027210 */ /* 0x042fea0007f9e0ff */
[----:B------:R-:W-:Y:S01]  /*aaa0*/  IMAD.X R3, R54, 0x1, R44, P4 ;  /* 0x0000000136037824 */ /* 0x000fe200020e062c */
[C---:B--2---:R-:W-:Y:S04]  /*aab0*/  HMMA.16816.F32.BF16 R36, R136.reuse, R40, RZ ;  /* 0x000000288824723c */ /* 0x044fe800000418ff */
[----:B------:R1:W-:Y:S01]  /*aac0*/  LDGSTS.E.BYPASS.LTC128B.128 [R229+0x2100], [R2.64], !P2 ;  /* 0x0210000002e57fae */ /* 0x0003e2000d101d46 */
[----:B---3--:R-:W-:Y:S03]  /*aad0*/  IADD3 R52, -R228, 0x10, RZ ;  /* 0x00000010e4347810 */ /* 0x008fe60007ffe1ff */
[C---:B------:R-:W-:Y:S01]  /*aae0*/  HMMA.16816.F32.BF16 R40, R136.reuse, R42, RZ ;  /* 0x0000002a8828723c */ /* 0x040fe200000418ff */
[----:B------:R-:W-:Y:S03]  /*aaf0*/  LOP3.LUT R52, R52, 0xf, RZ, 0xc0, !PT ;  /* 0x0000000f34347812 */ /* 0x000fe600078ec0ff */
[----:B-1----:R-:W-:Y:S05]  /*ab00*/  IADD3 R2, P2, R45, R63, RZ ;  /* 0x0000003f2d027210 */ /* 0x002fea0007f5e0ff */
[----:B------:R-:W-:Y:S03]  /*ab10*/  IMAD.X R3, R54, 0x1, R60, P2 ;  /* 0x0000000136037824 */ /* 0x000fe600010e063c */
[-C--:B------:R-:W-:Y:S02]  /*ab20*/  IADD3 R52, P4, P2, R52, R0.reuse, R55 ;  /* 0x0000000034347210 */ /* 0x080fe40007a9e037 */
[----:B------:R1:W-:Y:S02]  /*ab30*/  LDGSTS.E.BYPASS.LTC128B.128 [R229+0x6100], [R2.64], !P0 ;  /* 0x0610000002e57fae */ /* 0x0003e4000c101d46 */
[-C--:B------:R-:W-:Y:S02]  /*ab40*/  IADD3.X R53, RZ, R61.reuse, R44, P4, P2 ;  /* 0x0000003dff357210 */ /* 0x080fe400027e442c */
[C---:B----4-:R-:W-:Y:S01]  /*ab50*/  HMMA.16816.F32.BF16 R44, R136.reuse, R48, RZ ;  /* 0x00000030882c723c */ /* 0x050fe200000418ff */
[----:B------:R-:W-:Y:S02]  /*ab60*/  IADD3 R62, P4, P2, R62, R0, R63 ;  /* 0x000000003e3e7210 */ /* 0x000fe40007a9e03f */
[----:B------:R2:W-:Y:S02]  /*ab70*/  LDGSTS.E.BYPASS.LTC128B.128.ZFILL [R229+0x3100], [R52.64], P6 ;  /* 0x0310000034e57fae */ /* 0x0005e4000b141d46 */
[----:B------:R-:W-:Y:S03]  /*ab80*/  IADD3.X R63, RZ, R61, R60, P4, P2 ;  /* 0x0000003dff3f7210 */ /* 0x000fe600027e443c */
[C---:B------:R-:W-:Y:S02]  /*ab90*/  HMMA.16816.F32.BF16 R48, R136.reuse, R50, RZ ;  /* 0x000000328830723c */ /* 0x040fe400000418ff */
[----:B------:R3:W-:Y:S06]  /*aba0*/  LDGSTS.E.BYPASS.LTC128B.128.ZFILL [R229+0x7100], [R62.64], P5 ;  /* 0x071000003ee57fae */ /* 0x0007ec000a941d46 */
[----:B------:R-:W0:Y:S01]  /*abb0*/  LDGDEPBAR ;  /* 0x00000000000079af */ /* 0x000e220000000000 */
[C---:B--2---:R-:W-:Y:S08]  /*abc0*/  HMMA.16816.F32.BF16 R52, R136.reuse, R56, RZ ;  /* 0x000000388834723c */ /* 0x044ff000000418ff */
[C---:B------:R-:W-:Y:S08]  /*abd0*/  HMMA.16816.F32.BF16 R56, R136.reuse, R58, RZ ;  /* 0x0000003a8838723c */ /* 0x040ff000000418ff */
[C---:B---3--:R-:W-:Y:S08]  /*abe0*/  HMMA.16816.F32.BF16 R60, R136.reuse, R64, RZ ;  /* 0x00000040883c723c */ /* 0x048ff000000418ff */
[----:B------:R-:W-:Y:S08]  /*abf0*/  HMMA.16816.F32.BF16 R64, R136, R66, RZ ;  /* 0x000000428840723c */ /* 0x000ff000000418ff */
[C---:B------:R-:W-:Y:S08]  /*ac00*/  HMMA.16816.F32.BF16 R4, R140.reuse, R144, R4 ;  /* 0x000000908c04723c */ /* 0x040ff00000041804 */
[C---:B------:R-:W-:Y:S01]  /*ac10*/  HMMA.16816.F32.BF16 R8, R140.reuse, R146, R8 ;  /* 0x000000928c08723c */ /* 0x040fe20000041808 */
[----:B------:R-:W2:Y:S07]  /*ac20*/  LDSM.16.M88.4 R144, [R202] ;  /* 0x00000000ca90783b */ /* 0x000eae0000000200 */
        /* <DEDUP_REMOVED lines=20> */
[C---:B--2---:R-:W-:Y:S08]  /*ad70*/  HMMA.16816.F32.BF16 R4, R176.reuse, R144, R4 ;  /* 0x00000090b004723c */ /* 0x044ff00000041804 */
[C---:B------:R-:W-:Y:S01]  /*ad80*/  HMMA.16816.F32.BF16 R8, R176.reuse, R146, R8 ;  /* 0x00000092b008723c */ /* 0x040fe20000041808 */
[----:B------:R-:W2:Y:S02]  /*ad90*/  LDSM.16.M88.4 R144, [R202+0x2800] ;  /* 0x00280000ca90783b */ /* 0x000ea40000000200 */
[----:B------:R-:W-:Y:S05]  /*ada0*/  ISETP.GT.AND P2, PT, R232, R68, PT ;  /* 0x00000044e800720c */ /* 0x000fea0003f44270 */
        /* <DEDUP_REMOVED lines=8> */
[----:B------:R-:W5:Y:S07]  /*ae30*/  LDSM.16.M88.4 R156, [R201+-0x4000] ;  /* 0xffc00000c99c783b */ /* 0x000f6e0000000200 */
[C---:B-1----:R-:W-:Y:S08]  /*ae40*/  HMMA.16816.F32.BF16 R36, R176.reuse, R160, R36 ;  /* 0x000000a0b024723c */ /* 0x042ff00000041824 */
[C---:B------:R-:W-:Y:S01]  /*ae50*/  HMMA.16816.F32.BF16 R40, R176.reuse, R162, R40 ;  /* 0x000000a2b028723c */ /* 0x040fe20000041828 */
[----:B------:R-:W1:Y:S07]  /*ae60*/  LDSM.16.M88.4 R160, [R201+-0x2800] ;  /* 0xffd80000c9a0783b */ /* 0x000e6e0000000200 */
[C---:B--2---:R-:W-:Y:S08]  /*ae70*/  HMMA.16816.F32.BF16 R44, R176.reuse, R144, R44 ;  /* 0x00000090b02c723c */ /* 0x044ff0000004182c */
[C---:B------:R-:W-:Y:S01]  /*ae80*/  HMMA.16816.F32.BF16 R48, R176.reuse, R146, R48 ;  /* 0x00000092b030723c */ /* 0x040fe20000041830 */
[----:B------:R-:W2:Y:S07]  /*ae90*/  LDSM.16.M88.4 R144, [R201+-0x2000] ;  /* 0xffe00000c990783b */ /* 0x000eae0000000200 */
[C---:B---3--:R-:W-:Y:S08]  /*aea0*/  HMMA.16816.F32.BF16 R52, R176.reuse, R148, R52 ;  /* 0x00000094b034723c */ /* 0x048ff00000041834 */
[C---:B------:R-:W-:Y:S01]  /*aeb0*/  HMMA.16816.F32.BF16 R56, R176.reuse, R150, R56 ;  /* 0x00000096b038723c */ /* 0x040fe20000041838 */
[----:B------:R-:W3:Y:S07]  /*aec0*/  LDSM.16.M88.4 R148, [R201+-0x1800] ;  /* 0xffe80000c994783b */ /* 0x000eee0000000200 */
[C---:B----4-:R-:W-:Y:S08]  /*aed0*/  HMMA.16816.F32.BF16 R60, R176.reuse, R152, R60 ;  /* 0x00000098b03c723c */ /* 0x050ff0000004183c */
[----:B------:R-:W-:Y:S01]  /*aee0*/  HMMA.16816.F32.BF16 R64, R176, R154, R64 ;  /* 0x0000009ab040723c */ /* 0x000fe20000041840 */
[----:B------:R-:W4:Y:S07]  /*aef0*/  LDSM.16.M88.4 R152, [R201+-0x1000] ;  /* 0xfff00000c998783b */ /* 0x000f2e0000000200 */
[C---:B-----5:R-:W-:Y:S08]  /*af00*/  HMMA.16816.F32.BF16 R4, R180.reuse, R156, R4 ;  /* 0x0000009cb404723c */ /* 0x060ff00000041804 */
[C---:B------:R-:W-:Y:S01]  /*af10*/  HMMA.16816.F32.BF16 R8, R180.reuse, R158, R8 ;  /* 0x0000009eb408723c */ /* 0x040fe20000041808 */
[----:B------:R-:W5:Y:S07]  /*af20*/  LDSM.16.M88.4 R156, [R201+-0x800] ;  /* 0xfff80000c99c783b */ /* 0x000f6e0000000200 */
[C---:B------:R-:W-:Y:S08]  /*af30*/  HMMA.16816.F32.BF16 R12, R180.reuse, R164, R12 ;  /* 0x000000a4b40c723c */ /* 0x040ff0000004180c */
[C---:B------:R-:W-:Y:S01]  /*af40*/  HMMA.16816.F32.BF16 R16, R180.reuse, R166, R16 ;  /* 0x000000a6b410723c */ /* 0x040fe20000041810 */
[----:B------:R-:W3:Y:S07]  /*af50*/  LDSM.16.M88.4 R164, [R200+0x4000] ;  /* 0x00400000c8a4783b */ /* 0x000eee0000000200 */
[C---:B------:R-:W-:Y:S08]  /*af60*/  HMMA.16816.F32.BF16 R20, R180.reuse, R168, R20 ;  /* 0x000000a8b414723c */ /* 0x040ff00000041814 */
        /* <DEDUP_REMOVED lines=14> */
[C---:B-----5:R-:W-:Y:S08]  /*b050*/  HMMA.16816.F32.BF16 R60, R180.reuse, R156, R60 ;  /* 0x0000009cb43c723c */ /* 0x060ff0000004183c */
[----:B------:R-:W-:Y:S01]  /*b060*/  HMMA.16816.F32.BF16 R64, R180, R158, R64 ;  /* 0x0000009eb440723c */ /* 0x000fe20000041840 */
[----:B------:R-:W5:Y:S07]  /*b070*/  LDSM.16.M88.4 R156, [R200+0x7000] ;  /* 0x00700000c89c783b */ /* 0x000f6e0000000200 */
[C---:B------:R-:W-:Y:S08]  /*b080*/  HMMA.16816.F32.BF16 R4, R184.reuse, R164, R4 ;  /* 0x000000a4b804723c */ /* 0x040ff00000041804 */
[C---:B------:R-:W-:Y:S01]  /*b090*/  HMMA.16816.F32.BF16 R8, R184.reuse, R166, R8 ;  /* 0x000000a6b808723c */ /* 0x040fe20000041808 */
[----:B------:R-:W-:Y:S07]  /*b0a0*/  LDSM.16.M88.4 R164, [R208] ;  /* 0x00000000d0a4783b */ /* 0x000fee0000000200 */
[C---:B------:R-:W-:Y:S08]  /*b0b0*/  HMMA.16816.F32.BF16 R12, R184.reuse, R168, R12 ;  /* 0x000000a8b80c723c */ /* 0x040ff0000004180c */
[C---:B------:R-:W-:Y:S01]  /*b0c0*/  HMMA.16816.F32.BF16 R16, R184.reuse, R170, R16 ;  /* 0x000000aab810723c */ /* 0x040fe20000041810 */
[----:B------:R-:W-:Y:S07]  /*b0d0*/  LDSM.16.M88.4 R168, [R209] ;  /* 0x00000000d1a8783b */ /* 0x000fee0000000200 */
[C---:B-1----:R-:W-:Y:S08]  /*b0e0*/  HMMA.16816.F32.BF16 R20, R184.reuse, R160, R20 ;  /* 0x000000a0b814723c */ /* 0x042ff00000041814 */
[C---:B------:R-:W-:Y:S01]  /*b0f0*/  HMMA.16816.F32.BF16 R24, R184.reuse, R162, R24 ;  /* 0x000000a2b818723c */ /* 0x040fe20000041818 */
[----:B------:R-:W1:Y:S07]  /*b100*/  LDSM.16.M88.4 R160, [R200+0x7800] ;  /* 0x00780000c8a0783b */ /* 0x000e6e0000000200 */
[C---:B--2---:R-:W-:Y:S08]  /*b110*/  HMMA.16816.F32.BF16 R28, R184.reuse, R144, R28 ;  /* 0x00000090b81c723c */ /* 0x044ff0000004181c */
[C---:B------:R-:W-:Y:S01]  /*b120*/  HMMA.16816.F32.BF16 R32, R184.reuse, R146, R32 ;  /* 0x00000092b820723c */ /* 0x040fe20000041820 */
[----:B------:R-:W2:Y:S07]  /*b130*/  LDSM.16.M88.4 R144, [R210] ;  /* 0x00000000d290783b */ /* 0x000eae0000000200 */
        /* <DEDUP_REMOVED lines=8> */
[----:B------:R-:W5:Y:S07]  /*b1c0*/  LDSM.16.M88.4 R156, [R213] ;  /* 0x00000000d59c783b */ /* 0x000f6e0000000200 */
[C---:B-1----:R-:W-:Y:S08]  /*b1d0*/  HMMA.16816.F32.BF16 R60, R184.reuse, R160, R60 ;  /* 0x000000a0b83c723c */ /* 0x042ff0000004183c */
[----:B------:R-:W-:Y:S01]  /*b1e0*/  HMMA.16816.F32.BF16 R64, R184, R162, R64 ;  /* 0x000000a2b840723c */ /* 0x000fe20000041840 */
[----:B------:R-:W1:Y:S07]  /*b1f0*/  LDSM.16.M88.4 R160, [R214] ;  /* 0x00000000d6a0783b */ /* 0x000e6e0000000200 */
[C---:B------:R-:W-:Y:S08]  /*b200*/  HMMA.16816.F32.BF16 R4, R188.reuse, R164, R4 ;  /* 0x000000a4bc04723c */ /* 0x040ff00000041804 */
[C---:B------:R-:W-:Y:S01]  /*b210*/  HMMA.16816.F32.BF16 R8, R188.reuse, R166, R8 ;  /* 0x000000a6bc08723c */ /* 0x040fe20000041808 */
[----:B------:R-:W1:Y:S07]  /*b220*/  LDSM.16.M88.4 R164, [R215] ;  /* 0x00000000d7a4783b */ /* 0x000e6e0000000200 */
[C---:B------:R-:W-:Y:S08]  /*b230*/  HMMA.16816.F32.BF16 R12, R188.reuse, R168, R12 ;  /* 0x000000a8bc0c723c */ /* 0x040ff0000004180c */
        /* <DEDUP_REMOVED lines=14> */
[C---:B-1----:R-:W-:Y:S08]  /*b320*/  HMMA.16816.F32.BF16 R52, R188.reuse, R160, R52 ;  /* 0x000000a0bc34723c */ /* 0x042ff00000041834 */
[C---:B------:R-:W-:Y:S01]  /*b330*/  HMMA.16816.F32.BF16 R56, R188.reuse, R162, R56 ;  /* 0x000000a2bc38723c */ /* 0x040fe20000041838 */
[----:B------:R-:W1:Y:S07]  /*b340*/  LDSM.16.M88.4 R160, [R202+0x6800] ;  /* 0x00680000caa0783b */ /* 0x000e6e0000000200 */
[C---:B------:R-:W-:Y:S08]  /*b350*/  HMMA.16816.F32.BF16 R60, R188.reuse, R164, R60 ;  /* 0x000000a4bc3c723c */ /* 0x040ff0000004183c */
[----:B------:R-:W-:Y:S01]  /*b360*/  HMMA.16816.F32.BF16 R64, R188, R166, R64 ;  /* 0x000000a6bc40723c */ /* 0x000fe20000041840 */
[----:B------:R-:W1:Y:S07]  /*b370*/  LDSM.16.M88.4 R164, [R202+0x7000] ;  /* 0x00700000caa4783b */ /* 0x000e6e0000000200 */
[C---:B------:R-:W-:Y:S08]  /*b380*/  HMMA.16816.F32.BF16 R4, R192.reuse, R168, R4 ;  /* 0x000000a8c004723c */ /* 0x040ff00000041804 */
[C---:B------:R-:W-:Y:S01]  /*b390*/  HMMA.16816.F32.BF16 R8, R192.reuse, R170, R8 ;  /* 0x000000aac008723c */ /* 0x040fe20000041808 */
[----:B------:R-:W1:Y:S07]  /*b3a0*/  LDSM.16.M88.4 R168, [R202+0x7800] ;  /* 0x00780000caa8783b */ /* 0x000e6e0000000200 */
[C---:B--2---:R-:W-:Y:S08]  /*b3b0*/  HMMA.16816.F32.BF16 R12, R192.reuse, R144, R12 ;  /* 0x00000090c00c723c */ /* 0x044ff0000004180c */
[C---:B------:R-:W-:Y:S01]  /*b3c0*/  HMMA.16816.F32.BF16 R16, R192.reuse, R146, R16 ;  /* 0x00000092c010723c */ /* 0x040fe20000041810 */
[----:B------:R-:W2:Y:S07]  /*b3d0*/  LDSM.16.M88.4 R144, [R201] ;  /* 0x00000000c990783b */ /* 0x000eae0000000200 */
        /* <DEDUP_REMOVED lines=13> */
[C---:B------:R-:W-:Y:S01]  /*b4b0*/  HMMA.16816.F32.BF16 R56, R192.reuse, R166, R56 ;  /* 0x000000a6c038723c */ /* 0x040fe20000041838 */
[----:B------:R-:W1:Y:S07]  /*b4c0*/  LDSM.16.M88.4 R164, [R201+0x2800] ;  /* 0x00280000c9a4783b */ /* 0x000e6e0000000200 */
[C---:B------:R-:W-:Y:S08]  /*b4d0*/  HMMA.16816.F32.BF16 R60, R192.reuse, R168, R60 ;  /* 0x000000a8c03c723c */ /* 0x040ff0000004183c */
[----:B------:R-:W-:Y:S01]  /*b4e0*/  HMMA.16816.F32.BF16 R64, R192, R170, R64 ;  /* 0x000000aac040723c */ /* 0x000fe20000041840 */
[----:B------:R-:W1:Y:S07]  /*b4f0*/  LDSM.16.M88.4 R168, [R201+0x3000] ;  /* 0x00300000c9a8783b */ /* 0x000e6e0000000200 */
[C---:B--2---:R-:W-:Y:S08]  /*b500*/  HMMA.16816.F32.BF16 R4, R196.reuse, R144, R4 ;  /* 0x00000090c404723c */ /* 0x044ff00000041804 */
[C---:B------:R-:W-:Y:S01]  /*b510*/  HMMA.16816.F32.BF16 R8, R196.reuse, R146, R8 ;  /* 0x00000092c408723c */ /* 0x040fe20000041808 */
[----:B------:R-:W2:Y:S01]  /*b520*/  LDSM.16.M88.4 R144, [R201+0x3800] ;  /* 0x00380000c990783b */ /* 0x000ea20000000200 */
[----:B------:R-:W-:Y:S05]  /*b530*/  DEPBAR.LE SB0, 0x0 ;  /* 0x000080000000791a */ /* 0x000fea0000000000 */
[----:B------:R-:W-:Y:S01]  /*b540*/  BAR.SYNC.DEFER_BLOCKING 0x0 ;  /* 0x0000000000007b1d */ /* 0x000fe20000010000 */
[C---:B---3--:R-:W-:Y:S08]  /*b550*/  HMMA.16816.F32.BF16 R12, R196.reuse, R148, R12 ;  /* 0x00000094c40c723c */ /* 0x048ff0000004180c */
[C---:B------:R-:W-:Y:S08]  /*b560*/  HMMA.16816.F32.BF16 R16, R196.reuse, R150, R16 ;  /* 0x00000096c410723c */ /* 0x040ff00000041810 */
[C---:B----4-:R-:W-:Y:S08]  /*b570*/  HMMA.16816.F32.BF16 R20, R196.reuse, R152, R20 ;  /* 0x00000098c414723c */ /* 0x050ff00000041814 */
[C---:B------:R-:W-:Y:S08]  /*b580*/  HMMA.16816.F32.BF16 R24, R196.reuse, R154, R24 ;  /* 0x0000009ac418723c */ /* 0x040ff00000041818 */
[C---:B-----5:R-:W-:Y:S08]  /*b590*/  HMMA.16816.F32.BF16 R28, R196.reuse, R156, R28 ;  /* 0x0000009cc41c723c */ /* 0x060ff0000004181c */
[C---:B------:R-:W-:Y:S08]  /*b5a0*/  HMMA.16816.F32.BF16 R32, R196.reuse, R158, R32 ;  /* 0x0000009ec420723c */ /* 0x040ff00000041820 */
[C---:B-1----:R-:W-:Y:S08]  /*b5b0*/  HMMA.16816.F32.BF16 R36, R196.reuse, R160, R36 ;  /* 0x000000a0c424723c */ /* 0x042ff00000041824 */
[C---:B------:R-:W-:Y:S08]  /*b5c0*/  HMMA.16816.F32.BF16 R40, R196.reuse, R162, R40 ;  /* 0x000000a2c428723c */ /* 0x040ff00000041828 */
[C---:B------:R-:W-:Y:S08]  /*b5d0*/  HMMA.16816.F32.BF16 R44, R196.reuse, R164, R44 ;  /* 0x000000a4c42c723c */ /* 0x040ff0000004182c */
[C---:B------:R-:W-:Y:S08]  /*b5e0*/  HMMA.16816.F32.BF16 R48, R196.reuse, R166, R48 ;  /* 0x000000a6c430723c */ /* 0x040ff00000041830 */
[C---:B------:R-:W-:Y:S08]  /*b5f0*/  HMMA.16816.F32.BF16 R52, R196.reuse, R168, R52 ;  /* 0x000000a8c434723c */ /* 0x040ff00000041834 */
[C---:B------:R-:W-:Y:S08]  /*b600*/  HMMA.16816.F32.BF16 R56, R196.reuse, R170, R56 ;  /* 0x000000aac438723c */ /* 0x040ff00000041838 */
[C---:B--2---:R-:W-:Y:S08]  /*b610*/  HMMA.16816.F32.BF16 R60, R196.reuse, R144, R60 ;  /* 0x00000090c43c723c */ /* 0x044ff0000004183c */
        /* <DEDUP_REMOVED lines=51> */
.L_x_126:
[----:B------:R-:W-:-:S05]  /*b950*/  BRA.DIV ~URZ, `(.L_x_98) ;  /* 0x000069327f007947 */ /* 0x000fca000b800000 */
[----:B------:R-:W3:Y:S01]  /*b960*/  SHFL.IDX PT, R146, R68, RZ, 0x181f ;  /* 0x00181fff44927589 */ /* 0x000ee200000e0000 */
[C---:B------:R-:W-:Y:S02]  /*b970*/  IADD3 R2, -R228.reuse, 0x10, RZ ;  /* 0x00000010e4027810 */ /* 0x040fe40007ffe1ff */
[----:B------:R-:W-:Y:S01]  /*b980*/  ISETP.NE.U32.AND P2, PT, R228, RZ, PT ;  /* 0x000000ffe400720c */ /* 0x000fe20003f45070 */
[----:B------:R-:W4:Y:S01]  /*b990*/  SHFL.IDX PT, R3, R68, 0x1, 0x181f ;  /* 0x00381f0044037f89 */ /* 0x000f2200000e0000 */
[----:B------:R-:W-:Y:S04]  /*b9a0*/  LOP3.LUT R2, R2, 0xf, RZ, 0xc0, !PT ;  /* 0x0000000f02027812 */ /* 0x000fe800078ec0ff */
[----:B---3--:R-:W-:Y:S04]  /*b9b0*/  IADD3 R148, P5, P4, R2, R146, R150 ;  /* 0x0000009202947210 */ /* 0x008fe80007cbe096 */
[--C-:B--2---:R-:W-:Y:S02]  /*b9c0*/  IADD3.X R149, RZ, R145, R69.reuse, P5, P4 ;  /* 0x00000091ff957210 */ /* 0x104fe40002fe8445 */
[----:B------:R-:W-:Y:S03]  /*b9d0*/  IADD3 R146, P4, R146, R151, RZ ;  /* 0x0000009792927210 */ /* 0x000fe60007f9e0ff */
[----:B------:R-:W-:Y:S01]  /*b9e0*/  @!PT LDS RZ, [RZ] ;  /* 0x00000000fffff984 */ /* 0x000fe20000000800 */
[----:B------:R2:W-:Y:S02]  /*b9f0*/  LDGSTS.E.BYPASS.LTC128B.128.ZFILL [R229+0x8100], [R148.64], P2 ;  /* 0x0810000094e57fae */ /* 0x0005e40009141d46 */
[----:B------:R-:W-:Y:S02]  /*ba00*/  IMAD.X R147, R145, 0x1, R144, P4 ;  /* 0x0000000191937824 */ /* 0x000fe400020e0690 */
[----:B------:R-:W3:Y:S04]  /*ba10*/  SHFL.IDX PT, R145, R0, 0x1, 0x181f ;  /* 0x00381f0000917f89 */ /* 0x000ee800000e0000 */
[----:B------:R4:W-:Y:S02]  /*ba20*/  LDGSTS.E.BYPASS.LTC128B.128 [R229+0xc100], [R146.64], !P0 ;  /* 0x0c10000092e57fae */ /* 0x0009e4000c101d46 */
[C---:B----4-:R-:W-:Y:S04]  /*ba30*/  IADD3 R146, P5, P4, R2.reuse, R3, R150 ;  /* 0x0000000302927210 */ /* 0x050fe80007cbe096 */
[--C-:B---3--:R-:W-:Y:S05]  /*ba40*/  IADD3.X R147, RZ, R145, R69.reuse, P5, P4 ;  /* 0x00000091ff937210 */ /* 0x108fea0002fe8445 */
[----:B------:R3:W-:Y:S02]  /*ba50*/  LDGSTS.E.BYPASS.LTC128B.128.ZFILL [R229+0x9100], [R146.64], P2 ;  /* 0x0910000092e57fae */ /* 0x0007e40009141d46 */
[----:B---3--:R-:W-:Y:S05]  /*ba60*/  IADD3 R146, P4, R3, R151, RZ ;  /* 0x0000009703927210 */ /* 0x008fea0007f9e0ff */
[----:B------:R-:W-:Y:S02]  /*ba70*/  IMAD.X R147, R145, 0x1, R144, P4 ;  /* 0x0000000191937824 */ /* 0x000fe400020e0690 */
[----:B------:R-:W3:Y:S04]  /*ba80*/  SHFL.IDX PT, R145, R68, 0x2, 0x181f ;  /* 0x00581f0044917f89 */ /* 0x000ee800000e0000 */
[----:B------:R4:W-:Y:S04]  /*ba90*/  LDGSTS.E.BYPASS.LTC128B.128 [R229+0xd100], [R146.64], !P0 ;  /* 0x0d10000092e57fae */ /* 0x0009e8000c101d46 */
[----:B------:R-:W-:Y:S01]  /*baa0*/  SHFL.IDX PT, R68, R68, 0x3, 0x181f ;  /* 0x00781f0044447f89 */ /* 0x000fe200000e0000 */
[----:B---3--:R-:W-:Y:S03]  /*bab0*/  IADD3 R2, P5, P4, R2, R145, R150 ;  /* 0x0000009102027210 */ /* 0x008fe60007cbe096 */
[----:B----4-:R-:W3:Y:S04]  /*bac0*/  SHFL.IDX PT, R146, R0, 0x2, 0x181f ;  /* 0x00581f0000927f89 */ /* 0x010ee800000e0000 */
[----:B-1----:R-:W1:Y:S01]  /*bad0*/  SHFL.IDX PT, R0, R0, 0x3, 0x181f ;  /* 0x00781f0000007f89 */ /* 0x002e6200000e0000 */
[----:B---3--:R-:W-:Y:S05]  /*bae0*/  IADD3.X R3, RZ, R146, R69, P5, P4 ;  /* 0x00000092ff037210 */ /* 0x008fea0002fe8445 */
[----:B------:R3:W-:Y:S02]  /*baf0*/  LDGSTS.E.BYPASS.LTC128B.128.ZFILL [R229+0xa100], [R2.64], P2 ;  /* 0x0a10000002e57fae */ /* 0x0007e40009141d46 */
[----:B---3--:R-:W-:Y:S05]  /*bb00*/  IADD3 R2, P2, R145, R151, RZ ;  /* 0x0000009791027210 */ /* 0x008fea0007f5e0ff */
[----:B------:R-:W-:Y:S05]  /*bb10*/  IMAD.X R3, R146, 0x1, R144, P2 ;  /* 0x0000000192037824 */ /* 0x000fea00010e0690 */
[----:B------:R2:W-:Y:S03]  /*bb20*/  LDGSTS.E.BYPASS.LTC128B.128 [R229+0xe100], [R2.64], !P0 ;  /* 0x0e10000002e57fae */ /* 0x0005e6000c101d46 */
.L_x_127:
[C---:B-12---:R-:W-:Y:S02]  /*bb30*/  IADD3 R2, -R228.reuse, 0x10, RZ ;  /* 0x00000010e4027810 */ /* 0x046fe40007ffe1ff */
[----:B------:R-:W-:Y:S02]  /*bb40*/  ISETP.NE.U32.AND P2, PT, R228, RZ, PT ;  /* 0x000000ffe400720c */ /* 0x000fe40003f45070 */
[----:B------:R-:W-:Y:S04]  /*bb50*/  LOP3.LUT R2, R2, 0xf, RZ, 0xc0, !PT ;  /* 0x0000000f02027812 */ /* 0x000fe800078ec0ff */
[----:B------:R-:W-:Y:S04]  /*bb60*/  IADD3 R2, P5, P4, R2, R68, R150 ;  /* 0x0000004402027210 */ /* 0x000fe80007cbe096 */
[----:B------:R-:W-:Y:S05]  /*bb70*/  IADD3.X R3, RZ, R0, R69, P5, P4 ;  /* 0x00000000ff037210 */ /* 0x000fea0002fe8445 */
[----:B------:R-:W-:Y:S01]  /*bb80*/  @!PT LDS RZ, [RZ] ;  /* 0x00000000fffff984 */ /* 0x000fe20000000800 */
[----:B------:R-:W-:Y:S01]  /*bb90*/  @!PT LDS RZ, [RZ] ;  /* 0x00000000fffff984 */ /* 0x000fe20000000800 */
[----:B------:R-:W-:Y:S01]  /*bba0*/  @!PT LDS RZ, [RZ] ;  /* 0x00000000fffff984 */ /* 0x000fe20000000800 */
[----:B------:R1:W-:Y:S02]  /*bbb0*/  LDGSTS.E.BYPASS.LTC128B.128.ZFILL [R229+0xb100], [R2.64], P2 ;  /* 0x0b10000002e57fae */ /* 0x0003e40009141d46 */
[----:B-1----:R-:W-:Y:S05]  /*bbc0*/  IADD3 R2, P2, R68, R151, RZ ;  /* 0x0000009744027210 */ /* 0x002fea0007f5e0ff */
[----:B------:R-:W-:Y:S05]  /*bbd0*/  IMAD.X R3, R0, 0x1, R144, P2 ;  /* 0x0000000100037824 */ /* 0x000fea00010e0690 */
[----:B------:R1:W-:Y:S03]  /*bbe0*/  LDGSTS.E.BYPASS.LTC128B.128 [R229+0xf100], [R2.64], !P0 ;  /* 0x0f10000002e57fae */ /* 0x0003e6000c101d46 */
.L_x_96:
[----:B------:R-:W-:Y:S05]  /*bbf0*/  BSYNC B0 ;  /* 0x0000000000007941 */ /* 0x000fea0003800000 */
.L_x_95:
[----:B-1----:R-:W-:Y:S01]  /*bc00*/  FMNMX.FTZ R2, R4, R70, !PT ;  /* 0x0000004604027209 */ /* 0x002fe20007810000 */
        /* <DEDUP_REMOVED lines=63> */
[----:B------:R-:W-:Y:S01]  /*c000*/  FMNMX.FTZ R144, R67, R0, !PT ;  /* 0x0000000043907209 */ /* 0x000fe20007810000 */
[----:B------:R-:W-:-:S05]  /*c010*/  BRA.DIV ~URZ, `(.L_x_99) ;  /* 0x000067327f007947 */ /* 0x000fca000b800000 */
[----:B------:R-:W1:Y:S02]  /*c020*/  SHFL.BFLY PT, R0, R68, 0x2, 0x1f ;  /* 0x0c401f0044007f89 */ /* 0x000e6400000e0000 */
[----:B-1----:R-:W-:Y:S05]  /*c030*/  FMNMX.FTZ R68, R68, R0, !PT ;  /* 0x0000000044447209 */ /* 0x002fea0007810000 */
[----:B------:R-:W1:Y:S02]  /*c040*/  SHFL.BFLY PT, R69, R68, 0x1, 0x1f ;  /* 0x0c201f0044457f89 */ /* 0x000e6400000e0000 */
[----:B-1----:R-:W-:Y:S02]  /*c050*/  FMNMX.FTZ R69, R68, R69, !PT ;  /* 0x0000004544457209 */ /* 0x002fe40007810000 */
[----:B------:R-:W1:Y:S02]  /*c060*/  SHFL.BFLY PT, R68, R144, 0x2, 0x1f ;  /* 0x0c401f0090447f89 */ /* 0x000e6400000e0000 */
[----:B-1----:R-:W-:Y:S05]  /*c070*/  FMNMX.FTZ R68, R144, R68, !PT ;  /* 0x0000004490447209 */ /* 0x002fea0007810000 */
[----:B------:R1:W2:Y:S02]  /*c080*/  SHFL.BFLY PT, R0, R68, 0x1, 0x1f ;  /* 0x0c201f0044007f89 */ /* 0x0002a400000e0000 */
.L_x_128:
[----:B--2---:R-:W-:Y:S01]  /*c090*/  FMNMX.FTZ R3, R0, R68, !PT ;  /* 0x0000004400037209 */ /* 0x004fe20007810000 */
[C---:B-1----:R-:W-:Y:S01]  /*c0a0*/  FMUL.FTZ R68, R69.reuse, c[0x0][0x2d0] ;  /* 0x0000b40045447a20 */ /* 0x042fe20000410000 */
[----:B------:R-:W-:Y:S01]  /*c0b0*/  WARPSYNC 0xffffffff ;  /* 0xffffffff00007948 */ /* 0x000fe20003800000 */
        /* <DEDUP_REMOVED lines=22> */
[--C-:B------:R-:W-:Y:S01]  /*c220*/  FFMA.FTZ R64, R64, c[0x0][0x2d0], -R68.reuse ;  /* 0x0000b40040407a23 */ /* 0x100fe20000010844 */
[----:B------:R-:W-:Y:S01]  /*c230*/  MOV R61, R57 ;  /* 0x00000039003d7202 */ /* 0x000fe20000000f00 */
        /* <DEDUP_REMOVED lines=12> */
[----:B------:R-:W-:Y:S01]  /*c300*/  FFMA.FTZ R68, R65, c[0x0][0x2d0], -R68 ;  /* 0x0000b40041447a23 */ /* 0x000fe20000010844 */
[----:B------:R-:W-:Y:S01]  /*c310*/  MOV R65, R144 ;  /* 0x0000009000417202 */ /* 0x000fe20000000f00 */
[C---:B-1----:R-:W-:Y:S01]  /*c320*/  FFMA.FTZ R0, R2.reuse, R247, R4 ;  /* 0x000000f702007223 */ /* 0x042fe20000010004 */
[----:B------:R-:W1:Y:S01]  /*c330*/  MUFU.EX2 R144, R5 ;  /* 0x0000000500907308 */ /* 0x000e620000000800 */
[C---:B------:R-:W-:Y:S01]  /*c340*/  FMUL.FTZ R12, R2.reuse, R124 ;  /* 0x0000007c020c7220 */ /* 0x040fe20000410000 */
[----:B------:R-:W-:Y:S01]  /*c350*/  MOV R124, R64 ;  /* 0x00000040007c7202 */ /* 0x000fe20000000f00 */
[C---:B------:R-:W-:Y:S02]  /*c360*/  FMUL.FTZ R64, R2.reuse, R72 ;  /* 0x0000004802407220 */ /* 0x040fe40000410000 */
[C---:B------:R-:W-:Y:S01]  /*c370*/  FMUL.FTZ R13, R2.reuse, R125 ;  /* 0x0000007d020d7220 */ /* 0x040fe20000410000 */
[----:B------:R-:W-:Y:S01]  /*c380*/  MOV R125, R65 ;  /* 0x00000041007d7202 */ /* 0x000fe20000000f00 */
[C---:B------:R-:W-:Y:S02]  /*c390*/  FMUL.FTZ R65, R2.reuse, R73 ;  /* 0x0000004902417220 */ /* 0x040fe40000410000 */
[C---:B------:R-:W-:Y:S01]  /*c3a0*/  FMUL.FTZ R20, R2.reuse, R116 ;  /* 0x0000007402147220 */ /* 0x040fe20000410000 */
[----:B------:R-:W-:Y:S01]  /*c3b0*/  MUFU.EX2 R8, R8 ;  /* 0x0000000800087308 */ /* 0x000fe20000000800 */
[C---:B------:R-:W-:Y:S02]  /*c3c0*/  FMUL.FTZ R33, R2.reuse, R105 ;  /* 0x0000006902217220 */ /* 0x040fe40000410000 */
[C---:B------:R-:W-:Y:S02]  /*c3d0*/  FMUL.FTZ R16, R2.reuse, R120 ;  /* 0x0000007802107220 */ /* 0x040fe40000410000 */
[C---:B------:R-:W-:Y:S02]  /*c3e0*/  FMUL.FTZ R17, R2.reuse, R121 ;  /* 0x0000007902117220 */ /* 0x040fe40000410000 */
[C---:B------:R-:W-:Y:S01]  /*c3f0*/  FMUL.FTZ R21, R2.reuse, R117 ;  /* 0x0000007502157220 */ /* 0x040fe20000410000 */
[----:B------:R-:W-:Y:S01]  /*c400*/  MOV R117, R61 ;  /* 0x0000003d00757202 */ /* 0x000fe20000000f00 */
[C---:B------:R-:W-:Y:S01]  /*c410*/  FMUL.FTZ R24, R2.reuse, R112 ;  /* 0x0000007002187220 */ /* 0x040fe20000410000 */
[----:B------:R-:W2:Y:S01]  /*c420*/  MUFU.EX2 R9, R9 ;  /* 0x0000000900097308 */ /* 0x000ea20000000800 */
[C---:B------:R-:W-:Y:S02]  /*c430*/  FMUL.FTZ R25, R2.reuse, R113 ;  /* 0x0000007102197220 */ /* 0x040fe40000410000 */
[----:B------:R-:W-:Y:S02]  /*c440*/  FMUL.FTZ R28, R2, R108 ;  /* 0x0000006c021c7220 */ /* 0x000fe40000410000 */
[C---:B-1----:R-:W-:Y:S01]  /*c450*/  FADD.FTZ R5, R144.reuse, R0 ;  /* 0x0000000090057221 */ /* 0x042fe20000010000 */
[----:B------:R-:W-:Y:S01]  /*c460*/  F2FP.BF16.PACK_AB R144, R144, R4 ;  /* 0x000000049090723e */ /* 0x000fe200000010ff */
[C---:B------:R-:W-:Y:S02]  /*c470*/  FMUL.FTZ R4, R3.reuse, c[0x0][0x2d0] ;  /* 0x0000b40003047a20 */ /* 0x040fe40000410000 */
[----:B------:R-:W-:Y:S01]  /*c480*/  FADD.FTZ R0, -R3, R71 ;  /* 0x0000004703007221 */ /* 0x000fe20000010100 */
[----:B------:R-:W-:Y:S01]  /*c490*/  MUFU.EX2 R68, R68 ;  /* 0x0000004400447308 */ /* 0x000fe20000000800 */
[--C-:B------:R-:W-:Y:S02]  /*c4a0*/  FFMA.FTZ R147, R11, c[0x0][0x2d0], -R4.reuse ;  /* 0x0000b4000b937a23 */ /* 0x100fe40000010804 */
[----:B------:R-:W3:Y:S01]  /*c4b0*/  LDL.LU R11, [R1] ;  /* 0x00000000010b7983 */ /* 0x000ee20000300800 */
[----:B------:R-:W-:Y:S02]  /*c4c0*/  FMUL.FTZ R0, R0, c[0x0][0x2d0] ;  /* 0x0000b40000007a20 */ /* 0x000fe40000410000 */
[--C-:B------:R-:W-:Y:S02]  /*c4d0*/  FFMA.FTZ R66, R66, c[0x0][0x2d0], -R4.reuse ;  /* 0x0000b40042427a23 */ /* 0x100fe40000010804 */
[--C-:B------:R-:W-:Y:S02]  /*c4e0*/  FFMA.FTZ R67, R67, c[0x0][0x2d0], -R4.reuse ;  /* 0x0000b40043437a23 */ /* 0x100fe40000010804 */
[----:B------:R-:W1:Y:S01]  /*c4f0*/  MUFU.EX2 R0, R0 ;  /* 0x0000000000007308 */ /* 0x000e620000000800 */
[--C-:B------:R-:W-:Y:S01]  /*c500*/  FFMA.FTZ R70, R10, c[0x0][0x2d0], -R4.reuse ;  /* 0x0000b4000a467a23 */ /* 0x100fe20000010804 */
[----:B------:R-:W-:Y:S01]  /*c510*/  MOV R10, R60 ;  /* 0x0000003c000a7202 */ /* 0x000fe20000000f00 */
[--C-:B------:R-:W-:Y:S01]  /*c520*/  FFMA.FTZ R150, R14, c[0x0][0x2d0], -R4.reuse ;  /* 0x0000b4000e967a23 */ /* 0x100fe20000010804 */
[----:B--2---:R-:W-:Y:S01]  /*c530*/  F2FP.BF16.PACK_AB R146, R9, R8 ;  /* 0x000000080992723e */ /* 0x004fe200000010ff */
[--C-:B------:R-:W-:Y:S01]  /*c540*/  FFMA.FTZ R149, R15, c[0x0][0x2d0], -R4.reuse ;  /* 0x0000b4000f957a23 */ /* 0x100fe20000010804 */
[----:B------:R-:W-:Y:S01]  /*c550*/  MOV R120, R10 ;  /* 0x0000000a00787202 */ /* 0x000fe20000000f00 */
        /* <DEDUP_REMOVED lines=22> */
[--C-:B------:R-:W-:Y:S01]  /*c6c0*/  FFMA.FTZ R63, R63, c[0x0][0x2d0], -R4.reuse ;  /* 0x0000b4003f3f7a23 */ /* 0x100fe20000010804 */
[----:B------:R-:W-:Y:S01]  /*c6d0*/  MOV R121, R59 ;  /* 0x0000003b00797202 */ /* 0x000fe20000000f00 */
[--C-:B------:R-:W-:Y:S02]  /*c6e0*/  FFMA.FTZ R6, R6, c[0x0][0x2d0], -R4.reuse ;  /* 0x0000b40006067a23 */ /* 0x100fe40000010804 */
[--C-:B------:R-:W-:Y:S02]  /*c6f0*/  FFMA.FTZ R7, R7, c[0x0][0x2d0], -R4.reuse ;  /* 0x0000b40007077a23 */ /* 0x100fe40000010804 */
[--C-:B------:R-:W-:Y:S01]  /*c700*/  FFMA.FTZ R158, R22, c[0x0][0x2d0], -R4.reuse ;  /* 0x0000b400169e7a23 */ /* 0x100fe20000010804 */
[----:B------:R-:W-:Y:S01]  /*c710*/  MUFU.EX2 R145, R6 ;  /* 0x0000000600917308 */ /* 0x000fe20000000800 */
[--C-:B------:R-:W-:Y:S02]  /*c720*/  FFMA.FTZ R157, R23, c[0x0][0x2d0], -R4.reuse ;  /* 0x0000b400179d7a23 */ /* 0x100fe40000010804 */
[--C-:B------:R-:W-:Y:S02]  /*c730*/  FFMA.FTZ R166, R30, c[0x0][0x2d0], -R4.reuse ;  /* 0x0000b4001ea67a23 */ /* 0x100fe40000010804 */
[--C-:B------:R-:W-:Y:S02]  /*c740*/  FFMA.FTZ R165, R31, c[0x0][0x2d0], -R4.reuse ;  /* 0x0000b4001fa57a23 */ /* 0x100fe40000010804 */
[----:B------:R-:W-:Y:S02]  /*c750*/  FFMA.FTZ R167, R34, c[0x0][0x2d0], -R4 ;  /* 0x0000b40022a77a23 */ /* 0x000fe40000010804 */
[----:B------:R-:W-:Y:S01]  /*c760*/  FADD.FTZ R4, R8, R5 ;  /* 0x0000000508047221 */ /* 0x000fe20000010000 */
[----:B------:R-:W-:Y:S01]  /*c770*/  MUFU.EX2 R7, R7 ;  /* 0x0000000700077308 */ /* 0x000fe20000000800 */
[----:B------:R-:W-:Y:S01]  /*c780*/  FMUL.FTZ R5, R2, R133 ;  /* 0x0000008502057220 */ /* 0x000fe20000410000 */
[----:B------:R-:W-:Y:S01]  /*c790*/  MOV R133, R66 ;  /* 0x0000004200857202 */ /* 0x000fe20000000f00 */
[----:B-1----:R-:W-:Y:S02]  /*c7a0*/  FMUL.FTZ R66, R0, R74 ;  /* 0x0000004a00427220 */ /* 0x002fe40000410000 */
[----:B------:R-:W-:Y:S02]  /*c7b0*/  FADD.FTZ R148, R9, R4 ;  /* 0x0000000409947221 */ /* 0x000fe40000010000 */
[----:B------:R-:W-:Y:S01]  /*c7c0*/  FMUL.FTZ R4, R2, R132 ;  /* 0x0000008402047220 */ /* 0x000fe20000410000 */
[----:B------:R-:W-:Y:S01]  /*c7d0*/  MOV R132, R67 ;  /* 0x0000004300847202 */ /* 0x000fe20000000f00 */
[C---:B------:R-:W-:Y:S01]  /*c7e0*/  FMUL.FTZ R67, R0.reuse, R75 ;  /* 0x0000004b00437220 */ /* 0x040fe20000410000 */
[----:B------:R-:W-:Y:S01]  /*c7f0*/  MUFU.EX2 R158, R158 ;  /* 0x0000009e009e7308 */ /* 0x000fe20000000800 */
[----:B------:R-:W1:Y:S01]  /*c800*/  LDSM.16.MT88.4 R72, [R203] ;  /* 0x00000000cb48783b */ /* 0x000e620000004200 */
[C---:B------:R-:W-:Y:S02]  /*c810*/  FMUL.FTZ R34, R0.reuse, R106 ;  /* 0x0000006a00227220 */ /* 0x040fe40000410000 */
[----:B------:R-:W-:Y:S02]  /*c820*/  FMUL.FTZ R10, R0, R130 ;  /* 0x00000082000a7220 */ /* 0x000fe40000410000 */
[C---:B------:R-:W-:Y:S01]  /*c830*/  FMUL.FTZ R8, R2.reuse, R128 ;  /* 0x0000008002087220 */ /* 0x040fe20000410000 */
[----:B------:R-:W-:Y:S01]  /*c840*/  MOV R128, R63 ;  /* 0x0000003f00807202 */ /* 0x000fe20000000f00 */
[----:B------:R-:W-:Y:S01]  /*c850*/  FMUL.FTZ R9, R2, R129 ;  /* 0x0000008102097220 */ /* 0x000fe20000410000 */
[----:B------:R-:W-:Y:S01]  /*c860*/  MOV R129, R62 ;  /* 0x0000003e00817202 */ /* 0x000fe20000000f00 */
[----:B------:R-:W2:Y:S01]  /*c870*/  MUFU.EX2 R106, R70 ;  /* 0x00000046006a7308 */ /* 0x000ea20000000800 */
[C---:B------:R-:W-:Y:S02]  /*c880*/  FMUL.FTZ R14, R0.reuse, R126 ;  /* 0x0000007e000e7220 */ /* 0x040fe40000410000 */
[C---:B------:R-:W-:Y:S02]  /*c890*/  FMUL.FTZ R15, R0.reuse, R127 ;  /* 0x0000007f000f7220 */ /* 0x040fe40000410000 */
[C---:B------:R-:W-:Y:S02]  /*c8a0*/  FMUL.FTZ R18, R0.reuse, R122 ;  /* 0x0000007a00127220 */ /* 0x040fe40000410000 */
[C---:B------:R-:W-:Y:S02]  /*c8b0*/  FMUL.FTZ R19, R0.reuse, R123 ;  /* 0x0000007b00137220 */ /* 0x040fe40000410000 */
[C---:B------:R-:W-:Y:S01]  /*c8c0*/  FMUL.FTZ R22, R0.reuse, R118 ;  /* 0x0000007600167220 */ /* 0x040fe20000410000 */
[----:B------:R-:W4:Y:S01]  /*c8d0*/  MUFU.EX2 R70, R156 ;  /* 0x0000009c00467308 */ /* 0x000f220000000800 */
[C---:B------:R-:W-:Y:S02]  /*c8e0*/  FMUL.FTZ R23, R0.reuse, R119 ;  /* 0x0000007700177220 */ /* 0x040fe40000410000 */
[C---:B------:R-:W-:Y:S02]  /*c8f0*/  FMUL.FTZ R26, R0.reuse, R114 ;  /* 0x00000072001a7220 */ /* 0x040fe40000410000 */
[----:B------:R-:W-:Y:S02]  /*c900*/  FMUL.FTZ R27, R0, R115 ;  /* 0x00000073001b7220 */ /* 0x000fe40000410000 */
[----:B------:R-:W-:Y:S01]  /*c910*/  FMUL.FTZ R29, R2, R109 ;  /* 0x0000006d021d7220 */ /* 0x000fe20000410000 */
[----:B------:R-:W-:Y:S01]  /*c920*/  LDSM.16.MT88.4 R112, [R204+0x3800] ;  /* 0x00380000cc70783b */ /* 0x000fe20000004200 */
[C---:B------:R-:W-:Y:S01]  /*c930*/  FMUL.FTZ R30, R0.reuse, R110 ;  /* 0x0000006e001e7220 */ /* 0x040fe20000410000 */
[----:B------:R-:W-:Y:S01]  /*c940*/  MUFU.EX2 R157, R157 ;  /* 0x0000009d009d7308 */ /* 0x000fe20000000800 */
[C---:B------:R-:W-:Y:S02]  /*c950*/  FMUL.FTZ R31, R0.reuse, R111 ;  /* 0x0000006f001f7220 */ /* 0x040fe40000410000 */
[----:B------:R-:W-:Y:S01]  /*c960*/  FMUL.FTZ R35, R0, R107 ;  /* 0x0000006b00237220 */ /* 0x000fe20000410000 */
[----:B--2---:R-:W-:Y:S01]  /*c970*/  F2FP.BF16.PACK_AB R147, R116, R106 ;  /* 0x0000006a7493723e */ /* 0x004fe200000010ff */
[C---:B------:R-:W-:Y:S02]  /*c980*/  FMUL.FTZ R32, R2.reuse, R104 ;  /* 0x0000006802207220 */ /* 0x040fe40000410000 */
[C---:B------:R-:W-:Y:S02]  /*c990*/  FMUL.FTZ R36, R2.reuse, R100 ;  /* 0x0000006402247220 */ /* 0x040fe40000410000 */
[----:B------:R-:W-:Y:S01]  /*c9a0*/  FMUL.FTZ R37, R2, R101 ;  /* 0x0000006502257220 */ /* 0x000fe20000410000 */
[----:B------:R-:W-:Y:S01]  /*c9b0*/  MUFU.EX2 R104, R252 ;  /* 0x000000fc00687308 */ /* 0x000fe20000000800 */
[C---:B------:R-:W-:Y:S02]  /*c9c0*/  FMUL.FTZ R38, R0.reuse, R102 ;  /* 0x0000006600267220 */ /* 0x040fe40000410000 */
[----:B------:R-:W-:Y:S02]  /*c9d0*/  FMUL.FTZ R39, R0, R103 ;  /* 0x0000006700277220 */ /* 0x000fe40000410000 */
[----:B------:R-:W-:Y:S01]  /*c9e0*/  FMUL.FTZ R41, R2, R97 ;  /* 0x0000006102297220 */ /* 0x000fe20000410000 */
[----:B------:R-:W-:Y:S01]  /*c9f0*/  LDSM.16.MT88.4 R100, [R203+0x7000] ;  /* 0x00700000cb64783b */ /* 0x000fe20000004200 */
[C---:B------:R-:W-:Y:S02]  /*ca00*/  FMUL.FTZ R42, R0.reuse, R98 ;  /* 0x00000062002a7220 */ /* 0x040fe40000410000 */
[----:B------:R-:W-:Y:S01]  /*ca10*/  FMUL.FTZ R43, R0, R99 ;  /* 0x00000063002b7220 */ /* 0x000fe20000410000 */
[----:B------:R-:W-:Y:S01]  /*ca20*/  MUFU.EX2 R111, R150 ;  /* 0x00000096006f7308 */ /* 0x000fe20000000800 */
[C---:B------:R-:W-:Y:S02]  /*ca30*/  FMUL.FTZ R40, R2.reuse, R96 ;  /* 0x0000006002287220 */ /* 0x040fe40000410000 */
[----:B------:R-:W-:Y:S02]  /*ca40*/  FMUL.FTZ R45, R2, R93 ;  /* 0x0000005d022d7220 */ /* 0x000fe40000410000 */
[C---:B------:R-:W-:Y:S02]  /*ca50*/  FMUL.FTZ R46, R0.reuse, R94 ;  /* 0x0000005e002e7220 */ /* 0x040fe40000410000 */
[----:B------:R-:W-:Y:S02]  /*ca60*/  FMUL.FTZ R47, R0, R95 ;  /* 0x0000005f002f7220 */ /* 0x000fe40000410000 */
[C---:B------:R-:W-:Y:S01]  /*ca70*/  FMUL.FTZ R44, R2.reuse, R92 ;  /* 0x0000005c022c7220 */ /* 0x040fe20000410000 */
[----:B------:R-:W-:Y:S01]  /*ca80*/  MUFU.EX2 R150, R121 ;  /* 0x0000007900967308 */ /* 0x000fe20000000800 */
[C---:B------:R-:W-:Y:S02]  /*ca90*/  FMUL.FTZ R48, R2.reuse, R88 ;  /* 0x0000005802307220 */ /* 0x040fe40000410000 */
[----:B------:R-:W-:Y:S02]  /*caa0*/  FMUL.FTZ R49, R2, R89 ;  /* 0x0000005902317220 */ /* 0x000fe40000410000 */
[C---:B------:R-:W-:Y:S02]  /*cab0*/  FMUL.FTZ R50, R0.reuse, R90 ;  /* 0x0000005a00327220 */ /* 0x040fe40000410000 */
[----:B------:R-:W-:Y:S02]  /*cac0*/  FMUL.FTZ R51, R0, R91 ;  /* 0x0000005b00337220 */ /* 0x000fe40000410000 */
[----:B------:R-:W-:Y:S01]  /*cad0*/  FMUL.FTZ R53, R2, R85 ;  /* 0x0000005502357220 */ /* 0x000fe20000410000 */
[----:B------:R-:W-:Y:S01]  /*cae0*/  LDSM.16.MT88.4 R88, [R205+0x1800] ;  /* 0x00180000cd58783b */ /* 0x000fe20000004200 */
        /* <DEDUP_REMOVED lines=8> */
[C---:B------:R-:W-:Y:S02]  /*cb70*/  FMUL.FTZ R56, R2.reuse, R80 ;  /* 0x0000005002387220 */ /* 0x040fe40000410000 */
[C---:B------:R-:W-:Y:S02]  /*cb80*/  FMUL.FTZ R60, R2.reuse, R76 ;  /* 0x0000004c023c7220 */ /* 0x040fe40000410000 */
[----:B------:R-:W-:Y:S02]  /*cb90*/  FMUL.FTZ R61, R2, R77 ;  /* 0x0000004d023d7220 */ /* 0x000fe40000410000 */
[C---:B------:R-:W-:Y:S02]  /*cba0*/  FMUL.FTZ R62, R0.reuse, R78 ;  /* 0x0000004e003e7220 */ /* 0x040fe40000410000 */
[C---:B------:R-:W-:Y:S01]  /*cbb0*/  FMUL.FTZ R63, R0.reuse, R79 ;  /* 0x0000004f003f7220 */ /* 0x040fe20000410000 */
[----:B------:R-:W2:Y:S01]  /*cbc0*/  MUFU.EX2 R2, R155 ;  /* 0x0000009b00027308 */ /* 0x000ea20000000800 */
[----:B------:R-:W-:Y:S09]  /*cbd0*/  LDSM.16.MT88.4 R76, [R203+0x800] ;  /* 0x00080000cb4c783b */ /* 0x000ff20000004200 */
[----:B------:R5:W1:Y:S10]  /*cbe0*/  MUFU.EX2 R80, R154 ;  /* 0x0000009a00507308 */ /* 0x000a740000000800 */
[----:B------:R-:W1:Y:S10]  /*cbf0*/  MUFU.EX2 R110, R149 ;  /* 0x00000095006e7308 */ /* 0x000e740000000800 */
[----:B------:R-:W-:Y:S01]  /*cc00*/  MUFU.EX2 R149, R129 ;  /* 0x0000008100957308 */ /* 0x000fe20000000800 */
[----:B-----5:R-:W5:Y:S09]  /*cc10*/  LDL R154, [R1+0x4] ;  /* 0x00000400019a7983 */ /* 0x020f720000100800 */
[----:B------:R-:W-:Y:S10]  /*cc20*/  MUFU.EX2 R166, R166 ;  /* 0x000000a600a67308 */ /* 0x000ff40000000800 */
        /* <DEDUP_REMOVED lines=8> */
[----:B------:R-:W-:Y:S01]  /*ccb0*/  MUFU.EX2 R239, R239 ;  /* 0x000000ef00ef7308 */ /* 0x000fe20000000800 */
[C---:B---3--:R-:W-:Y:S01]  /*ccc0*/  FFMA.FTZ R6, R0.reuse, R11, R145 ;  /* 0x0000000b00067223 */ /* 0x048fe20000010091 */
[C---:B------:R-:W-:Y:S01]  /*ccd0*/  F2FP.BF16.PACK_AB R145, R7.reuse, R145 ;  /* 0x000000910791723e */ /* 0x040fe200000010ff */
[C---:B------:R-:W-:Y:S02]  /*cce0*/  FMUL.FTZ R11, R0.reuse, R131 ;  /* 0x00000083000b7220 */ /* 0x040fe40000410000 */
[----:B------:R-:W-:Y:S02]  /*ccf0*/  FADD.FTZ R105, R7, R6 ;  /* 0x0000000607697221 */ /* 0x000fe40000010000 */
[C---:B------:R-:W-:Y:S02]  /*cd00*/  FMUL.FTZ R6, R0.reuse, R134 ;  /* 0x0000008600067220 */ /* 0x040fe40000410000 */
[----:B------:R-:W-:Y:S01]  /*cd10*/  FMUL.FTZ R7, R0, R135 ;  /* 0x0000008700077220 */ /* 0x000fe20000410000 */
[----:B------:R-:W-:Y:S01]  /*cd20*/  MUFU.EX2 R240, R240 ;  /* 0x000000f000f07308 */ /* 0x000fe20000000800 */
[----:B----4-:R-:W-:Y:S04]  /*cd30*/  FADD.FTZ R0, R70, R148 ;  /* 0x0000009446007221 */ /* 0x010fe80000010000 */
[----:B--2---:R-:W-:Y:S01]  /*cd40*/  FADD.FTZ R0, R2, R0 ;  /* 0x0000000002007221 */ /* 0x004fe20000010000 */
[C---:B-1----:R-:W-:Y:S04]  /*cd50*/  HMMA.16816.F32.BF16 R4, R144.reuse, R72, R4 ;  /* 0x000000489004723c */ /* 0x042fe80000041804 */
[----:B------:R1:W-:Y:S01]  /*cd60*/  MUFU.EX2 R148, R128 ;  /* 0x0000008000947308 */ /* 0x0003e20000000800 */
[----:B------:R-:W-:Y:S03]  /*cd70*/  FADD.FTZ R0, R80, R0 ;  /* 0x0000000050007221 */ /* 0x000fe60000010000 */
[C---:B------:R-:W-:Y:S01]  /*cd80*/  HMMA.16816.F32.BF16 R8, R144.reuse, R74, R8 ;  /* 0x0000004a9008723c */ /* 0x040fe20000041808 */
[----:B------:R-:W2:Y:S03]  /*cd90*/  LDSM.16.MT88.4 R72, [R205] ;  /* 0x00000000cd48783b */ /* 0x000ea60000004200 */
[C---:B------:R-:W-:Y:S02]  /*cda0*/  FADD.FTZ R0, R71.reuse, R0 ;  /* 0x0000000047007221 */ /* 0x040fe40000010000 */
[----:B------:R-:W-:Y:S10]  /*cdb0*/  MUFU.EX2 R241, R241 ;  /* 0x000000f100f17308 */ /* 0x000ff40000000800 */
[----:B------:R-:W-:Y:S01]  /*cdc0*/  MUFU.EX2 R242, R242 ;  /* 0x000000f200f27308 */ /* 0x000fe20000000800 */
[----:B-1----:R-:W-:Y:S09]  /*cdd0*/  LDSM.16.MT88.4 R128, [R203+0x3800] ;  /* 0x00380000cb80783b */ /* 0x002ff20000004200 */
[----:B------:R-:W-:Y:S10]  /*cde0*/  MUFU.EX2 R153, R247 ;  /* 0x000000f700997308 */ /* 0x000ff40000000800 */
[----:B------:R-:W-:Y:S01]  /*cdf0*/  MUFU.EX2 R109, R151 ;  /* 0x00000097006d7308 */ /* 0x000fe20000000800 */
[C---:B--2---:R-:W-:Y:S09]  /*ce00*/  HMMA.16816.F32.BF16 R12, R144.reuse, R72, R12 ;  /* 0x00000048900c723c */ /* 0x044ff2000004180c */
[----:B------:R-:W-:Y:S01]  /*ce10*/  MUFU.EX2 R151, R251 ;  /* 0x000000fb00977308 */ /* 0x000fe20000000800 */
[C---:B------:R-:W-:Y:S01]  /*ce20*/  HMMA.16816.F32.BF16 R16, R144.reuse, R74, R16 ;  /* 0x0000004a9010723c */ /* 0x040fe20000041810 */
[----:B------:R-:W1:Y:S08]  /*ce30*/  LDSM.16.MT88.4 R72, [R204] ;  /* 0x00000000cc48783b */ /* 0x000e700000004200 */
[----:B------:R-:W2:Y:S10]  /*ce40*/  MUFU.EX2 R108, R152 ;  /* 0x00000098006c7308 */ /* 0x000eb40000000800 */
[----:B------:R-:W-:Y:S01]  /*ce50*/  MUFU.EX2 R152, R248 ;  /* 0x000000f800987308 */ /* 0x000fe20000000800 */
[C---:B-1----:R-:W-:Y:S08]  /*ce60*/  HMMA.16816.F32.BF16 R20, R144.reuse, R72, R20 ;  /* 0x000000489014723c */ /* 0x042ff00000041814 */
[C---:B------:R-:W-:Y:S01]  /*ce70*/  HMMA.16816.F32.BF16 R24, R144.reuse, R74, R24 ;  /* 0x0000004a9018723c */ /* 0x040fe20000041818 */
[----:B------:R-:W1:Y:S07]  /*ce80*/  LDSM.16.MT88.4 R72, [R216] ;  /* 0x00000000d848783b */ /* 0x000e6e0000004200 */
[C---:B-1----:R-:W-:Y:S08]  /*ce90*/  HMMA.16816.F32.BF16 R28, R144.reuse, R72, R28 ;  /* 0x00000048901c723c */ /* 0x042ff0000004181c */
[C---:B------:R-:W-:Y:S01]  /*cea0*/  HMMA.16816.F32.BF16 R32, R144.reuse, R74, R32 ;  /* 0x0000004a9020723c */ /* 0x040fe20000041820 */
[----:B------:R-:W1:Y:S02]  /*ceb0*/  LDSM.16.MT88.4 R72, [R203+0x4000] ;  /* 0x00400000cb48783b */ /* 0x000e640000004200 */
[----:B-----5:R-:W-:Y:S05]  /*cec0*/  ISETP.GT.AND P0, PT, R232, R154, PT ;  /* 0x0000009ae800720c */ /* 0x020fea0003f04270 */
        /* <DEDUP_REMOVED lines=9> */
[C---:B-1----:R-:W-:Y:S07]  /*cf60*/  HMMA.16816.F32.BF16 R60, R144.reuse, R72, R60 ;  /* 0x00000048903c723c */ /* 0x042fee000004183c */
[----:B------:R-:W-:Y:S01]  /*cf70*/  F2FP.BF16.PACK_AB R72, R2, R70 ;  /* 0x000000460248723e */ /* 0x000fe200000010ff */
[----:B------:R-:W-:Y:S01]  /*cf80*/  HMMA.16816.F32.BF16 R64, R144, R74, R64 ;  /* 0x0000004a9040723c */ /* 0x000fe20000041840 */
[----:B------:R-:W1:Y:S03]  /*cf90*/  MUFU.EX2 R70, R164 ;  /* 0x000000a400467308 */ /* 0x000e660000000800 */
[----:B------:R-:W-:Y:S03]  /*cfa0*/  F2FP.BF16.PACK_AB R73, R110, R111 ;  /* 0x0000006f6e49723e */ /* 0x000fe600000010ff */
[----:B------:R-:W-:Y:S02]  /*cfb0*/  F2FP.BF16.PACK_AB R74, R71, R80 ;  /* 0x00000050474a723e */ /* 0x000fe400000010ff */
[----:B------:R-:W3:Y:S02]  /*cfc0*/  LDSM.16.MT88.4 R80, [R205+0x800] ;  /* 0x00080000cd50783b */ /* 0x000ee40000004200 */
[----:B------:R-:W4:Y:S01]  /*cfd0*/  MUFU.EX2 R2, R163 ;  /* 0x000000a300027308 */ /* 0x000f220000000800 */
[----:B--2---:R-:W-:Y:S02]  /*cfe0*/  F2FP.BF16.PACK_AB R75, R108, R109 ;  /* 0x0000006d6c4b723e */ /* 0x004fe400000010ff */
[----:B------:R-:W-:Y:S05]  /*cff0*/  F2FP.BF16.PACK_AB R145, R148, R149 ;  /* 0x000000959491723e */ /* 0x000fea00000010ff */
[C---:B------:R-:W-:Y:S02]  /*d000*/  HMMA.16816.F32.BF16 R4, R72.reuse, R76, R4 ;  /* 0x0000004c4804723c */ /* 0x040fe40000041804 */
[----:B------:R-:W2:Y:S03]  /*d010*/  MUFU.EX2 R71, R161 ;  /* 0x000000a100477308 */ /* 0x000ea60000000800 */
[----:B-1----:R-:W-:Y:S03]  /*d020*/  FADD.FTZ R0, R70, R0 ;  /* 0x0000000046007221 */ /* 0x002fe60000010000 */
[C---:B------:R-:W-:Y:S01]  /*d030*/  HMMA.16816.F32.BF16 R8, R72.reuse, R78, R8 ;  /* 0x0000004e4808723c */ /* 0x040fe20000041808 */
[----:B------:R-:W1:Y:S03]  /*d040*/  LDSM.16.MT88.4 R76, [R204+0x800] ;  /* 0x00080000cc4c783b */ /* 0x000e660000004200 */
[----:B------:R-:W-:Y:S01]  /*d050*/  MUFU.EX2 R144, R125 ;  /* 0x0000007d00907308 */ /* 0x000fe20000000800 */
[----:B----4-:R-:W-:Y:S04]  /*d060*/  FADD.FTZ R0, R2, R0 ;  /* 0x0000000002007221 */ /* 0x010fe80000010000 */
[----:B------:R-:W-:Y:S05]  /*d070*/  FADD.FTZ R0, R84, R0 ;  /* 0x0000000054007221 */ /* 0x000fea0000010000 */
[----:B------:R-:W-:Y:S01]  /*d080*/  MUFU.EX2 R146, R124 ;  /* 0x0000007c00927308 */ /* 0x000fe20000000800 */
[C---:B--2---:R-:W-:Y:S01]  /*d090*/  FADD.FTZ R0, R71.reuse, R0 ;  /* 0x0000000047007221 */ /* 0x044fe20000010000 */
[C---:B---3--:R-:W-:Y:S08]  /*d0a0*/  HMMA.16816.F32.BF16 R12, R72.reuse, R80, R12 ;  /* 0x00000050480c723c */ /* 0x048ff0000004180c */
        /* <DEDUP_REMOVED lines=18> */
[----:B------:R-:W-:Y:S01]  /*d1d0*/  HMMA.16816.F32.BF16 R64, R72, R82, R64 ;  /* 0x000000524840723c */ /* 0x000fe20000041840 */
[----:B------:R-:W2:Y:S06]  /*d1e0*/  LDSM.16.MT88.4 R80, [R205+0x1000] ;  /* 0x00100000cd50783b */ /* 0x000eac0000004200 */
[----:B------:R-:W-:Y:S02]  /*d1f0*/  F2FP.BF16.PACK_AB R74, R71, R84 ;  /* 0x00000054474a723e */ /* 0x000fe400000010ff */
[----:B------:R-:W3:Y:S01]  /*d200*/  LDSM.16.MT88.4 R84, [R204+0x1000] ;  /* 0x00100000cc54783b */ /* 0x000ee20000004200 */
[----:B------:R-:W-:Y:S02]  /*d210*/  MUFU.EX2 R71, R169 ;  /* 0x000000a900477308 */ /* 0x000fe40000000800 */
[----:B------:R-:W-:Y:S02]  /*d220*/  F2FP.BF16.PACK_AB R72, R2, R70 ;  /* 0x000000460248723e */ /* 0x000fe400000010ff */
[----:B------:R-:W-:Y:S02]  /*d230*/  F2FP.BF16.PACK_AB R73, R157, R158 ;  /* 0x0000009e9d49723e */ /* 0x000fe400000010ff */
[----:B------:R-:W-:Y:S04]  /*d240*/  F2FP.BF16.PACK_AB R75, R160, R159 ;  /* 0x0000009fa04b723e */ /* 0x000fe800000010ff */
[----:B------:R-:W4:Y:S03]  /*d250*/  MUFU.EX2 R70, R172 ;  /* 0x000000ac00467308 */ /* 0x000f260000000800 */
[C---:B-1----:R-:W-:Y:S07]  /*d260*/  HMMA.16816.F32.BF16 R4, R72.reuse, R76, R4 ;  /* 0x0000004c4804723c */ /* 0x042fee0000041804 */
[----:B------:R-:W1:Y:S01]  /*d270*/  MUFU.EX2 R2, R171 ;  /* 0x000000ab00027308 */ /* 0x000e620000000800 */
[C---:B------:R-:W-:Y:S01]  /*d280*/  HMMA.16816.F32.BF16 R8, R72.reuse, R78, R8 ;  /* 0x0000004e4808723c */ /* 0x040fe20000041808 */
[----:B------:R-:W5:Y:S07]  /*d290*/  LDSM.16.MT88.4 R76, [R206+0x1000] ;  /* 0x00100000ce4c783b */ /* 0x000f6e0000004200 */
[C---:B--2---:R-:W-:Y:S04]  /*d2a0*/  HMMA.16816.F32.BF16 R12, R72.reuse, R80, R12 ;  /* 0x00000050480c723c */ /* 0x044fe8000004180c */
[----:B----4-:R-:W-:Y:S04]  /*d2b0*/  FADD.FTZ R0, R70, R0 ;  /* 0x0000000046007221 */ /* 0x010fe80000010000 */
[C---:B------:R-:W-:Y:S01]  /*d2c0*/  HMMA.16816.F32.BF16 R16, R72.reuse, R82, R16 ;  /* 0x000000524810723c */ /* 0x040fe20000041810 */
[----:B------:R-:W2:Y:S03]  /*d2d0*/  LDSM.16.MT88.4 R80, [R203+0x5000] ;  /* 0x00500000cb50783b */ /* 0x000ea60000004200 */
[----:B-1----:R-:W-:Y:S04]  /*d2e0*/  FADD.FTZ R0, R2, R0 ;  /* 0x0000000002007221 */ /* 0x002fe80000010000 */
[C---:B---3--:R-:W-:Y:S04]  /*d2f0*/  HMMA.16816.F32.BF16 R20, R72.reuse, R84, R20 ;  /* 0x000000544814723c */ /* 0x048fe80000041814 */
[----:B------:R-:W-:Y:S04]  /*d300*/  FADD.FTZ R0, R92, R0 ;  /* 0x000000005c007221 */ /* 0x000fe80000010000 */
[C---:B------:R-:W-:Y:S01]  /*d310*/  HMMA.16816.F32.BF16 R24, R72.reuse, R86, R24 ;  /* 0x000000564818723c */ /* 0x040fe20000041818 */
[----:B------:R-:W1:Y:S03]  /*d320*/  LDSM.16.MT88.4 R84, [R205+0x5000] ;  /* 0x00500000cd54783b */ /* 0x000e660000004200 */
[----:B------:R-:W-:Y:S04]  /*d330*/  FADD.FTZ R0, R71, R0 ;  /* 0x0000000047007221 */ /* 0x000fe80000010000 */
[C---:B-----5:R-:W-:Y:S08]  /*d340*/  HMMA.16816.F32.BF16 R28, R72.reuse, R76, R28 ;  /* 0x0000004c481c723c */ /* 0x060ff0000004181c */
        /* <DEDUP_REMOVED lines=8> */
[C---:B---3--:R-:W-:Y:S07]  /*d3d0*/  HMMA.16816.F32.BF16 R52, R72.reuse, R76, R52 ;  /* 0x0000004c4834723c */ /* 0x048fee0000041834 */
[----:B------:R-:W-:Y:S01]  /*d3e0*/  F2FP.BF16.PACK_AB R76, R2, R70 ;  /* 0x00000046024c723e */ /* 0x000fe200000010ff */
[C---:B------:R-:W-:Y:S01]  /*d3f0*/  HMMA.16816.F32.BF16 R56, R72.reuse, R78, R56 ;  /* 0x0000004e4838723c */ /* 0x040fe20000041838 */
[----:B------:R-:W3:Y:S03]  /*d400*/  MUFU.EX2 R70, R238 ;  /* 0x000000ee00467308 */ /* 0x000ee60000000800 */
[----:B------:R-:W-:Y:S03]  /*d410*/  F2FP.BF16.PACK_AB R77, R165, R166 ;  /* 0x000000a6a54d723e */ /* 0x000fe600000010ff */
[----:B------:R-:W-:Y:S01]  /*d420*/  F2FP.BF16.PACK_AB R78, R71, R92 ;  /* 0x0000005c474e723e */ /* 0x000fe200000010ff */
[C---:B--2---:R-:W-:Y:S01]  /*d430*/  HMMA.16816.F32.BF16 R60, R72.reuse, R80, R60 ;  /* 0x00000050483c723c */ /* 0x044fe2000004183c */
[----:B------:R-:W-:Y:S02]  /*d440*/  LDSM.16.MT88.4 R92, [R205+0x2000] ;  /* 0x00200000cd5c783b */ /* 0x000fe40000004200 */
[----:B------:R-:W2:Y:S01]  /*d450*/  MUFU.EX2 R2, R237 ;  /* 0x000000ed00027308 */ /* 0x000ea20000000800 */
[----:B------:R-:W-:Y:S04]  /*d460*/  F2FP.BF16.PACK_AB R79, R168, R167 ;  /* 0x000000a7a84f723e */ /* 0x000fe800000010ff */
[----:B------:R-:W-:Y:S01]  /*d470*/  HMMA.16816.F32.BF16 R64, R72, R82, R64 ;  /* 0x000000524840723c */ /* 0x000fe20000041840 */
[----:B------:R-:W4:Y:S04]  /*d480*/  LDSM.16.MT88.4 R72, [R204+0x1800] ;  /* 0x00180000cc48783b */ /* 0x000f280000004200 */
[----:B------:R-:W5:Y:S03]  /*d490*/  MUFU.EX2 R71, R235 ;  /* 0x000000eb00477308 */ /* 0x000f660000000800 */
[C---:B-1----:R-:W-:Y:S01]  /*d4a0*/  HMMA.16816.F32.BF16 R4, R76.reuse, R84, R4 ;  /* 0x000000544c04723c */ /* 0x042fe20000041804 */
[----:B------:R-:W1:Y:S04]  /*d4b0*/  LDSM.16.MT88.4 R80, [R206+0x1800] ;  /* 0x00180000ce50783b */ /* 0x000e680000004200 */
[----:B---3--:R-:W-:Y:S03]  /*d4c0*/  FADD.FTZ R0, R70, R0 ;  /* 0x0000000046007221 */ /* 0x008fe60000010000 */
[C---:B------:R-:W-:Y:S01]  /*d4d0*/  HMMA.16816.F32.BF16 R8, R76.reuse, R86, R8 ;  /* 0x000000564c08723c */ /* 0x040fe20000041808 */
[----:B------:R-:W3:Y:S03]  /*d4e0*/  LDSM.16.MT88.4 R84, [R203+0x5800] ;  /* 0x00580000cb54783b */ /* 0x000ee60000004200 */
[----:B--2---:R-:W-:Y:S04]  /*d4f0*/  FADD.FTZ R0, R2, R0 ;  /* 0x0000000002007221 */ /* 0x004fe80000010000 */
[C---:B------:R-:W-:Y:S04]  /*d500*/  HMMA.16816.F32.BF16 R12, R76.reuse, R88, R12 ;  /* 0x000000584c0c723c */ /* 0x040fe8000004180c */
[----:B------:R-:W-:Y:S04]  /*d510*/  FADD.FTZ R0, R96, R0 ;  /* 0x0000000060007221 */ /* 0x000fe80000010000 */
[C---:B------:R-:W-:Y:S01]  /*d520*/  HMMA.16816.F32.BF16 R16, R76.reuse, R90, R16 ;  /* 0x0000005a4c10723c */ /* 0x040fe20000041810 */
[----:B------:R-:W-:Y:S03]  /*d530*/  LDSM.16.MT88.4 R88, [R204+0x5800] ;  /* 0x00580000cc58783b */ /* 0x000fe60000004200 */
[C---:B-----5:R-:W-:Y:S04]  /*d540*/  FADD.FTZ R0, R71.reuse, R0 ;  /* 0x0000000047007221 */ /* 0x060fe80000010000 */
[C---:B----4-:R-:W-:Y:S08]  /*d550*/  HMMA.16816.F32.BF16 R20, R76.reuse, R72, R20 ;  /* 0x000000484c14723c */ /* 0x050ff00000041814 */
[C---:B------:R-:W-:Y:S01]  /*d560*/  HMMA.16816.F32.BF16 R24, R76.reuse, R74, R24 ;  /* 0x0000004a4c18723c */ /* 0x040fe20000041818 */
[----:B------:R-:W2:Y:S07]  /*d570*/  LDSM.16.MT88.4 R72, [R205+0x5800] ;  /* 0x00580000cd48783b */ /* 0x000eae0000004200 */
[C---:B-1----:R-:W-:Y:S08]  /*d580*/  HMMA.16816.F32.BF16 R28, R76.reuse, R80, R28 ;  /* 0x000000504c1c723c */ /* 0x042ff0000004181c */
[C---:B------:R-:W-:Y:S01]  /*d590*/  HMMA.16816.F32.BF16 R32, R76.reuse, R82, R32 ;  /* 0x000000524c20723c */ /* 0x040fe20000041820 */
[----:B------:R-:W1:Y:S07]  /*d5a0*/  LDSM.16.MT88.4 R80, [R206+0x5800] ;  /* 0x00580000ce50783b */ /* 0x000e6e0000004200 */
[C---:B---3--:R-:W-:Y:S08]  /*d5b0*/  HMMA.16816.F32.BF16 R36, R76.reuse, R84, R36 ;  /* 0x000000544c24723c */ /* 0x048ff00000041824 */
[C---:B------:R-:W-:Y:S01]  /*d5c0*/  HMMA.16816.F32.BF16 R40, R76.reuse, R86, R40 ;  /* 0x000000564c28723c */ /* 0x040fe20000041828 */
[----:B------:R-:W3:Y:S07]  /*d5d0*/  LDSM.16.MT88.4 R84, [R203+0x2000] ;  /* 0x00200000cb54783b */ /* 0x000eee0000004200 */
[C---:B--2---:R-:W-:Y:S07]  /*d5e0*/  HMMA.16816.F32.BF16 R44, R76.reuse, R72, R44 ;  /* 0x000000484c2c723c */ /* 0x044fee000004182c */
[----:B------:R-:W-:Y:S01]  /*d5f0*/  F2FP.BF16.PACK_AB R72, R2, R70 ;  /* 0x000000460248723e */ /* 0x000fe200000010ff */
[C---:B------:R-:W-:Y:S01]  /*d600*/  HMMA.16816.F32.BF16 R48, R76.reuse, R74, R48 ;  /* 0x0000004a4c30723c */ /* 0x040fe20000041830 */
[----:B------:R-:W-:Y:S03]  /*d610*/  MUFU.EX2 R70, R245 ;  /* 0x000000f500467308 */ /* 0x000fe60000000800 */
[----:B------:R-:W-:Y:S03]  /*d620*/  F2FP.BF16.PACK_AB R73, R174, R173 ;  /* 0x000000adae49723e */ /* 0x000fe600000010ff */
[----:B------:R-:W-:Y:S01]  /*d630*/  F2FP.BF16.PACK_AB R74, R71, R96 ;  /* 0x00000060474a723e */ /* 0x000fe200000010ff */
[C---:B------:R-:W-:Y:S03]  /*d640*/  HMMA.16816.F32.BF16 R52, R76.reuse, R88, R52 ;  /* 0x000000584c34723c */ /* 0x040fe60000041834 */
[----:B------:R-:W2:Y:S01]  /*d650*/  MUFU.EX2 R96, R244 ;  /* 0x000000f400607308 */ /* 0x000ea20000000800 */
[----:B------:R-:W-:Y:S04]  /*d660*/  F2FP.BF16.PACK_AB R75, R228, R175 ;  /* 0x000000afe44b723e */ /* 0x000fe800000010ff */
[C---:B------:R-:W-:Y:S01]  /*d670*/  HMMA.16816.F32.BF16 R56, R76.reuse, R90, R56 ;  /* 0x0000005a4c38723c */ /* 0x040fe20000041838 */
[----:B------:R-:W4:Y:S04]  /*d680*/  LDSM.16.MT88.4 R88, [R204+0x2000] ;  /* 0x00200000cc58783b */ /* 0x000f280000004200 */
[----:B------:R-:W5:Y:S03]  /*d690*/  MUFU.EX2 R71, R243 ;  /* 0x000000f300477308 */ /* 0x000f660000000800 */
[C---:B-1----:R-:W-:Y:S07]  /*d6a0*/  HMMA.16816.F32.BF16 R60, R76.reuse, R80, R60 ;  /* 0x000000504c3c723c */ /* 0x042fee000004183c */
[----:B------:R-:W1:Y:S01]  /*d6b0*/  MUFU.EX2 R2, R246 ;  /* 0x000000f600027308 */ /* 0x000e620000000800 */
[----:B------:R-:W-:Y:S01]  /*d6c0*/  HMMA.16816.F32.BF16 R64, R76, R82, R64 ;  /* 0x000000524c40723c */ /* 0x000fe20000041840 */
[----:B------:R-:W4:Y:S03]  /*d6d0*/  LDSM.16.MT88.4 R76, [R206+0x2000] ;  /* 0x00200000ce4c783b */ /* 0x000f260000004200 */
[----:B--2---:R-:W-:Y:S04]  /*d6e0*/  FADD.FTZ R0, R96, R0 ;  /* 0x0000000060007221 */ /* 0x004fe80000010000 */
[C---:B---3--:R-:W-:Y:S01]  /*d6f0*/  HMMA.16816.F32.BF16 R4, R72.reuse, R84, R4 ;  /* 0x000000544804723c */ /* 0x048fe20000041804 */
[----:B------:R-:W2:Y:S04]  /*d700*/  LDSM.16.MT88.4 R80, [R203+0x6000] ;  /* 0x00600000cb50783b */ /* 0x000ea80000004200 */
[C---:B-----5:R-:W-:Y:S03]  /*d710*/  FADD.FTZ R0, R71.reuse, R0 ;  /* 0x0000000047007221 */ /* 0x060fe60000010000 */
[C---:B------:R-:W-:Y:S01]  /*d720*/  HMMA.16816.F32.BF16 R8, R72.reuse, R86, R8 ;  /* 0x000000564808723c */ /* 0x040fe20000041808 */
[----:B------:R-:W3:Y:S03]  /*d730*/  LDSM.16.MT88.4 R84, [R205+0x6000] ;  /* 0x00600000cd54783b */ /* 0x000ee60000004200 */
[----:B------:R-:W-:Y:S04]  /*d740*/  FADD.FTZ R0, R70, R0 ;  /* 0x0000000046007221 */ /* 0x000fe80000010000 */
[C---:B------:R-:W-:Y:S04]  /*d750*/  HMMA.16816.F32.BF16 R12, R72.reuse, R92, R12 ;  /* 0x0000005c480c723c */ /* 0x040fe8000004180c */
[----:B-1----:R-:W-:Y:S04]  /*d760*/  FADD.FTZ R0, R2, R0 ;  /* 0x0000000002007221 */ /* 0x002fe80000010000 */
[C---:B------:R-:W-:Y:S01]  /*d770*/  HMMA.16816.F32.BF16 R16, R72.reuse, R94, R16 ;  /* 0x0000005e4810723c */ /* 0x040fe20000041810 */
[----:B------:R-:W1:Y:S07]  /*d780*/  LDSM.16.MT88.4 R92, [R204+0x6000] ;  /* 0x00600000cc5c783b */ /* 0x000e6e0000004200 */
[C---:B----4-:R-:W-:Y:S08]  /*d790*/  HMMA.16816.F32.BF16 R20, R72.reuse, R88, R20 ;  /* 0x000000584814723c */ /* 0x050ff00000041814 */
[C---:B------:R-:W-:Y:S01]  /*d7a0*/  HMMA.16816.F32.BF16 R24, R72.reuse, R90, R24 ;  /* 0x0000005a4818723c */ /* 0x040fe20000041818 */
[----:B------:R-:W4:Y:S07]  /*d7b0*/  LDSM.16.MT88.4 R88, [R206+0x6000] ;  /* 0x00600000ce58783b */ /* 0x000f2e0000004200 */
[C---:B------:R-:W-:Y:S07]  /*d7c0*/  HMMA.16816.F32.BF16 R28, R72.reuse, R76, R28 ;  /* 0x0000004c481c723c */ /* 0x040fee000004181c */
[----:B------:R-:W-:Y:S01]  /*d7d0*/  F2FP.BF16.PACK_AB R76, R71, R96 ;  /* 0x00000060474c723e */ /* 0x000fe200000010ff */
[C---:B------:R-:W-:Y:S01]  /*d7e0*/  HMMA.16816.F32.BF16 R32, R72.reuse, R78, R32 ;  /* 0x0000004e4820723c */ /* 0x040fe20000041820 */
[----:B------:R-:W-:Y:S01]  /*d7f0*/  LDSM.16.MT88.4 R96, [R205+0x6800] ;  /* 0x00680000cd60783b */ /* 0x000fe20000004200 */
[----:B------:R-:W5:Y:S02]  /*d800*/  MUFU.EX2 R71, R249 ;  /* 0x000000f900477308 */ /* 0x000f640000000800 */
[----:B------:R-:W-:Y:S03]  /*d810*/  F2FP.BF16.PACK_AB R77, R240, R239 ;  /* 0x000000eff04d723e */ /* 0x000fe600000010ff */
[----:B------:R-:W-:Y:S01]  /*d820*/  F2FP.BF16.PACK_AB R78, R2, R70 ;  /* 0x00000046024e723e */ /* 0x000fe200000010ff */
[C---:B--2---:R-:W-:Y:S04]  /*d830*/  HMMA.16816.F32.BF16 R36, R72.reuse, R80, R36 ;  /* 0x000000504824723c */ /* 0x044fe80000041824 */
[----:B------:R-:W-:Y:S01]  /*d840*/  F2FP.BF16.PACK_AB R79, R242, R241 ;  /* 0x000000f1f24f723e */ /* 0x000fe200000010ff */
[----:B------:R-:W2:Y:S03]  /*d850*/  MUFU.EX2 R70, R250 ;  /* 0x000000fa00467308 */ /* 0x000ea60000000800 */
[C---:B------:R-:W-:Y:S01]  /*d860*/  HMMA.16816.F32.BF16 R40, R72.reuse, R82, R40 ;  /* 0x000000524828723c */ /* 0x040fe20000041828 */
[----:B------:R-:W4:Y:S06]  /*d870*/  LDSM.16.MT88.4 R80, [R203+0x2800] ;  /* 0x00280000cb50783b */ /* 0x000f2c0000004200 */
[----:B------:R-:W4:Y:S01]  /*d880*/  MUFU.EX2 R2, R117 ;  /* 0x0000007500027308 */ /* 0x000f220000000800 */
[C---:B---3--:R-:W-:Y:S04]  /*d890*/  HMMA.16816.F32.BF16 R44, R72.reuse, R84, R44 ;  /* 0x00000054482c723c */ /* 0x048fe8000004182c */
[----:B-----5:R-:W-:Y:S04]  /*d8a0*/  FADD.FTZ R0, R71, R0 ;  /* 0x0000000047007221 */ /* 0x020fe80000010000 */
[C---:B------:R-:W-:Y:S01]  /*d8b0*/  HMMA.16816.F32.BF16 R48, R72.reuse, R86, R48 ;  /* 0x000000564830723c */ /* 0x040fe20000041830 */
[----:B------:R-:W3:Y:S03]  /*d8c0*/  LDSM.16.MT88.4 R84, [R205+0x2800] ;  /* 0x00280000cd54783b */ /* 0x000ee60000004200 */
[----:B--2---:R-:W-:Y:S04]  /*d8d0*/  FADD.FTZ R0, R70, R0 ;  /* 0x0000000046007221 */ /* 0x004fe80000010000 */
[C---:B-1----:R-:W-:Y:S04]  /*d8e0*/  HMMA.16816.F32.BF16 R52, R72.reuse, R92, R52 ;  /* 0x0000005c4834723c */ /* 0x042fe80000041834 */
[----:B------:R-:W-:Y:S04]  /*d8f0*/  FADD.FTZ R0, R104, R0 ;  /* 0x0000000068007221 */ /* 0x000fe80000010000 */
[C---:B------:R-:W-:Y:S01]  /*d900*/  HMMA.16816.F32.BF16 R56, R72.reuse, R94, R56 ;  /* 0x0000005e4838723c */ /* 0x040fe20000041838 */
[----:B------:R-:W1:Y:S03]  /*d910*/  LDSM.16.MT88.4 R92, [R204+0x2800] ;  /* 0x00280000cc5c783b */ /* 0x000e660000004200 */
[----:B----4-:R-:W-:Y:S04]  /*d920*/  FADD.FTZ R0, R2, R0 ;  /* 0x0000000002007221 */ /* 0x010fe80000010000 */
[C---:B------:R-:W-:Y:S08]  /*d930*/  HMMA.16816.F32.BF16 R60, R72.reuse, R88, R60 ;  /* 0x00000058483c723c */ /* 0x040ff0000004183c */
[----:B------:R-:W-:Y:S01]  /*d940*/  HMMA.16816.F32.BF16 R64, R72, R90, R64 ;  /* 0x0000005a4840723c */ /* 0x000fe20000041840 */
[----:B------:R-:W2:Y:S07]  /*d950*/  LDSM.16.MT88.4 R72, [R206+0x2800] ;  /* 0x00280000ce48783b */ /* 0x000eae0000004200 */
[C---:B------:R-:W-:Y:S01]  /*d960*/  HMMA.16816.F32.BF16 R4, R76.reuse, R80, R4 ;  /* 0x000000504c04723c */ /* 0x040fe20000041804 */
[----:B------:R-:W4:Y:S07]  /*d970*/  LDSM.16.MT88.4 R88, [R203+0x6800] ;  /* 0x00680000cb58783b */ /* 0x000f2e0000004200 */
[C---:B------:R-:W-:Y:S01]  /*d980*/  HMMA.16816.F32.BF16 R8, R76.reuse, R82, R8 ;  /* 0x000000524c08723c */ /* 0x040fe20000041808 */
[----:B------:R-:W5:Y:S07]  /*d990*/  LDSM.16.MT88.4 R80, [R204+0x6800] ;  /* 0x00680000cc50783b */ /* 0x000f6e0000004200 */
[C---:B---3--:R-:W-:Y:S08]  /*d9a0*/  HMMA.16816.F32.BF16 R12, R76.reuse, R84, R12 ;  /* 0x000000544c0c723c */ /* 0x048ff0000004180c */
[C---:B------:R-:W-:Y:S01]  /*d9b0*/  HMMA.16816.F32.BF16 R16, R76.reuse, R86, R16 ;  /* 0x000000564c10723c */ /* 0x040fe20000041810 */
[----:B------:R-:W3:Y:S07]  /*d9c0*/  LDSM.16.MT88.4 R84, [R206+0x6800] ;  /* 0x00680000ce54783b */ /* 0x000eee0000004200 */
[C---:B-1----:R-:W-:Y:S08]  /*d9d0*/  HMMA.16816.F32.BF16 R20, R76.reuse, R92, R20 ;  /* 0x0000005c4c14723c */ /* 0x042ff00000041814 */
[C---:B------:R-:W-:Y:S01]  /*d9e0*/  HMMA.16816.F32.BF16 R24, R76.reuse, R94, R24 ;  /* 0x0000005e4c18723c */ /* 0x040fe20000041818 */
[----:B------:R-:W-:Y:S07]  /*d9f0*/  LDSM.16.MT88.4 R92, [R205+0x3000] ;  /* 0x00300000cd5c783b */ /* 0x000fee0000004200 */
[C---:B--2---:R-:W-:Y:S07]  /*da00*/  HMMA.16816.F32.BF16 R28, R76.reuse, R72, R28 ;  /* 0x000000484c1c723c */ /* 0x044fee000004181c */
[----:B------:R-:W-:Y:S01]  /*da10*/  F2FP.BF16.PACK_AB R72, R70, R71 ;  /* 0x000000474648723e */ /* 0x000fe200000010ff */
[C---:B------:R-:W-:Y:S01]  /*da20*/  HMMA.16816.F32.BF16 R32, R76.reuse, R74, R32 ;  /* 0x0000004a4c20723c */ /* 0x040fe20000041820 */
[----:B------:R-:W-:Y:S03]  /*da30*/  MUFU.EX2 R70, R132 ;  /* 0x0000008400467308 */ /* 0x000fe60000000800 */
[----:B------:R-:W-:Y:S03]  /*da40*/  F2FP.BF16.PACK_AB R73, R152, R153 ;  /* 0x000000999849723e */ /* 0x000fe600000010ff */
[----:B------:R-:W-:Y:S01]  /*da50*/  F2FP.BF16.PACK_AB R74, R2, R104 ;  /* 0x00000068024a723e */ /* 0x000fe200000010ff */
[C---:B----4-:R-:W-:Y:S03]  /*da60*/  HMMA.16816.F32.BF16 R36, R76.reuse, R88, R36 ;  /* 0x000000584c24723c */ /* 0x050fe60000041824 */
[----:B------:R-:W1:Y:S01]  /*da70*/  MUFU.EX2 R2, R120 ;  /* 0x0000007800027308 */ /* 0x000e620000000800 */
[----:B------:R-:W-:Y:S04]  /*da80*/  F2FP.BF16.PACK_AB R75, R150, R151 ;  /* 0x00000097964b723e */ /* 0x000fe800000010ff */
[C---:B------:R-:W-:Y:S01]  /*da90*/  HMMA.16816.F32.BF16 R40, R76.reuse, R90, R40 ;  /* 0x0000005a4c28723c */ /* 0x040fe20000041828 */
[----:B------:R-:W2:Y:S04]  /*daa0*/  LDSM.16.MT88.4 R88, [R203+0x3000] ;  /* 0x00300000cb58783b */ /* 0x000ea80000004200 */
[----:B------:R-:W4:Y:S03]  /*dab0*/  MUFU.EX2 R71, R133 ;  /* 0x0000008500477308 */ /* 0x000f260000000800 */
[C---:B------:R-:W-:Y:S08]  /*dac0*/  HMMA.16816.F32.BF16 R44, R76.reuse, R96, R44 ;  /* 0x000000604c2c723c */ /* 0x040ff0000004182c */
[C---:B------:R-:W-:Y:S01]  /*dad0*/  HMMA.16816.F32.BF16 R48, R76.reuse, R98, R48 ;  /* 0x000000624c30723c */ /* 0x040fe20000041830 */
[----:B------:R-:W-:Y:S03]  /*dae0*/  LDSM.16.MT88.4 R96, [R206+0x3000] ;  /* 0x00300000ce60783b */ /* 0x000fe60000004200 */
[----:B-1----:R-:W-:Y:S04]  /*daf0*/  FADD.FTZ R0, R2, R0 ;  /* 0x0000000002007221 */ /* 0x002fe80000010000 */
[C---:B-----5:R-:W-:Y:S01]  /*db00*/  HMMA.16816.F32.BF16 R52, R76.reuse, R80, R52 ;  /* 0x000000504c34723c */ /* 0x060fe20000041834 */
[----:B------:R-:W-:Y:S03]  /*db10*/  LDSM.16.MT88.4 R120, [R205+0x3800] ;  /* 0x00380000cd78783b */ /* 0x000fe60000004200 */
[C---:B------:R-:W-:Y:S01]  /*db20*/  FADD.FTZ R0, R144.reuse, R0 ;  /* 0x0000000090007221 */ /* 0x040fe20000010000 */
[----:B------:R-:W-:Y:S01]  /*db30*/  F2FP.BF16.PACK_AB R144, R144, R2 ;  /* 0x000000029090723e */ /* 0x000fe200000010ff */
[----:B------:R-:W-:Y:S01]  /*db40*/  FADD.FTZ R2, R106, R105 ;  /* 0x000000696a027221 */ /* 0x000fe20000010000 */
[----:B----4-:R-:W-:Y:S01]  /*db50*/  F2FP.BF16.PACK_AB R147, R70, R71 ;  /* 0x000000474693723e */ /* 0x010fe200000010ff */
[C---:B------:R-:W-:Y:S01]  /*db60*/  HMMA.16816.F32.BF16 R56, R76.reuse, R82, R56 ;  /* 0x000000524c38723c */ /* 0x040fe20000041838 */
[----:B------:R-:W1:Y:S03]  /*db70*/  LDSM.16.MT88.4 R80, [R204+0x3000] ;  /* 0x00300000cc50783b */ /* 0x000e660000004200 */
[----:B------:R-:W-:Y:S01]  /*db80*/  FADD.FTZ R0, R146, R0 ;  /* 0x0000000092007221 */ /* 0x000fe20000010000 */
[C---:B------:R-:W-:Y:S03]  /*db90*/  F2FP.BF16.PACK_AB R146, R68.reuse, R146 ;  /* 0x000000924492723e */ /* 0x040fe600000010ff */
[C---:B---3--:R-:W-:Y:S01]  /*dba0*/  HMMA.16816.F32.BF16 R60, R76.reuse, R84, R60 ;  /* 0x000000544c3c723c */ /* 0x048fe2000004183c */
[----:B------:R-:W-:Y:S03]  /*dbb0*/  LDSM.16.MT88.4 R104, [R206+0x3800] ;  /* 0x00380000ce68783b */ /* 0x000fe60000004200 */
[----:B------:R-:W-:Y:S02]  /*dbc0*/  FADD.FTZ R247, R68, R0 ;  /* 0x0000000044f77221 */ /* 0x000fe40000010000 */
[----:B------:R-:W-:Y:S02]  /*dbd0*/  FADD.FTZ R0, R116, R2 ;  /* 0x0000000274007221 */ /* 0x000fe40000010000 */
[----:B------:R-:W-:Y:S01]  /*dbe0*/  HMMA.16816.F32.BF16 R64, R76, R86, R64 ;  /* 0x000000564c40723c */ /* 0x000fe20000041840 */
[----:B------:R-:W3:Y:S03]  /*dbf0*/  LDSM.16.MT88.4 R76, [R205+0x7000] ;  /* 0x00700000cd4c783b */ /* 0x000ee60000004200 */
[----:B------:R-:W-:Y:S04]  /*dc00*/  FADD.FTZ R0, R111, R0 ;  /* 0x000000006f007221 */ /* 0x000fe80000010000 */
[C---:B--2---:R-:W-:Y:S01]  /*dc10*/  HMMA.16816.F32.BF16 R4, R72.reuse, R88, R4 ;  /* 0x000000584804723c */ /* 0x044fe20000041804 */
[----:B------:R-:W2:Y:S04]  /*dc20*/  LDSM.16.MT88.4 R84, [R204+0x7000] ;  /* 0x00700000cc54783b */ /* 0x000ea80000004200 */
        /* <DEDUP_REMOVED lines=8> */
[C---:B-1----:R-:W-:Y:S04]  /*dcb0*/  HMMA.16816.F32.BF16 R20, R72.reuse, R80, R20 ;  /* 0x000000504814723c */ /* 0x042fe80000041814 */
[----:B------:R-:W-:Y:S04]  /*dcc0*/  FADD.FTZ R0, R157, R0 ;  /* 0x000000009d007221 */ /* 0x000fe80000010000 */
[C---:B------:R-:W-:Y:S01]  /*dcd0*/  HMMA.16816.F32.BF16 R24, R72.reuse, R82, R24 ;  /* 0x000000524818723c */ /* 0x040fe20000041818 */
[----:B------:R-:W1:Y:S03]  /*dce0*/  LDSM.16.MT88.4 R80, [R206+0x7000] ;  /* 0x00700000ce50783b */ /* 0x000e660000004200 */
        /* <DEDUP_REMOVED lines=16> */
[C---:B------:R-:W-:Y:S04]  /*ddf0*/  HMMA.16816.F32.BF16 R56, R72.reuse, R86, R56 ;  /* 0x000000564838723c */ /* 0x040fe80000041838 */
[----:B------:R-:W-:Y:S04]  /*de00*/  FADD.FTZ R0, R175, R0 ;  /* 0x00000000af007221 */ /* 0x000fe80000010000 */
[C---:B-1----:R-:W-:Y:S04]  /*de10*/  HMMA.16816.F32.BF16 R60, R72.reuse, R80, R60 ;  /* 0x00000050483c723c */ /* 0x042fe8000004183c */
        /* <DEDUP_REMOVED lines=25> */
[----:B------:R-:W-:Y:S01]  /*dfb0*/  FADD.FTZ R2, R71, R0 ;  /* 0x0000000047027221 */ /* 0x000fe20000010000 */
[----:B------:R-:W-:Y:S02]  /*dfc0*/  IADD3 R0, R232, -0x1, RZ ;  /* 0xffffffffe8007810 */ /* 0x000fe40007ffe0ff */
[----:B------:R-:W-:Y:S01]  /*dfd0*/  MOV R71, R3 ;  /* 0x0000000300477202 */ /* 0x000fe20000000f00 */
[C---:B------:R-:W-:Y:S04]  /*dfe0*/  HMMA.16816.F32.BF16 R92, R144.reuse, R88, R44 ;  /* 0x00000058905c723c */ /* 0x040fe8000004182c */
[----:B------:R-:W-:Y:S01]  /*dff0*/  FADD.FTZ R2, R70, R2 ;  /* 0x0000000246027221 */ /* 0x000fe20000010000 */
[----:B------:R-:W-:Y:S02]  /*e000*/  MOV R232, R0 ;  /* 0x0000000000e87202 */ /* 0x000fe40000000f00 */
[----:B------:R-:W-:Y:S01]  /*e010*/  MOV R70, R69 ;  /* 0x0000004500467202 */ /* 0x000fe20000000f00 */
[C---:B------:R-:W-:Y:S01]  /*e020*/  HMMA.16816.F32.BF16 R88, R144.reuse, R90, R48 ;  /* 0x0000005a9058723c */ /* 0x040fe20000041830 */
[----:B------:R3:W-:Y:S07]  /*e030*/  STL [R1], R2 ;  /* 0x0000000201007387 */ /* 0x0007ee0000100800 */
[C---:B-1----:R-:W-:Y:S08]  /*e040*/  HMMA.16816.F32.BF16 R84, R144.reuse, R80, R52 ;  /* 0x000000509054723c */ /* 0x042ff00000041834 */
[C---:B------:R-:W-:Y:S08]  /*e050*/  HMMA.16816.F32.BF16 R80, R144.reuse, R82, R56 ;  /* 0x000000529050723c */ /* 0x040ff00000041838 */
[C---:B--2---:R-:W-:Y:S08]  /*e060*/  HMMA.16816.F32.BF16 R76, R144.reuse, R72, R60 ;  /* 0x00000048904c723c */ /* 0x044ff0000004183c */
[----:B------:R-:W-:Y:S01]  /*e070*/  HMMA.16816.F32.BF16 R72, R144, R74, R64 ;  /* 0x0000004a9048723c */ /* 0x000fe20000041840 */
[----:B------:R-:W-:Y:S07]  /*e080*/  @!UPT UIADD3 URZ, URZ, URZ, URZ ;  /* 0x0000003f3f3ff290 */ /* 0x000fee000fffe03f */
[----:B---3--:R-:W-:-:S11]  /*e090*/  @P0 BRA `(.L_x_100) ;  /* 0xffffc50000000947 */ /* 0x008fd6000383ffff */
.L_x_93:
[----:B------:R-:W-:Y:S05]  /*e0a0*/  BRA.DIV ~URZ, `(.L_x_101) ;  /* 0x000047b27f007947 */ /* 0x000fea000b800000 */
[----:B------:R1:W2:Y:S02]  /*e0b0*/  SHFL.BFLY PT, R4, R247, 0x2, 0x1f ;  /* 0x0c401f00f7047f89 */ /* 0x0002a400000e0000 */
.L_x_129:
[----:B--2---:R-:W-:Y:S01]  /*e0c0*/  FADD.FTZ R4, R4, R247 ;  /* 0x000000f704047221 */ /* 0x004fe20000010000 */
[----:B------:R-:W-:Y:S05]  /*e0d0*/  BRA.DIV ~URZ, `(.L_x_102) ;  /* 0x000047e27f007947 */ /* 0x000fea000b800000 */
[----:B------:R-:W2:Y:S04]  /*e0e0*/  LDL.LU R2, [R1] ;  /* 0x0000000001027983 */ /* 0x000ea80000300800 */
[----:B------:R-:W3:Y:S02]  /*e0f0*/  SHFL.BFLY PT, R0, R4, 0x1, 0x1f ;  /* 0x0c201f0004007f89 */ /* 0x000ee400000e0000 */
[----:B---3--:R-:W-:-:S02]  /*e100*/  FADD.FTZ R4, R4, R0 ;  /* 0x0000000004047221 */ /* 0x008fc40000010000 */
[----:B--2---:R-:W2:Y:S02]  /*e110*/  SHFL.BFLY PT, R5, R2, 0x2, 0x1f ;  /* 0x0c401f0002057f89 */ /* 0x004ea400000e0000 */
[----:B--2---:R-:W-:-:S05]  /*e120*/  FADD.FTZ R5, R5, R2 ;  /* 0x0000000205057221 */ /* 0x004fca0000010000 */
[----:B------:R2:W3:Y:S02]  /*e130*/  SHFL.BFLY PT, R3, R5, 0x1, 0x1f ;  /* 0x0c201f0005037f89 */ /* 0x0004e400000e0000 */
.L_x_130:
[----:B------:R-:W-:Y:S01]  /*e140*/  FSETP.NE.FTZ.AND P1, PT, R4, RZ, PT ;  /* 0x000000ff0400720b */ /* 0x000fe20003f35000 */
[----:B---3--:R-:W-:Y:S01]  /*e150*/  FADD.FTZ R3, R3, R5 ;  /* 0x0000000503037221 */ /* 0x008fe20000010000 */
[----:B------:R-:W-:Y:S02]  /*e160*/  MOV R2, RZ ;  /* 0x000000ff00027202 */ /* 0x000fe40000000f00 */
[----:B------:R-:W-:Y:S02]  /*e170*/  MOV R0, RZ ;  /* 0x000000ff00007202 */ /* 0x000fe40000000f00 */
[----:B------:R-:W-:Y:S02]  /*e180*/  FSETP.NE.FTZ.AND P0, PT, R3, RZ, PT ;  /* 0x000000ff0300720b */ /* 0x000fe40003f15000 */
[----:B------:R-:W-:Y:S02]  /*e190*/  MOV R17, 0xff800000 ;  /* 0xff80000000117802 */ /* 0x000fe40000000f00 */
[----:B------:R-:W-:-:S03]  /*e1a0*/  MOV R16, 0xff800000 ;  /* 0xff80000000107802 */ /* 0x000fc60000000f00 */
[----:B------:R-:W3:Y:S08]  /*e1b0*/  @P1 MUFU.RCP R2, R4 ;  /* 0x0000000400021308 */ /* 0x000ef00000001000 */
[----:B------:R4:W5:Y:S01]  /*e1c0*/  @P1 MUFU.LG2 R6, R4 ;  /* 0x0000000400061308 */ /* 0x0009620000000c00 */
[----:B---3--:R-:W-:-:S07]  /*e1d0*/  FMUL.FTZ R132, R2, R132 ;  /* 0x0000008402847220 */ /* 0x008fce0000410000 */
[----:B------:R-:W3:Y:S01]  /*e1e0*/  @P0 MUFU.RCP R0, R3 ;  /* 0x0000000300000308 */ /* 0x000ee20000001000 */
[C---:B------:R-:W-:Y:S02]  /*e1f0*/  FMUL.FTZ R133, R2.reuse, R133 ;  /* 0x0000008502857220 */ /* 0x040fe40000410000 */
[C---:B------:R-:W-:Y:S02]  /*e200*/  FMUL.FTZ R128, R2.reuse, R128 ;  /* 0x0000008002807220 */ /* 0x040fe40000410000 */
[C---:B------:R-:W-:Y:S02]  /*e210*/  FMUL.FTZ R129, R2.reuse, R129 ;  /* 0x0000008102817220 */ /* 0x040fe40000410000 */
[C---:B------:R-:W-:Y:S01]  /*e220*/  FMUL.FTZ R124, R2.reuse, R124 ;  /* 0x0000007c027c7220 */ /* 0x040fe20000410000 */
[----:B----4-:R-:W-:Y:S01]  /*e230*/  @P1 MOV R4, 0x3f317218 ;  /* 0x3f31721800041802 */ /* 0x010fe20000000f00 */
        /* <DEDUP_REMOVED lines=27> */
[----:B------:R4:W1:Y:S01]  /*e3f0*/  @P0 MUFU.LG2 R2, R3 ;  /* 0x0000000300020308 */ /* 0x0008620000000c00 */
[----:B-----5:R-:W-:Y:S02]  /*e400*/  @P1 FMUL.FTZ R6, R6, 0.69314718246459960938 ;  /* 0x3f31721806061820 */ /* 0x020fe40000410000 */
[----:B------:R-:W-:Y:S02]  /*e410*/  @P1 FMUL.FTZ R4, R4, c[0x0][0x2d0] ;  /* 0x0000b40004041a20 */ /* 0x000fe40000410000 */
[----:B---3--:R-:W-:Y:S02]  /*e420*/  FMUL.FTZ R134, R0, R134 ;  /* 0x0000008600867220 */ /* 0x008fe40000410000 */
[----:B------:R-:W-:Y:S01]  /*e430*/  @P1 FFMA.FTZ R17, R4, R69, R6 ;  /* 0x0000004504111223 */ /* 0x000fe20000010006 */
[----:B------:R-:W-:Y:S01]  /*e440*/  MOV R4, 0x1 ;  /* 0x0000000100047802 */ /* 0x000fe20000000f00 */
[----:B------:R-:W-:-:S02]  /*e450*/  FMUL.FTZ R135, R0, R135 ;  /* 0x0000008700877220 */ /* 0x000fc40000410000 */
[C---:B------:R-:W-:Y:S02]  /*e460*/  FMUL.FTZ R130, R0.reuse, R130 ;  /* 0x0000008200827220 */ /* 0x040fe40000410000 */
[C---:B------:R-:W-:Y:S02]  /*e470*/  FMUL.FTZ R131, R0.reuse, R131 ;  /* 0x0000008300837220 */ /* 0x040fe40000410000 */
[----:B------:R-:W-:Y:S01]  /*e480*/  FMUL.FTZ R126, R0, R126 ;  /* 0x0000007e007e7220 */ /* 0x000fe20000410000 */
[----:B----4-:R-:W-:Y:S01]  /*e490*/  @P0 MOV R3, 0x3f317218 ;  /* 0x3f31721800030802 */ /* 0x010fe20000000f00 */
[----:B-1----:R-:W-:Y:S02]  /*e4a0*/  @P0 FMUL.FTZ R2, R2, 0.69314718246459960938 ;  /* 0x3f31721802020820 */ /* 0x002fe40000410000 */
[----:B------:R-:W-:Y:S02]  /*e4b0*/  FMUL.FTZ R127, R0, R127 ;  /* 0x0000007f007f7220 */ /* 0x000fe40000410000 */
[----:B------:R-:W-:-:S02]  /*e4c0*/  @P0 FMUL.FTZ R3, R3, c[0x0][0x2d0] ;  /* 0x0000b40003030a20 */ /* 0x000fc40000410000 */
        /* <DEDUP_REMOVED lines=25> */
[----:B------:R-:W-:Y:S01]  /*e660*/  FMUL.FTZ R75, R0, R75 ;  /* 0x0000004b004b7220 */ /* 0x000fe20000410000 */
[----:B------:R-:W-:Y:S01]  /*e670*/  PRMT R0, R4, 0x7610, R0 ;  /* 0x0000761004007816 */ /* 0x000fe20000000000 */
[----:B------:R-:W-:Y:S02]  /*e680*/  @P0 FFMA.FTZ R16, R3, R12, R2 ;  /* 0x0000000c03100223 */ /* 0x000fe40000010002 */
.L_x_74:
[----:B--2---:R2:W5:Y:S01]  /*e690*/  LDL R7, [R1+0x4c] ;  /* 0x00004c0001077983 */ /* 0x0045620000100800 */
[----:B------:R-:W-:Y:S03]  /*e6a0*/  BSSY B0, `(.L_x_103) ;  /* 0x0000012000007945 */ /* 0x000fe60003800000 */
[----:B------:R-:W3:Y:S02]  /*e6b0*/  S2R R6, SR_TID.X ;  /* 0x0000000000067919 */ /* 0x000ee40000002100 */
[----:B---3--:R-:W-:-:S13]  /*e6c0*/  LOP3.LUT P6, RZ, R6, 0xff, RZ, 0xc0, !PT ;  /* 0x000000ff06ff7812 */ /* 0x008fda00078cc0ff */
[----:B------:R-:W-:Y:S05]  /*e6d0*/  @P6 BRA `(.L_x_104) ;  /* 0x000000e000006947 */ /* 0x000fea0003800000 */
[----:B--2---:R-:W2:Y:S01]  /*e6e0*/  S2R R4, SR_LANEID ;  /* 0x0000000000047919 */ /* 0x004ea20000000000 */
[----:B------:R-:W-:Y:S01]  /*e6f0*/  VOTEU.ANY UR4, UPT, PT ;  /* 0x0000000000047886 */ /* 0x000fe200038e0100 */
[----:B------:R-:W-:Y:S01]  /*e700*/  IMAD.MOV.U32 R5, RZ, RZ, c[0x0][0x584] ;  /* 0x00016100ff057624 */ /* 0x000fe200078e00ff */
[----:B------:R-:W2:Y:S08]  /*e710*/  FLO.U32 R3, UR4 ;  /* 0x0000000400037d00 */ /* 0x000eb000080e0000 */
[----:B------:R-:W3:Y:S01]  /*e720*/  POPC R2, UR4 ;  /* 0x0000000400027d09 */ /* 0x000ee20008000000 */
[----:B--2---:R-:W-:Y:S01]  /*e730*/  ISETP.EQ.U32.AND P0, PT, R3, R4, PT ;  /* 0x000000040300720c */ /* 0x004fe20003f02070 */
[----:B------:R-:W-:-:S12]  /*e740*/  IMAD.MOV.U32 R4, RZ, RZ, c[0x0][0x580] ;  /* 0x00016000ff047624 */ /* 0x000fd800078e00ff */
[----:B---3--:R2:W3:Y:S04]  /*e750*/  @P0 ATOMG.E.ADD.STRONG.GPU PT, R2, [R4.64], R2 ;  /* 0x00000002040209a8 */ /* 0x0084e800081ee1c6 */
[----:B--2---:R-:W2:Y:S04]  /*e760*/  S2R R4, SR_LTMASK ;  /* 0x0000000000047919 */ /* 0x004ea80000003900 */
[----:B---3--:R2:W3:Y:S02]  /*e770*/  SHFL.IDX PT, R3, R2, R3, 0x1f ;  /* 0x00001f0302037589 */ /* 0x0084e400000e0000 */
[----:B--2---:R-:W-:-:S06]  /*e780*/  LOP3.LUT R2, R4, UR4, RZ, 0xc0, !PT ;  /* 0x0000000404027c12 */ /* 0x004fcc000f8ec0ff */
[----:B------:R-:W3:Y:S02]  /*e790*/  POPC R2, R2 ;  /* 0x0000000200027309 */ /* 0x000ee40000000000 */
[----:B---3-5:R-:W-:-:S05]  /*e7a0*/  IADD3 R7, R3, c[0x0][0xc], R2 ;  /* 0x0000030003077a10 */ /* 0x028fca0007ffe002 */
[----:B------:R2:W-:Y:S02]  /*e7b0*/  STL [R1+0x4c], R7 ;  /* 0x00004c0701007387 */ /* 0x0005e40000100800 */
.L_x_104:
[----:B--2---:R-:W-:Y:S05]  /*e7c0*/  BSYNC B0 ;  /* 0x0000000000007941 */ /* 0x004fea0003800000 */
.L_x_103:
[----:B------:R-:W-:Y:S01]  /*e7d0*/  PRMT R0, R0, 0x9910, RZ ;  /* 0x0000991000007816 */ /* 0x000fe200000000ff */
[----:B------:R-:W-:Y:S01]  /*e7e0*/  BSSY B1, `(.L_x_105) ;  /* 0x000013b000017945 */ /* 0x000fe20003800000 */
[----:B-----5:R-:W-:Y:S02]  /*e7f0*/  IMAD.MOV.U32 R18, RZ, RZ, R7 ;  /* 0x000000ffff127224 */ /* 0x020fe400078e0007 */
[----:B------:R-:W-:-:S13]  /*e800*/  ISETP.NE.AND P0, PT, R0, RZ, PT ;  /* 0x000000ff0000720c */ /* 0x000fda0003f05270 */
[----:B------:R-:W-:Y:S05]  /*e810*/  @!P0 BRA `(.L_x_106) ;  /* 0x000010b000008947 */ /* 0x000fea0003800000 */
[----:B------:R-:W-:Y:S01]  /*e820*/  WARPSYNC 0xffffffff ;  /* 0xffffffff00007948 */ /* 0x000fe20003800000 */
[----:B------:R-:W-:Y:S06]  /*e830*/  BAR.SYNC.DEFER_BLOCKING 0x1, 0x100 ;  /* 0x0044000000007b1d */ /* 0x000fec0000010000 */
[----:B------:R-:W-:Y:S05]  /*e840*/  BRA.CONV ~URZ, `(.L_x_107) ;  /* 0x000000837f007947 */ /* 0x000fea000b800000 */
[----:B------:R-:W-:Y:S01]  /*e850*/  SHF.R.S32.HI R2, RZ, 0x1f, R6 ;  /* 0x0000001fff027819 */ /* 0x000fe20000011406 */
[----:B------:R-:W-:Y:S02]  /*e860*/  IMAD.MOV.U32 R236, RZ, RZ, RZ ;  /* 0x000000ffffec7224 */ /* 0x000fe400078e00ff */
[----:B------:R-:W-:Y:S01]  /*e870*/  IMAD.MOV.U32 R3, RZ, RZ, 0x1f ;  /* 0x0000001fff037424 */ /* 0x000fe200078e00ff */
[----:B------:R-:W-:-:S04]  /*e880*/  LEA.HI R2, R2, R6, RZ, 0x7 ;  /* 0x0000000602027211 */ /* 0x000fc800078f38ff */
[----:B------:R-:W-:-:S05]  /*e890*/  SHF.R.S32.HI R2, RZ, 0x7, R2 ;  /* 0x00000007ff027819 */ /* 0x000fca0000011402 */
[----:B------:R-:W-:Y:S01]  /*e8a0*/  IMAD.MOV.U32 R235, RZ, RZ, R2 ;  /* 0x000000ffffeb7224 */ /* 0x000fe200078e0002 */
[----:B------:R-:W-:Y:S02]  /*e8b0*/  MOV R2, 0xe8d0 ;  /* 0x0000e8d000027802 */ /* 0x000fe40000000f00 */
[----:B-1----:R-:W-:Y:S05]  /*e8c0*/  CALL.REL.NOINC `($__internal_1_$__cuda_sm70_shflsync_idx_p) ;  /* 0x000041d000007944 */ /* 0x002fea0003c00000 */
.L_x_107:
[----:B------:R-:W2:Y:S04]  /*e8d0*/  LDL R8, [R1+0xc8] ;  /* 0x0000c80001087983 */ /* 0x000ea80000100800 */
[----:B------:R-:W3:Y:S04]  /*e8e0*/  LDL.LU R6, [R1+0x40] ;  /* 0x0000400001067983 */ /* 0x000ee80000300800 */
[----:B-1----:R-:W4:Y:S04]  /*e8f0*/  LDL.LU R11, [R1+0x3c] ;  /* 0x00003c00010b7983 */ /* 0x002f280000300800 */
[----:B------:R-:W2:Y:S04]  /*e900*/  LDL.LU R19, [R1+0x44] ;  /* 0x0000440001137983 */ /* 0x000ea80000300800 */
[----:B------:R-:W2:Y:S01]  /*e910*/  LDL.LU R21, [R1+0x48] ;  /* 0x0000480001157983 */ /* 0x000ea20000300800 */
[----:B------:R-:W-:-:S03]  /*e920*/  MOV R3, 0x1 ;  /* 0x0000000100037802 */ /* 0x000fc60000000f00 */
[----:B------:R-:W2:Y:S01]  /*e930*/  LDL R20, [R1+0xd0] ;  /* 0x0000d00001147983 */ /* 0x000ea20000100800 */
[----:B------:R-:W-:-:S03]  /*e940*/  ISETP.NE.AND P1, PT, R3, c[0x0][0x4e8], PT ;  /* 0x00013a0003007a0c */ /* 0x000fc60003f25270 */
[----:B------:R-:W1:Y:S04]  /*e950*/  S2R R22, SR_TID.X ;  /* 0x0000000000167919 */ /* 0x000e680000002100 */
[----:B------:R1:W5:Y:S04]  /*e960*/  LDL R45, [R1+0x38] ;  /* 0x00003800012d7983 */ /* 0x0003680000100800 */
        /* <DEDUP_REMOVED lines=21> */
[----:B------:R1:W5:Y:S01]  /*eac0*/  LDL R23, [R1+0x60] ;  /* 0x0000600001177983 */ /* 0x0003620000100800 */
[----:B---3--:R-:W-:Y:S01]  /*ead0*/  SHF.R.S32.HI R0, RZ, 0x1f, R6 ;  /* 0x0000001fff007819 */ /* 0x008fe20000011406 */
[----:B------:R-:W-:Y:S01]  /*eae0*/  IMAD.WIDE.U32 R4, R6, c[0x0][0x4d0], RZ ;  /* 0x0001340006047a25 */ /* 0x000fe200078e00ff */
[----:B----4-:R-:W-:-:S03]  /*eaf0*/  SHF.R.S32.HI R7, RZ, 0x1f, R11 ;  /* 0x0000001fff077819 */ /* 0x010fc6000001140b */
[C---:B------:R-:W-:Y:S02]  /*eb00*/  IMAD R2, R0.reuse, c[0x0][0x4d0], RZ ;  /* 0x0001340000027a24 */ /* 0x040fe400078e02ff */
[----:B------:R-:W-:Y:S02]  /*eb10*/  IMAD R3, R0, c[0x0][0x438], RZ ;  /* 0x00010e0000037a24 */ /* 0x000fe400078e02ff */
[----:B------:R-:W-:Y:S02]  /*eb20*/  IMAD R2, R6, c[0x0][0x4d4], R2 ;  /* 0x0001350006027a24 */ /* 0x000fe400078e0202 */
[----:B------:R-:W-:Y:S02]  /*eb30*/  IMAD R9, R7, c[0x0][0x4d8], RZ ;  /* 0x0001360007097a24 */ /* 0x000fe400078e02ff */
[----:B--2---:R-:W-:Y:S01]  /*eb40*/  IMAD.IADD R0, R8, 0x1, R21 ;  /* 0x0000000108007824 */ /* 0x004fe200078e0215 */
[----:B------:R-:W-:Y:S01]  /*eb50*/  IADD3 R5, R5, R2, RZ ;  /* 0x0000000205057210 */ /* 0x000fe20007ffe0ff */
[----:B------:R-:W-:-:S02]  /*eb60*/  IMAD R8, R6, c[0x0][0x43c], R3 ;  /* 0x00010f0006087a24 */ /* 0x000fc400078e0203 */
[----:B------:R-:W-:Y:S01]  /*eb70*/  IMAD.WIDE.U32 R2, R6, c[0x0][0x438], RZ ;  /* 0x00010e0006027a25 */ /* 0x000fe200078e00ff */
[----:B------:R-:W-:-:S03]  /*eb80*/  MOV R6, R0 ;  /* 0x0000000000067202 */ /* 0x000fc60000000f00 */
[----:B------:R-:W-:Y:S01]  /*eb90*/  @P1 IMAD.HI.U32 R10, R0, c[0x0][0x4ec], RZ ;  /* 0x00013b00000a1a27 */ /* 0x000fe200078e00ff */
[----:B------:R-:W-:-:S03]  /*eba0*/  IADD3 R3, R3, R8, RZ ;  /* 0x0000000803037210 */ /* 0x000fc60007ffe0ff */
[----:B------:R-:W-:Y:S01]  /*ebb0*/  IMAD R8, R7, c[0x0][0x440], RZ ;  /* 0x0001100007087a24 */ /* 0x000fe200078e02ff */
[----:B------:R-:W-:Y:S01]  /*ebc0*/  @P1 SHF.R.U32.HI R6, RZ, c[0x0][0x4f0], R10 ;  /* 0x00013c00ff061a19 */ /* 0x000fe2000001160a */
[C---:B------:R-:W-:Y:S01]  /*ebd0*/  IMAD R9, R11.reuse, c[0x0][0x4dc], R9 ;  /* 0x000137000b097a24 */ /* 0x040fe200078e0209 */
[----:B------:R-:W-:Y:S01]  /*ebe0*/  SHF.R.S32.HI R7, RZ, 0x1f, R19 ;  /* 0x0000001fff077819 */ /* 0x000fe20000011413 */
[----:B------:R-:W-:-:S04]  /*ebf0*/  IMAD.WIDE.U32 R4, R11, c[0x0][0x4d8], R4 ;  /* 0x000136000b047a25 */ /* 0x000fc800078e0004 */
[----:B------:R-:W-:Y:S01]  /*ec00*/  IMAD R15, R11, c[0x0][0x444], R8 ;  /* 0x000111000b0f7a24 */ /* 0x000fe200078e0208 */
[----:B------:R-:W-:Y:S01]  /*ec10*/  IADD3 R8, -R6, RZ, RZ ;  /* 0x000000ff06087210 */ /* 0x000fe20007ffe1ff */
[----:B------:R-:W-:Y:S02]  /*ec20*/  IMAD.IADD R5, R5, 0x1, R9 ;  /* 0x0000000105057824 */ /* 0x000fe400078e0209 */
[----:B------:R-:W-:-:S04]  /*ec30*/  IMAD.WIDE.U32 R10, R11, c[0x0][0x440], R2 ;  /* 0x000110000b0a7a25 */ /* 0x000fc800078e0002 */
[----:B------:R-:W-:Y:S02]  /*ec40*/  IMAD R3, R8, c[0x0][0x4e8], R0 ;  /* 0x00013a0008037a24 */ /* 0x000fe400078e0200 */
[----:B------:R-:W-:Y:S02]  /*ec50*/  IMAD R12, R7, c[0x0][0x4e0], RZ ;  /* 0x00013800070c7a24 */ /* 0x000fe400078e02ff */
[----:B------:R-:W-:Y:S01]  /*ec60*/  IMAD.WIDE.U32 R8, R19, c[0x0][0x4e0], R4 ;  /* 0x0001380013087a25 */ /* 0x000fe200078e0004 */
[----:B------:R-:W-:-:S03]  /*ec70*/  SHF.R.S32.HI R13, RZ, 0x1f, R6 ;  /* 0x0000001fff0d7819 */ /* 0x000fc60000011406 */
[----:B------:R-:W-:Y:S01]  /*ec80*/  @P1 IMAD.HI.U32 R4, R0, c[0x0][0x4ec], RZ ;  /* 0x00013b0000041a27 */ /* 0x000fe200078e00ff */
[----:B------:R-:W-:Y:S02]  /*ec90*/  MOV R2, R0 ;  /* 0x0000000000027202 */ /* 0x000fe40000000f00 */
[----:B------:R-:W-:Y:S01]  /*eca0*/  SHF.R.S32.HI R14, RZ, 0x1f, R3 ;  /* 0x0000001fff0e7819 */ /* 0x000fe20000011403 */
[----:B------:R-:W-:Y:S01]  /*ecb0*/  IMAD R12, R19, c[0x0][0x4e4], R12 ;  /* 0x00013900130c7a24 */ /* 0x000fe200078e020c */
[----:B------:R-:W-:Y:S02]  /*ecc0*/  IADD3 R6, P0, R6, R8, RZ ;  /* 0x0000000806067210 */ /* 0x000fe40007f1e0ff */
[----:B------:R-:W-:Y:S01]  /*ecd0*/  @P1 SHF.R.U32.HI R2, RZ, c[0x0][0x4f0], R4 ;  /* 0x00013c00ff021a19 */ /* 0x000fe20000011604 */
[----:B------:R-:W-:Y:S01]  /*ece0*/  IMAD.IADD R5, R11, 0x1, R15 ;  /* 0x000000010b057824 */ /* 0x000fe200078e020f */
[----:B------:R-:W-:Y:S01]  /*ecf0*/  MOV R4, R10 ;  /* 0x0000000a00047202 */ /* 0x000fe20000000f00 */
[----:B------:R-:W-:Y:S01]  /*ed00*/  IMAD R8, R7, c[0x0][0x448], RZ ;  /* 0x0001120007087a24 */ /* 0x000fe200078e02ff */
[----:B------:R-:W-:Y:S01]  /*ed10*/  IADD3.X R7, R13, R9, R12, P0, !PT ;  /* 0x000000090d077210 */ /* 0x000fe200007fe40c */
[----:B------:R-:W-:Y:S01]  /*ed20*/  IMAD R9, R14, c[0x0][0x4c8], RZ ;  /* 0x000132000e097a24 */ /* 0x000fe200078e02ff */
[----:B------:R2:W5:Y:S01]  /*ed30*/  LDL R15, [R1+0x90] ;  /* 0x00009000010f7983 */ /* 0x0005620000100800 */
[----:B------:R-:W-:-:S02]  /*ed40*/  IMAD R10, R19, c[0x0][0x44c], R8 ;  /* 0x00011300130a7a24 */ /* 0x000fc400078e0208 */
[----:B------:R-:W-:Y:S01]  /*ed50*/  IMAD.WIDE.U32 R4, R19, c[0x0][0x448], R4 ;  /* 0x0001120013047a25 */ /* 0x000fe200078e0004 */
[----:B-1----:R-:W-:Y:S01]  /*ed60*/  SHF.R.S32.HI R19, RZ, 0x1f, R22 ;  /* 0x0000001fff137819 */ /* 0x002fe20000011416 */
[----:B------:R2:W5:Y:S01]  /*ed70*/  LDL R14, [R1+0x54] ;  /* 0x00005400010e7983 */ /* 0x0005620000100800 */
[----:B------:R-:W-:Y:S01]  /*ed80*/  IADD3 R8, -R2, RZ, RZ ;  /* 0x000000ff02087210 */ /* 0x000fe20007ffe1ff */
[C---:B------:R-:W-:Y:S02]  /*ed90*/  IMAD R9, R3.reuse, c[0x0][0x4cc], R9 ;  /* 0x0001330003097a24 */ /* 0x040fe400078e0209 */
[----:B------:R-:W-:Y:S01]  /*eda0*/  IMAD.WIDE.U32 R6, R3, c[0x0][0x4c8], R6 ;  /* 0x0001320003067a25 */ /* 0x000fe200078e0006 */
[----:B------:R-:W-:Y:S01]  /*edb0*/  SHF.R.S32.HI R3, RZ, 0x1f, R2 ;  /* 0x0000001fff037819 */ /* 0x000fe20000011402 */
[----:B------:R2:W5:Y:S01]  /*edc0*/  LDL R13, [R1+0x8c] ;  /* 0x00008c00010d7983 */ /* 0x0005620000100800 */
[----:B------:R-:W-:Y:S01]  /*edd0*/  LEA.HI R19, R19, R22, RZ, 0x5 ;  /* 0x0000001613137211 */ /* 0x000fe200078f28ff */
[----:B------:R-:W-:-:S02]  /*ede0*/  IMAD R8, R8, c[0x0][0x4e8], R0 ;  /* 0x00013a0008087a24 */ /* 0x000fc400078e0200 */
[----:B------:R-:W-:Y:S01]  /*edf0*/  IMAD R0, R3, c[0x0][0x430], RZ ;  /* 0x00010c0003007a24 */ /* 0x000fe200078e02ff */
[----:B------:R-:W-:Y:S01]  /*ee00*/  LOP3.LUT R19, R19, 0xffffffe0, RZ, 0xc0, !PT ;  /* 0xffffffe013137812 */ /* 0x000fe200078ec0ff */
[----:B------:R-:W-:Y:S01]  /*ee10*/  IMAD.IADD R5, R5, 0x1, R10 ;  /* 0x0000000105057824 */ /* 0x000fe200078e020a */
[----:B------:R2:W5:Y:S01]  /*ee20*/  LDL R12, [R1+0x50] ;  /* 0x00005000010c7983 */ /* 0x0005620000100800 */
[C---:B------:R-:W-:Y:S01]  /*ee30*/  IMAD R0, R2.reuse, c[0x0][0x434], R0 ;  /* 0x00010d0002007a24 */ /* 0x040fe200078e0200 */
[----:B------:R-:W-:Y:S01]  /*ee40*/  IADD3 R19, -R19, R22, RZ ;  /* 0x0000001613137210 */ /* 0x000fe20007ffe1ff */
[----:B------:R-:W-:Y:S01]  /*ee50*/  IMAD.WIDE.U32 R2, R2, c[0x0][0x430], R4 ;  /* 0x00010c0002027a25 */ /* 0x000fe200078e0004 */
[----:B------:R2:W5:Y:S02]  /*ee60*/  LDL R22, [R1+0x98] ;  /* 0x0000980001167983 */ /* 0x0005640000100800 */
[----:B------:R-:W-:Y:S01]  /*ee70*/  LOP3.LUT P1, RZ, R19, 0x3, RZ, 0xc0, !PT ;  /* 0x0000000313ff7812 */ /* 0x000fe2000782c0ff */
[----:B------:R-:W-:Y:S01]  /*ee80*/  IMAD.IADD R3, R3, 0x1, R0 ;  /* 0x0000000103037824 */ /* 0x000fe200078e0200 */
[----:B------:R-:W-:Y:S01]  /*ee90*/  IADD3 R0, R20, R21, RZ ;  /* 0x0000001514007210 */ /* 0x000fe20007ffe0ff */
[----:B------:R2:W5:Y:S04]  /*eea0*/  LDL R19, [R1+0x58] ;  /* 0x0000580001137983 */ /* 0x0005680000100800 */
[----:B------:R2:W5:Y:S04]  /*eeb0*/  LDL R21, [R1+0x5c] ;  /* 0x00005c0001157983 */ /* 0x0005680000100800 */
[----:B------:R2:W5:Y:S01]  /*eec0*/  LDL R20, [R1+0x94] ;  /* 0x0000940001147983 */ /* 0x0005620000100800 */
[----:B------:R-:W-:-:S02]  /*eed0*/  IADD3 R7, R7, R9, RZ ;  /* 0x0000000907077210 */ /* 0x000fc40007ffe0ff */
[----:B------:R-:W-:-:S04]  /*eee0*/  LEA R9, P0, R6, c[0x0][0x4a8], 0x2 ;  /* 0x00012a0006097a11 */ /* 0x000fc800078010ff */
[----:B------:R-:W-:Y:S01]  /*eef0*/  LEA.HI.X R7, R6, c[0x0][0x4ac], R7, 0x2, P0 ;  /* 0x00012b0006077a11 */ /* 0x000fe200000f1407 */
[----:B------:R-:W-:Y:S01]  /*ef00*/  SHFL.IDX PT, R4, R9, RZ, 0x1c1f ;  /* 0x001c1fff09047589 */ /* 0x000fe200000e0000 */
[----:B------:R-:W-:-:S03]  /*ef10*/  ULDC UR5, c[0x0][0x4e8] ;  /* 0x00013a0000057ab9 */ /* 0x000fc60000000800 */
[----:B------:R-:W1:Y:S01]  /*ef20*/  SHFL.IDX PT, R5, R7, RZ, 0x1c1f ;  /* 0x001c1fff07057589 */ /* 0x000e6200000e0000 */
[----:B------:R-:W-:-:S03]  /*ef30*/  ULDC UR4, c[0x0][0x388] ;  /* 0x0000e20000047ab9 */ /* 0x000fc60000000800 */
[----:B------:R3:W-:Y:S04]  /*ef40*/  SHFL.IDX PT, R6, R9, 0x1, 0x1c1f ;  /* 0x003c1f0009067f89 */ /* 0x0007e800000e0000 */
[----:B------:R-:W4:Y:S01]  /*ef50*/  SHFL.IDX PT, R7, R7, 0x1, 0x1c1f ;  /* 0x003c1f0007077f89 */ /* 0x000f2200000e0000 */
[----:B------:R-:W-:-:S06]  /*ef60*/  UIMAD UR4, UR5, UR4, URZ ;  /* 0x00000004050472a4 */ /* 0x000fcc000f8e023f */
[----:B------:R-:W-:Y:S02]  /*ef70*/  ISETP.GE.OR P2, PT, R0, UR4, P1 ;  /* 0x0000000400007c0c */ /* 0x000fe40008f46670 */
[----:B---3--:R-:W-:-:S05]  /*ef80*/  SHF.R.S32.HI R9, RZ, 0x1f, R8 ;  /* 0x0000001fff097819 */ /* 0x008fca0000011408 */
[----:B------:R-:W-:Y:S01]  /*ef90*/  IMAD R10, R9, c[0x0][0x428], RZ ;  /* 0x00010a00090a7a24 */ /* 0x000fe200078e02ff */
[----:B------:R-:W-:-:S04]  /*efa0*/  IADD3 R9, R0, 0x8, RZ ;  /* 0x0000000800097810 */ /* 0x000fc80007ffe0ff */
[----:B------:R-:W-:Y:S01]  /*efb0*/  ISETP.GE.OR P1, PT, R9, UR4, P1 ;  /* 0x0000000409007c0c */ /* 0x000fe20008f26670 */
[C---:B------:R-:W-:Y:S01]  /*efc0*/  IMAD R10, R8.reuse, c[0x0][0x42c], R10 ;  /* 0x00010b00080a7a24 */ /* 0x040fe200078e020a */
[----:B-1----:R2:W-:Y:S01]  /*efd0*/  @!P2 ST.E [R4.64], R17 ;  /* 0x000000110400a985 */ /* 0x0025e2000c101906 */
[----:B------:R-:W-:-:S05]  /*efe0*/  IMAD.WIDE.U32 R2, R8, c[0x0][0x428], R2 ;  /* 0x00010a0008027a25 */ /* 0x000fca00078e0002 */
[----:B------:R-:W-:-:S05]  /*eff0*/  IADD3 R3, R3, R10, RZ ;  /* 0x0000000a03037210 */ /* 0x000fca0007ffe0ff */
[----:B----4-:R2:W-:Y:S01]  /*f000*/  @!P1 ST.E [R6.64], R16 ;  /* 0x0000001006009985 */ /* 0x0105e2000c101906 */
[----:B------:R-:W-:Y:S02]  /*f010*/  ISETP.GE.AND P1, PT, R0, UR4, PT ;  /* 0x0000000400007c0c */ /* 0x000fe4000bf26270 */
[----:B------:R-:W-:-:S04]  /*f020*/  LEA R11, P0, R2, c[0x0][0x400], 0x2 ;  /* 0x00010000020b7a11 */ /* 0x000fc800078010ff */
[----:B------:R-:W-:Y:S01]  /*f030*/  LEA.HI.X R10, R2, c[0x0][0x404], R3, 0x2, P0 ;  /* 0x00010100020a7a11 */ /* 0x000fe200000f1403 */
[----:B------:R-:W-:Y:S01]  /*f040*/  BSSY B0, `(.L_x_108) ;  /* 0x0000044000007945 */ /* 0x000fe20003800000 */
[----:B------:R2:W1:Y:S01]  /*f050*/  SHFL.IDX PT, R2, R11, RZ, 0x1c1f ;  /* 0x001c1fff0b027589 */ /* 0x00046200000e0000 */
[----:B------:R-:W-:-:S03]  /*f060*/  ISETP.GE.AND P0, PT, R9, UR4, PT ;  /* 0x0000000409007c0c */ /* 0x000fc6000bf06270 */
[----:B------:R2:W3:Y:S01]  /*f070*/  SHFL.IDX PT, R3, R10, RZ, 0x1c1f ;  /* 0x001c1fff0a037589 */ /* 0x0004e200000e0000 */
[----:B------:R-:W-:Y:S05]  /*f080*/  @P1 BRA `(.L_x_109) ;  /* 0x000003f000001947 */ /* 0x000fea0003800000 */
[----:B-----5:R-:W-:Y:S02]  /*f090*/  ISETP.GE.AND P5, PT, R45, c[0x0][0x3c8], PT ;  /* 0x0000f2002d007a0c */ /* 0x020fe40003fa6270 */
[----:B------:R-:W-:Y:S02]  /*f0a0*/  ISETP.GE.AND P1, PT, R43, c[0x0][0x3c8], PT ;  /* 0x0000f2002b007a0c */ /* 0x000fe40003f26270 */
[----:B------:R-:W-:Y:S02]  /*f0b0*/  ISETP.GE.AND P4, PT, R41, c[0x0][0x3c8], PT ;  /* 0x0000f20029007a0c */ /* 0x000fe40003f86270 */
[----:B------:R-:W-:-:S07]  /*f0c0*/  ISETP.GE.AND P2, PT, R39, c[0x0][0x3c8], PT ;  /* 0x0000f20027007a0c */ /* 0x000fce0003f46270 */
[----:B-123--:R-:W-:Y:S02]  /*f0d0*/  @!P5 IMAD.WIDE R6, R45, 0x4, R2 ;  /* 0x000000042d06d825 */ /* 0x00efe400078e0202 */
[----:B------:R-:W-:-:S03]  /*f0e0*/  @!P1 LEA R4, P3, R43, R2, 0x2 ;  /* 0x000000022b049211 */ /* 0x000fc600078610ff */
[----:B------:R1:W-:Y:S01]  /*f0f0*/  @!P5 ST.E.64 [R6.64], R132 ;  /* 0x000000840600d985 */ /* 0x0003e2000c101b06 */
[----:B------:R-:W-:Y:S02]  /*f100*/  @!P1 LEA.HI.X R5, R43, R3, R44, 0x2, P3 ;  /* 0x000000032b059211 */ /* 0x000fe400018f142c */
[----:B------:R-:W-:-:S03]  /*f110*/  ISETP.GE.AND P5, PT, R37, c[0x0][0x3c8], PT ;  /* 0x0000f20025007a0c */ /* 0x000fc60003fa6270 */
[----:B------:R2:W-:Y:S01]  /*f120*/  @!P1 ST.E.64 [R4.64], R128 ;  /* 0x0000008004009985 */ /* 0x0005e2000c101b06 */
[----:B------:R-:W-:Y:S02]  /*f130*/  ISETP.GE.AND P1, PT, R35, c[0x0][0x3c8], PT ;  /* 0x0000f20023007a0c */ /* 0x000fe40003f26270 */
[----:B-1----:R-:W-:-:S04]  /*f140*/  @!P4 LEA R6, P3, R41, R2, 0x2 ;  /* 0x000000022906c211 */ /* 0x002fc800078610ff */
[----:B------:R-:W-:Y:S02]  /*f150*/  @!P4 LEA.HI.X R7, R41, R3, R42, 0x2, P3 ;  /* 0x000000032907c211 */ /* 0x000fe400018f142a */
[----:B--2---:R-:W-:-:S03]  /*f160*/  @!P2 LEA R4, P3, R39, R2, 0x2 ;  /* 0x000000022704a211 */ /* 0x004fc600078610ff */
        /* <DEDUP_REMOVED lines=28> */
[----:B-1----:R-:W-:-:S04]  /*f330*/  @!P3 LEA R6, P4, R25, R2, 0x2 ;  /* 0x000000021906b211 */ /* 0x002fc800078810ff */
[-C--:B------:R-:W-:Y:S02]  /*f340*/  @!P3 LEA.HI.X R7, R25, R3.reuse, R26, 0x2, P4 ;  /* 0x000000031907b211 */ /* 0x080fe400020f141a */
[-C--:B--2---:R-:W-:Y:S02]  /*f350*/  @!P2 LEA R4, P1, R23, R2.reuse, 0x2 ;  /* 0x000000021704a211 */ /* 0x084fe400078210ff */
[----:B------:R-:W-:Y:S01]  /*f360*/  ISETP.GE.AND P4, PT, R19, c[0x0][0x3c8], PT ;  /* 0x0000f20013007a0c */ /* 0x000fe20003f86270 */
[----:B------:R1:W-:Y:S01]  /*f370*/  @!P3 ST.E.64 [R6.64], R92 ;  /* 0x0000005c0600b985 */ /* 0x0003e2000c101b06 */
[----:B------:R-:W-:Y:S02]  /*f380*/  @!P2 LEA.HI.X R5, R23, R3, R24, 0x2, P1 ;  /* 0x000000031705a211 */ /* 0x000fe400008f1418 */
[----:B------:R-:W-:Y:S02]  /*f390*/  ISETP.GE.AND P3, PT, R14, c[0x0][0x3c8], PT ;  /* 0x0000f2000e007a0c */ /* 0x000fe40003f66270 */
[----:B------:R-:W-:Y:S01]  /*f3a0*/  @!P5 LEA R8, P1, R21, R2, 0x2 ;  /* 0x000000021508d211 */ /* 0x000fe200078210ff */
[----:B------:R2:W-:Y:S01]  /*f3b0*/  @!P2 ST.E.64 [R4.64], R88 ;  /* 0x000000580400a985 */ /* 0x0005e2000c101b06 */
[----:B------:R-:W-:-:S02]  /*f3c0*/  ISETP.GE.AND P2, PT, R12, c[0x0][0x3c8], PT ;  /* 0x0000f2000c007a0c */ /* 0x000fc40003f46270 */
[----:B------:R-:W-:-:S05]  /*f3d0*/  @!P5 LEA.HI.X R9, R21, R3, R22, 0x2, P1 ;  /* 0x000000031509d211 */ /* 0x000fca00008f1416 */
[----:B------:R3:W-:Y:S01]  /*f3e0*/  @!P5 ST.E.64 [R8.64], R84 ;  /* 0x000000540800d985 */ /* 0x0007e2000c101b06 */
[----:B-1----:R-:W-:-:S04]  /*f3f0*/  @!P4 LEA R6, P1, R19, R2, 0x2 ;  /* 0x000000021306c211 */ /* 0x002fc800078210ff */
[----:B------:R-:W-:Y:S02]  /*f400*/  @!P4 LEA.HI.X R7, R19, R3, R20, 0x2, P1 ;  /* 0x000000031307c211 */ /* 0x000fe400008f1414 */
[----:B--2---:R-:W-:-:S03]  /*f410*/  @!P3 LEA R4, P1, R14, R2, 0x2 ;  /* 0x000000020e04b211 */ /* 0x004fc600078210ff */
[----:B------:R3:W-:Y:S01]  /*f420*/  @!P4 ST.E.64 [R6.64], R80 ;  /* 0x000000500600c985 */ /* 0x0007e2000c101b06 */
[----:B------:R-:W-:Y:S02]  /*f430*/  @!P3 LEA.HI.X R5, R14, R3, R15, 0x2, P1 ;  /* 0x000000030e05b211 */ /* 0x000fe400008f140f */
[----:B------:R-:W-:-:S03]  /*f440*/  @!P2 LEA R2, P1, R12, R2, 0x2 ;  /* 0x000000020c02a211 */ /* 0x000fc600078210ff */
[----:B------:R3:W-:Y:S01]  /*f450*/  @!P3 ST.E.64 [R4.64], R76 ;  /* 0x0000004c0400b985 */ /* 0x0007e2000c101b06 */
[----:B------:R-:W-:-:S05]  /*f460*/  @!P2 LEA.HI.X R3, R12, R3, R13, 0x2, P1 ;  /* 0x000000030c03a211 */ /* 0x000fca00008f140d */
[----:B------:R3:W-:Y:S04]  /*f470*/  @!P2 ST.E.64 [R2.64], R72 ;  /* 0x000000480200a985 */ /* 0x0007e8000c101b06 */
.L_x_109:
[----:B------:R-:W-:Y:S05]  /*f480*/  BSYNC B0 ;  /* 0x0000000000007941 */ /* 0x000fea0003800000 */
.L_x_108:
[----:B---3--:R3:W4:Y:S04]  /*f490*/  SHFL.IDX PT, R3, R10, 0x1, 0x1c1f ;  /* 0x003c1f000a037f89 */ /* 0x00872800000e0000 */
[----:B-1----:R3:W1:Y:S01]  /*f4a0*/  SHFL.IDX PT, R2, R11, 0x1, 0x1c1f ;  /* 0x003c1f000b027f89 */ /* 0x00266200000e0000 */
[----:B------:R-:W-:Y:S05]  /*f4b0*/  @P0 BRA `(.L_x_110) ;  /* 0x000006d000000947 */ /* 0x000fea0003800000 */
[----:B-----5:R-:W-:Y:S02]  /*f4c0*/  ISETP.GE.AND P1, PT, R45, c[0x0][0x3c8], PT ;  /* 0x0000f2002d007a0c */ /* 0x020fe40003f26270 */
[----:B------:R-:W-:Y:S02]  /*f4d0*/  ISETP.GE.AND P2, PT, R43, c[0x0][0x3c8], PT ;  /* 0x0000f2002b007a0c */ /* 0x000fe40003f46270 */
[----:B------:R-:W-:Y:S02]  /*f4e0*/  ISETP.GE.AND P3, PT, R41, c[0x0][0x3c8], PT ;  /* 0x0000f20029007a0c */ /* 0x000fe40003f66270 */
[----:B------:R-:W-:-:S07]  /*f4f0*/  ISETP.GE.AND P0, PT, R39, c[0x0][0x3c8], PT ;  /* 0x0000f20027007a0c */ /* 0x000fce0003f06270 */
[----:B-12-4-:R-:W-:Y:S02]  /*f500*/  @!P1 IMAD.WIDE R6, R45, 0x4, R2 ;  /* 0x000000042d069825 */ /* 0x016fe400078e0202 */
[----:B------:R-:W-:-:S03]  /*f510*/  @!P2 LEA R4, P5, R43, R2, 0x2 ;  /* 0x000000022b04a211 */ /* 0x000fc600078a10ff */
[----:B------:R1:W-:Y:S01]  /*f520*/  @!P1 ST.E.64 [R6.64], R134 ;  /* 0x0000008606009985 */ /* 0x0003e2000c101b06 */
[----:B------:R-:W-:Y:S02]  /*f530*/  ISETP.GE.AND P1, PT, R37, c[0x0][0x3c8], PT ;  /* 0x0000f20025007a0c */ /* 0x000fe40003f26270 */
[----:B------:R-:W-:-:S05]  /*f540*/  @!P2 LEA.HI.X R5, R43, R3, R44, 0x2, P5 ;  /* 0x000000032b05a211 */ /* 0x000fca00028f142c */
[----:B------:R2:W-:Y:S01]  /*f550*/  @!P2 ST.E.64 [R4.64], R130 ;  /* 0x000000820400a985 */ /* 0x0005e2000c101b06 */
[----:B------:R-:W-:Y:S02]  /*f560*/  ISETP.GE.AND P2, PT, R35, c[0x0][0x3c8], PT ;  /* 0x0000f20023007a0c */ /* 0x000fe40003f46270 */
[----:B-1----:R-:W-:-:S04]  /*f570*/  @!P3 LEA R6, P4, R41, R2, 0x2 ;  /* 0x000000022906b211 */ /* 0x002fc800078810ff */
[-C--:B------:R-:W-:Y:S02]  /*f580*/  @!P3 LEA.HI.X R7, R41, R3.reuse, R42, 0x2, P4 ;  /* 0x000000032907b211 */ /* 0x080fe400020f142a */
[----:B------:R-:W-:Y:S02]  /*f590*/  ISETP.GE.AND P4, PT, R33, c[0x0][0x3c8], PT ;  /* 0x0000f20021007a0c */ /* 0x000fe40003f86270 */
[-C--:B--2---:R-:W-:Y:S01]  /*f5a0*/  @!P0 LEA R4, P5, R39, R2.reuse, 0x2 ;  /* 0x0000000227048211 */ /* 0x084fe200078a10ff */
[----:B------:R1:W-:Y:S01]  /*f5b0*/  @!P3 ST.E.64 [R6.64], R126 ;  /* 0x0000007e0600b985 */ /* 0x0003e2000c101b06 */
[----:B------:R-:W-:Y:S02]  /*f5c0*/  @!P1 LEA R8, P3, R37, R2, 0x2 ;  /* 0x0000000225089211 */ /* 0x000fe400078610ff */
[-C--:B------:R-:W-:Y:S02]  /*f5d0*/  @!P0 LEA.HI.X R5, R39, R3.reuse, R40, 0x2, P5 ;  /* 0x0000000327058211 */ /* 0x080fe400028f1428 */
[----:B------:R-:W-:-:S02]  /*f5e0*/  @!P1 LEA.HI.X R9, R37, R3, R38, 0x2, P3 ;  /* 0x0000000325099211 */ /* 0x000fc400018f1426 */
[----:B------:R-:W-:Y:S01]  /*f5f0*/  ISETP.GE.AND P3, PT, R31, c[0x0][0x3c8], PT ;  /* 0x0000f2001f007a0c */ /* 0x000fe20003f66270 */
[----:B------:R2:W-:Y:S04]  /*f600*/  @!P0 ST.E.64 [R4.64], R122 ;  /* 0x0000007a04008985 */ /* 0x0005e8000c101b06 */
[----:B------:R4:W-:Y:S01]  /*f610*/  @!P1 ST.E.64 [R8.64], R118 ;  /* 0x0000007608009985 */ /* 0x0009e2000c101b06 */
[----:B------:R-:W-:Y:S02]  /*f620*/  ISETP.GE.AND P1, PT, R29, c[0x0][0x3c8], PT ;  /* 0x0000f2001d007a0c */ /* 0x000fe40003f26270 */
[----:B-1----:R-:W-:-:S04]  /*f630*/  @!P2 LEA R6, P0, R35, R2, 0x2 ;  /* 0x000000022306a211 */ /* 0x002fc800078010ff */
[-C--:B------:R-:W-:Y:S02]  /*f640*/  @!P2 LEA.HI.X R7, R35, R3.reuse, R36, 0x2, P0 ;  /* 0x000000032307a211 */ /* 0x080fe400000f1424 */
[----:B------:R-:W-:Y:S02]  /*f650*/  ISETP.GE.AND P0, PT, R27, c[0x0][0x3c8], PT ;  /* 0x0000f2001b007a0c */ /* 0x000fe40003f06270 */
[CC--:B--2---:R-:W-:Y:S01]  /*f660*/  @!P4 LEA R4, P5, R33.reuse, R2.reuse, 0x2 ;  /* 0x000000022104c211 */ /* 0x0c4fe200078a10ff */
[----:B------:R1:W-:Y:S03]  /*f670*/  @!P2 ST.E.64 [R6.64], R114 ;  /* 0x000000720600a985 */ /* 0x0003e6000c101b06 */
[----:B------:R-:W-:Y:S02]  /*f680*/  @!P4 LEA.HI.X R5, R33, R3, R34, 0x2, P5 ;  /* 0x000000032105c211 */ /* 0x000fe400028f1422 */
[----:B----4-:R-:W-:-:S03]  /*f690*/  @!P3 LEA R8, P2, R31, R2, 0x2 ;  /* 0x000000021f08b211 */ /* 0x010fc600078410ff */
[----:B------:R2:W-:Y:S01]  /*f6a0*/  @!P4 ST.E.64 [R4.64], R110 ;  /* 0x0000006e0400c985 */ /* 0x0005e2000c101b06 */
[----:B------:R-:W-:Y:S02]  /*f6b0*/  ISETP.GE.AND P4, PT, R25, c[0x0][0x3c8], PT ;  /* 0x0000f20019007a0c */ /* 0x000fe40003f86270 */
[----:B------:R-:W-:-:S05]  /*f6c0*/  @!P3 LEA.HI.X R9, R31, R3, R32, 0x2, P2 ;  /* 0x000000031f09b211 */ /* 0x000fca00010f1420 */
[----:B------:R-:W-:Y:S01]  /*f6d0*/  @!P3 ST.E.64 [R8.64], R106 ;  /* 0x0000006a0800b985 */ /* 0x000fe2000c101b06 */
[----:B------:R-:W-:Y:S02]  /*f6e0*/  ISETP.GE.AND P3, PT, R23, c[0x0][0x3c8], PT ;  /* 0x0000f20017007a0c */ /* 0x000fe40003f66270 */
[----:B-1----:R-:W-:-:S04]  /*f6f0*/  @!P0 LEA R6, P2, R27, R2, 0x2 ;  /* 0x000000021b068211 */ /* 0x002fc800078410ff */
[----:B------:R-:W-:Y:S02]  /*f700*/  @!P0 LEA.HI.X R7, R27, R3, R28, 0x2, P2 ;  /* 0x000000031b078211 */ /* 0x000fe400010f141c */
[----:B------:R-:W-:Y:S02]  /*f710*/  ISETP.GE.AND P2, PT, R21, c[0x0][0x3c8], PT ;  /* 0x0000f20015007a0c */ /* 0x000fe40003f46270 */
[----:B--2---:R-:W-:-:S04]  /*f720*/  @!P1 LEA R4, P5, R29, R2, 0x2 ;  /* 0x000000021d049211 */ /* 0x004fc800078a10ff */
[----:B------:R-:W-:-:S05]  /*f730*/  @!P1 LEA.HI.X R5, R29, R3, R30, 0x2, P5 ;  /* 0x000000031d059211 */ /* 0x000fca00028f141e */
[----:B------:R1:W-:Y:S01]  /*f740*/  @!P1 ST.E.64 [R4.64], R102 ;  /* 0x0000006604009985 */ /* 0x0003e2000c101b06 */
[----:B------:R-:W-:-:S03]  /*f750*/  ISETP.GE.AND P1, PT, R19, c[0x0][0x3c8], PT ;  /* 0x0000f20013007a0c */ /* 0x000fc60003f26270 */
[----:B------:R2:W-:Y:S01]  /*f760*/  @!P0 ST.E.64 [R6.64], R98 ;  /* 0x0000006206008985 */ /* 0x0005e2000c101b06 */
[----:B------:R-:W-:Y:S02]  /*f770*/  ISETP.GE.AND P0, PT, R14, c[0x0][0x3c8], PT ;  /* 0x0000f2000e007a0c */ /* 0x000fe40003f06270 */
[----:B-1----:R-:W-:-:S04]  /*f780*/  @!P4 LEA R4, P5, R25, R2, 0x2 ;  /* 0x000000021904c211 */ /* 0x002fc800078a10ff */
[----:B------:R-:W-:Y:S02]  /*f790*/  @!P4 LEA.HI.X R5, R25, R3, R26, 0x2, P5 ;  /* 0x000000031905c211 */ /* 0x000fe400028f141a */
[----:B---3--:R-:W-:-:S03]  /*f7a0*/  @!P3 LEA R10, P5, R23, R2, 0x2 ;  /* 0x00000002170ab211 */ /* 0x008fc600078a10ff */
[----:B------:R1:W-:Y:S01]  /*f7b0*/  @!P4 ST.E.64 [R4.64], R94 ;  /* 0x0000005e0400c985 */ /* 0x0003e2000c101b06 */
[-C--:B------:R-:W-:Y:S02]  /*f7c0*/  @!P2 LEA R8, P4, R21, R2.reuse, 0x2 ;  /* 0x000000021508a211 */ /* 0x080fe400078810ff */
[-C--:B------:R-:W-:Y:S02]  /*f7d0*/  @!P3 LEA.HI.X R11, R23, R3.reuse, R24, 0x2, P5 ;  /* 0x00000003170bb211 */ /* 0x080fe400028f1418 */
[----:B--2---:R-:W-:Y:S02]  /*f7e0*/  @!P1 LEA R6, P5, R19, R2, 0x2 ;  /* 0x0000000213069211 */ /* 0x004fe400078a10ff */
[-C--:B------:R-:W-:Y:S01]  /*f7f0*/  @!P2 LEA.HI.X R9, R21, R3.reuse, R22, 0x2, P4 ;  /* 0x000000031509a211 */ /* 0x080fe200020f1416 */
[----:B------:R2:W-:Y:S01]  /*f800*/  @!P3 ST.E.64 [R10.64], R90 ;  /* 0x0000005a0a00b985 */ /* 0x0005e2000c101b06 */
[----:B------:R-:W-:-:S03]  /*f810*/  @!P1 LEA.HI.X R7, R19, R3, R20, 0x2, P5 ;  /* 0x0000000313079211 */ /* 0x000fc600028f1414 */
[----:B------:R2:W-:Y:S04]  /*f820*/  @!P2 ST.E.64 [R8.64], R86 ;  /* 0x000000560800a985 */ /* 0x0005e8000c101b06 */
[----:B------:R2:W-:Y:S01]  /*f830*/  @!P1 ST.E.64 [R6.64], R82 ;  /* 0x0000005206009985 */ /* 0x0005e2000c101b06 */
[----:B-1----:R-:W-:-:S04]  /*f840*/  @!P0 LEA R4, P4, R14, R2, 0x2 ;  /* 0x000000020e048211 */ /* 0x002fc800078810ff */
[----:B------:R-:W-:-:S05]  /*f850*/  @!P0 LEA.HI.X R5, R14, R3, R15, 0x2, P4 ;  /* 0x000000030e058211 */ /* 0x000fca00020f140f */
[----:B------:R2:W-:Y:S01]  /*f860*/  @!P0 ST.E.64 [R4.64], R78 ;  /* 0x0000004e04008985 */ /* 0x0005e2000c101b06 */
[----:B------:R-:W-:-:S13]  /*f870*/  ISETP.GE.AND P0, PT, R12, c[0x0][0x3c8], PT ;  /* 0x0000f2000c007a0c */ /* 0x000fda0003f06270 */
[----:B------:R-:W-:Y:S05]  /*f880*/  @P0 BRA `(.L_x_110) ;  /* 0x0000030000000947 */ /* 0x000fea0003800000 */
[----:B------:R-:W-:-:S04]  /*f890*/  LEA R2, P0, R12, R2, 0x2 ;  /* 0x000000020c027211 */ /* 0x000fc800078010ff */
[----:B------:R-:W-:-:S05]  /*f8a0*/  LEA.HI.X R3, R12, R3, R13, 0x2, P0 ;  /* 0x000000030c037211 */ /* 0x000fca00000f140d */
[----:B------:R1:W-:Y:S01]  /*f8b0*/  ST.E.64 [R2.64], R74 ;  /* 0x0000004a02007985 */ /* 0x0003e2000c101b06 */
[----:B------:R-:W-:Y:S05]  /*f8c0*/  BRA `(.L_x_110) ;  /* 0x000002c000007947 */ /* 0x000fea0003800000 */
.L_x_106:
[----:B------:R-:W2:Y:S02]  /*f8d0*/  S2R R4, SR_TID.X ;  /* 0x0000000000047919 */ /* 0x000ea40000002100 */
[----:B--2---:R-:W-:-:S13]  /*f8e0*/  ISETP.GT.AND P0, PT, R4, 0x7f, PT ;  /* 0x0000007f0400780c */ /* 0x004fda0003f04270 */
[----:B------:R-:W-:Y:S05]  /*f8f0*/  @P0 BRA `(.L_x_110) ;  /* 0x0000029000000947 */ /* 0x000fea0003800000 */
[----:B------:R-:W2:Y:S01]  /*f900*/  LDL.LU R3, [R1+0x48] ;  /* 0x0000480001037983 */ /* 0x000ea20000300800 */
[----:B------:R-:W-:-:S05]  /*f910*/  MOV R2, c[0x0][0x4e8] ;  /* 0x00013a0000027a02 */ /* 0x000fca0000000f00 */
[----:B------:R-:W-:Y:S01]  /*f920*/  IMAD R0, R2, c[0x0][0x388], RZ ;  /* 0x0000e20002007a24 */ /* 0x000fe200078e02ff */
[----:B--2---:R-:W-:-:S04]  /*f930*/  IADD3 R6, R3, R4, RZ ;  /* 0x0000000403067210 */ /* 0x004fc80007ffe0ff */
[----:B------:R-:W-:-:S13]  /*f940*/  ISETP.GE.AND P0, PT, R6, R0, PT ;  /* 0x000000000600720c */ /* 0x000fda0003f06270 */
[----:B------:R-:W-:Y:S05]  /*f950*/  @P0 BRA `(.L_x_110) ;  /* 0x0000023000000947 */ /* 0x000fea0003800000 */
[----:B------:R-:W2:Y:S04]  /*f960*/  LDL.LU R3, [R1+0x40] ;  /* 0x0000400001037983 */ /* 0x000ea80000300800 */
[----:B------:R-:W3:Y:S04]  /*f970*/  LDL.LU R9, [R1+0x3c] ;  /* 0x00003c0001097983 */ /* 0x000ee80000300800 */
[----:B------:R-:W4:Y:S01]  /*f980*/  LDL.LU R8, [R1+0x44] ;  /* 0x0000440001087983 */ /* 0x000f220000300800 */
[----:B------:R-:W-:-:S13]  /*f990*/  ISETP.NE.AND P0, PT, R2, 0x1, PT ;  /* 0x000000010200780c */ /* 0x000fda0003f05270 */
[----:B------:R-:W-:Y:S01]  /*f9a0*/  @P0 IMAD.HI.U32 R7, R6, c[0x0][0x4ec], RZ ;  /* 0x00013b0006070a27 */ /* 0x000fe200078e00ff */
[----:B--2---:R-:W-:Y:S02]  /*f9b0*/  SHF.R.S32.HI R0, RZ, 0x1f, R3 ;  /* 0x0000001fff007819 */ /* 0x004fe40000011403 */
[----:B---3--:R-:W-:-:S03]  /*f9c0*/  SHF.R.S32.HI R5, RZ, 0x1f, R9 ;  /* 0x0000001fff057819 */ /* 0x008fc60000011409 */
[----:B------:R-:W-:-:S04]  /*f9d0*/  IMAD R0, R0, c[0x0][0x4d0], RZ ;  /* 0x0001340000007a24 */ /* 0x000fc800078e02ff */
[C---:B------:R-:W-:Y:S01]  /*f9e0*/  IMAD R4, R3.reuse, c[0x0][0x4d4], R0 ;  /* 0x0001350003047a24 */ /* 0x040fe200078e0200 */
[----:B------:R-:W-:Y:S01]  /*f9f0*/  MOV R0, R6 ;  /* 0x0000000600007202 */ /* 0x000fe20000000f00 */
[----:B------:R-:W-:Y:S01]  /*fa00*/  IMAD.WIDE.U32 R2, R3, c[0x0][0x4d0], RZ ;  /* 0x0001340003027a25 */ /* 0x000fe200078e00ff */
[----:B------:R-:W-:-:S03]  /*fa10*/  @P0 SHF.R.U32.HI R0, RZ, c[0x0][0x4f0], R7 ;  /* 0x00013c00ff000a19 */ /* 0x000fc60000011607 */
[----:B------:R-:W-:Y:S01]  /*fa20*/  IMAD R5, R5, c[0x0][0x4d8], RZ ;  /* 0x0001360005057a24 */ /* 0x000fe200078e02ff */
[----:B------:R-:W-:Y:S02]  /*fa30*/  IADD3 R3, R3, R4, RZ ;  /* 0x0000000403037210 */ /* 0x000fe40007ffe0ff */
[----:B----4-:R-:W-:Y:S01]  /*fa40*/  SHF.R.S32.HI R4, RZ, 0x1f, R8 ;  /* 0x0000001fff047819 */ /* 0x010fe20000011408 */
[C---:B------:R-:W-:Y:S01]  /*fa50*/  IMAD R7, R9.reuse, c[0x0][0x4dc], R5 ;  /* 0x0001370009077a24 */ /* 0x040fe200078e0205 */
[----:B------:R-:W-:Y:S01]  /*fa60*/  IADD3 R5, -R0, RZ, RZ ;  /* 0x000000ff00057210 */ /* 0x000fe20007ffe1ff */
[----:B------:R-:W-:-:S05]  /*fa70*/  IMAD.WIDE.U32 R2, R9, c[0x0][0x4d8], R2 ;  /* 0x0001360009027a25 */ /* 0x000fca00078e0002 */
[----:B------:R-:W-:Y:S01]  /*fa80*/  IADD3 R3, R3, R7, RZ ;  /* 0x0000000703037210 */ /* 0x000fe20007ffe0ff */
[----:B------:R-:W-:Y:S02]  /*fa90*/  IMAD R7, R4, c[0x0][0x4e0], RZ ;  /* 0x0001380004077a24 */ /* 0x000fe400078e02ff */
[----:B------:R-:W-:Y:S02]  /*faa0*/  IMAD R4, R5, c[0x0][0x4e8], R6 ;  /* 0x00013a0005047a24 */ /* 0x000fe400078e0206 */
[----:B------:R-:W-:-:S03]  /*fab0*/  IMAD.WIDE.U32 R2, R8, c[0x0][0x4e0], R2 ;  /* 0x0001380008027a25 */ /* 0x000fc600078e0002 */
[----:B------:R-:W-:Y:S01]  /*fac0*/  SHF.R.S32.HI R5, RZ, 0x1f, R4 ;  /* 0x0000001fff057819 */ /* 0x000fe20000011404 */
[----:B------:R-:W-:Y:S01]  /*fad0*/  IMAD R6, R8, c[0x0][0x4e4], R7 ;  /* 0x0001390008067a24 */ /* 0x000fe200078e0207 */
[----:B------:R-:W-:Y:S02]  /*fae0*/  SHF.R.S32.HI R7, RZ, 0x1f, R0 ;  /* 0x0000001fff077819 */ /* 0x000fe40000011400 */
[----:B------:R-:W-:Y:S01]  /*faf0*/  IADD3 R2, P0, R0, R2, RZ ;  /* 0x0000000200027210 */ /* 0x000fe20007f1e0ff */
[----:B------:R-:W-:-:S03]  /*fb00*/  IMAD R0, R5, c[0x0][0x4c8], RZ ;  /* 0x0001320005007a24 */ /* 0x000fc600078e02ff */
[----:B------:R-:W-:Y:S01]  /*fb10*/  IADD3.X R3, R7, R3, R6, P0, !PT ;  /* 0x0000000307037210 */ /* 0x000fe200007fe406 */
[----:B------:R-:W-:-:S04]  /*fb20*/  IMAD R0, R4, c[0x0][0x4cc], R0 ;  /* 0x0001330004007a24 */ /* 0x000fc800078e0200 */
[----:B------:R-:W-:-:S05]  /*fb30*/  IMAD.WIDE.U32 R2, R4, c[0x0][0x4c8], R2 ;  /* 0x0001320004027a25 */ /* 0x000fca00078e0002 */
[----:B------:R-:W-:Y:S02]  /*fb40*/  IADD3 R0, R3, R0, RZ ;  /* 0x0000000003007210 */ /* 0x000fe40007ffe0ff */
[----:B------:R-:W-:-:S04]  /*fb50*/  LEA R4, P0, R2, c[0x0][0x4a8], 0x2 ;  /* 0x00012a0002047a11 */ /* 0x000fc800078010ff */
[----:B------:R-:W-:Y:S02]  /*fb60*/  LEA.HI.X R5, R2, c[0x0][0x4ac], R0, 0x2, P0 ;  /* 0x00012b0002057a11 */ /* 0x000fe400000f1400 */
[----:B------:R-:W-:-:S05]  /*fb70*/  MOV R0, 0xff800000 ;  /* 0xff80000000007802 */ /* 0x000fca0000000f00 */
[----:B------:R2:W-:Y:S02]  /*fb80*/  STG.E [R4.64], R0 ;  /* 0x0000000004007986 */ /* 0x0005e4000c101906 */
.L_x_110:
[----:B------:R-:W-:Y:S05]  /*fb90*/  BSYNC B1 ;  /* 0x0000000000017941 */ /* 0x000fea0003800000 */
.L_x_105:
[----:B--2---:R-:W2:Y:S02]  /*fba0*/  LDL R0, [R1+0xcc] ;  /* 0x0000cc0001007983 */ /* 0x004ea40000100800 */
[----:B--2---:R-:W-:-:S13]  /*fbb0*/  ISETP.NE.AND P0, PT, R0, RZ, PT ;  /* 0x000000ff0000720c */ /* 0x004fda0003f05270 */
[----:B------:R-:W-:Y:S01]  /*fbc0*/  @P0 WARPSYNC 0xffffffff ;  /* 0xffffffff00000948 */ /* 0x000fe20003800000 */
[----:B------:R-:W-:Y:S06]  /*fbd0*/  @P0 BAR.SYNC.DEFER_BLOCKING 0x5, 0x100 ;  /* 0x0144000000000b1d */ /* 0x000fec0000010000 */
[----:B------:R-:W2:Y:S04]  /*fbe0*/  @P0 LDS R0, [0x10100] ;  /* 0x01010000ff000984 */ /* 0x000ea80000000800 */
[----:B--2---:R2:W-:Y:S04]  /*fbf0*/  @P0 STL [R1+0x4c], R0 ;  /* 0x00004c0001000387 */ /* 0x0045e80000100800 */
[----:B------:R-:W-:Y:S06]  /*fc00*/  @P0 BAR.ARV 0x4, 0x100 ;  /* 0x0104000000000b1d */ /* 0x000fec0000002000 */
[----:B------:R-:W-:Y:S05]  /*fc10*/  @P0 BRA `(.L_x_111) ;  /* 0x0000007000000947 */ /* 0x000fea0003800000 */
[----:B------:R-:W-:Y:S05]  /*fc20*/  BRA.DIV ~URZ, `(.L_x_112) ;  /* 0x00002da27f007947 */ /* 0x000fea000b800000 */
[----:B--2---:R2:W3:Y:S02]  /*fc30*/  SHFL.IDX PT, R0, R18, RZ, 0x1f ;  /* 0x00001fff12007589 */ /* 0x0044e400000e0000 */
.L_x_131:
[----:B------:R-:W-:Y:S01]  /*fc40*/  WARPSYNC 0xffffffff ;  /* 0xffffffff00007948 */ /* 0x000fe20003800000 */
[----:B------:R-:W-:Y:S06]  /*fc50*/  BAR.SYNC.DEFER_BLOCKING 0x4, 0x100 ;  /* 0x0104000000007b1d */ /* 0x000fec0000010000 */
[----:B---3--:R3:W-:Y:S04]  /*fc60*/  STL [R1+0x4c], R0 ;  /* 0x00004c0001007387 */ /* 0x0087e80000100800 */
[----:B------:R3:W-:Y:S04]  /*fc70*/  @!P6 STS [0x10100], R18 ;  /* 0x01010012ff00e388 */ /* 0x0007e80000000800 */
[----:B------:R-:W-:Y:S06]  /*fc80*/  BAR.ARV 0x5, 0x100 ;  /* 0x0144000000007b1d */ /* 0x000fec0000002000 */
.L_x_111:
[----:B--23--:R-:W2:Y:S02]  /*fc90*/  LDL R0, [R1+0x4c] ;  /* 0x00004c0001007983 */ /* 0x00cea40000100800 */
[----:B--2---:R-:W-:-:S13]  /*fca0*/  ISETP.GE.AND P0, PT, R0, c[0x0][0x538], PT ;  /* 0x00014e0000007a0c */ /* 0x004fda0003f06270 */
[----:B-1--45:R-:W-:Y:S01]  /*fcb0*/  @P0 CALL.REL.NOINC `(.L_x_113) ;  /* 0x0000001000000944 */ /* 0x032fe20003c00000 */
[----:B------:R-:W-:Y:S05]  /*fcc0*/  BRA `(.L_x_114) ;  /* 0xffff0d5000007947 */ /* 0x000fea000383ffff */
.L_x_113:
[----:B------:R-:W-:Y:S05]  /*fcd0*/  EXIT ;  /* 0x000000000000794d */ /* 0x000fea0003800000 */
.L_x_77:
[----:B------:R-:W-:Y:S01]  /*fce0*/  IMAD.MOV.U32 R235, RZ, RZ, R0 ;  /* 0x000000ffffeb7224 */ /* 0x000fe200078e0000 */
[----:B------:R-:W-:Y:S01]  /*fcf0*/  MOV R236, RZ ;  /* 0x000000ff00ec7202 */ /* 0x000fe20000000f00 */
[----:B------:R-:W-:Y:S01]  /*fd00*/  IMAD.MOV.U32 R3, RZ, RZ, 0x181f ;  /* 0x0000181fff037424 */ /* 0x000fe200078e00ff */
[----:B------:R-:W-:Y:S02]  /*fd10*/  MOV R2, 0xfd30 ;  /* 0x0000fd3000027802 */ /* 0x000fe40000000f00 */
[----:B------:R-:W-:Y:S05]  /*fd20*/  CALL.REL.NOINC `($__internal_1_$__cuda_sm70_shflsync_idx_p) ;  /* 0x00002d7000007944 */ /* 0x000fea0003c00000 */
[----:B------:R-:W-:Y:S01]  /*fd30*/  MOV R10, R236 ;  /* 0x000000ec000a7202 */ /* 0x000fe20000000f00 */
[----:B------:R-:W-:Y:S05]  /*fd40*/  BRA `(.L_x_115) ;  /* 0xffff363000007947 */ /* 0x000fea000383ffff */
.L_x_78:
[----:B------:R-:W-:Y:S01]  /*fd50*/  IMAD.MOV.U32 R235, RZ, RZ, R6 ;  /* 0x000000ffffeb7224 */ /* 0x000fe200078e0006 */
[----:B------:R-:W-:Y:S01]  /*fd60*/  MOV R236, RZ ;  /* 0x000000ff00ec7202 */ /* 0x000fe20000000f00 */
[----:B------:R-:W-:Y:S01]  /*fd70*/  IMAD.MOV.U32 R3, RZ, RZ, 0x181f ;  /* 0x0000181fff037424 */ /* 0x000fe200078e00ff */
[----:B------:R-:W-:Y:S02]  /*fd80*/  MOV R2, 0xfda0 ;  /* 0x0000fda000027802 */ /* 0x000fe40000000f00 */
[----:B-12---:R-:W-:Y:S05]  /*fd90*/  CALL.REL.NOINC `($__internal_1_$__cuda_sm70_shflsync_idx_p) ;  /* 0x00002d0000007944 */ /* 0x006fea0003c00000 */
[----:B------:R-:W-:Y:S01]  /*fda0*/  ISETP.GE.AND P2, PT, R233, c[0x0][0x1d4], PT ;  /* 0x00007500e9007a0c */ /* 0x000fe20003f46270 */
[----:B------:R-:W-:Y:S01]  /*fdb0*/  IMAD.MOV.U32 R235, RZ, RZ, R0 ;  /* 0x000000ffffeb7224 */ /* 0x000fe200078e0000 */
[----:B------:R-:W-:Y:S02]  /*fdc0*/  IADD3 R2, P0, R236, R163, RZ ;  /* 0x000000a3ec027210 */ /* 0x000fe40007f1e0ff */
[----:B------:R-:W-:-:S03]  /*fdd0*/  SEL R8, RZ, 0x10, P2 ;  /* 0x00000010ff087807 */ /* 0x000fc60001000000 */
[----:B------:R-:W-:Y:S01]  /*fde0*/  IMAD.X R3, R10, 0x1, R4, P0 ;  /* 0x000000010a037824 */ /* 0x000fe200000e0604 */
[----:B------:R-:W-:-:S04]  /*fdf0*/  ISETP.GE.AND P0, PT, R234, c[0x0][0x1d4], PT ;  /* 0x00007500ea007a0c */ /* 0x000fc80003f06270 */
[----:B------:R-:W-:Y:S01]  /*fe00*/  SEL R7, RZ, 0x10, P0 ;  /* 0x00000010ff077807 */ /* 0x000fe20000000000 */
[----:B------:R-:W-:Y:S01]  /*fe10*/  @!PT LDS RZ, [RZ] ;  /* 0x00000000fffff984 */ /* 0x000fe20000000800 */
[----:B------:R-:W-:Y:S01]  /*fe20*/  @!PT LDS RZ, [RZ] ;  /* 0x00000000fffff984 */ /* 0x000fe20000000800 */
[----:B------:R-:W-:Y:S01]  /*fe30*/  @!PT LDS RZ, [RZ] ;  /* 0x00000000fffff984 */ /* 0x000fe20000000800 */
[----:B------:R1:W-:Y:S02]  /*fe40*/  LDGSTS.E.BYPASS.LTC128B.128 [R229+0x8100], [R2.64], !P2 ;  /* 0x0810000002e57fae */ /* 0x0003e4000d101d46 */
[----:B-1----:R-:W-:Y:S01]  /*fe50*/  IADD3 R2, P5, R236, R164, RZ ;  /* 0x000000a4ec027210 */ /* 0x002fe20007fbe0ff */
[----:B------:R-:W-:-:S04]  /*fe60*/  IMAD.MOV.U32 R236, RZ, RZ, 0x1 ;  /* 0x00000001ffec7424 */ /* 0x000fc800078e00ff */
[----:B------:R-:W-:-:S05]  /*fe70*/  IMAD.X R3, R10, 0x1, R5, P5 ;  /* 0x000000010a037824 */ /* 0x000fca00028e0605 */
[----:B------:R1:W-:Y:S02]  /*fe80*/  LDGSTS.E.BYPASS.LTC128B.128 [R229+0xc100], [R2.64], !P0 ;  /* 0x0c10000002e57fae */ /* 0x0003e4000c101d46 */
[----:B-1----:R-:W-:Y:S01]  /*fe90*/  IMAD.MOV.U32 R3, RZ, RZ, 0x181f ;  /* 0x0000181fff037424 */ /* 0x002fe200078e00ff */
[----:B------:R-:W-:Y:S02]  /*fea0*/  MOV R2, 0xfec0 ;  /* 0x0000fec000027802 */ /* 0x000fe40000000f00 */
[----:B------:R-:W-:Y:S05]  /*feb0*/  CALL.REL.NOINC `($__internal_1_$__cuda_sm70_shflsync_idx_p) ;  /* 0x00002be000007944 */ /* 0x000fea0003c00000 */
[----:B------:R-:W-:Y:S01]  /*fec0*/  IMAD.MOV.U32 R9, RZ, RZ, R236 ;  /* 0x000000ffff097224 */ /* 0x000fe200078e00ec */
[----:B------:R-:W-:Y:S01]  /*fed0*/  MOV R236, 0x1 ;  /* 0x0000000100ec7802 */ /* 0x000fe20000000f00 */
[----:B------:R-:W-:Y:S01]  /*fee0*/  IMAD.MOV.U32 R235, RZ, RZ, R6 ;  /* 0x000000ffffeb7224 */ /* 0x000fe200078e0006 */
[----:B------:R-:W-:Y:S02]  /*fef0*/  MOV R3, 0x181f ;  /* 0x0000181f00037802 */ /* 0x000fe40000000f00 */
[----:B------:R-:W-:Y:S02]  /*ff00*/  MOV R2, 0xff20 ;  /* 0x0000ff2000027802 */ /* 0x000fe40000000f00 */
[----:B------:R-:W-:Y:S05]  /*ff10*/  CALL.REL.NOINC `($__internal_1_$__cuda_sm70_shflsync_idx_p) ;  /* 0x00002b8000007944 */ /* 0x000fea0003c00000 */
[----:B------:R-:W-:Y:S01]  /*ff20*/  IADD3 R10, -R8, 0x10, RZ ;  /* 0x00000010080a7810 */ /* 0x000fe20007ffe1ff */
[----:B------:R-:W-:Y:S01]  /*ff30*/  IMAD.MOV.U32 R235, RZ, RZ, R0 ;  /* 0x000000ffffeb7224 */ /* 0x000fe200078e0000 */
[----:B------:R-:W-:-:S02]  /*ff40*/  IADD3 R2, -R7, 0x10, RZ ;  /* 0x0000001007027810 */ /* 0x000fc40007ffe1ff */
[----:B------:R-:W-:Y:S02]  /*ff50*/  LOP3.LUT R10, R10, 0xf, RZ, 0xc0, !PT ;  /* 0x0000000f0a0a7812 */ /* 0x000fe400078ec0ff */
[----:B------:R-:W-:Y:S02]  /*ff60*/  ISETP.NE.U32.AND P6, PT, R8, RZ, PT ;  /* 0x000000ff0800720c */ /* 0x000fe40003fc5070 */
[----:B------:R-:W-:Y:S02]  /*ff70*/  IADD3 R10, P2, P0, R10, R236, R163 ;  /* 0x000000ec0a0a7210 */ /* 0x000fe4000785e0a3 */
[----:B------:R-:W-:Y:S02]  /*ff80*/  ISETP.NE.U32.AND P5, PT, R7, RZ, PT ;  /* 0x000000ff0700720c */ /* 0x000fe40003fa5070 */
[----:B------:R-:W-:Y:S02]  /*ff90*/  LOP3.LUT R2, R2, 0xf, RZ, 0xc0, !PT ;  /* 0x0000000f02027812 */ /* 0x000fe400078ec0ff */
[----:B------:R-:W-:-:S02]  /*ffa0*/  IADD3.X R11, RZ, R9, R4, P2, P0 ;  /* 0x00000009ff0b7210 */ /* 0x000fc400017e0404 */
[----:B------:R-:W-:Y:S01]  /*ffb0*/  IADD3 R2, P2, P0, R2, R236, R164 ;  /* 0x000000ec02027210 */ /* 0x000fe2000785e0a4 */
[----:B------:R-:W-:Y:S02]  /*ffc0*/  IMAD.MOV.U32 R236, RZ, RZ, 0x2 ;  /* 0x00000002ffec7424 */ /* 0x000fe400078e00ff */
[----:B------:R-:W-:Y:S01]  /*ffd0*/  @!PT LDS RZ, [RZ] ;  /* 0x00000000fffff984 */ /* 0x000fe20000000800 */
[----:B------:R-:W-:Y:S01]  /*ffe0*/  @!PT LDS RZ, [RZ] ;  /* 0x00000000fffff984 */ /* 0x000fe20000000800 */
[----:B------:R-:W-:Y:S01]  /*fff0*/  @!PT LDS RZ, [RZ] ;  /* 0x00000000fffff984 */ /* 0x000fe20000000800 */
[----:B------:R1:W-:Y:S01]  /*10000*/  LDGSTS.E.BYPASS.LTC128B.128.ZFILL [R229+0x9100], [R10.64], P6 ;  /* 0x091000000ae57fae */ /* 0x0003e2000b141d46 */
[----:B------:R-:W-:-:S05]  /*10010*/  IADD3.X R3, RZ, R9, R5, P2, P0 ;  /* 0x00000009ff037210 */ /* 0x000fca00017e0405 */
[----:B------:R2:W-:Y:S02]  /*10020*/  LDGSTS.E.BYPASS.LTC128B.128.ZFILL [R229+0xd100], [R2.64], P5 ;  /* 0x0d10000002e57fae */ /* 0x0005e4000a941d46 */
[----:B--2---:R-:W-:Y:S01]  /*10030*/  IMAD.MOV.U32 R3, RZ, RZ, 0x181f ;  /* 0x0000181fff037424 */ /* 0x004fe200078e00ff */
[----:B------:R-:W-:Y:S02]  /*10040*/  MOV R2, 0x10060 ;  /* 0x0001006000027802 */ /* 0x000fe40000000f00 */
[----:B-1----:R-:W-:Y:S05]  /*10050*/  CALL.REL.NOINC `($__internal_1_$__cuda_sm70_shflsync_idx_p) ;  /* 0x00002a4000007944 */ /* 0x002fea0003c00000 */
        /* <DEDUP_REMOVED lines=32> */
[----:B------:R-:W-:Y:S01]  /*10260*/  MOV R2, R236 ;  /* 0x000000ec00027202 */ /* 0x000fe20000000f00 */
[----:B------:R-:W-:Y:S05]  /*10270*/  BRA `(.L_x_116) ;  /* 0xffff32e000007947 */ /* 0x000fea000383ffff */
.L_x_79:
[----:B------:R-:W-:Y:S01]  /*10280*/  IMAD.MOV.U32 R235, RZ, RZ, R4 ;  /* 0x000000ffffeb7224 */ /* 0x000fe200078e0004 */
[----:B------:R-:W-:Y:S01]  /*10290*/  MOV R236, RZ ;  /* 0x000000ff00ec7202 */ /* 0x000fe20000000f00 */
[----:B------:R-:W-:Y:S01]  /*102a0*/  IMAD.MOV.U32 R3, RZ, RZ, 0x1c1f ;  /* 0x00001c1fff037424 */ /* 0x000fe200078e00ff */
[----:B------:R-:W-:-:S02]  /*102b0*/  MOV R2, 0x102d0 ;  /* 0x000102d000027802 */ /* 0x000fc40000000f00 */
[----:B------:R-:W-:Y:S05]  /*102c0*/  CALL.REL.NOINC `($__internal_1_$__cuda_sm70_shflsync_idx_p) ;  /* 0x000027d000007944 */ /* 0x000fea0003c00000 */
[----:B------:R-:W-:Y:S01]  /*102d0*/  MOV R0, R236 ;  /* 0x000000ec00007202 */ /* 0x000fe20000000f00 */
[----:B------:R-:W-:Y:S05]  /*102e0*/  BRA `(.L_x_117) ;  /* 0xffff347000007947 */ /* 0x000fea000383ffff */
.L_x_80:
[----:B------:R-:W-:Y:S01]  /*102f0*/  IMAD.MOV.U32 R235, RZ, RZ, R4 ;  /* 0x000000ffffeb7224 */ /* 0x000fe200078e0004 */
[----:B------:R-:W-:Y:S01]  /*10300*/  MOV R236, 0x1 ;  /* 0x0000000100ec7802 */ /* 0x000fe20000000f00 */
[----:B------:R-:W-:Y:S01]  /*10310*/  IMAD.MOV.U32 R3, RZ, RZ, 0x1c1f ;  /* 0x00001c1fff037424 */ /* 0x000fe200078e00ff */
[----:B------:R-:W-:-:S02]  /*10320*/  MOV R2, 0x10340 ;  /* 0x0001034000027802 */ /* 0x000fc40000000f00 */
[----:B-1----:R-:W-:Y:S05]  /*10330*/  CALL.REL.NOINC `($__internal_1_$__cuda_sm70_shflsync_idx_p) ;  /* 0x0000276000007944 */ /* 0x002fea0003c00000 */
[----:B------:R-:W-:Y:S01]  /*10340*/  IMAD.IADD R5, R5, 0x1, R236 ;  /* 0x0000000105057824 */ /* 0x000fe200078e02ec */
[----:B------:R-:W-:Y:S01]  /*10350*/  FMNMX.FTZ R69, R7, R9, !PT ;  /* 0x0000000907457209 */ /* 0x000fe20007810000 */
[----:B------:R-:W-:Y:S01]  /*10360*/  IMAD.MOV.U32 R0, RZ, RZ, 0x2 ;  /* 0x00000002ff007424 */ /* 0x000fe200078e00ff */
[----:B------:R-:W-:-:S02]  /*10370*/  MOV R2, 0x10b80 ;  /* 0x00010b8000027802 */ /* 0x000fc40000000f00 */
[----:B------:R-:W-:Y:S02]  /*10380*/  IMNMX R6, R6, R5, PT ;  /* 0x0000000506067217 */ /* 0x000fe40003800200 */
[----:B------:R-:W-:Y:S02]  /*10390*/  FMNMX.FTZ R69, R11, R69, !PT ;  /* 0x000000450b457209 */ /* 0x000fe40007810000 */
[C---:B------:R-:W-:Y:S02]  /*103a0*/  ISETP.GT.AND P5, PT, R6.reuse, RZ, PT ;  /* 0x000000ff0600720c */ /* 0x040fe40003fa4270 */
[C---:B------:R-:W-:Y:S02]  /*103b0*/  ISETP.GT.AND P2, PT, R6.reuse, 0x1, PT ;  /* 0x000000010600780c */ /* 0x040fe40003f44270 */
[----:B------:R-:W-:Y:S02]  /*103c0*/  ISETP.GT.AND P0, PT, R6, 0x8, PT ;  /* 0x000000080600780c */ /* 0x000fe40003f04270 */
[----:B------:R-:W-:-:S02]  /*103d0*/  FSEL R4, R118, -INF , P5 ;  /* 0xff80000076047808 */ /* 0x000fc40002800000 */
[----:B------:R-:W-:Y:S02]  /*103e0*/  FSEL R8, R119, -INF , P2 ;  /* 0xff80000077087808 */ /* 0x000fe40001000000 */
[----:B------:R-:W-:Y:S02]  /*103f0*/  ISETP.GT.AND P2, PT, R6, 0x9, PT ;  /* 0x000000090600780c */ /* 0x000fe40003f44270 */
[----:B------:R-:W-:Y:S02]  /*10400*/  FSEL R10, R110, -INF , P0 ;  /* 0xff8000006e0a7808 */ /* 0x000fe40000000000 */
[----:B------:R-:W-:Y:S02]  /*10410*/  FMNMX.FTZ R12, R4, R8, !PT ;  /* 0x00000008040c7209 */ /* 0x000fe40007810000 */
[----:B------:R-:W-:Y:S02]  /*10420*/  FSEL R15, R111, -INF , P2 ;  /* 0xff8000006f0f7808 */ /* 0x000fe40001000000 */
[----:B------:R-:W-:-:S02]  /*10430*/  FMNMX.FTZ R69, R13, R69, !PT ;  /* 0x000000450d457209 */ /* 0x000fc40007810000 */
[----:B------:R-:W-:Y:S02]  /*10440*/  ISETP.GT.AND P2, PT, R6, 0x10, PT ;  /* 0x000000100600780c */ /* 0x000fe40003f44270 */
[----:B------:R-:W-:Y:S02]  /*10450*/  FMNMX.FTZ R12, R10, R12, !PT ;  /* 0x0000000c0a0c7209 */ /* 0x000fe40007810000 */
[----:B------:R-:W-:Y:S02]  /*10460*/  FMNMX.FTZ R69, R16, R69, !PT ;  /* 0x0000004510457209 */ /* 0x000fe40007810000 */
[----:B------:R-:W-:Y:S02]  /*10470*/  ISETP.GT.AND P0, PT, R6, 0x11, PT ;  /* 0x000000110600780c */ /* 0x000fe40003f04270 */
[----:B------:R-:W-:Y:S02]  /*10480*/  FSEL R14, R102, -INF , P2 ;  /* 0xff800000660e7808 */ /* 0x000fe40001000000 */
[----:B------:R-:W-:-:S02]  /*10490*/  FMNMX.FTZ R12, R15, R12, !PT ;  /* 0x0000000c0f0c7209 */ /* 0x000fc40007810000 */
[----:B------:R-:W-:Y:S02]  /*104a0*/  FMNMX.FTZ R69, R17, R69, !PT ;  /* 0x0000004511457209 */ /* 0x000fe40007810000 */
[----:B------:R-:W-:Y:S02]  /*104b0*/  FSEL R19, R103, -INF , P0 ;  /* 0xff80000067137808 */ /* 0x000fe40000000000 */
[----:B------:R-:W-:Y:S02]  /*104c0*/  ISETP.GT.AND P2, PT, R6, 0x18, PT ;  /* 0x000000180600780c */ /* 0x000fe40003f44270 */
[----:B------:R-:W-:Y:S02]  /*104d0*/  FMNMX.FTZ R12, R14, R12, !PT ;  /* 0x0000000c0e0c7209 */ /* 0x000fe40007810000 */
[----:B------:R-:W-:Y:S02]  /*104e0*/  FMNMX.FTZ R69, R18, R69, !PT ;  /* 0x0000004512457209 */ /* 0x000fe40007810000 */
[----:B------:R-:W-:-:S02]  /*104f0*/  ISETP.GT.AND P0, PT, R6, 0x19, PT ;  /* 0x000000190600780c */ /* 0x000fc40003f04270 */
[----:B------:R-:W-:Y:S02]  /*10500*/  FSEL R20, R90, -INF , P2 ;  /* 0xff8000005a147808 */ /* 0x000fe40001000000 */
[----:B------:R-:W-:Y:S02]  /*10510*/  FMNMX.FTZ R12, R19, R12, !PT ;  /* 0x0000000c130c7209 */ /* 0x000fe40007810000 */
[----:B------:R-:W-:Y:S02]  /*10520*/  FMNMX.FTZ R69, R21, R69, !PT ;  /* 0x0000004515457209 */ /* 0x000fe40007810000 */
[----:B------:R-:W-:Y:S02]  /*10530*/  FSEL R32, R91, -INF , P0 ;  /* 0xff8000005b207808 */ /* 0x000fe40000000000 */
[----:B------:R-:W-:Y:S02]  /*10540*/  ISETP.GT.AND P2, PT, R6, 0x20, PT ;  /* 0x000000200600780c */ /* 0x000fe40003f44270 */
[----:B------:R-:W-:-:S02]  /*10550*/  FMNMX.FTZ R12, R20, R12, !PT ;  /* 0x0000000c140c7209 */ /* 0x000fc40007810000 */
[----:B------:R-:W-:Y:S02]  /*10560*/  FMNMX.FTZ R69, R121, R69, !PT ;  /* 0x0000004579457209 */ /* 0x000fe40007810000 */
[----:B------:R-:W-:Y:S02]  /*10570*/  ISETP.GT.AND P0, PT, R6, 0x21, PT ;  /* 0x000000210600780c */ /* 0x000fe40003f04270 */
[----:B------:R-:W-:Y:S02]  /*10580*/  FSEL R71, R78, -INF , P2 ;  /* 0xff8000004e477808 */ /* 0x000fe40001000000 */
[----:B------:R-:W-:Y:S02]  /*10590*/  FMNMX.FTZ R12, R32, R12, !PT ;  /* 0x0000000c200c7209 */ /* 0x000fe40007810000 */
[----:B------:R-:W-:Y:S02]  /*105a0*/  FMNMX.FTZ R69, R120, R69, !PT ;  /* 0x0000004578457209 */ /* 0x000fe40007810000 */
[----:B------:R-:W-:-:S02]  /*105b0*/  FSEL R70, R79, -INF , P0 ;  /* 0xff8000004f467808 */ /* 0x000fc40000000000 */
[C---:B------:R-:W-:Y:S02]  /*105c0*/  ISETP.GT.AND P2, PT, R6.reuse, 0x28, PT ;  /* 0x000000280600780c */ /* 0x040fe40003f44270 */
[----:B------:R-:W-:Y:S02]  /*105d0*/  FMNMX.FTZ R12, R71, R12, !PT ;  /* 0x0000000c470c7209 */ /* 0x000fe40007810000 */
[----:B------:R-:W-:Y:S02]  /*105e0*/  FMNMX.FTZ R69, R117, R69, !PT ;  /* 0x0000004575457209 */ /* 0x000fe40007810000 */
[----:B------:R-:W-:Y:S02]  /*105f0*/  ISETP.GT.AND P0, PT, R6, 0x29, PT ;  /* 0x000000290600780c */ /* 0x000fe40003f04270 */
[----:B------:R-:W-:Y:S02]  /*10600*/  FSEL R57, R74, -INF , P2 ;  /* 0xff8000004a397808 */ /* 0x000fe40001000000 */
[----:B------:R-:W-:-:S02]  /*10610*/  FMNMX.FTZ R12, R70, R12, !PT ;  /* 0x0000000c460c7209 */ /* 0x000fc40007810000 */
[----:B------:R-:W-:Y:S02]  /*10620*/  FMNMX.FTZ R69, R116, R69, !PT ;  /* 0x0000004574457209 */ /* 0x000fe40007810000 */
[----:B------:R-:W-:Y:S02]  /*10630*/  FSEL R56, R75, -INF , P0 ;  /* 0xff8000004b387808 */ /* 0x000fe40000000000 */
[C---:B------:R-:W-:Y:S02]  /*10640*/  ISETP.GT.AND P2, PT, R6.reuse, 0x30, PT ;  /* 0x000000300600780c */ /* 0x040fe40003f44270 */
        /* <DEDUP_REMOVED lines=79> */
[----:B------:R-:W-:Y:S01]  /*10b40*/  FMNMX.FTZ R12, R166, R12, !PT ;  /* 0x0000000ca60c7209 */ /* 0x000fe20007810000 */
[----:B------:R-:W-:-:S03]  /*10b50*/  IMAD.MOV.U32 R68, RZ, RZ, R69 ;  /* 0x000000ffff447224 */ /* 0x000fc600078e0045 */
[----:B------:R-:W-:Y:S02]  /*10b60*/  FMNMX.FTZ R12, R171, R12, !PT ;  /* 0x0000000cab0c7209 */ /* 0x000fe40007810000 */
[----:B------:R-:W-:Y:S05]  /*10b70*/  CALL.REL.NOINC `($__internal_0_$__cuda_sm70_shflsync_bfly_p) ;  /* 0x00001ec000007944 */ /* 0x000fea0003c00000 */
[----:B------:R-:W-:Y:S01]  /*10b80*/  FMNMX.FTZ R69, R69, R0, !PT ;  /* 0x0000000045457209 */ /* 0x000fe20007810000 */
[----:B------:R-:W-:Y:S01]  /*10b90*/  IMAD.MOV.U32 R0, RZ, RZ, 0x1 ;  /* 0x00000001ff007424 */ /* 0x000fe200078e00ff */
[----:B------:R-:W-:-:S03]  /*10ba0*/  MOV R2, 0x10bd0 ;  /* 0x00010bd000027802 */ /* 0x000fc60000000f00 */
[----:B------:R-:W-:Y:S02]  /*10bb0*/  IMAD.MOV.U32 R68, RZ, RZ, R69 ;  /* 0x000000ffff447224 */ /* 0x000fe400078e0045 */
[----:B------:R-:W-:Y:S05]  /*10bc0*/  CALL.REL.NOINC `($__internal_0_$__cuda_sm70_shflsync_bfly_p) ;  /* 0x00001e7000007944 */ /* 0x000fea0003c00000 */
[----:B------:R-:W-:Y:S01]  /*10bd0*/  FMNMX.FTZ R69, R69, R0, !PT ;  /* 0x0000000045457209 */ /* 0x000fe20007810000 */
[----:B------:R-:W-:Y:S01]  /*10be0*/  IMAD.MOV.U32 R68, RZ, RZ, R12 ;  /* 0x000000ffff447224 */ /* 0x000fe200078e000c */
[----:B------:R-:W-:Y:S01]  /*10bf0*/  MOV R2, 0x10c20 ;  /* 0x00010c2000027802 */ /* 0x000fe20000000f00 */
[----:B------:R-:W-:Y:S02]  /*10c00*/  IMAD.MOV.U32 R0, RZ, RZ, 0x2 ;  /* 0x00000002ff007424 */ /* 0x000fe400078e00ff */
[----:B------:R-:W-:Y:S05]  /*10c10*/  CALL.REL.NOINC `($__internal_0_$__cuda_sm70_shflsync_bfly_p) ;  /* 0x00001e2000007944 */ /* 0x000fea0003c00000 */
[----:B------:R-:W-:Y:S01]  /*10c20*/  FMNMX.FTZ R12, R12, R0, !PT ;  /* 0x000000000c0c7209 */ /* 0x000fe20007810000 */
[----:B------:R-:W-:Y:S01]  /*10c30*/  IMAD.MOV.U32 R0, RZ, RZ, 0x1 ;  /* 0x00000001ff007424 */ /* 0x000fe200078e00ff */
[----:B------:R-:W-:-:S03]  /*10c40*/  MOV R2, 0x10c70 ;  /* 0x00010c7000027802 */ /* 0x000fc60000000f00 */
[----:B------:R-:W-:Y:S02]  /*10c50*/  IMAD.MOV.U32 R68, RZ, RZ, R12 ;  /* 0x000000ffff447224 */ /* 0x000fe400078e000c */
[----:B------:R-:W-:Y:S05]  /*10c60*/  CALL.REL.NOINC `($__internal_0_$__cuda_sm70_shflsync_bfly_p) ;  /* 0x00001dd000007944 */ /* 0x000fea0003c00000 */
[----:B------:R-:W-:Y:S01]  /*10c70*/  MOV R3, R0 ;  /* 0x0000000000037202 */ /* 0x000fe20000000f00 */
[----:B------:R-:W-:Y:S05]  /*10c80*/  BRA `(.L_x_118) ;  /* 0xffff378000007947 */ /* 0x000fea000383ffff */
.L_x_84:
[----:B------:R-:W-:Y:S01]  /*10c90*/  MOV R236, RZ ;  /* 0x000000ff00ec7202 */ /* 0x000fe20000000f00 */
[----:B------:R-:W-:Y:S01]  /*10ca0*/  IMAD.MOV.U32 R235, RZ, RZ, R0 ;  /* 0x000000ffffeb7224 */ /* 0x000fe200078e0000 */
[----:B------:R-:W-:Y:S01]  /*10cb0*/  MOV R2, 0x10ce0 ;  /* 0x00010ce000027802 */ /* 0x000fe20000000f00 */
[----:B------:R-:W-:Y:S02]  /*10cc0*/  IMAD.MOV.U32 R3, RZ, RZ, 0x181f ;  /* 0x0000181fff037424 */ /* 0x000fe400078e00ff */
[----:B------:R-:W-:Y:S05]  /*10cd0*/  CALL.REL.NOINC `($__internal_1_$__cuda_sm70_shflsync_idx_p) ;  /* 0x00001dc000007944 */ /* 0x000fea0003c00000 */
[----:B------:R-:W-:Y:S01]  /*10ce0*/  MOV R7, R236 ;  /* 0x000000ec00077202 */ /* 0x000fe20000000f00 */
[----:B------:R-:W-:-:S05]  /*10cf0*/  BRA `(.L_x_119) ;  /* 0xffff561000007947 */ /* 0x000fca000383ffff */
.L_x_85:
[----:B------:R-:W-:Y:S01]  /*10d00*/  MOV R236, RZ ;  /* 0x000000ff00ec7202 */ /* 0x000fe20000000f00 */
[----:B------:R-:W-:Y:S01]  /*10d10*/  IMAD.MOV.U32 R235, RZ, RZ, R4 ;  /* 0x000000ffffeb7224 */ /* 0x000fe200078e0004 */
[----:B------:R-:W-:Y:S01]  /*10d20*/  MOV R2, 0x10d50 ;  /* 0x00010d5000027802 */ /* 0x000fe20000000f00 */
[----:B------:R-:W-:Y:S02]  /*10d30*/  IMAD.MOV.U32 R3, RZ, RZ, 0x181f ;  /* 0x0000181fff037424 */ /* 0x000fe400078e00ff */
[----:B-12---:R-:W-:Y:S05]  /*10d40*/  CALL.REL.NOINC `($__internal_1_$__cuda_sm70_shflsync_idx_p) ;  /* 0x00001d5000007944 */ /* 0x006fea0003c00000 */
[----:B------:R-:W-:Y:S01]  /*10d50*/  ISETP.GE.AND P5, PT, R233, c[0x0][0x1d4], PT ;  /* 0x00007500e9007a0c */ /* 0x000fe20003fa6270 */
[----:B------:R-:W-:Y:S01]  /*10d60*/  IMAD.MOV.U32 R235, RZ, RZ, R0 ;  /* 0x000000ffffeb7224 */ /* 0x000fe200078e0000 */
[----:B------:R-:W-:Y:S02]  /*10d70*/  IADD3 R12, P2, R236, R20, RZ ;  /* 0x00000014ec0c7210 */ /* 0x000fe40007f5e0ff */
[----:B------:R-:W-:Y:S03]  /*10d80*/  ISETP.GE.AND P0, PT, R234, c[0x0][0x1d4], PT ;  /* 0x00007500ea007a0c */ /* 0x000fe60003f06270 */
[C---:B------:R-:W-:Y:S01]  /*10d90*/  IMAD.X R13, R7.reuse, 0x1, R5, P2 ;  /* 0x00000001070d7824 */ /* 0x040fe200010e0605 */
[----:B------:R-:W-:Y:S01]  /*10da0*/  IADD3 R2, P2, R236, R21, RZ ;  /* 0x00000015ec027210 */ /* 0x000fe20007f5e0ff */
[----:B------:R-:W-:Y:S04]  /*10db0*/  IMAD.MOV.U32 R236, RZ, RZ, 0x1 ;  /* 0x00000001ffec7424 */ /* 0x000fe800078e00ff */
[----:B------:R-:W-:Y:S01]  /*10dc0*/  @!PT LDS RZ, [RZ] ;  /* 0x00000000fffff984 */ /* 0x000fe20000000800 */
[----:B------:R-:W-:Y:S01]  /*10dd0*/  @!PT LDS RZ, [RZ] ;  /* 0x00000000fffff984 */ /* 0x000fe20000000800 */
[----:B------:R-:W-:Y:S01]  /*10de0*/  @!PT LDS RZ, [RZ] ;  /* 0x00000000fffff984 */ /* 0x000fe20000000800 */
[----:B------:R1:W-:Y:S01]  /*10df0*/  LDGSTS.E.BYPASS.LTC128B.128 [R229+0x100], [R12.64], !P5 ;  /* 0x001000000ce57fae */ /* 0x0003e2000e901d46 */
[----:B------:R-:W-:Y:S01]  /*10e00*/  IMAD.X R3, R7, 0x1, R6, P2 ;  /* 0x0000000107037824 */ /* 0x000fe200010e0606 */
[----:B------:R-:W-:Y:S04]  /*10e10*/  SEL R7, RZ, 0x10, P5 ;  /* 0x00000010ff077807 */ /* 0x000fe80002800000 */
[----:B------:R2:W-:Y:S01]  /*10e20*/  LDGSTS.E.BYPASS.LTC128B.128 [R229+0x4100], [R2.64], !P0 ;  /* 0x0410000002e57fae */ /* 0x0005e2000c101d46 */
[----:B-1----:R-:W-:Y:S02]  /*10e30*/  SEL R12, RZ, 0x10, P0 ;  /* 0x00000010ff0c7807 */ /* 0x002fe40000000000 */
[----:B--2---:R-:W-:Y:S01]  /*10e40*/  MOV R2, 0x10e70 ;  /* 0x00010e7000027802 */ /* 0x004fe20000000f00 */
[----:B------:R-:W-:Y:S02]  /*10e50*/  IMAD.MOV.U32 R3, RZ, RZ, 0x181f ;  /* 0x0000181fff037424 */ /* 0x000fe400078e00ff */
[----:B------:R-:W-:Y:S05]  /*10e60*/  CALL.REL.NOINC `($__internal_1_$__cuda_sm70_shflsync_idx_p) ;  /* 0x00001c3000007944 */ /* 0x000fea0003c00000 */
[----:B------:R-:W-:Y:S01]  /*10e70*/  MOV R3, 0x181f ;  /* 0x0000181f00037802 */ /* 0x000fe20000000f00 */
[----:B------:R-:W-:Y:S01]  /*10e80*/  IMAD.MOV.U32 R13, RZ, RZ, R236 ;  /* 0x000000ffff0d7224 */ /* 0x000fe200078e00ec */
[----:B------:R-:W-:Y:S01]  /*10e90*/  MOV R236, 0x1 ;  /* 0x0000000100ec7802 */ /* 0x000fe20000000f00 */
[----:B------:R-:W-:Y:S01]  /*10ea0*/  IMAD.MOV.U32 R235, RZ, RZ, R4 ;  /* 0x000000ffffeb7224 */ /* 0x000fe200078e0004 */
[----:B------:R-:W-:Y:S02]  /*10eb0*/  MOV R2, 0x10ed0 ;  /* 0x00010ed000027802 */ /* 0x000fe40000000f00 */
[----:B------:R-:W-:Y:S05]  /*10ec0*/  CALL.REL.NOINC `($__internal_1_$__cuda_sm70_shflsync_idx_p) ;  /* 0x00001bd000007944 */ /* 0x000fea0003c00000 */
[C---:B------:R-:W-:Y:S01]  /*10ed0*/  IADD3 R2, -R7.reuse, 0x10, RZ ;  /* 0x0000001007027810 */ /* 0x040fe20007ffe1ff */
[----:B------:R-:W-:Y:S01]  /*10ee0*/  IMAD.MOV.U32 R235, RZ, RZ, R0 ;  /* 0x000000ffffeb7224 */ /* 0x000fe200078e0000 */
[----:B------:R-:W-:Y:S02]  /*10ef0*/  ISETP.NE.U32.AND P5, PT, R7, RZ, PT ;  /* 0x000000ff0700720c */ /* 0x000fe40003fa5070 */
[----:B------:R-:W-:Y:S04]  /*10f00*/  LOP3.LUT R2, R2, 0xf, RZ, 0xc0, !PT ;  /* 0x0000000f02027812 */ /* 0x000fe800078ec0ff */
[-C--:B------:R-:W-:Y:S04]  /*10f10*/  IADD3 R2, P2, P0, R2, R236.reuse, R20 ;  /* 0x000000ec02027210 */ /* 0x080fe8000785e014 */
[-C--:B------:R-:W-:Y:S05]  /*10f20*/  IADD3.X R3, RZ, R13.reuse, R5, P2, P0 ;  /* 0x0000000dff037210 */ /* 0x080fea00017e0405 */
[----:B------:R-:W-:Y:S01]  /*10f30*/  @!PT LDS RZ, [RZ] ;  /* 0x00000000fffff984 */ /* 0x000fe20000000800 */
[----:B------:R-:W-:Y:S01]  /*10f40*/  @!PT LDS RZ, [RZ] ;  /* 0x00000000fffff984 */ /* 0x000fe20000000800 */
[----:B------:R-:W-:Y:S01]  /*10f50*/  @!PT LDS RZ, [RZ] ;  /* 0x00000000fffff984 */ /* 0x000fe20000000800 */
[----:B------:R1:W-:Y:S01]  /*10f60*/  LDGSTS.E.BYPASS.LTC128B.128.ZFILL [R229+0x1100], [R2.64], P5 ;  /* 0x0110000002e57fae */ /* 0x0003e2000a941d46 */
[C---:B------:R-:W-:Y:S02]  /*10f70*/  ISETP.NE.U32.AND P5, PT, R12.reuse, RZ, PT ;  /* 0x000000ff0c00720c */ /* 0x040fe40003fa5070 */
[----:B-1----:R-:W-:Y:S04]  /*10f80*/  IADD3 R2, -R12, 0x10, RZ ;  /* 0x000000100c027810 */ /* 0x002fe80007ffe1ff */
[----:B------:R-:W-:Y:S04]  /*10f90*/  LOP3.LUT R2, R2, 0xf, RZ, 0xc0, !PT ;  /* 0x0000000f02027812 */ /* 0x000fe800078ec0ff */
[----:B------:R-:W-:Y:S01]  /*10fa0*/  IADD3 R2, P2, P0, R2, R236, R21 ;  /* 0x000000ec02027210 */ /* 0x000fe2000785e015 */
[----:B------:R-:W-:Y:S03]  /*10fb0*/  IMAD.MOV.U32 R236, RZ, RZ, 0x2 ;  /* 0x00000002ffec7424 */ /* 0x000fe600078e00ff */
[----:B------:R-:W-:Y:S05]  /*10fc0*/  IADD3.X R3, RZ, R13, R6, P2, P0 ;  /* 0x0000000dff037210 */ /* 0x000fea00017e0406 */
[----:B------:R1:W-:Y:S02]  /*10fd0*/  LDGSTS.E.BYPASS.LTC128B.128.ZFILL [R229+0x5100], [R2.64], P5 ;  /* 0x0510000002e57fae */ /* 0x0003e4000a941d46 */
[----:B-1----:R-:W-:Y:S01]  /*10fe0*/  MOV R2, 0x11010 ;  /* 0x0001101000027802 */ /* 0x002fe20000000f00 */
[----:B------:R-:W-:Y:S03]  /*10ff0*/  IMAD.MOV.U32 R3, RZ, RZ, 0x181f ;  /* 0x0000181fff037424 */ /* 0x000fe600078e00ff */
        /* <DEDUP_REMOVED lines=33> */
[----:B------:R-:W-:Y:S01]  /*11210*/  MOV R4, R236 ;  /* 0x000000ec00047202 */ /* 0x000fe20000000f00 */
[----:B------:R-:W-:-:S05]  /*11220*/  BRA `(.L_x_120) ;  /* 0xffff52d000007947 */ /* 0x000fca000383ffff */
.L_x_88:
[----:B------:R-:W-:Y:S01]  /*11230*/  MOV R236, RZ ;  /* 0x000000ff00ec7202 */ /* 0x000fe20000000f00 */
[----:B------:R-:W-:Y:S01]  /*11240*/  IMAD.MOV.U32 R235, RZ, RZ, R0 ;  /* 0x000000ffffeb7224 */ /* 0x000fe200078e0000 */
[----:B------:R-:W-:Y:S01]  /*11250*/  MOV R2, 0x11280 ;  /* 0x0001128000027802 */ /* 0x000fe20000000f00 */
[----:B------:R-:W-:Y:S02]  /*11260*/  IMAD.MOV.U32 R3, RZ, RZ, 0x181f ;  /* 0x0000181fff037424 */ /* 0x000fe400078e00ff */
[----:B------:R-:W-:Y:S05]  /*11270*/  CALL.REL.NOINC `($__internal_1_$__cuda_sm70_shflsync_idx_p) ;  /* 0x0000182000007944 */ /* 0x000fea0003c00000 */
[----:B------:R-:W-:Y:S01]  /*11280*/  MOV R145, R236 ;  /* 0x000000ec00917202 */ /* 0x000fe20000000f00 */
[----:B------:R-:W-:-:S05]  /*11290*/  BRA `(.L_x_121) ;  /* 0xffff61f000007947 */ /* 0x000fca000383ffff */
.L_x_89:
        /* <DEDUP_REMOVED lines=83> */
.L_x_90:
[----:B------:R-:W-:Y:S01]  /*117d0*/  MOV R236, RZ ;  /* 0x000000ff00ec7202 */ /* 0x000fe20000000f00 */
[----:B------:R-:W-:Y:S01]  /*117e0*/  IMAD.MOV.U32 R235, RZ, RZ, R68 ;  /* 0x000000ffffeb7224 */ /* 0x000fe200078e0044 */
[----:B------:R-:W-:Y:S01]  /*117f0*/  MOV R2, 0x11820 ;  /* 0x0001182000027802 */ /* 0x000fe20000000f00 */
[----:B------:R-:W-:Y:S02]  /*11800*/  IMAD.MOV.U32 R3, RZ, RZ, 0x1c1f ;  /* 0x00001c1fff037424 */ /* 0x000fe400078e00ff */
[----:B------:R-:W-:Y:S05]  /*11810*/  CALL.REL.NOINC `($__internal_1_$__cuda_sm70_shflsync_idx_p) ;  /* 0x0000128000007944 */ /* 0x000fea0003c00000 */
[----:B------:R-:W-:Y:S01]  /*11820*/  MOV R0, R236 ;  /* 0x000000ec00007202 */ /* 0x000fe20000000f00 */
[----:B------:R-:W-:-:S05]  /*11830*/  BRA `(.L_x_123) ;  /* 0xffff602000007947 */ /* 0x000fca000383ffff */
.L_x_91:
[----:B------:R-:W-:Y:S01]  /*11840*/  MOV R236, 0x1 ;  /* 0x0000000100ec7802 */ /* 0x000fe20000000f00 */
[----:B------:R-:W-:Y:S01]  /*11850*/  IMAD.MOV.U32 R235, RZ, RZ, R68 ;  /* 0x000000ffffeb7224 */ /* 0x000fe200078e0044 */
[----:B------:R-:W-:Y:S01]  /*11860*/  MOV R2, 0x11890 ;  /* 0x0001189000027802 */ /* 0x000fe20000000f00 */
[----:B------:R-:W-:Y:S02]  /*11870*/  IMAD.MOV.U32 R3, RZ, RZ, 0x1c1f ;  /* 0x00001c1fff037424 */ /* 0x000fe400078e00ff */
[----:B-1----:R-:W-:Y:S05]  /*11880*/  CALL.REL.NOINC `($__internal_1_$__cuda_sm70_shflsync_idx_p) ;  /* 0x0000121000007944 */ /* 0x002fea0003c00000 */
[----:B------:R-:W-:Y:S01]  /*11890*/  FMNMX.FTZ R0, R4, R70, !PT ;  /* 0x0000004604007209 */ /* 0x000fe20007810000 */
[----:B------:R-:W-:Y:S03]  /*118a0*/  IMAD.IADD R69, R69, 0x1, R236 ;  /* 0x0000000145457824 */ /* 0x000fe600078e02ec */
[----:B------:R-:W-:Y:S02]  /*118b0*/  FMNMX.FTZ R0, R5, R0, !PT ;  /* 0x0000000005007209 */ /* 0x000fe40007810000 */
[C---:B------:R-:W-:Y:S02]  /*118c0*/  ISETP.GT.AND P6, PT, R69.reuse, RZ, PT ;  /* 0x000000ff4500720c */ /* 0x040fe40003fc4270 */
[C---:B------:R-:W-:Y:S02]  /*118d0*/  ISETP.GT.AND P5, PT, R69.reuse, 0x1, PT ;  /* 0x000000014500780c */ /* 0x040fe40003fa4270 */
[----:B------:R-:W-:Y:S02]  /*118e0*/  FSEL R9, R6, -INF , P6 ;  /* 0xff80000006097808 */ /* 0x000fe40003000000 */
[----:B------:R-:W-:Y:S02]  /*118f0*/  ISETP.GT.AND P2, PT, R69, 0x8, PT ;  /* 0x000000084500780c */ /* 0x000fe40003f44270 */
[----:B------:R-:W-:Y:S02]  /*11900*/  FSEL R12, R7, -INF , P5 ;  /* 0xff800000070c7808 */ /* 0x000fe40002800000 */
[----:B------:R-:W-:Y:S02]  /*11910*/  FMNMX.FTZ R2, R9, R71, !PT ;  /* 0x0000004709027209 */ /* 0x000fe40007810000 */
[----:B------:R-:W-:Y:S02]  /*11920*/  ISETP.GT.AND P0, PT, R69, 0x9, PT ;  /* 0x000000094500780c */ /* 0x000fe40003f04270 */
[----:B------:R-:W-:Y:S02]  /*11930*/  FSEL R10, R10, -INF , P2 ;  /* 0xff8000000a0a7808 */ /* 0x000fe40001000000 */
[----:B------:R-:W-:Y:S02]  /*11940*/  FMNMX.FTZ R2, R12, R2, !PT ;  /* 0x000000020c027209 */ /* 0x000fe40007810000 */
[----:B------:R-:W-:Y:S02]  /*11950*/  FSEL R11, R11, -INF , P0 ;  /* 0xff8000000b0b7808 */ /* 0x000fe40000000000 */
[----:B------:R-:W-:Y:S02]  /*11960*/  ISETP.GT.AND P6, PT, R69, 0x10, PT ;  /* 0x000000104500780c */ /* 0x000fe40003fc4270 */
[----:B------:R-:W-:Y:S02]  /*11970*/  FMNMX.FTZ R0, R145, R0, !PT ;  /* 0x0000000091007209 */ /* 0x000fe40007810000 */
[----:B------:R-:W-:Y:S02]  /*11980*/  FMNMX.FTZ R2, R10, R2, !PT ;  /* 0x000000020a027209 */ /* 0x000fe40007810000 */
[----:B------:R-:W-:Y:S02]  /*11990*/  ISETP.GT.AND P5, PT, R69, 0x11, PT ;  /* 0x000000114500780c */ /* 0x000fe40003fa4270 */
[----:B------:R-:W-:Y:S02]  /*119a0*/  FSEL R14, R14, -INF , P6 ;  /* 0xff8000000e0e7808 */ /* 0x000fe40003000000 */
        /* <DEDUP_REMOVED lines=10> */
[----:B------:R-:W-:Y:S02]  /*11a50*/  FSEL R19, R19, -INF , P0 ;  /* 0xff80000013137808 */ /* 0x000fe40000000000 */
[C---:B------:R-:W-:Y:S02]  /*11a60*/  ISETP.GT.AND P6, PT, R69.reuse, 0x20, PT ;  /* 0x000000204500780c */ /* 0x040fe40003fc4270 */
        /* <DEDUP_REMOVED lines=83> */
[----:B------:R-:W-:Y:S02]  /*11fa0*/  FMNMX.FTZ R0, R57, R0, !PT ;  /* 0x0000000039007209 */ /* 0x000fe40007810000 */
[----:B------:R-:W-:Y:S02]  /*11fb0*/  FSEL R62, R62, -INF , P6 ;  /* 0xff8000003e3e7808 */ /* 0x000fe40003000000 */
[----:B------:R-:W-:Y:S02]  /*11fc0*/  FMNMX.FTZ R6, R59, R2, !PT ;  /* 0x000000023b067209 */ /* 0x000fe40007810000 */
[----:B------:R-:W-:Y:S02]  /*11fd0*/  ISETP.GT.AND P2, PT, R69, 0x78, PT ;  /* 0x000000784500780c */ /* 0x000fe40003f44270 */
[----:B------:R-:W-:Y:S01]  /*11fe0*/  FMNMX.FTZ R68, R60, R0, !PT ;  /* 0x000000003c447209 */ /* 0x000fe20007810000 */
[----:B------:R-:W-:Y:S01]  /*11ff0*/  IMAD.MOV.U32 R0, RZ, RZ, 0x2 ;  /* 0x00000002ff007424 */ /* 0x000fe200078e00ff */
[----:B------:R-:W-:Y:S02]  /*12000*/  FSEL R63, R63, -INF , P5 ;  /* 0xff8000003f3f7808 */ /* 0x000fe40002800000 */
[----:B------:R-:W-:Y:S02]  /*12010*/  FMNMX.FTZ R6, R62, R6, !PT ;  /* 0x000000063e067209 */ /* 0x000fe40007810000 */
[----:B------:R-:W-:Y:S02]  /*12020*/  ISETP.GT.AND P0, PT, R69, 0x79, PT ;  /* 0x000000794500780c */ /* 0x000fe40003f04270 */
[----:B------:R-:W-:Y:S02]  /*12030*/  FMNMX.FTZ R68, R61, R68, !PT ;  /* 0x000000443d447209 */ /* 0x000fe40007810000 */
[----:B------:R-:W-:Y:S02]  /*12040*/  FSEL R66, R66, -INF , P2 ;  /* 0xff80000042427808 */ /* 0x000fe40001000000 */
[----:B------:R-:W-:Y:S02]  /*12050*/  FMNMX.FTZ R6, R63, R6, !PT ;  /* 0x000000063f067209 */ /* 0x000fe40007810000 */
[----:B------:R-:W-:Y:S02]  /*12060*/  FMNMX.FTZ R68, R64, R68, !PT ;  /* 0x0000004440447209 */ /* 0x000fe40007810000 */
[----:B------:R-:W-:Y:S02]  /*12070*/  FSEL R67, R67, -INF , P0 ;  /* 0xff80000043437808 */ /* 0x000fe40000000000 */
[----:B------:R-:W-:Y:S02]  /*12080*/  FMNMX.FTZ R6, R66, R6, !PT ;  /* 0x0000000642067209 */ /* 0x000fe40007810000 */
[----:B------:R-:W-:Y:S02]  /*12090*/  FMNMX.FTZ R68, R65, R68, !PT ;  /* 0x0000004441447209 */ /* 0x000fe40007810000 */
[----:B------:R-:W-:Y:S02]  /*120a0*/  FMNMX.FTZ R6, R67, R6, !PT ;  /* 0x0000000643067209 */ /* 0x000fe40007810000 */
[----:B------:R-:W-:Y:S02]  /*120b0*/  MOV R2, 0x120d0 ;  /* 0x000120d000027802 */ /* 0x000fe40000000f00 */
[----:B------:R-:W-:Y:S05]  /*120c0*/  CALL.REL.NOINC `($__internal_0_$__cuda_sm70_shflsync_bfly_p) ;  /* 0x0000097000007944 */ /* 0x000fea0003c00000 */
[----:B------:R-:W-:Y:S01]  /*120d0*/  FMNMX.FTZ R68, R68, R0, !PT ;  /* 0x0000000044447209 */ /* 0x000fe20007810000 */
[----:B------:R-:W-:Y:S01]  /*120e0*/  IMAD.MOV.U32 R0, RZ, RZ, 0x1 ;  /* 0x00000001ff007424 */ /* 0x000fe200078e00ff */
[----:B------:R-:W-:Y:S02]  /*120f0*/  MOV R2, 0x12110 ;  /* 0x0001211000027802 */ /* 0x000fe40000000f00 */
        /* <DEDUP_REMOVED lines=8> */
[----:B------:R-:W-:Y:S02]  /*12180*/  MOV R2, 0x121a0 ;  /* 0x000121a000027802 */ /* 0x000fe40000000f00 */
[----:B------:R-:W-:Y:S05]  /*12190*/  CALL.REL.NOINC `($__internal_0_$__cuda_sm70_shflsync_bfly_p) ;  /* 0x000008a000007944 */ /* 0x000fea0003c00000 */
[----:B------:R-:W-:-:S05]  /*121a0*/  BRA `(.L_x_124) ;  /* 0xffff636000007947 */ /* 0x000fca000383ffff */
.L_x_94:
[----:B-1--4-:R-:W-:Y:S01]  /*121b0*/  MOV R236, RZ ;  /* 0x000000ff00ec7202 */ /* 0x012fe20000000f00 */
[----:B------:R-:W-:Y:S01]  /*121c0*/  IMAD.MOV.U32 R235, RZ, RZ, R36 ;  /* 0x000000ffffeb7224 */ /* 0x000fe200078e0024 */
[----:B------:R-:W-:Y:S01]  /*121d0*/  MOV R2, 0x12200 ;  /* 0x0001220000027802 */ /* 0x000fe20000000f00 */
[----:B------:R-:W-:Y:S02]  /*121e0*/  IMAD.MOV.U32 R3, RZ, RZ, 0x181f ;  /* 0x0000181fff037424 */ /* 0x000fe400078e00ff */
[----:B------:R-:W-:Y:S05]  /*121f0*/  CALL.REL.NOINC `($__internal_1_$__cuda_sm70_shflsync_idx_p) ;  /* 0x000008a000007944 */ /* 0x000fea0003c00000 */
[----:B------:R-:W-:Y:S01]  /*12200*/  MOV R28, R236 ;  /* 0x000000ec001c7202 */ /* 0x000fe20000000f00 */
[----:B------:R-:W-:-:S05]  /*12210*/  BRA `(.L_x_125) ;  /* 0xffff862000007947 */ /* 0x000fca000383ffff */
.L_x_97:
[----:B------:R-:W-:Y:S01]  /*12220*/  MOV R236, RZ ;  /* 0x000000ff00ec7202 */ /* 0x000fe20000000f00 */
[----:B------:R-:W-:Y:S01]  /*12230*/  IMAD.MOV.U32 R235, RZ, RZ, R0 ;  /* 0x000000ffffeb7224 */ /* 0x000fe200078e0000 */
[----:B------:R-:W-:Y:S01]  /*12240*/  MOV R2, 0x12270 ;  /* 0x0001227000027802 */ /* 0x000fe20000000f00 */
[----:B------:R-:W-:Y:S02]  /*12250*/  IMAD.MOV.U32 R3, RZ, RZ, 0x181f ;  /* 0x0000181fff037424 */ /* 0x000fe400078e00ff */
[----:B------:R-:W-:Y:S05]  /*12260*/  CALL.REL.NOINC `($__internal_1_$__cuda_sm70_shflsync_idx_p) ;  /* 0x0000083000007944 */ /* 0x000fea0003c00000 */
[----:B------:R-:W-:Y:S01]  /*12270*/  MOV R145, R236 ;  /* 0x000000ec00917202 */ /* 0x000fe20000000f00 */
[----:B------:R-:W-:-:S05]  /*12280*/  BRA `(.L_x_126) ;  /* 0xffff96c000007947 */ /* 0x000fca000383ffff */
.L_x_98:
[----:B------:R-:W-:Y:S01]  /*12290*/  MOV R236, RZ ;  /* 0x000000ff00ec7202 */ /* 0x000fe20000000f00 */
[----:B------:R-:W-:Y:S01]  /*122a0*/  IMAD.MOV.U32 R235, RZ, RZ, R68 ;  /* 0x000000ffffeb7224 */ /* 0x000fe200078e0044 */
[----:B------:R-:W-:Y:S01]  /*122b0*/  MOV R2, 0x122e0 ;  /* 0x000122e000027802 */ /* 0x000fe20000000f00 */
[----:B------:R-:W-:Y:S02]  /*122c0*/  IMAD.MOV.U32 R3, RZ, RZ, 0x181f ;  /* 0x0000181fff037424 */ /* 0x000fe400078e00ff */
[----:B-12---:R-:W-:Y:S05]  /*122d0*/  CALL.REL.NOINC `($__internal_1_$__cuda_sm70_shflsync_idx_p) ;  /* 0x000007c000007944 */ /* 0x006fea0003c00000 */
[C---:B------:R-:W-:Y:S01]  /*122e0*/  IADD3 R146, -R228.reuse, 0x10, RZ ;  /* 0x00000010e4927810 */ /* 0x040fe20007ffe1ff */
[----:B------:R-:W-:Y:S01]  /*122f0*/  IMAD.MOV.U32 R235, RZ, RZ, R0 ;  /* 0x000000ffffeb7224 */ /* 0x000fe200078e0000 */
[----:B------:R-:W-:Y:S02]  /*12300*/  ISETP.NE.U32.AND P2, PT, R228, RZ, PT ;  /* 0x000000ffe400720c */ /* 0x000fe40003f45070 */
[----:B------:R-:W-:Y:S04]  /*12310*/  LOP3.LUT R146, R146, 0xf, RZ, 0xc0, !PT ;  /* 0x0000000f92927812 */ /* 0x000fe800078ec0ff */
[----:B------:R-:W-:Y:S04]  /*12320*/  IADD3 R146, P5, P4, R146, R236, R150 ;  /* 0x000000ec92927210 */ /* 0x000fe80007cbe096 */
[----:B------:R-:W-:Y:S02]  /*12330*/  IADD3.X R147, RZ, R145, R69, P5, P4 ;  /* 0x00000091ff937210 */ /* 0x000fe40002fe8445 */
[----:B------:R-:W-:Y:S01]  /*12340*/  IADD3 R2, P4, R236, R151, RZ ;  /* 0x00000097ec027210 */ /* 0x000fe20007f9e0ff */
[----:B------:R-:W-:Y:S02]  /*12350*/  IMAD.MOV.U32 R236, RZ, RZ, 0x1 ;  /* 0x00000001ffec7424 */ /* 0x000fe400078e00ff */
[----:B------:R-:W-:Y:S01]  /*12360*/  @!PT LDS RZ, [RZ] ;  /* 0x00000000fffff984 */ /* 0x000fe20000000800 */
[----:B------:R-:W-:Y:S01]  /*12370*/  @!PT LDS RZ, [RZ] ;  /* 0x00000000fffff984 */ /* 0x000fe20000000800 */
[----:B------:R-:W-:Y:S01]  /*12380*/  @!PT LDS RZ, [RZ] ;  /* 0x00000000fffff984 */ /* 0x000fe20000000800 */
[----:B------:R1:W-:Y:S02]  /*12390*/  LDGSTS.E.BYPASS.LTC128B.128.ZFILL [R229+0x8100], [R146.64], P2 ;  /* 0x0810000092e57fae */ /* 0x0003e40009141d46 */
[----:B------:R-:W-:Y:S05]  /*123a0*/  IMAD.X R3, R145, 0x1, R144, P4 ;  /* 0x0000000191037824 */ /* 0x000fea00020e0690 */
[----:B------:R2:W-:Y:S02]  /*123b0*/  LDGSTS.E.BYPASS.LTC128B.128 [R229+0xc100], [R2.64], !P0 ;  /* 0x0c10000002e57fae */ /* 0x0005e4000c101d46 */
[----:B--2---:R-:W-:Y:S01]  /*123c0*/  MOV R2, 0x123f0 ;  /* 0x000123f000027802 */ /* 0x004fe20000000f00 */
[----:B------:R-:W-:Y:S02]  /*123d0*/  IMAD.MOV.U32 R3, RZ, RZ, 0x181f ;  /* 0x0000181fff037424 */ /* 0x000fe400078e00ff */
[----:B-1----:R-:W-:Y:S05]  /*123e0*/  CALL.REL.NOINC `($__internal_1_$__cuda_sm70_shflsync_idx_p) ;  /* 0x000006b000007944 */ /* 0x002fea0003c00000 */
        /* <DEDUP_REMOVED lines=54> */
.L_x_99:
[----:B------:R-:W-:Y:S02]  /*12750*/  MOV R0, 0x2 ;  /* 0x0000000200007802 */ /* 0x000fe40000000f00 */
        /* <DEDUP_REMOVED lines=16> */
.L_x_101:
[----:B------:R-:W-:Y:S01]  /*12860*/  IMAD.MOV.U32 R68, RZ, RZ, R247 ;  /* 0x000000ffff447224 */ /* 0x000fe200078e00f7 */
[----:B------:R-:W-:-:S02]  /*12870*/  MOV R0, 0x2 ;  /* 0x0000000200007802 */ /* 0x000fc40000000f00 */
[----:B------:R-:W-:Y:S02]  /*12880*/  MOV R2, 0x128a0 ;  /* 0x000128a000027802 */ /* 0x000fe40000000f00 */
[----:B------:R-:W-:Y:S05]  /*12890*/  CALL.REL.NOINC `($__internal_0_$__cuda_sm70_shflsync_bfly_p) ;  /* 0x000001a000007944 */ /* 0x000fea0003c00000 */
[----:B------:R-:W-:Y:S01]  /*128a0*/  MOV R4, R0 ;  /* 0x0000000000047202 */ /* 0x000fe20000000f00 */
[----:B------:R-:W-:Y:S05]  /*128b0*/  BRA `(.L_x_129) ;  /* 0xffffb80000007947 */ /* 0x000fea000383ffff */
.L_x_102:
[----:B------:R-:W-:Y:S01]  /*128c0*/  IMAD.MOV.U32 R68, RZ, RZ, R4 ;  /* 0x000000ffff447224 */ /* 0x000fe200078e0004 */
[----:B------:R-:W-:Y:S02]  /*128d0*/  MOV R0, 0x1 ;  /* 0x0000000100007802 */ /* 0x000fe40000000f00 */
[----:B------:R-:W-:Y:S02]  /*128e0*/  MOV R2, 0x12900 ;  /* 0x0001290000027802 */ /* 0x000fe40000000f00 */
[----:B-1----:R-:W-:Y:S05]  /*128f0*/  CALL.REL.NOINC `($__internal_0_$__cuda_sm70_shflsync_bfly_p) ;  /* 0x0000014000007944 */ /* 0x002fea0003c00000 */
[----:B------:R1:W5:Y:S01]  /*12900*/  LDL R68, [R1] ;  /* 0x0000000001447983 */ /* 0x0003620000100800 */
[----:B------:R-:W-:Y:S01]  /*12910*/  FADD.FTZ R4, R4, R0 ;  /* 0x0000000004047221 */ /* 0x000fe20000010000 */
[----:B------:R-:W-:Y:S02]  /*12920*/  MOV R0, 0x2 ;  /* 0x0000000200007802 */ /* 0x000fe40000000f00 */
[----:B------:R-:W-:Y:S02]  /*12930*/  MOV R2, 0x12950 ;  /* 0x0001295000027802 */ /* 0x000fe40000000f00 */
[----:B-1---5:R-:W-:Y:S05]  /*12940*/  CALL.REL.NOINC `($__internal_0_$__cuda_sm70_shflsync_bfly_p) ;  /* 0x000000f000007944 */ /* 0x022fea0003c00000 */
[----:B------:R-:W2:Y:S02]  /*12950*/  LDL.LU R2, [R1] ;  /* 0x0000000001027983 */ /* 0x000ea40000300800 */
[----:B--2---:R-:W-:Y:S01]  /*12960*/  FADD.FTZ R5, R2, R0 ;  /* 0x0000000002057221 */ /* 0x004fe20000010000 */
[----:B------:R-:W-:-:S02]  /*12970*/  MOV R0, 0x1 ;  /* 0x0000000100007802 */ /* 0x000fc40000000f00 */
[----:B------:R-:W-:Y:S02]  /*12980*/  MOV R2, 0x129b0 ;  /* 0x000129b000027802 */ /* 0x000fe40000000f00 */
[----:B------:R-:W-:Y:S02]  /*12990*/  MOV R68, R5 ;  /* 0x0000000500447202 */ /* 0x000fe40000000f00 */
[----:B------:R-:W-:Y:S05]  /*129a0*/  CALL.REL.NOINC `($__internal_0_$__cuda_sm70_shflsync_bfly_p) ;  /* 0x0000009000007944 */ /* 0x000fea0003c00000 */
[----:B------:R-:W-:Y:S01]  /*129b0*/  MOV R3, R0 ;  /* 0x0000000000037202 */ /* 0x000fe20000000f00 */
[----:B------:R-:W-:Y:S05]  /*129c0*/  BRA `(.L_x_130) ;  /* 0xffffb77000007947 */ /* 0x000fea000383ffff */
.L_x_112:
[----:B------:R-:W-:Y:S01]  /*129d0*/  IMAD.MOV.U32 R235, RZ, RZ, R18 ;  /* 0x000000ffffeb7224 */ /* 0x000fe200078e0012 */
[----:B------:R-:W-:Y:S01]  /*129e0*/  MOV R236, RZ ;  /* 0x000000ff00ec7202 */ /* 0x000fe20000000f00 */
[----:B-1--4-:R-:W-:Y:S01]  /*129f0*/  IMAD.MOV.U32 R3, RZ, RZ, 0x1f ;  /* 0x0000001fff037424 */ /* 0x012fe200078e00ff */
[----:B------:R-:W-:Y:S02]  /*12a00*/  MOV R2, 0x12a20 ;  /* 0x00012a2000027802 */ /* 0x000fe40000000f00 */
[----:B--23-5:R-:W-:Y:S05]  /*12a10*/  CALL.REL.NOINC `($__internal_1_$__cuda_sm70_shflsync_idx_p) ;  /* 0x0000008000007944 */ /* 0x02cfea0003c00000 */
[----:B------:R-:W-:Y:S01]  /*12a20*/  MOV R0, R236 ;  /* 0x000000ec00007202 */ /* 0x000fe20000000f00 */
[----:B------:R-:W-:Y:S05]  /*12a30*/  BRA `(.L_x_131) ;  /* 0xffffd20000007947 */ /* 0x000fea000383ffff */
        .weak           $__internal_0_$__cuda_sm70_shflsync_bfly_p
        .type           $__internal_0_$__cuda_sm70_shflsync_bfly_p,@function
        .size           $__internal_0_$__cuda_sm70_shflsync_bfly_p,($__internal_1_$__cuda_sm70_shflsync_idx_p - $__internal_0_$__cuda_sm70_shflsync_bfly_p)
$__internal_0_$__cuda_sm70_shflsync_bfly_p:
[----:B------:R-:W-:Y:S02]  /*12a40*/  MOV R172, 0xffffffff ;  /* 0xffffffff00ac7802 */ /* 0x000fe40000000f00 */
[----:B------:R-:W-:Y:S02]  /*12a50*/  MOV R3, 0x1f ;  /* 0x0000001f00037802 */ /* 0x000fe40000000f00 */
[----:B------:R-:W-:Y:S04]  /*12a60*/  WARPSYNC R172 ;  /* 0x000000ac00007348 */ /* 0x000fe80003800000 */
[----:B------:R1:W2:Y:S02]  /*12a70*/  SHFL.BFLY PT, R0, R68, R0, R3 ;  /* 0x0c00000044007389 */ /* 0x0002a400000e0003 */
[----:B-1----:R-:W-:-:S04]  /*12a80*/  MOV R3, 0x0 ;  /* 0x0000000000037802 */ /* 0x002fc80000000f00 */
[----:B--2---:R-:W-:Y:S05]  /*12a90*/  RET.REL.NODEC R2 `(_ZN7cutlass13device_kernelIN5flash19enable_sm80_to_sm89INS1_16FlashAttnFwdSm80INS1_25CollectiveMainloopFwdSm80ILi8ELi1ELb1EN4cute5tupleIJNS5_1CILi128EEES8_S8_EEELi128ENS_10bfloat16_tEfNS_4arch4Sm80ELb1ELb0ELb0ELb0ELb1ELb0ELb1ELb1EEENS1_21CollectiveEpilogueFwdIS9_NS6_IJNS7_ILi1EEESF_SF_EEESA_SC_Li256ELb0ELb1ELb1ELb0EEENS1_30DynamicPersistentTileSchedulerILi256ELi256ELb1ELb1ELb0EEEEEEEEEvNT_6ParamsE) ;  /* 0xfffed56002007950 */ /* 0x004fea0003c3ffff */
        .weak           $__internal_1_$__cuda_sm70_shflsync_idx_p
        .type           $__internal_1_$__cuda_sm70_shflsync_idx_p,@function
        .size           $__internal_1_$__cuda_sm70_shflsync_idx_p,(.L_x_1786 - $__internal_1_$__cuda_sm70_shflsync_idx_p)
$__internal_1_$__cuda_sm70_shflsync_idx_p:
[----:B------:R-:W-:-:S04]  /*12aa0*/  MOV R239, 0xffffffff ;  /* 0xffffffff00ef7802 */ /* 0x000fc80000000f00 */
[----:B------:R-:W-:Y:S04]  /*12ab0*/  WARPSYNC R239 ;  /* 0x000000ef00007348 */ /* 0x000fe80003800000 */
[----:B------:R1:W2:Y:S02]  /*12ac0*/  SHFL.IDX PT, R236, R235, R236, R3 ;  /* 0x000000ecebec7389 */ /* 0x0002a400000e0003 */
[----:B-1----:R-:W-:-:S04]  /*12ad0*/  MOV R3, 0x0 ;  /* 0x0000000000037802 */ /* 0x002fc80000000f00 */
[----:B--2---:R-:W-:Y:S05]  /*12ae0*/  RET.REL.NODEC R2 `(_ZN7cutlass13device_kernelIN5flash19enable_sm80_to_sm89INS1_16FlashAttnFwdSm80INS1_25CollectiveMainloopFwdSm80ILi8ELi1ELb1EN4cute5tupleIJNS5_1CILi128EEES8_S8_EEELi128ENS_10bfloat16_tEfNS_4arch4Sm80ELb1ELb0ELb0ELb0ELb1ELb0ELb1ELb1EEENS1_21CollectiveEpilogueFwdIS9_NS6_IJNS7_ILi1EEESF_SF_EEESA_SC_Li256ELb0ELb1ELb1ELb0EEENS1_30DynamicPersistentTileSchedulerILi256ELi256ELb1ELb1ELb0EEEEEEEEEvNT_6ParamsE) ;  /* 0xfffed51002007950 */ /* 0x004fea0003c3ffff */
.L_x_132:
        /* <DEDUP_REMOVED lines=9> */
.L_x_1786:


//--------------------- .text._ZN7cutlass13device_kernelIN5flash19enable_sm80_to_sm89INS1_16FlashAttnFwdSm80INS1_25CollectiveMainloopFwdSm80ILi4ELi1ELb0EN4cute5tupleIJNS5_1CILi128EEENS7_ILi64EEES8_EEELi128ENS_10bfloat16_tEfNS_4arch4Sm80ELb0ELb0ELb0ELb0ELb1ELb0ELb1ELb1EEENS1_21CollectiveEpilogueFwdINS6_IJS8_S8_S9_EEENS6_IJNS7_ILi1EEESH_SH_EEESB_SD_Li128ELb0ELb1ELb1ELb0EEENS1_19SingleTileSchedulerILb0ELb1ELb1ELi128EEEEEEEEEvNT_6ParamsE --------------------------
	.section	.text._ZN7cutlass13device_kernelIN5flash19enable_sm80_to_sm89INS1_16FlashAttnFwdSm80INS1_25CollectiveMainloopFwdSm80ILi4ELi1ELb0EN4cute5tupleIJNS5_1CILi128EEENS7_ILi64EEES8_EEELi128ENS_10bfloat16_tEfNS_4arch4Sm80ELb0ELb0ELb0ELb0ELb1ELb0ELb1ELb1EEENS1_21CollectiveEpilogueFwdINS6_IJS8_S8_S9_EEENS6_IJNS7_ILi1EEESH_SH_EEESB_SD_Li128ELb0ELb1ELb1ELb0EEENS1_19SingleTileSchedulerILb0ELb1ELb1ELi128EEEEEEEEEvNT_6ParamsE,"ax",@progbits
	.sectioninfo	@"SHI_REGISTERS=255"
	.align	128
.text._ZN7cutlass13device_kernelIN5flash19enable_sm80_to_sm89INS1_16FlashAttnFwdSm80INS1_25CollectiveMainloopFwdSm80ILi4ELi1ELb0EN4cute5tupleIJNS5_1CILi128EEENS7_ILi64EEES8_EEELi128ENS_10bfloat16_tEfNS_4arch4Sm80ELb0ELb0ELb0ELb0ELb1ELb0ELb1ELb1EEENS1_21CollectiveEpilogueFwdINS6_IJS8_S8_S9_EEENS6_IJNS7_ILi1EEESH_SH_EEESB_SD_Li128ELb0ELb1ELb1ELb0EEENS1_19SingleTileSchedulerILb0ELb1ELb1ELi128EEEEEEEEEvNT_6ParamsE:
        .type           _ZN7cutlass13device_kernelIN5flash19enable_sm80_to_sm89INS1_16FlashAttnFwdSm80INS1_25CollectiveMainloopFwdSm80ILi4ELi1ELb0EN4cute5tupleIJNS5_1CILi128EEENS7_ILi64EEES8_EEELi128ENS_10bfloat16_tEfNS_4arch4Sm80ELb0ELb0ELb0ELb0ELb1ELb0ELb1ELb1EEENS1_21CollectiveEpilogueFwdINS6_IJS8_S8_S9_EEENS6_IJNS7_ILi1EEESH_SH_EEESB_SD_Li128ELb0ELb1ELb1ELb0EEENS1_19SingleTileSchedulerILb0ELb1ELb1ELi128EEEEEEEEEvNT_6ParamsE,@function
        .size           _ZN7cutlass13device_kernelIN5flash19enable_sm80_to_sm89INS1_16FlashAttnFwdSm80INS1_25CollectiveMainloopFwdSm80ILi4ELi1ELb0EN4cute5tupleIJNS5_1CILi128EEENS7_ILi64EEES8_EEELi128ENS_10bfloat16_tEfNS_4arch4Sm80ELb0ELb0ELb0ELb0ELb1ELb0ELb1ELb1EEENS1_21CollectiveEpilogueFwdINS6_IJS8_S8_S9_EEENS6_IJNS7_ILi1EEESH_SH_EEESB_SD_Li128ELb0ELb1ELb1ELb0EEENS1_19SingleTileSchedulerILb0ELb1ELb1ELi128EEEEEEEEEvNT_6ParamsE,(.L_x_1789 - _ZN7cutlass13device_kernelIN5flash19enable_sm80_to_sm89INS1_16FlashAttnFwdSm80INS1_25CollectiveMainloopFwdSm80ILi4ELi1ELb0EN4cute5tupleIJNS5_1CILi128EEENS7_ILi64EEES8_EEELi128ENS_10bfloat16_tEfNS_4arch4Sm80ELb0ELb0ELb0ELb0ELb1ELb0ELb1ELb1EEENS1_21CollectiveEpilogueFwdINS6_IJS8_S8_S9_EEENS6_IJNS7_ILi1EEESH_SH_EEESB_SD_Li128ELb0ELb1ELb1ELb0EEENS1_19SingleTileSchedulerILb0ELb1ELb1ELi128EEEEEEEEEvNT_6ParamsE)
        .other          _ZN7cutlass13device_kernelIN5flash19enable_sm80_to_sm89INS1_16FlashAttnFwdSm80INS1_25CollectiveMainloopFwdSm80ILi4ELi1ELb0EN4cute5tupleIJNS5_1CILi128EEENS7_ILi64EEES8_EEELi128ENS_10bfloat16_tEfNS_4arch4Sm80ELb0ELb0ELb0ELb0ELb1ELb0ELb1ELb1EEENS1_21CollectiveEpilogueFwdINS6_IJS8_S8_S9_EEENS6_IJNS7_ILi1EEESH_SH_EEESB_SD_Li128ELb0ELb1ELb1ELb0EEENS1_19SingleTileSchedulerILb0ELb1ELb1ELi128EEEEEEEEEvNT_6ParamsE,@"STO_CUDA_ENTRY STV_DEFAULT"
_ZN7cutlass13device_kernelIN5flash19enable_sm80_to_sm89INS1_16FlashAttnFwdSm80INS1_25CollectiveMainloopFwdSm80ILi4ELi1ELb0EN4cute5tupleIJNS5_1CILi128EEENS7_ILi64EEES8_EEELi128ENS_10bfloat16_tEfNS_4arch4Sm80ELb0ELb0ELb0ELb0ELb1ELb0ELb1ELb1EEENS1_21CollectiveEpilogueFwdINS6_IJS8_S8_S9_EEENS6_IJNS7_ILi1EEESH_SH_EEESB_SD_Li128ELb0ELb1ELb1ELb0EEENS1_19SingleTileSchedulerILb0ELb1ELb1ELi128EEEEEEEEEvNT_6ParamsE:
[----:B------:R-:W-:Y:S02]  /*0000*/  MOV R1, c[0x0][0x28] ;  /* 0x00000a0000017a02 */ /* 0x000fe40000000f00 */
[----:B------:R-:W1:Y:S01]  /*0010*/  S2R R2, SR_TID.X ;  /* 0x0000000000027919 */ /* 0x000e620000002100 */
[----:B------:R-:W2:Y:S01]  /*0020*/  S2UR UR6, SR_CTAID.Y ;  /* 0x00000000000679c3 */ /* 0x000ea20000002600 */
[----:B------:R-:W-:-:S07]  /*0030*/  IADD3 R1, R1, -0x28, RZ ;  /* 0xffffffd801017810 */ /* 0x000fce0007ffe0ff */
        /* <DEDUP_REMOVED lines=14> */
.L_x_133:
[----:B------:R-:W-:Y:S02]  /*0120*/  ULDC.64 UR4, c[0x0][0x550] ;  /* 0x0001540000047ab9 */ /* 0x000fe40000000a00 */
[----:B------:R-:W-:Y:S02]  /*0130*/  UISETP.NE.AND UP0, UPT, UR4, 0x1, UPT ;  /* 0x000000010400788c */ /* 0x000fe4000bf05270 */
[----:B------:R-:W-:-:S02]  /*0140*/  UIMAD.WIDE.U32 UR8, UR6, UR5, URZ ;  /* 0x00000005060872a5 */ /* 0x000fc4000f8e003f */
[----:B------:R-:W-:Y:S02]  /*0150*/  ULDC UR4, c[0x0][0x558] ;  /* 0x0001560000047ab9 */ /* 0x000fe40000000800 */
[----:B------:R-:W-:-:S05]  /*0160*/  UMOV UR10, UR6 ;  /* 0x00000006000a7c82 */ /* 0x000fca0008000000 */
[----:B------:R-:W-:-:S03]  /*0170*/  @UP0 USHF.R.U32.HI UR10, URZ, UR4, UR9 ;  /* 0x000000043f0a0299 */ /* 0x000fc60008011609 */
.L_x_134:
        /* <DEDUP_REMOVED lines=28> */
[----:B------:R-:W-:Y:S05]  /*0340*/  @!P0 BRA `(.L_x_135) ;  /* 0x0000023000008947 */ /* 0x000fea0003800000 */
        /* <DEDUP_REMOVED lines=9> */
[----:B------:R-:W3:Y:S03]  /*03e0*/  R2UR UR16, R3 ;  /* 0x00000000031073c2 */ /* 0x000ee600000e0000 */
[----:B------:R-:W-:-:S05]  /*03f0*/  IMAD.MOV R0, RZ, RZ, -R0 ;  /* 0x000000ffff007224 */ /* 0x000fca00078e0a00 */
[----:B------:R-:W4:Y:S01]  /*0400*/  R2UR UR14, R0 ;  /* 0x00000000000e73c2 */ /* 0x000f2200000e0000 */
[----:B---3--:R-:W3:Y:S08]  /*0410*/  I2F.RP R3, UR16 ;  /* 0x0000001000037d06 */ /* 0x008ef00008209400 */
[----:B---3--:R-:W3:Y:S02]  /*0420*/  MUFU.RCP R3, R3 ;  /* 0x0000000300037308 */ /* 0x008ee40000001000 */
[----:B---3--:R-:W-:-:S06]  /*0430*/  IADD3 R3, R3, 0xffffffe, RZ ;  /* 0x0ffffffe03037810 */ /* 0x008fcc0007ffe0ff */
[----:B------:R-:W3:Y:S02]  /*0440*/  F2I.FTZ.U32.TRUNC.NTZ R3, R3 ;  /* 0x0000000300037305 */ /* 0x000ee4000021f000 */
[----:B---3--:R3:W5:Y:S02]  /*0450*/  R2UR UR19, R3 ;  /* 0x00000000031373c2 */ /* 0x00876400000e0000 */
[----:B---3--:R-:W-:Y:S01]  /*0460*/  IMAD.U32 R3, RZ, RZ, UR17 ;  /* 0x00000011ff037e24 */ /* 0x008fe2000f8e00ff */
[----:B-----5:R-:W-:Y:S02]  /*0470*/  UIADD3 UR4, URZ, -UR19, URZ ;  /* 0x800000133f047290 */ /* 0x020fe4000fffe03f */
[----:B------:R-:W-:Y:S02]  /*0480*/  ULOP3.LUT UR17, UR17, UR5, URZ, 0x3c, !UPT ;  /* 0x0000000511117292 */ /* 0x000fe4000f8e3c3f */
[----:B------:R-:W-:Y:S01]  /*0490*/  IABS R3, R3 ;  /* 0x0000000300037213 */ /* 0x000fe20000000000 */
[----:B------:R-:W-:-:S03]  /*04a0*/  UIMAD UR4, UR4, UR16, URZ ;  /* 0x00000010040472a4 */ /* 0x000fc6000f8e023f */
[----:B------:R-:W3:Y:S01]  /*04b0*/  R2UR UR15, R3 ;  /* 0x00000000030f73c2 */ /* 0x000ee200000e0000 */
[----:B------:R-:W-:-:S04]  /*04c0*/  UIMAD.WIDE.U32 UR18, UR19, UR4, UR18 ;  /* 0x00000004131272a5 */ /* 0x000fc8000f8e0012 */
[----:B---3--:R-:W-:-:S04]  /*04d0*/  UIMAD.WIDE.U32 UR18, UR19, UR15, URZ ;  /* 0x0000000f131272a5 */ /* 0x008fc8000f8e003f */
[----:B----4-:R-:W-:-:S04]  /*04e0*/  UIMAD UR14, UR19, UR14, UR15 ;  /* 0x0000000e130e72a4 */ /* 0x010fc8000f8e020f */
        /* <DEDUP_REMOVED lines=9> */
.L_x_135:
[----:B------:R-:W-:Y:S01]  /*0580*/  ULOP3.LUT UR7, UR7, 0xffff, URZ, 0xc0, !UPT ;  /* 0x0000ffff07077892 */ /* 0x000fe2000f8ec03f */
[----:B------:R-:W-:Y:S01]  /*0590*/  PLOP3.LUT P4, PT, PT, PT, PT, 0x80, 0x0 ;  /* 0x000000000000781c */ /* 0x000fe20003f8f070 */
[----:B------:R-:W-:Y:S01]  /*05a0*/  CS2R R8, SRZ ;  /* 0x0000000000087805 */ /* 0x000fe2000001ff00 */
[----:B-1----:R-:W-:Y:S01]  /*05b0*/  CS2R R4, SRZ ;  /* 0x0000000000047805 */ /* 0x002fe2000001ff00 */
[----:B------:R-:W-:Y:S01]  /*05c0*/  UIMAD UR7, UR7, UR19, URZ ;  /* 0x00000013070772a4 */ /* 0x000fe2000f8e023f */
[----:B------:R-:W-:Y:S01]  /*05d0*/  CS2R R166, SRZ ;  /* 0x0000000000a67805 */ /* 0x000fe2000001ff00 */
        /* <DEDUP_REMOVED lines=78> */
[----:B------:R-:W1:Y:S01]  /*0ac0*/  S2R R11, SR_CTAID.X ;  /* 0x00000000000b7919 */ /* 0x000e620000002500 */
[----:B------:R-:W-:Y:S01]  /*0ad0*/  SHF.R.S32.HI R9, RZ, 0x1f, R2 ;  /* 0x0000001fff097819 */ /* 0x000fe20000011402 */
[----:B------:R-:W-:Y:S01]  /*0ae0*/  IMAD.MOV.U32 R0, RZ, RZ, c[0x0][0x2c4] ;  /* 0x0000b100ff007624 */ /* 0x000fe200078e00ff */
[----:B------:R-:W-:Y:S01]  /*0af0*/  USHF.R.S32.HI UR14, URZ, 0x1f, UR10 ;  /* 0x0000001f3f0e7899 */ /* 0x000fe2000801140a */
[----:B------:R3:W4:Y:S01]  /*0b00*/  @P0 LDG.E R4, [R4.64] ;  /* 0x0000000c04040981 */ /* 0x000722000c1e1900 */
[CC--:B------:R-:W-:Y:S01]  /*0b10*/  LEA.HI R6, R9.reuse, R2.reuse, RZ, 0x3 ;  /* 0x0000000209067211 */ /* 0x0c0fe200078f18ff */
[----:B------:R-:W-:Y:S01]  /*0b20*/  ULDC.64 UR4, c[0x0][0x1b8] ;  /* 0x00006e0000047ab9 */ /* 0x000fe20000000a00 */
[----:B------:R-:W-:Y:S01]  /*0b30*/  ISETP.NE.AND P1, PT, R0, 0x1, PT ;  /* 0x000000010000780c */ /* 0x000fe20003f25270 */
[----:B------:R-:W-:Y:S01]  /*0b40*/  UIMAD UR14, UR14, UR4, URZ ;  /* 0x000000040e0e72a4 */ /* 0x000fe2000f8e023f */
[----:B------:R-:W-:Y:S01]  /*0b50*/  LOP3.LUT R46, R6, 0xfffffff8, RZ, 0xc0, !PT ;  /* 0xfffffff8062e7812 */ /* 0x000fe200078ec0ff */
[----:B------:R-:W-:Y:S01]  /*0b60*/  UIMAD.WIDE.U32 UR16, UR10, UR4, URZ ;  /* 0x000000040a1072a5 */ /* 0x000fe2000f8e003f */
[----:B------:R-:W-:Y:S01]  /*0b70*/  SHF.R.S32.HI R6, RZ, 0x3, R6 ;  /* 0x00000003ff067819 */ /* 0x000fe20000011406 */
[----:B------:R-:W-:Y:S01]  /*0b80*/  UIMAD UR14, UR10, UR5, UR14 ;  /* 0x000000050a0e72a4 */ /* 0x000fe2000f8e020e */
[CC--:B------:R-:W-:Y:S01]  /*0b90*/  LEA.HI R15, R9.reuse, R2.reuse, RZ, 0x4 ;  /* 0x00000002090f7211 */ /* 0x0c0fe200078f20ff */
[----:B------:R-:W-:Y:S01]  /*0ba0*/  IMAD.IADD R46, R2, 0x1, -R46 ;  /* 0x00000001022e7824 */ /* 0x000fe200078e0a2e */
[----:B------:R-:W-:Y:S01]  /*0bb0*/  USHF.R.S32.HI UR15, URZ, 0x1f, UR11 ;  /* 0x0000001f3f0f7899 */ /* 0x000fe2000801140b */
[----:B------:R-:W-:Y:S01]  /*0bc0*/  LEA.HI R250, R9, R2, RZ, 0x6 ;  /* 0x0000000209fa7211 */ /* 0x000fe200078f30ff */
[----:B------:R-:W-:Y:S01]  /*0bd0*/  ULDC.64 UR4, c[0x0][0x1c0] ;  /* 0x0000700000047ab9 */ /* 0x000fe20000000a00 */
[C---:B------:R-:W-:Y:S01]  /*0be0*/  IMAD R124, R46.reuse, 0x10, R6 ;  /* 0x000000102e7c7824 */ /* 0x040fe200078e0206 */
[----:B------:R-:W-:Y:S01]  /*0bf0*/  UIADD3 UR17, UR17, UR14, URZ ;  /* 0x0000000e11117290 */ /* 0x000fe2000fffe03f */
[----:B------:R-:W-:Y:S01]  /*0c00*/  IMAD.SHL.U32 R45, R46, 0x8, RZ ;  /* 0x000000082e2d7824 */ /* 0x000fe200078e00ff */
[----:B------:R-:W-:Y:S01]  /*0c10*/  UIMAD UR15, UR15, UR4, URZ ;  /* 0x000000040f0f72a4 */ /* 0x000fe2000f8e023f */
[----:B------:R-:W-:Y:S01]  /*0c20*/  IMAD.SHL.U32 R250, R250, 0x8, RZ ;  /* 0x00000008fafa7824 */ /* 0x000fe200078e00ff */
[----:B------:R-:W-:Y:S01]  /*0c30*/  UIMAD.WIDE.U32 UR16, UR11, UR4, UR16 ;  /* 0x000000040b1072a5 */ /* 0x000fe2000f8e0010 */
[----:B-1----:R-:W-:Y:S01]  /*0c40*/  IMAD R7, R11, 0x80, R124 ;  /* 0x000000800b077824 */ /* 0x002fe200078e027c */
[----:B------:R-:W-:Y:S01]  /*0c50*/  UIMAD UR5, UR11, UR5, UR15 ;  /* 0x000000050b0572a4 */ /* 0x000fe2000f8e020f */
[----:B------:R1:W-:Y:S01]  /*0c60*/  STL [R1], R124 ;  /* 0x0000007c01007387 */ /* 0x0003e20000100800 */
[----:B------:R-:W-:Y:S01]  /*0c70*/  ULDC UR4, c[0x0][0x2c4] ;  /* 0x0000b10000047ab9 */ /* 0x000fe20000000800 */
[----:B------:R-:W-:Y:S01]  /*0c80*/  @P1 IMAD.HI.U32 R0, R7, c[0x0][0x2c8], RZ ;  /* 0x0000b20007001a27 */ /* 0x000fe200078e00ff */
[----:B------:R-:W-:Y:S01]  /*0c90*/  UIADD3 UR5, UR17, UR5, URZ ;  /* 0x0000000511057290 */ /* 0x000fe2000fffe03f */
[C---:B------:R-:W-:Y:S01]  /*0ca0*/  IADD3 R40, R45.reuse, 0x40, RZ ;  /* 0x000000402d287810 */ /* 0x040fe20007ffe0ff */
[----:B------:R-:W-:Y:S01]  /*0cb0*/  ULDC UR14, c[0x0][0x168] ;  /* 0x00005a00000e7ab9 */ /* 0x000fe20000000800 */
[----:B---3--:R-:W-:Y:S01]  /*0cc0*/  IMAD.MOV.U32 R5, RZ, RZ, R7 ;  /* 0x000000ffff057224 */ /* 0x008fe200078e0007 */
[----:B------:R-:W-:Y:S01]  /*0cd0*/  @P1 SHF.R.U32.HI R5, RZ, c[0x0][0x2cc], R0 ;  /* 0x0000b300ff051a19 */ /* 0x000fe20000011600 */
[----:B------:R-:W-:Y:S01]  /*0ce0*/  IMAD.U32 R13, RZ, RZ, UR17 ;  /* 0x00000011ff0d7e24 */ /* 0x000fe2000f8e00ff */
[----:B------:R-:W-:Y:S01]  /*0cf0*/  UIMAD UR14, UR4, UR14, URZ ;  /* 0x0000000e040e72a4 */ /* 0x000fe2000f8e023f */
[----:B------:R-:W-:Y:S01]  /*0d00*/  IMAD.U32 R12, RZ, RZ, UR16 ;  /* 0x00000010ff0c7e24 */ /* 0x000fe2000f8e00ff */
[--C-:B------:R-:W-:Y:S01]  /*0d10*/  SHF.R.S32.HI R3, RZ, 0x1f, R5.reuse ;  /* 0x0000001fff037819 */ /* 0x100fe20000011405 */
[----:B------:R-:W-:Y:S01]  /*0d20*/  IMAD.U32 R13, RZ, RZ, UR5 ;  /* 0x00000005ff0d7e24 */ /* 0x000fe2000f8e00ff */
[----:B------:R-:W-:Y:S01]  /*0d30*/  ISETP.GE.AND P3, PT, R45, c[0x0][0x198], PT ;  /* 0x000066002d007a0c */ /* 0x000fe20003f66270 */
[----:B------:R-:W-:Y:S01]  /*0d40*/  IMAD.MOV R0, RZ, RZ, -R5 ;  /* 0x000000ffff007224 */ /* 0x000fe200078e0a05 */
[----:B------:R-:W-:Y:S01]  /*0d50*/  BSSY B0, `(.L_x_137) ;  /* 0x000002f000007945 */ /* 0x000fe20003800000 */
[----:B------:R-:W-:-:S02]  /*0d60*/  IMAD R3, R3, c[0x0][0x1b0], RZ ;  /* 0x00006c0003037a24 */ /* 0x000fc400078e02ff */
[----:B------:R-:W-:-:S04]  /*0d70*/  IMAD.WIDE.U32 R12, R5, c[0x0][0x1b0], R12 ;  /* 0x00006c00050c7a25 */ /* 0x000fc800078e000c */
[----:B------:R-:W-:Y:S02]  /*0d80*/  IMAD R3, R5, c[0x0][0x1b4], R3 ;  /* 0x00006d0005037a24 */ /* 0x000fe400078e0203 */
[----:B------:R-:W-:Y:S02]  /*0d90*/  IMAD R0, R0, c[0x0][0x2c4], R7 ;  /* 0x0000b10000007a24 */ /* 0x000fe400078e0207 */
[----:B------:R-:W-:Y:S01]  /*0da0*/  IMAD.IADD R13, R13, 0x1, R3 ;  /* 0x000000010d0d7824 */ /* 0x000fe200078e0203 */
[----:B------:R-:W-:Y:S01]  /*0db0*/  LOP3.LUT R3, R15, 0xfffffff0, RZ, 0xc0, !PT ;  /* 0xfffffff00f037812 */ /* 0x000fe200078ec0ff */
[----:B------:R-:W-:Y:S01]  /*0dc0*/  IMAD R11, R11, 0x80, R6 ;  /* 0x000000800b0b7824 */ /* 0x000fe200078e0206 */
[----:B------:R-:W-:Y:S01]  /*0dd0*/  SHF.R.S32.HI R8, RZ, 0x1f, R0 ;  /* 0x0000001fff087819 */ /* 0x000fe20000011400 */
[----:B------:R-:W-:-:S03]  /*0de0*/  IMAD.WIDE.U32 R16, R0, c[0x0][0x1a8], R12 ;  /* 0x00006a0000107a25 */ /* 0x000fc600078e000c */
[----:B------:R-:W-:Y:S01]  /*0df0*/  ISETP.GE.AND P4, PT, R11, UR14, PT ;  /* 0x0000000e0b007c0c */ /* 0x000fe2000bf86270 */
[----:B------:R-:W-:Y:S01]  /*0e00*/  IMAD.IADD R3, R2, 0x1, -R3 ;  /* 0x0000000102037824 */ /* 0x000fe200078e0a03 */
[----:B------:R-:W-:Y:S01]  /*0e10*/  LEA R12, P1, R16, c[0x0][0x160], 0x1 ;  /* 0x00005800100c7a11 */ /* 0x000fe200078208ff */
[----:B------:R-:W-:-:S03]  /*0e20*/  IMAD R8, R8, c[0x0][0x1a8], RZ ;  /* 0x00006a0008087a24 */ /* 0x000fc600078e02ff */
[----:B------:R-:W-:Y:S01]  /*0e30*/  SHF.R.S32.HI R5, RZ, 0x1f, R3 ;  /* 0x0000001fff057819 */ /* 0x000fe20000011403 */
[----:B------:R-:W-:Y:S02]  /*0e40*/  IMAD R8, R0, c[0x0][0x1ac], R8 ;  /* 0x00006b0000087a24 */ /* 0x000fe400078e0208 */
[----:B------:R-:W-:Y:S01]  /*0e50*/  IMAD.SHL.U32 R0, R6, 0x40, RZ ;  /* 0x0000004006007824 */ /* 0x000fe200078e00ff */
[----:B------:R-:W-:Y:S01]  /*0e60*/  LEA.HI R5, R5, R3, RZ, 0x3 ;  /* 0x0000000305057211 */ /* 0x000fe200078f18ff */
[----:B------:R-:W-:-:S03]  /*0e70*/  IMAD.IADD R8, R17, 0x1, R8 ;  /* 0x0000000111087824 */ /* 0x000fc600078e0208 */
[----:B------:R-:W-:Y:S02]  /*0e80*/  LOP3.LUT R0, R0, 0x1c0, RZ, 0xc0, !PT ;  /* 0x000001c000007812 */ /* 0x000fe400078ec0ff */
[----:B------:R-:W-:Y:S02]  /*0e90*/  LOP3.LUT R7, R5, 0xfffffff8, RZ, 0xc0, !PT ;  /* 0xfffffff805077812 */ /* 0x000fe400078ec0ff */
[----:B------:R-:W-:Y:S02]  /*0ea0*/  LEA.HI.X R8, R16, c[0x0][0x164], R8, 0x1, P1 ;  /* 0x0000590010087a11 */ /* 0x000fe400008f0c08 */
[----:B------:R1:W3:Y:S01]  /*0eb0*/  SHFL.IDX PT, R16, R12, RZ, 0x181f ;  /* 0x00181fff0c107589 */ /* 0x0002e200000e0000 */
[----:B------:R-:W-:Y:S02]  /*0ec0*/  IMAD.IADD R7, R3, 0x1, -R7 ;  /* 0x0000000103077824 */ /* 0x000fe400078e0a07 */
[----:B------:R-:W-:Y:S01]  /*0ed0*/  IMAD.MOV.U32 R3, RZ, RZ, 0x20 ;  /* 0x00000020ff037424 */ /* 0x000fe200078e00ff */
[----:B------:R1:W2:Y:S01]  /*0ee0*/  SHFL.IDX PT, R17, R8, RZ, 0x181f ;  /* 0x00181fff08117589 */ /* 0x0002a200000e0000 */
[----:B----4-:R4:W5:Y:S01]  /*0ef0*/  @P0 R2UR UR15, R4 ;  /* 0x00000000040f03c2 */ /* 0x01096200000e0000 */
[----:B------:R-:W-:Y:S01]  /*0f00*/  ISETP.GE.AND P0, PT, R40, c[0x0][0x198], PT ;  /* 0x0000660028007a0c */ /* 0x000fe20003f06270 */
[----:B-----5:R-:W-:-:S03]  /*0f10*/  @!UP0 UMOV UR15, UR11 ;  /* 0x0000000b000f8c82 */ /* 0x020fc60008000000 */
[----:B------:R-:W-:-:S05]  /*0f20*/  R2P PR, R7, 0x6 ;  /* 0x0000000607007804 */ /* 0x000fca0000000000 */
[----:B------:R-:W-:Y:S02]  /*0f30*/  SEL R3, R3, 0xffffffe0, !P2 ;  /* 0xffffffe003037807 */ /* 0x000fe40005000000 */
[----:B----4-:R-:W-:Y:S02]  /*0f40*/  SHF.R.U32.HI R4, RZ, 0x3, R0 ;  /* 0x00000003ff047819 */ /* 0x010fe40000011600 */
[----:B------:R-:W-:-:S04]  /*0f50*/  LOP3.LUT R0, R0, 0x38, R45, 0xf8, !PT ;  /* 0x0000003800007812 */ /* 0x000fc800078ef82d */
[----:B------:R-:W-:Y:S01]  /*0f60*/  LOP3.LUT R0, R0, R4, RZ, 0x3c, !PT ;  /* 0x0000000400007212 */ /* 0x000fe200078e3cff */
[----:B------:R-:W-:-:S03]  /*0f70*/  IMAD.MOV.U32 R4, RZ, RZ, 0x10 ;  /* 0x00000010ff047424 */ /* 0x000fc600078e00ff */
[----:B------:R-:W-:Y:S02]  /*0f80*/  LOP3.LUT R250, R0, 0xfffffe00, R250, 0xf8, !PT ;  /* 0xfffffe0000fa7812 */ /* 0x000fe400078ef8fa */
[----:B------:R-:W-:Y:S01]  /*0f90*/  SEL R4, R4, 0xfffffff0, !P1 ;  /* 0xfffffff004047807 */ /* 0x000fe20004800000 */
[----:B------:R-:W-:Y:S05]  /*0fa0*/  @P4 BRA `(.L_x_138) ;  /* 0x0000009000004947 */ /* 0x000fea0003800000 */
[----:B-123--:R-:W-:Y:S01]  /*0fb0*/  SHF.R.S32.HI R0, RZ, 0x1f, R40 ;  /* 0x0000001fff007819 */ /* 0x00efe20000011428 */
[----:B------:R-:W-:Y:S01]  /*0fc0*/  IMAD.WIDE R18, R45, 0x2, R16 ;  /* 0x000000022d127825 */ /* 0x000fe200078e0210 */
[----:B------:R-:W-:Y:S02]  /*0fd0*/  SHF.L.U32 R10, R250, 0x1, RZ ;  /* 0x00000001fa0a7819 */ /* 0x000fe400000006ff */
[----:B------:R-:W-:-:S03]  /*0fe0*/  LEA.HI R0, R0, R40, RZ, 0x3 ;  /* 0x0000002800007211 */ /* 0x000fc600078f18ff */
[----:B------:R-:W-:Y:S01]  /*0ff0*/  @!PT LDS RZ, [RZ] ;  /* 0x00000000fffff984 */ /* 0x000fe20000000800 */
[----:B------:R1:W-:Y:S01]  /*1000*/  LDGSTS.E.BYPASS.LTC128B.128 [R10+0x8100], [R18.64], !P3 ;  /* 0x08100000120a7fae */ /* 0x0003e2000d901d4c */
[----:B------:R-:W-:-:S05]  /*1010*/  LOP3.LUT R0, R0, 0xfffffff8, RZ, 0xc0, !PT ;  /* 0xfffffff800007812 */ /* 0x000fca00078ec0ff */
[----:B------:R-:W-:-:S05]  /*1020*/  IMAD.WIDE R16, R0, 0x2, R16 ;  /* 0x0000000200107825 */ /* 0x000fca00078e0210 */
[----:B------:R1:W-:Y:S02]  /*1030*/  LDGSTS.E.BYPASS.LTC128B.128 [R10+0xc100], [R16.64], !P0 ;  /* 0x0c100000100a7fae */ /* 0x0003e4000c101d4c */
.L_x_138:
[----:B-123--:R-:W-:Y:S05]  /*1040*/  BSYNC B0 ;  /* 0x0000000000007941 */ /* 0x00efea0003800000 */
.L_x_137:
[----:B------:R-:W-:Y:S01]  /*1050*/  IADD3 R0, R11, 0x10, RZ ;  /* 0x000000100b007810 */ /* 0x000fe20007ffe0ff */
[----:B------:R1:W2:Y:S01]  /*1060*/  SHFL.IDX PT, R17, R8, 0x1, 0x181f ;  /* 0x00381f0008117f89 */ /* 0x0002a200000e0000 */
[----:B------:R-:W-:Y:S02]  /*1070*/  BSSY B0, `(.L_x_139) ;  /* 0x000000d000007945 */ /* 0x000fe40003800000 */
[----:B------:R-:W-:Y:S01]  /*1080*/  ISETP.GE.AND P1, PT, R0, UR14, PT ;  /* 0x0000000e00007c0c */ /* 0x000fe2000bf26270 */
[----:B------:R1:W3:-:S12]  /*1090*/  SHFL.IDX PT, R16, R12, 0x1, 0x181f ;  /* 0x00381f000c107f89 */ /* 0x0002d800000e0000 */
[----:B------:R-:W-:Y:S05]  /*10a0*/  @P1 BRA `(.L_x_140) ;  /* 0x0000009000001947 */ /* 0x000fea0003800000 */
[----:B------:R-:W-:Y:S01]  /*10b0*/  SHF.R.S32.HI R0, RZ, 0x1f, R40 ;  /* 0x0000001fff007819 */ /* 0x000fe20000011428 */
[----:B--23--:R-:W-:Y:S01]  /*10c0*/  IMAD.WIDE R18, R45, 0x2, R16 ;  /* 0x000000022d127825 */ /* 0x00cfe200078e0210 */
[----:B------:R-:W-:Y:S02]  /*10d0*/  SHF.L.U32 R10, R250, 0x1, RZ ;  /* 0x00000001fa0a7819 */ /* 0x000fe400000006ff */
[----:B------:R-:W-:-:S03]  /*10e0*/  LEA.HI R0, R0, R40, RZ, 0x3 ;  /* 0x0000002800007211 */ /* 0x000fc600078f18ff */
[----:B------:R-:W-:Y:S01]  /*10f0*/  @!PT LDS RZ, [RZ] ;  /* 0x00000000fffff984 */ /* 0x000fe20000000800 */
[----:B------:R2:W-:Y:S01]  /*1100*/  LDGSTS.E.BYPASS.LTC128B.128 [R10+0x8900], [R18.64], !P3 ;  /* 0x08900000120a7fae */ /* 0x0005e2000d901d4c */
[----:B------:R-:W-:-:S05]  /*1110*/  LOP3.LUT R0, R0, 0xfffffff8, RZ, 0xc0, !PT ;  /* 0xfffffff800007812 */ /* 0x000fca00078ec0ff */
[----:B------:R-:W-:-:S05]  /*1120*/  IMAD.WIDE R16, R0, 0x2, R16 ;  /* 0x0000000200107825 */ /* 0x000fca00078e0210 */
[----:B------:R2:W-:Y:S02]  /*1130*/  LDGSTS.E.BYPASS.LTC128B.128 [R10+0xc900], [R16.64], !P0 ;  /* 0x0c900000100a7fae */ /* 0x0005e4000c101d4c */
.L_x_140:
[----:B------:R-:W-:Y:S05]  /*1140*/  BSYNC B0 ;  /* 0x0000000000007941 */ /* 0x000fea0003800000 */
.L_x_139:
[----:B------:R-:W-:Y:S01]  /*1150*/  IADD3 R0, R11, 0x20, RZ ;  /* 0x000000200b007810 */ /* 0x000fe20007ffe0ff */
[----:B--2---:R2:W4:Y:S01]  /*1160*/  SHFL.IDX PT, R17, R8, 0x2, 0x181f ;  /* 0x00581f0008117f89 */ /* 0x00452200000e0000 */
[----:B------:R-:W-:Y:S02]  /*1170*/  BSSY B0, `(.L_x_141) ;  /* 0x000000d000007945 */ /* 0x000fe40003800000 */
[----:B------:R-:W-:Y:S01]  /*1180*/  ISETP.GE.AND P1, PT, R0, UR14, PT ;  /* 0x0000000e00007c0c */ /* 0x000fe2000bf26270 */
[----:B---3--:R2:W3:-:S12]  /*1190*/  SHFL.IDX PT, R16, R12, 0x2, 0x181f ;  /* 0x00581f000c107f89 */ /* 0x0084d800000e0000 */
[----:B------:R-:W-:Y:S05]  /*11a0*/  @P1 BRA `(.L_x_142) ;  /* 0x0000009000001947 */ /* 0x000fea0003800000 */
[----:B------:R-:W-:Y:S01]  /*11b0*/  SHF.R.S32.HI R0, RZ, 0x1f, R40 ;  /* 0x0000001fff007819 */ /* 0x000fe20000011428 */
[----:B---34-:R-:W-:Y:S01]  /*11c0*/  IMAD.WIDE R18, R45, 0x2, R16 ;  /* 0x000000022d127825 */ /* 0x018fe200078e0210 */
[----:B------:R-:W-:Y:S02]  /*11d0*/  SHF.L.U32 R10, R250, 0x1, RZ ;  /* 0x00000001fa0a7819 */ /* 0x000fe400000006ff */
[----:B------:R-:W-:-:S03]  /*11e0*/  LEA.HI R0, R0, R40, RZ, 0x3 ;  /* 0x0000002800007211 */ /* 0x000fc600078f18ff */
[----:B------:R-:W-:Y:S01]  /*11f0*/  @!PT LDS RZ, [RZ] ;  /* 0x00000000fffff984 */ /* 0x000fe20000000800 */
[----:B------:R3:W-:Y:S01]  /*1200*/  LDGSTS.E.BYPASS.LTC128B.128 [R10+0x9100], [R18.64], !P3 ;  /* 0x09100000120a7fae */ /* 0x0007e2000d901d4c */
[----:B------:R-:W-:-:S05]  /*1210*/  LOP3.LUT R0, R0, 0xfffffff8, RZ, 0xc0, !PT ;  /* 0xfffffff800007812 */ /* 0x000fca00078ec0ff */
[----:B------:R-:W-:-:S05]  /*1220*/  IMAD.WIDE R16, R0, 0x2, R16 ;  /* 0x0000000200107825 */ /* 0x000fca00078e0210 */
[----:B------:R3:W-:Y:S02]  /*1230*/  LDGSTS.E.BYPASS.LTC128B.128 [R10+0xd100], [R16.64], !P0 ;  /* 0x0d100000100a7fae */ /* 0x0007e4000c101d4c */
.L_x_142:
[----:B------:R-:W-:Y:S05]  /*1240*/  BSYNC B0 ;  /* 0x0000000000007941 */ /* 0x000fea0003800000 */
.L_x_141:
[----:B------:R-:W-:Y:S01]  /*1250*/  IADD3 R0, R11, 0x30, RZ ;  /* 0x000000300b007810 */ /* 0x000fe20007ffe0ff */
[----:B---34-:R3:W4:Y:S01]  /*1260*/  SHFL.IDX PT, R17, R8, 0x3, 0x181f ;  /* 0x00781f0008117f89 */ /* 0x01872200000e0000 */
[----:B------:R-:W-:Y:S02]  /*1270*/  BSSY B0, `(.L_x_143) ;  /* 0x000000d000007945 */ /* 0x000fe40003800000 */
[----:B------:R-:W-:Y:S01]  /*1280*/  ISETP.GE.AND P1, PT, R0, UR14, PT ;  /* 0x0000000e00007c0c */ /* 0x000fe2000bf26270 */
[----:B------:R3:W1:-:S12]  /*1290*/  SHFL.IDX PT, R16, R12, 0x3, 0x181f ;  /* 0x00781f000c107f89 */ /* 0x00065800000e0000 */
[----:B------:R-:W-:Y:S05]  /*12a0*/  @P1 BRA `(.L_x_144) ;  /* 0x0000009000001947 */ /* 0x000fea0003800000 */
[----:B------:R-:W-:Y:S01]  /*12b0*/  SHF.R.S32.HI R0, RZ, 0x1f, R40 ;  /* 0x0000001fff007819 */ /* 0x000fe20000011428 */
[----:B-1--4-:R-:W-:Y:S01]  /*12c0*/  IMAD.WIDE R18, R45, 0x2, R16 ;  /* 0x000000022d127825 */ /* 0x012fe200078e0210 */
[----:B------:R-:W-:Y:S02]  /*12d0*/  SHF.L.U32 R10, R250, 0x1, RZ ;  /* 0x00000001fa0a7819 */ /* 0x000fe400000006ff */
[----:B------:R-:W-:-:S03]  /*12e0*/  LEA.HI R0, R0, R40, RZ, 0x3 ;  /* 0x0000002800007211 */ /* 0x000fc600078f18ff */
[----:B------:R-:W-:Y:S01]  /*12f0*/  @!PT LDS RZ, [RZ] ;  /* 0x00000000fffff984 */ /* 0x000fe20000000800 */
[----:B------:R1:W-:Y:S01]  /*1300*/  LDGSTS.E.BYPASS.LTC128B.128 [R10+0x9900], [R18.64], !P3 ;  /* 0x09900000120a7fae */ /* 0x0003e2000d901d4c */
[----:B------:R-:W-:-:S05]  /*1310*/  LOP3.LUT R0, R0, 0xfffffff8, RZ, 0xc0, !PT ;  /* 0xfffffff800007812 */ /* 0x000fca00078ec0ff */
[----:B------:R-:W-:-:S05]  /*1320*/  IMAD.WIDE R16, R0, 0x2, R16 ;  /* 0x0000000200107825 */ /* 0x000fca00078e0210 */
[----:B------:R1:W-:Y:S02]  /*1330*/  LDGSTS.E.BYPASS.LTC128B.128 [R10+0xd900], [R16.64], !P0 ;  /* 0x0d900000100a7fae */ /* 0x0003e4000c101d4c */
.L_x_144:
[----:B------:R-:W-:Y:S05]  /*1340*/  BSYNC B0 ;  /* 0x0000000000007941 */ /* 0x000fea0003800000 */
.L_x_143:
[----:B------:R-:W-:Y:S01]  /*1350*/  IADD3 R0, R11, 0x40, RZ ;  /* 0x000000400b007810 */ /* 0x000fe20007ffe0ff */
[----:B-1--4-:R1:W4:Y:S01]  /*1360*/  SHFL.IDX PT, R17, R8, 0x4, 0x181f ;  /* 0x00981f0008117f89 */ /* 0x01232200000e0000 */
[----:B------:R-:W-:Y:S02]  /*1370*/  BSSY B0, `(.L_x_145) ;  /* 0x000000d000007945 */ /* 0x000fe40003800000 */
[----:B------:R-:W-:Y:S01]  /*1380*/  ISETP.GE.AND P1, PT, R0, UR14, PT ;  /* 0x0000000e00007c0c */ /* 0x000fe2000bf26270 */
[----:B------:R1:W2:-:S12]  /*1390*/  SHFL.IDX PT, R16, R12, 0x4, 0x181f ;  /* 0x00981f000c107f89 */ /* 0x00029800000e0000 */
[----:B------:R-:W-:Y:S05]  /*13a0*/  @P1 BRA `(.L_x_146) ;  /* 0x0000009000001947 */ /* 0x000fea0003800000 */
[----:B------:R-:W-:Y:S01]  /*13b0*/  SHF.R.S32.HI R0, RZ, 0x1f, R40 ;  /* 0x0000001fff007819 */ /* 0x000fe20000011428 */
[----:B--2-4-:R-:W-:Y:S01]  /*13c0*/  IMAD.WIDE R18, R45, 0x2, R16 ;  /* 0x000000022d127825 */ /* 0x014fe200078e0210 */
[----:B------:R-:W-:Y:S02]  /*13d0*/  SHF.L.U32 R10, R250, 0x1, RZ ;  /* 0x00000001fa0a7819 */ /* 0x000fe400000006ff */
[----:B------:R-:W-:-:S03]  /*13e0*/  LEA.HI R0, R0, R40, RZ, 0x3 ;  /* 0x0000002800007211 */ /* 0x000fc600078f18ff */
[----:B------:R-:W-:Y:S01]  /*13f0*/  @!PT LDS RZ, [RZ] ;  /* 0x00000000fffff984 */ /* 0x000fe20000000800 */
[----:B------:R2:W-:Y:S01]  /*1400*/  LDGSTS.E.BYPASS.LTC128B.128 [R10+0xa100], [R18.64], !P3 ;  /* 0x0a100000120a7fae */ /* 0x0005e2000d901d4c */
[----:B------:R-:W-:-:S05]  /*1410*/  LOP3.LUT R0, R0, 0xfffffff8, RZ, 0xc0, !PT ;  /* 0xfffffff800007812 */ /* 0x000fca00078ec0ff */
[----:B------:R-:W-:-:S05]  /*1420*/  IMAD.WIDE R16, R0, 0x2, R16 ;  /* 0x0000000200107825 */ /* 0x000fca00078e0210 */
[----:B------:R2:W-:Y:S02]  /*1430*/  LDGSTS.E.BYPASS.LTC128B.128 [R10+0xe100], [R16.64], !P0 ;  /* 0x0e100000100a7fae */ /* 0x0005e4000c101d4c */
.L_x_146:
[----:B------:R-:W-:Y:S05]  /*1440*/  BSYNC B0 ;  /* 0x0000000000007941 */ /* 0x000fea0003800000 */
.L_x_145:
[----:B------:R-:W-:Y:S01]  /*1450*/  IADD3 R0, R11, 0x50, RZ ;  /* 0x000000500b007810 */ /* 0x000fe20007ffe0ff */
[----:B--2-4-:R2:W4:Y:S01]  /*1460*/  SHFL.IDX PT, R17, R8, 0x5, 0x181f ;  /* 0x00b81f0008117f89 */ /* 0x01452200000e0000 */
        /* <DEDUP_REMOVED lines=13> */
.L_x_148:
[----:B------:R-:W-:Y:S05]  /*1540*/  BSYNC B0 ;  /* 0x0000000000007941 */ /* 0x000fea0003800000 */
.L_x_147:
        /* <DEDUP_REMOVED lines=15> */
.L_x_150:
[----:B------:R-:W-:Y:S05]  /*1640*/  BSYNC B0 ;  /* 0x0000000000007941 */ /* 0x000fea0003800000 */
.L_x_149:
[----:B-123--:R-:W-:Y:S01]  /*1650*/  SHFL.IDX PT, R12, R12, 0x7, 0x181f ;  /* 0x00f81f000c0c7f89 */ /* 0x00efe200000e0000 */
[----:B------:R-:W-:Y:S01]  /*1660*/  IADD3 R11, R11, 0x70, RZ ;  /* 0x000000700b0b7810 */ /* 0x000fe20007ffe0ff */
[----:B------:R-:W-:Y:S01]  /*1670*/  UIADD3 UR11, UR6, -0x1, URZ ;  /* 0xffffffff060b7890 */ /* 0x000fe2000fffe03f */
[----:B------:R-:W-:Y:S01]  /*1680*/  SHF.R.S32.HI R44, RZ, 0x1f, R40 ;  /* 0x0000001fff2c7819 */ /* 0x000fe20000011428 */
[----:B------:R1:W2:Y:S01]  /*1690*/  SHFL.IDX PT, R13, R8, 0x7, 0x181f ;  /* 0x00f81f00080d7f89 */ /* 0x0002a200000e0000 */
[----:B------:R-:W-:Y:S01]  /*16a0*/  ISETP.GE.AND P4, PT, R11, UR14, PT ;  /* 0x0000000e0b007c0c */ /* 0x000fe2000bf86270 */
[----:B------:R-:W-:Y:S01]  /*16b0*/  IMAD.MOV.U32 R10, RZ, RZ, c[0x0][0x2b8] ;  /* 0x0000ae00ff0a7624 */ /* 0x000fe200078e00ff */
[----:B------:R-:W-:Y:S01]  /*16c0*/  LEA.HI R44, R44, R40, RZ, 0x3 ;  /* 0x000000282c2c7211 */ /* 0x000fe200078f18ff */
[----:B------:R-:W-:Y:S01]  /*16d0*/  IMAD.U32 R0, RZ, RZ, UR11 ;  /* 0x0000000bff007e24 */ /* 0x000fe2000f8e00ff */
[----:B------:R-:W-:Y:S01]  /*16e0*/  USHF.R.S32.HI UR18, URZ, 0x1f, UR15 ;  /* 0x0000001f3f127899 */ /* 0x000fe2000801140f */
[----:B------:R-:W-:Y:S01]  /*16f0*/  IMAD.SHL.U32 R250, R250, 0x2, RZ ;  /* 0x00000002fafa7824 */ /* 0x000fe200078e00ff */
[----:B------:R-:W-:Y:S01]  /*1700*/  ISETP.NE.AND P1, PT, R10, 0x1, PT ;  /* 0x000000010a00780c */ /* 0x000fe20003f25270 */
[----:B------:R-:W-:Y:S01]  /*1710*/  IMAD R0, R0, 0x40, R124 ;  /* 0x0000004000007824 */ /* 0x000fe200078e027c */
[----:B------:R-:W-:Y:S01]  /*1720*/  LOP3.LUT R44, R44, 0xfffffff8, RZ, 0xc0, !PT ;  /* 0xfffffff82c2c7812 */ /* 0x000fe200078ec0ff */
[----:B------:R-:W-:Y:S01]  /*1730*/  ULDC.64 UR4, c[0x0][0x2b0] ;  /* 0x0000ac0000047ab9 */ /* 0x000fe20000000a00 */
[----:B------:R-:W-:Y:S01]  /*1740*/  IMAD.MOV.U32 R251, RZ, RZ, RZ ;  /* 0x000000fffffb7224 */ /* 0x000fe200078e00ff */
[----:B------:R-:W-:Y:S01]  /*1750*/  UIMAD UR18, UR18, UR4, URZ ;  /* 0x00000004121272a4 */ /* 0x000fe2000f8e023f */
[C---:B------:R-:W-:Y:S01]  /*1760*/  ISETP.GE.AND P5, PT, R0.reuse, UR9, PT ;  /* 0x0000000900007c0c */ /* 0x040fe2000bfa6270 */
[----:B------:R-:W-:Y:S01]  /*1770*/  UIMAD.WIDE.U32 UR16, UR15, UR4, URZ ;  /* 0x000000040f1072a5 */ /* 0x000fe2000f8e003f */
[----:B------:R-:W-:Y:S01]  /*1780*/  IADD3 R252, R0, UR8, RZ ;  /* 0x0000000800fc7c10 */ /* 0x000fe2000fffe0ff */
[----:B------:R-:W-:Y:S01]  /*1790*/  UIMAD UR15, UR15, UR5, UR18 ;  /* 0x000000050f0f72a4 */ /* 0x000fe2000f8e0212 */
[----:B------:R-:W-:Y:S01]  /*17a0*/  ISETP.GT.OR P5, PT, R124, 0x3f, P5 ;  /* 0x0000003f7c00780c */ /* 0x000fe20002fa4670 */
[----:B------:R-:W-:-:S02]  /*17b0*/  USHF.R.S32.HI UR14, URZ, 0x1f, UR10 ;  /* 0x0000001f3f0e7899 */ /* 0x000fc4000801140a */
[----:B------:R-:W-:Y:S01]  /*17c0*/  IMAD.MOV.U32 R0, RZ, RZ, R252 ;  /* 0x000000ffff007224 */ /* 0x000fe200078e00fc */
[----:B------:R-:W-:Y:S01]  /*17d0*/  UIADD3 UR15, UR17, UR15, URZ ;  /* 0x0000000f110f7290 */ /* 0x000fe2000fffe03f */
[----:B-1----:R-:W-:Y:S01]  /*17e0*/  @P1 IMAD.HI.U32 R8, R252, c[0x0][0x2bc], RZ ;  /* 0x0000af00fc081a27 */ /* 0x002fe200078e00ff */
[----:B------:R-:W-:-:S03]  /*17f0*/  ULDC.64 UR4, c[0x0][0x1e8] ;  /* 0x00007a0000047ab9 */ /* 0x000fc60000000a00 */
[----:B--2-4-:R-:W-:Y:S01]  /*1800*/  @!P4 IMAD.WIDE R16, R45, 0x2, R12 ;  /* 0x000000022d10c825 */ /* 0x014fe200078e020c */
[----:B------:R-:W-:-:S03]  /*1810*/  @P1 SHF.R.U32.HI R0, RZ, c[0x0][0x2c0], R8 ;  /* 0x0000b000ff001a19 */ /* 0x000fc60000011608 */
[----:B------:R-:W-:Y:S01]  /*1820*/  @!P4 IMAD.WIDE R12, R44, 0x2, R12 ;  /* 0x000000022c0cc825 */ /* 0x000fe200078e020c */
[----:B------:R-:W-:Y:S01]  /*1830*/  @!PT LDS RZ, [RZ] ;  /* 0x00000000fffff984 */ /* 0x000fe20000000800 */
[----:B------:R1:W-:Y:S01]  /*1840*/  @!P4 LDGSTS.E.BYPASS.LTC128B.128 [R250+0xb900], [R16.64], !P3 ;  /* 0x0b90000010facfae */ /* 0x0003e2000d901d4c */
[----:B------:R-:W-:-:S03]  /*1850*/  @!P5 IADD3 R11, P2, R0, UR16, RZ ;  /* 0x00000010000bdc10 */ /* 0x000fc6000ff5e0ff */
[----:B------:R2:W-:Y:S01]  /*1860*/  @!P4 LDGSTS.E.BYPASS.LTC128B.128 [R250+0xf900], [R12.64], !P0 ;  /* 0x0f9000000cfacfae */ /* 0x0005e2000c101d4c */
[----:B------:R-:W-:Y:S02]  /*1870*/  @!P5 LEA.HI.X.SX32 R8, R0, UR15, 0x1, P2 ;  /* 0x0000000f0008dc11 */ /* 0x000fe400090f0eff */
[C---:B------:R-:W-:Y:S01]  /*1880*/  @!P5 LEA R10, P2, R11.reuse, c[0x0][0x2a0], 0x2 ;  /* 0x0000a8000b0ada11 */ /* 0x040fe200078410ff */
[----:B------:R-:W0:Y:S03]  /*1890*/  LDGDEPBAR ;  /* 0x00000000000079af */ /* 0x000e260000000000 */
[----:B------:R-:W-:Y:S01]  /*18a0*/  @!P5 LEA.HI.X R11, R11, c[0x0][0x2a4], R8, 0x2, P2 ;  /* 0x0000a9000b0bda11 */ /* 0x000fe200010f1408 */
[----:B------:R-:W-:Y:S06]  /*18b0*/  BAR.SYNC.DEFER_BLOCKING 0x0 ;  /* 0x0000000000007b1d */ /* 0x000fec0000010000 */
[----:B------:R3:W2:Y:S01]  /*18c0*/  @!P5 LDG.E R251, [R10.64] ;  /* 0x0000000c0afbd981 */ /* 0x0006a2000c1e1900 */
[----:B------:R-:W-:Y:S01]  /*18d0*/  IMAD.MOV R0, RZ, RZ, -R0 ;  /* 0x000000ffff007224 */ /* 0x000fe200078e0a00 */
[----:B------:R-:W-:Y:S01]  /*18e0*/  UIMAD UR18, UR14, UR4, URZ ;  /* 0x000000040e1272a4 */ /* 0x000fe2000f8e023f */
[C---:B------:R-:W-:Y:S01]  /*18f0*/  ISETP.GE.AND P4, PT, R45.reuse, c[0x0][0x1d4], PT ;  /* 0x000075002d007a0c */ /* 0x040fe20003f86270 */
[----:B------:R-:W-:Y:S01]  /*1900*/  UIMAD.WIDE.U32 UR20, UR10, UR4, URZ ;  /* 0x000000040a1472a5 */ /* 0x000fe2000f8e003f */
[----:B------:R-:W-:Y:S01]  /*1910*/  IMAD R252, R0, c[0x0][0x2b8], R252 ;  /* 0x0000ae0000fc7a24 */ /* 0x000fe200078e02fc */
[----:B------:R-:W-:Y:S01]  /*1920*/  UIMAD UR18, UR10, UR5, UR18 ;  /* 0x000000050a1272a4 */ /* 0x000fe2000f8e0212 */
[----:B------:R-:W-:Y:S01]  /*1930*/  ISETP.GE.AND P3, PT, R40, c[0x0][0x1d4], PT ;  /* 0x0000750028007a0c */ /* 0x000fe20003f66270 */
[----:B------:R-:W-:Y:S01]  /*1940*/  UIMAD UR9, UR11, -0x40, UR9 ;  /* 0xffffffc00b0978a4 */ /* 0x000fe2000f8e0209 */
[----:B-1----:R-:W-:Y:S01]  /*1950*/  IMAD.WIDE.U32 R16, R252, c[0x0][0x1e0], RZ ;  /* 0x00007800fc107a25 */ /* 0x002fe200078e00ff */
[----:B------:R-:W-:Y:S01]  /*1960*/  SHF.R.S32.HI R8, RZ, 0x1f, R252 ;  /* 0x0000001fff087819 */ /* 0x000fe200000114fc */
[----:B------:R-:W-:Y:S01]  /*1970*/  UIADD3 UR18, UR21, UR18, URZ ;  /* 0x0000001215127290 */ /* 0x000fe2000fffe03f */
[----:B------:R-:W-:Y:S01]  /*1980*/  SHF.R.S32.HI R248, RZ, 0x4, R15 ;  /* 0x00000004fff87819 */ /* 0x000fe2000001140f */
[----:B------:R-:W-:Y:S01]  /*1990*/  ULDC.64 UR4, c[0x0][0x210] ;  /* 0x0000840000047ab9 */ /* 0x000fe20000000a00 */
[----:B------:R-:W-:Y:S01]  /*19a0*/  IMAD.WIDE R42, R45, 0x2, RZ ;  /* 0x000000022d2a7825 */ /* 0x000fe200078e02ff */
[----:B------:R-:W-:Y:S01]  /*19b0*/  UIMAD UR14, UR14, UR4, URZ ;  /* 0x000000040e0e72a4 */ /* 0x000fe2000f8e023f */
[----:B------:R-:W-:Y:S01]  /*19c0*/  SHF.R.S32.HI R47, RZ, 0x1f, R45 ;  /* 0x0000001fff2f7819 */ /* 0x000fe2000001142d */
[----:B------:R-:W-:-:S02]  /*19d0*/  UIMAD.WIDE.U32 UR22, UR10, UR4, URZ ;  /* 0x000000040a1672a5 */ /* 0x000fc4000f8e003f */
[----:B------:R-:W-:Y:S02]  /*19e0*/  UIMAD UR4, UR10, UR5, UR14 ;  /* 0x000000050a0472a4 */ /* 0x000fe4000f8e020e */
[----:B------:R-:W-:Y:S02]  /*19f0*/  UISETP.GT.AND UP0, UPT, UR11, UR7, UPT ;  /* 0x000000070b00728c */ /* 0x000fe4000bf04270 */
[----:B------:R-:W-:Y:S01]  /*1a00*/  UIADD3 UR4, UR23, UR4, URZ ;  /* 0x0000000417047290 */ /* 0x000fe2000fffe03f */
[C---:B---3--:R-:W-:Y:S02]  /*1a10*/  IMAD R10, R8.reuse, c[0x0][0x1e0], RZ ;  /* 0x00007800080a7a24 */ /* 0x048fe400078e02ff */
[----:B------:R-:W-:Y:S02]  /*1a20*/  IMAD R8, R8, c[0x0][0x208], RZ ;  /* 0x0000820008087a24 */ /* 0x000fe400078e02ff */
[C---:B------:R-:W-:Y:S02]  /*1a30*/  IMAD R10, R252.reuse, c[0x0][0x1e4], R10 ;  /* 0x00007900fc0a7a24 */ /* 0x040fe400078e020a */
[----:B------:R-:W-:-:S02]  /*1a40*/  IMAD R8, R252, c[0x0][0x20c], R8 ;  /* 0x00008300fc087a24 */ /* 0x000fc400078e0208 */
[----:B------:R-:W-:Y:S02]  /*1a50*/  IMAD.IADD R11, R17, 0x1, R10 ;  /* 0x00000001110b7824 */ /* 0x000fe400078e020a */
[----:B------:R-:W-:Y:S01]  /*1a60*/  IMAD.MOV.U32 R10, RZ, RZ, R16 ;  /* 0x000000ffff0a7224 */ /* 0x000fe200078e0010 */
[----:B--2---:R-:W-:-:S03]  /*1a70*/  SHF.R.S32.HI R12, RZ, 0x1f, R251 ;  /* 0x0000001fff0c7819 */ /* 0x004fc600000114fb */
[----:B------:R-:W-:-:S04]  /*1a80*/  IMAD.WIDE.U32 R10, R251, c[0x0][0x1f0], R10 ;  /* 0x00007c00fb0a7a25 */ /* 0x000fc800078e000a */
[----:B------:R-:W-:Y:S01]  /*1a90*/  IMAD R0, R12, c[0x0][0x1f0], RZ ;  /* 0x00007c000c007a24 */ /* 0x000fe200078e02ff */
[----:B------:R-:W-:Y:S01]  /*1aa0*/  IADD3 R13, P0, R10, UR20, RZ ;  /* 0x000000140a0d7c10 */ /* 0x000fe2000ff1e0ff */
[----:B------:R-:W-:Y:S02]  /*1ab0*/  IMAD R12, R12, c[0x0][0x218], RZ ;  /* 0x000086000c0c7a24 */ /* 0x000fe400078e02ff */
[C---:B------:R-:W-:Y:S02]  /*1ac0*/  IMAD R0, R251.reuse, c[0x0][0x1f4], R0 ;  /* 0x00007d00fb007a24 */ /* 0x040fe400078e0200 */
[----:B------:R-:W-:-:S03]  /*1ad0*/  IMAD R12, R251, c[0x0][0x21c], R12 ;  /* 0x00008700fb0c7a24 */ /* 0x000fc600078e020c */
[----:B------:R-:W-:Y:S02]  /*1ae0*/  IADD3.X R0, R11, UR18, R0, P0, !PT ;  /* 0x000000120b007c10 */ /* 0x000fe400087fe400 */
[----:B------:R-:W-:-:S04]  /*1af0*/  LEA R14, P0, R13, c[0x0][0x1c8], 0x1 ;  /* 0x000072000d0e7a11 */ /* 0x000fc800078008ff */
[----:B------:R-:W-:Y:S01]  /*1b00*/  LEA.HI.X R13, R13, c[0x0][0x1cc], R0, 0x1, P0 ;  /* 0x000073000d0d7a11 */ /* 0x000fe200000f0c00 */
[----:B------:R-:W-:Y:S01]  /*1b10*/  SHFL.IDX PT, R20, R14, RZ, 0x181f ;  /* 0x00181fff0e147589 */ /* 0x000fe200000e0000 */
[----:B------:R-:W-:-:S03]  /*1b20*/  IADD3 R0, -R6, UR9, RZ ;  /* 0x0000000906007c10 */ /* 0x000fc6000fffe1ff */
[----:B------:R-:W1:Y:S01]  /*1b30*/  SHFL.IDX PT, R21, R13, RZ, 0x181f ;  /* 0x00181fff0d157589 */ /* 0x000e6200000e0000 */
[C---:B------:R-:W-:Y:S02]  /*1b40*/  ISETP.GE.AND P6, PT, R0.reuse, 0x1, PT ;  /* 0x000000010000780c */ /* 0x040fe40003fc6270 */
[C---:B------:R-:W-:Y:S01]  /*1b50*/  ISETP.GE.AND P5, PT, R0.reuse, 0x11, PT ;  /* 0x000000110000780c */ /* 0x040fe20003fa6270 */
[----:B------:R-:W-:Y:S01]  /*1b60*/  SHFL.IDX PT, R16, R14, 0x1, 0x181f ;  /* 0x00381f000e107f89 */ /* 0x000fe200000e0000 */
[C---:B------:R-:W-:Y:S02]  /*1b70*/  ISETP.GE.AND P2, PT, R0.reuse, 0x21, PT ;  /* 0x000000210000780c */ /* 0x040fe40003f46270 */
[----:B------:R-:W-:Y:S01]  /*1b80*/  ISETP.GT.AND P0, PT, R0, 0x30, PT ;  /* 0x000000300000780c */ /* 0x000fe20003f04270 */
[----:B------:R-:W2:Y:S04]  /*1b90*/  SHFL.IDX PT, R17, R13, 0x1, 0x181f ;  /* 0x00381f000d117f89 */ /* 0x000ea800000e0000 */
[----:B------:R-:W-:Y:S04]  /*1ba0*/  SHFL.IDX PT, R10, R14, 0x2, 0x181f ;  /* 0x00581f000e0a7f89 */ /* 0x000fe800000e0000 */
[----:B------:R-:W3:Y:S04]  /*1bb0*/  SHFL.IDX PT, R11, R13, 0x2, 0x181f ;  /* 0x00581f000d0b7f89 */ /* 0x000ee800000e0000 */
[----:B------:R-:W-:Y:S04]  /*1bc0*/  SHFL.IDX PT, R18, R14, 0x3, 0x181f ;  /* 0x00781f000e127f89 */ /* 0x000fe800000e0000 */
[----:B------:R4:W5:Y:S01]  /*1bd0*/  SHFL.IDX PT, R19, R13, 0x3, 0x181f ;  /* 0x00781f000d137f89 */ /* 0x00096200000e0000 */
[----:B-1----:R-:W-:Y:S01]  /*1be0*/  @P6 IMAD.WIDE R22, R44, 0x2, R20 ;  /* 0x000000022c166825 */ /* 0x002fe200078e0214 */
[----:B----4-:R-:W-:-:S03]  /*1bf0*/  LEA.HI R13, R15, R248, RZ, 0x1 ;  /* 0x000000f80f0d7211 */ /* 0x010fc600078f08ff */
[----:B------:R-:W-:Y:S01]  /*1c00*/  @P6 IMAD.WIDE R14, R45, 0x2, R20 ;  /* 0x000000022d0e6825 */ /* 0x000fe200078e0214 */
[----:B------:R-:W-:-:S03]  /*1c10*/  LOP3.LUT R13, R13, 0xfffffffe, RZ, 0xc0, !PT ;  /* 0xfffffffe0d0d7812 */ /* 0x000fc600078ec0ff */
[--C-:B--2---:R-:W-:Y:S01]  /*1c20*/  @P5 IMAD.WIDE R20, R45, 0x2, R16.reuse ;  /* 0x000000022d145825 */ /* 0x104fe200078e0210 */
[----:B------:R3:W-:Y:S03]  /*1c30*/  @P6 LDGSTS.E.BYPASS.LTC128B.128 [R250+0x4100], [R14.64], !P4 ;  /* 0x041000000efa6fae */ /* 0x0007e6000e101d4c */
[----:B------:R-:W-:Y:S01]  /*1c40*/  @P5 IMAD.WIDE R16, R44, 0x2, R16 ;  /* 0x000000022c105825 */ /* 0x000fe200078e0210 */
[----:B------:R1:W-:Y:S03]  /*1c50*/  @P6 LDGSTS.E.BYPASS.LTC128B.128 [R250+0x6100], [R22.64], !P3 ;  /* 0x0610000016fa6fae */ /* 0x0003e6000d901d4c */
[----:B------:R-:W-:Y:S01]  /*1c60*/  IMAD.IADD R248, R248, 0x1, -R13 ;  /* 0x00000001f8f87824 */ /* 0x000fe200078e0a0d */
[----:B------:R2:W-:Y:S01]  /*1c70*/  @P5 LDGSTS.E.BYPASS.LTC128B.128 [R250+0x4900], [R20.64], !P4 ;  /* 0x0490000014fa5fae */ /* 0x0005e2000e101d4c */
[----:B------:R-:W-:-:S03]  /*1c80*/  IMAD.SHL.U32 R13, R5, 0x40, RZ ;  /* 0x00000040050d7824 */ /* 0x000fc600078e00ff */
[----:B------:R4:W-:Y:S01]  /*1c90*/  @P5 LDGSTS.E.BYPASS.LTC128B.128 [R250+0x6900], [R16.64], !P3 ;  /* 0x0690000010fa5fae */ /* 0x0009e2000d901d4c */
[----:B------:R-:W-:Y:S01]  /*1ca0*/  ISETP.GE.AND P5, PT, R40, c[0x0][0x1d4], PT ;  /* 0x0000750028007a0c */ /* 0x000fe20003fa6270 */
[----:B---3--:R-:W-:-:S05]  /*1cb0*/  @P2 IMAD.WIDE R14, R45, 0x2, R10 ;  /* 0x000000022d0e2825 */ /* 0x008fca00078e020a */
[----:B------:R3:W-:Y:S01]  /*1cc0*/  @P2 LDGSTS.E.BYPASS.LTC128B.128 [R250+0x5100], [R14.64], !P4 ;  /* 0x051000000efa2fae */ /* 0x0007e2000e101d4c */
[----:B--2---:R-:W-:-:S04]  /*1cd0*/  @P2 IMAD.WIDE R20, R44, 0x2, R10 ;  /* 0x000000022c142825 */ /* 0x004fc800078e020a */
[--C-:B-----5:R-:W-:Y:S01]  /*1ce0*/  @P0 IMAD.WIDE R10, R45, 0x2, R18.reuse ;  /* 0x000000022d0a0825 */ /* 0x120fe200078e0212 */
[----:B------:R1:W-:Y:S03]  /*1cf0*/  @P2 LDGSTS.E.BYPASS.LTC128B.128 [R250+0x7100], [R20.64], !P3 ;  /* 0x0710000014fa2fae */ /* 0x0003e6000d901d4c */
[----:B------:R-:W-:Y:S01]  /*1d00*/  @P0 IMAD.WIDE R18, R44, 0x2, R18 ;  /* 0x000000022c120825 */ /* 0x000fe200078e0212 */
[----:B------:R2:W-:Y:S04]  /*1d10*/  @P0 LDGSTS.E.BYPASS.LTC128B.128 [R250+0x5900], [R10.64], !P4 ;  /* 0x059000000afa0fae */ /* 0x0005e8000e101d4c */
[----:B------:R4:W-:Y:S04]  /*1d20*/  @P0 LDGSTS.E.BYPASS.LTC128B.128 [R250+0x7900], [R18.64], !P3 ;  /* 0x0790000012fa0fae */ /* 0x0009e8000d901d4c */
[----:B------:R-:W0:Y:S01]  /*1d30*/  LDGDEPBAR ;  /* 0x00000000000079af */ /* 0x000e220000000000 */
[----:B---3--:R-:W-:-:S05]  /*1d40*/  IMAD.SHL.U32 R14, R46, 0x40, RZ ;  /* 0x000000402e0e7824 */ /* 0x008fca00078e00ff */
[----:B------:R-:W-:Y:S01]  /*1d50*/  LOP3.LUT R14, R14, 0x1c0, RZ, 0xc0, !PT ;  /* 0x000001c00e0e7812 */ /* 0x000fe200078ec0ff */
[----:B--2---:R-:W-:Y:S01]  /*1d60*/  IMAD.SHL.U32 R10, R6, 0x8, RZ ;  /* 0x00000008060a7824 */ /* 0x004fe200078e00ff */
[----:B------:R-:W-:Y:S01]  /*1d70*/  LEA.HI R6, R9, R2, RZ, 0x5 ;  /* 0x0000000209067211 */ /* 0x000fe200078f28ff */
[----:B------:R-:W-:Y:S02]  /*1d80*/  IMAD.SHL.U32 R11, R7, 0x40, RZ ;  /* 0x00000040070b7824 */ /* 0x000fe400078e00ff */
[----:B------:R-:W-:Y:S01]  /*1d90*/  IMAD.SHL.U32 R7, R248, 0x8, RZ ;  /* 0x00000008f8077824 */ /* 0x000fe200078e00ff */
[----:B------:R-:W-:Y:S01]  /*1da0*/  LOP3.LUT R9, R14, 0x8, R10, 0xf8, !PT ;  /* 0x000000080e097812 */ /* 0x000fe200078ef80a */
[----:B------:R-:W-:-:S04]  /*1db0*/  DEPBAR.LE SB0, 0x1 ;  /* 0x000080400000791a */ /* 0x000fc80000000000 */
[----:B------:R-:W-:Y:S01]  /*1dc0*/  SHF.R.U32.HI R14, RZ, 0x3, R14 ;  /* 0x00000003ff0e7819 */ /* 0x000fe2000001160e */
[----:B------:R-:W-:-:S04]  /*1dd0*/  DEPBAR.LE SB0, 0x0 ;  /* 0x000080000000791a */ /* 0x000fc80000000000 */
[----:B------:R-:W-:Y:S01]  /*1de0*/  LOP3.LUT R9, R9, R14, RZ, 0x3c, !PT ;  /* 0x0000000e09097212 */ /* 0x000fe200078e3cff */
[----:B------:R-:W-:Y:S01]  /*1df0*/  IMAD.WIDE.U32 R14, R252, c[0x0][0x208], RZ ;  /* 0x00008200fc0e7a25 */ /* 0x000fe200078e00ff */
[----:B------:R-:W-:-:S03]  /*1e00*/  LOP3.LUT R11, R11, 0x1c0, RZ, 0xc0, !PT ;  /* 0x000001c00b0b7812 */ /* 0x000fc600078ec0ff */
[----:B------:R-:W-:Y:S01]  /*1e10*/  IMAD.IADD R15, R15, 0x1, R8 ;  /* 0x000000010f0f7824 */ /* 0x000fe200078e0208 */
[----:B------:R-:W-:Y:S01]  /*1e20*/  LOP3.LUT R7, R11, 0x8, R7, 0xf8, !PT ;  /* 0x000000080b077812 */ /* 0x000fe200078ef807 */
[----:B------:R-:W-:Y:S01]  /*1e30*/  IMAD R248, R248, 0x200, R9 ;  /* 0x00000200f8f87824 */ /* 0x000fe200078e0209 */
[----:B------:R-:W-:Y:S01]  /*1e40*/  SHF.R.U32.HI R11, RZ, 0x3, R11 ;  /* 0x00000003ff0b7819 */ /* 0x000fe2000001160b */
[----:B------:R-:W-:-:S03]  /*1e50*/  IMAD.WIDE.U32 R14, R251, c[0x0][0x218], R14 ;  /* 0x00008600fb0e7a25 */ /* 0x000fc600078e000e */
[----:B------:R-:W-:Y:S01]  /*1e60*/  LOP3.LUT R5, R7, R11, RZ, 0x3c, !PT ;  /* 0x0000000b07057212 */ /* 0x000fe200078e3cff */
[----:B------:R-:W-:Y:S01]  /*1e70*/  IMAD.SHL.U32 R248, R248, 0x2, RZ ;  /* 0x00000002f8f87824 */ /* 0x000fe200078e00ff */
[----:B------:R-:W-:Y:S01]  /*1e80*/  BAR.SYNC.DEFER_BLOCKING 0x0 ;  /* 0x0000000000007b1d */ /* 0x000fe20000010000 */
[----:B------:R-:W-:Y:S01]  /*1e90*/  IADD3 R36, P0, R14, UR22, RZ ;  /* 0x000000160e247c10 */ /* 0x000fe2000ff1e0ff */
[----:B------:R-:W-:Y:S01]  /*1ea0*/  IMAD.SHL.U32 R10, R6, 0x20, RZ ;  /* 0x00000020060a7824 */ /* 0x000fe200078e00ff */
[----:B------:R-:W-:Y:S02]  /*1eb0*/  LOP3.LUT R7, R13, 0xfffffe00, RZ, 0xc0, !PT ;  /* 0xfffffe000d077812 */ /* 0x000fe400078ec0ff */
[----:B------:R-:W-:Y:S02]  /*1ec0*/  IADD3.X R12, R15, UR4, R12, P0, !PT ;  /* 0x000000040f0c7c10 */ /* 0x000fe400087fe40c */
[----:B------:R-:W-:Y:S02]  /*1ed0*/  LEA R106, P0, R36, c[0x0][0x1f8], 0x1 ;  /* 0x00007e00246a7a11 */ /* 0x000fe400078008ff */
[----:B------:R-:W-:-:S02]  /*1ee0*/  IADD3 R41, R248, 0x4100, RZ ;  /* 0x00004100f8297810 */ /* 0x000fc40007ffe0ff */
[----:B------:R-:W-:Y:S01]  /*1ef0*/  LEA.HI.X R36, R36, c[0x0][0x1fc], R12, 0x1, P0 ;  /* 0x00007f0024247a11 */ /* 0x000fe200000f0c0c */
[----:B------:R-:W2:Y:S01]  /*1f00*/  SHFL.IDX PT, R110, R106, 0x2, 0x181f ;  /* 0x00581f006a6e7f89 */ /* 0x000ea200000e0000 */
[----:B------:R-:W-:Y:S02]  /*1f10*/  LOP3.LUT P0, RZ, R46, 0x2, RZ, 0xc0, !PT ;  /* 0x000000022eff7812 */ /* 0x000fe4000780c0ff */
[----:B------:R-:W-:Y:S01]  /*1f20*/  IADD3 R247, R248, 0x4120, RZ ;  /* 0x00004120f8f77810 */ /* 0x000fe20007ffe0ff */
[----:B------:R-:W3:Y:S01]  /*1f30*/  SHFL.IDX PT, R74, R106, RZ, 0x181f ;  /* 0x00181fff6a4a7589 */ /* 0x000ee200000e0000 */
[----:B------:R-:W-:-:S03]  /*1f40*/  LOP3.LUT R10, R10, 0x7ffffc00, RZ, 0xc0, !PT ;  /* 0x7ffffc000a0a7812 */ /* 0x000fc600078ec0ff */
[----:B------:R-:W5:Y:S01]  /*1f50*/  SHFL.IDX PT, R37, R36, 0x2, 0x181f ;  /* 0x00581f0024257f89 */ /* 0x000f6200000e0000 */
[CC--:B------:R-:W-:Y:S02]  /*1f60*/  IADD3 R249, R5.reuse, R7.reuse, R10 ;  /* 0x0000000705f97210 */ /* 0x0c0fe40007ffe00a */
[----:B------:R-:W-:Y:S01]  /*1f70*/  LOP3.LUT R5, R5, R7, RZ, 0xfc, !PT ;  /* 0x0000000705057212 */ /* 0x000fe200078efcff */
[----:B------:R-:W1:Y:S02]  /*1f80*/  SHFL.IDX PT, R112, R106, 0x1, 0x181f ;  /* 0x00381f006a707f89 */ /* 0x000e6400000e0000 */
[----:B------:R-:W-:Y:S01]  /*1f90*/  @P0 IADD3 R247, R41, -0x20, RZ ;  /* 0xffffffe029f70810 */ /* 0x000fe20007ffe0ff */
[----:B------:R-:W-:Y:S01]  /*1fa0*/  IMAD.WIDE R40, R44, 0x2, RZ ;  /* 0x000000022c287825 */ /* 0x000fe200078e02ff */
[----:B------:R-:W4:Y:S02]  /*1fb0*/  SHFL.IDX PT, R39, R36, RZ, 0x181f ;  /* 0x00181fff24277589 */ /* 0x000f2400000e0000 */
[----:B------:R-:W-:Y:S01]  /*1fc0*/  IADD3 R237, R247, 0x800, RZ ;  /* 0x00000800f7ed7810 */ /* 0x000fe20007ffe0ff */
[----:B------:R-:W-:Y:S01]  /*1fd0*/  IMAD.SHL.U32 R249, R249, 0x2, RZ ;  /* 0x00000002f9f97824 */ /* 0x000fe200078e00ff */
[----:B------:R-:W4:Y:S01]  /*1fe0*/  SHFL.IDX PT, R106, R106, 0x3, 0x181f ;  /* 0x00781f006a6a7f89 */ /* 0x000f2200000e0000 */
[----:B------:R-:W-:-:S02]  /*1ff0*/  IADD3 R236, R247, 0x1000, RZ ;  /* 0x00001000f7ec7810 */ /* 0x000fc40007ffe0ff */
[--C-:B------:R-:W-:Y:S01]  /*2000*/  IMAD R245, R4, 0x2, R249.reuse ;  /* 0x0000000204f57824 */ /* 0x100fe200078e02f9 */
[----:B------:R-:W4:Y:S01]  /*2010*/  SHFL.IDX PT, R38, R36, 0x1, 0x181f ;  /* 0x00381f0024267f89 */ /* 0x000f2200000e0000 */
[----:B--2---:R-:W-:Y:S01]  /*2020*/  IADD3 R108, P2, R42, R110, RZ ;  /* 0x0000006e2a6c7210 */ /* 0x004fe20007f5e0ff */
[----:B------:R-:W-:Y:S01]  /*2030*/  IMAD R244, R3, 0x2, R249 ;  /* 0x0000000203f47824 */ /* 0x000fe200078e02f9 */
[----:B------:R-:W-:Y:S01]  /*2040*/  IADD3 R235, R247, 0x1800, RZ ;  /* 0x00001800f7eb7810 */ /* 0x000fe20007ffe0ff */
[----:B------:R-:W2:Y:S01]  /*2050*/  SHFL.IDX PT, R36, R36, 0x3, 0x181f ;  /* 0x00781f0024247f89 */ /* 0x000ea200000e0000 */
[C---:B---3--:R-:W-:Y:S01]  /*2060*/  IADD3 R72, P0, R74.reuse, R42, RZ ;  /* 0x0000002a4a487210 */ /* 0x048fe20007f1e0ff */
[----:B------:R-:W-:Y:S01]  /*2070*/  IMAD R242, R3, 0x2, R245 ;  /* 0x0000000203f27824 */ /* 0x000fe200078e02f5 */
[----:B------:R-:W-:Y:S01]  /*2080*/  IADD3 R233, R247, 0x2000, RZ ;  /* 0x00002000f7e97810 */ /* 0x000fe20007ffe0ff */
[----:B-----5:R-:W-:Y:S01]  /*2090*/  IMAD.X R109, R43, 0x1, R37, P2 ;  /* 0x000000012b6d7824 */ /* 0x020fe200010e0625 */
[----:B------:R-:W-:Y:S01]  /*20a0*/  IADD3 R74, P2, R74, R40, RZ ;  /* 0x000000284a4a7210 */ /* 0x000fe20007f5e0ff */
[----:B------:R-:W-:Y:S01]  /*20b0*/  LDSM.16.M88.4 R68, [R249+0xa100] ;  /* 0x00a10000f944783b */ /* 0x000fe20000000200 */
[----:B------:R-:W-:Y:S01]  /*20c0*/  IMAD R241, R4, 0x2, R244 ;  /* 0x0000000204f17824 */ /* 0x000fe200078e02f4 */
[----:B-1----:R-:W-:-:S02]  /*20d0*/  IADD3 R114, P6, R42, R112, RZ ;  /* 0x000000702a727210 */ /* 0x002fc40007fde0ff */
[----:B------:R-:W1:Y:S01]  /*20e0*/  LDSM.16.M88.4 R92, [R248+0x4100] ;  /* 0x00410000f85c783b */ /* 0x000e620000000200 */
[----:B------:R-:W-:Y:S01]  /*20f0*/  IADD3 R232, R247, 0x2800, RZ ;  /* 0x00002800f7e87810 */ /* 0x000fe20007ffe0ff */
[----:B----4-:R-:W-:Y:S01]  /*2100*/  IMAD.X R73, R39, 0x1, R43, P0 ;  /* 0x0000000127497824 */ /* 0x010fe200000e062b */
[----:B------:R-:W-:Y:S01]  /*2110*/  IADD3 R203, R247, 0x3000, RZ ;  /* 0x00003000f7cb7810 */ /* 0x000fe20007ffe0ff */
[----:B------:R-:W-:Y:S01]  /*2120*/  IMAD.X R75, R39, 0x1, R41, P2 ;  /* 0x00000001274b7824 */ /* 0x000fe200010e0629 */
[----:B------:R-:W-:Y:S01]  /*2130*/  IADD3 R110, P2, R40, R110, RZ ;  /* 0x0000006e286e7210 */ /* 0x000fe20007f5e0ff */
[----:B------:R-:W3:Y:S01]  /*2140*/  LDSM.16.M88.4 R84, [R248+0x4900] ;  /* 0x00490000f854783b */ /* 0x000ee20000000200 */
[----:B------:R-:W-:Y:S02]  /*2150*/  IADD3 R104, P0, R42, R106, RZ ;  /* 0x0000006a2a687210 */ /* 0x000fe40007f1e0ff */
[----:B------:R-:W-:Y:S01]  /*2160*/  IADD3 R202, R247, 0x3800, RZ ;  /* 0x00003800f7ca7810 */ /* 0x000fe20007ffe0ff */
[----:B------:R-:W-:Y:S01]  /*2170*/  IMAD.X R115, R43, 0x1, R38, P6 ;  /* 0x000000012b737824 */ /* 0x000fe200030e0626 */
[----:B------:R-:W-:Y:S01]  /*2180*/  ISETP.GE.AND P6, PT, R45, c[0x0][0x1d4], PT ;  /* 0x000075002d007a0c */ /* 0x000fe20003fc6270 */
[----:B------:R-:W-:Y:S01]  /*2190*/  IMAD.X R111, R41, 0x1, R37, P2 ;  /* 0x00000001296f7824 */ /* 0x000fe200010e0625 */
[----:B------:R-:W4:Y:S01]  /*21a0*/  LDSM.16.M88.4 R76, [R248+0x5100] ;  /* 0x00510000f84c783b */ /* 0x000f220000000200 */
[----:B--2---:R-:W-:Y:S01]  /*21b0*/  IMAD.X R105, R43, 0x1, R36, P0 ;  /* 0x000000012b697824 */ /* 0x004fe200000e0624 */
[----:B------:R-:W-:-:S02]  /*21c0*/  IADD3 R112, P0, R40, R112, RZ ;  /* 0x0000007028707210 */ /* 0x000fc40007f1e0ff */
[----:B------:R-:W-:Y:S01]  /*21d0*/  ISETP.LT.OR P2, PT, R0, 0x1, P6 ;  /* 0x000000010000780c */ /* 0x000fe20003741670 */
[----:B------:R-:W2:Y:S02]  /*21e0*/  LDSM.16.M88.4 R64, [R249+0x8100] ;  /* 0x00810000f940783b */ /* 0x000ea40000000200 */
[C---:B------:R-:W-:Y:S01]  /*21f0*/  IMAD.X R113, R41.reuse, 0x1, R38, P0 ;  /* 0x0000000129717824 */ /* 0x040fe200000e0626 */
[----:B------:R-:W-:Y:S01]  /*2200*/  IADD3 R106, P0, R40, R106, RZ ;  /* 0x0000006a286a7210 */ /* 0x000fe20007f1e0ff */
[----:B------:R-:W5:Y:S04]  /*2210*/  LDSM.16.M88.4 R100, [R248+0x5900] ;  /* 0x00590000f864783b */ /* 0x000f680000000200 */
[----:B------:R-:W-:Y:S01]  /*2220*/  IMAD.X R107, R41, 0x1, R36, P0 ;  /* 0x00000001296b7824 */ /* 0x000fe200000e0624 */
[C---:B------:R-:W-:Y:S01]  /*2230*/  ISETP.LT.OR P0, PT, R0.reuse, 0x1, P5 ;  /* 0x000000010000780c */ /* 0x040fe20002f01670 */
[----:B------:R-:W-:Y:S04]  /*2240*/  LDSM.16.M88.4 R60, [R245+0xa100] ;  /* 0x00a10000f53c783b */ /* 0x000fe80000000200 */
[----:B------:R-:W-:Y:S04]  /*2250*/  LDSM.16.M88.4 R56, [R247] ;  /* 0x00000000f738783b */ /* 0x000fe80000000200 */
[----:B------:R-:W-:Y:S04]  /*2260*/  LDSM.16.M88.4 R52, [R247+0x800] ;  /* 0x00080000f734783b */ /* 0x000fe80000000200 */
[----:B------:R-:W-:Y:S01]  /*2270*/  LDSM.16.M88.4 R36, [R245+0x8100] ;  /* 0x00810000f524783b */ /* 0x000fe20000000200 */
[C---:B-1----:R-:W-:Y:S03]  /*2280*/  HMMA.16816.F32.BF16 R32, R68.reuse, R92, RZ ;  /* 0x0000005c4420723c */ /* 0x042fe600000418ff */
[----:B------:R-:W-:Y:S04]  /*2290*/  LDSM.16.M88.4 R48, [R247+0x1000] ;  /* 0x00100000f730783b */ /* 0x000fe80000000200 */
[----:B------:R-:W1:Y:S01]  /*22a0*/  LDSM.16.M88.4 R40, [R247+0x1800] ;  /* 0x00180000f728783b */ /* 0x000e620000000200 */
[----:B---3--:R-:W-:Y:S03]  /*22b0*/  HMMA.16816.F32.BF16 R24, R68, R84, RZ ;  /* 0x000000544418723c */ /* 0x008fe600000418ff */
[----:B------:R-:W-:Y:S01]  /*22c0*/  @!PT LDS RZ, [RZ] ;  /* 0x00000000fffff984 */ /* 0x000fe20000000800 */
[----:B------:R-:W-:Y:S01]  /*22d0*/  @!PT LDS RZ, [RZ] ;  /* 0x00000000fffff984 */ /* 0x000fe20000000800 */
[----:B------:R-:W-:Y:S01]  /*22e0*/  @!PT LDS RZ, [RZ] ;  /* 0x00000000fffff984 */ /* 0x000fe20000000800 */
[----:B------:R3:W-:Y:S01]  /*22f0*/  LDGSTS.E.BYPASS.LTC128B.128 [R250+0x100], [R72.64], !P2 ;  /* 0x0010000048fa7fae */ /* 0x0007e2000d101d4c */
[----:B------:R-:W-:-:S03]  /*2300*/  ISETP.LT.OR P2, PT, R0, 0x11, P6 ;  /* 0x000000110000780c */ /* 0x000fc60003741670 */
[----:B------:R3:W-:Y:S01]  /*2310*/  LDGSTS.E.BYPASS.LTC128B.128 [R250+0x2100], [R74.64], !P0 ;  /* 0x021000004afa7fae */ /* 0x0007e2000c101d4c */
[C---:B------:R-:W-:Y:S01]  /*2320*/  ISETP.LT.OR P0, PT, R0.reuse, 0x11, P5 ;  /* 0x000000110000780c */ /* 0x040fe20002f01670 */
[C---:B----4-:R-:W-:Y:S08]  /*2330*/  HMMA.16816.F32.BF16 R16, R68.reuse, R76, RZ ;  /* 0x0000004c4410723c */ /* 0x050ff000000418ff */
[----:B------:R4:W-:Y:S01]  /*2340*/  LDGSTS.E.BYPASS.LTC128B.128 [R250+0x900], [R114.64], !P2 ;  /* 0x0090000072fa7fae */ /* 0x0009e2000d101d4c */
[C---:B------:R-:W-:Y:S01]  /*2350*/  ISETP.LT.OR P2, PT, R0.reuse, 0x21, P6 ;  /* 0x000000210000780c */ /* 0x040fe20003741670 */
[----:B------:R-:W-:Y:S01]  /*2360*/  HMMA.16816.F32.BF16 R28, R68, R94, RZ ;  /* 0x0000005e441c723c */ /* 0x000fe200000418ff */
[C---:B------:R-:W-:Y:S01]  /*2370*/  ISETP.LT.OR P6, PT, R0.reuse, 0x31, P6 ;  /* 0x000000310000780c */ /* 0x040fe200037c1670 */
[----:B------:R4:W-:Y:S01]  /*2380*/  LDGSTS.E.BYPASS.LTC128B.128 [R250+0x2900], [R112.64], !P0 ;  /* 0x0290000070fa7fae */ /* 0x0009e2000c101d4c */
[----:B------:R-:W-:-:S02]  /*2390*/  ISETP.LT.OR P0, PT, R0, 0x21, P5 ;  /* 0x000000210000780c */ /* 0x000fc40002f01670 */
[----:B------:R-:W-:Y:S01]  /*23a0*/  ISETP.LT.OR P5, PT, R0, 0x31, P5 ;  /* 0x000000310000780c */ /* 0x000fe20002fa1670 */
[----:B------:R-:W-:Y:S02]  /*23b0*/  IMAD.MOV.U32 R0, RZ, RZ, 0x40 ;  /* 0x00000040ff007424 */ /* 0x000fe400078e00ff */
[C---:B------:R-:W-:Y:S04]  /*23c0*/  HMMA.16816.F32.BF16 R20, R68.reuse, R86, RZ ;  /* 0x000000564414723c */ /* 0x040fe800000418ff */
[----:B------:R1:W-:Y:S01]  /*23d0*/  LDGSTS.E.BYPASS.LTC128B.128 [R250+0x1100], [R108.64], !P2 ;  /* 0x011000006cfa7fae */ /* 0x0003e2000d101d4c */
[----:B------:R-:W-:Y:S02]  /*23e0*/  LOP3.LUT P2, RZ, R46, 0x4, RZ, 0xc0, !PT ;  /* 0x000000042eff7812 */ /* 0x000fe4000784c0ff */
[----:B------:R-:W-:Y:S01]  /*23f0*/  SHF.R.S32.HI R46, RZ, 0x1f, R44 ;  /* 0x0000001fff2e7819 */ /* 0x000fe2000001142c */
[----:B------:R-:W-:Y:S01]  /*2400*/  HMMA.16816.F32.BF16 R12, R68, R78, RZ ;  /* 0x0000004e440c723c */ /* 0x000fe200000418ff */
[----:B------:R-:W-:Y:S01]  /*2410*/  SEL R0, R0, 0xffffffc0, !P2 ;  /* 0xffffffc000007807 */ /* 0x000fe20005000000 */
[----:B------:R1:W-:Y:S01]  /*2420*/  LDGSTS.E.BYPASS.LTC128B.128 [R250+0x3100], [R110.64], !P0 ;  /* 0x031000006efa7fae */ /* 0x0003e2000c101d4c */
[----:B------:R-:W-:-:S02]  /*2430*/  PLOP3.LUT P2, PT, PT, PT, UP0, 0x80, 0x0 ;  /* 0x000000000000781c */ /* 0x000fc40003f4f008 */
[----:B------:R-:W-:Y:S01]  /*2440*/  ISETP.GT.AND P0, PT, R124, 0x3f, PT ;  /* 0x0000003f7c00780c */ /* 0x000fe20003f04270 */
[----:B------:R-:W-:Y:S01]  /*2450*/  IMAD.IADD R243, R248, 0x1, R0 ;  /* 0x00000001f8f37824 */ /* 0x000fe200078e0200 */
[----:B------:R3:W-:Y:S01]  /*2460*/  LDGSTS.E.BYPASS.LTC128B.128 [R250+0x1900], [R104.64], !P6 ;  /* 0x0190000068fa7fae */ /* 0x0007e2000f101d4c */
[C---:B--2---:R-:W-:Y:S01]  /*2470*/  HMMA.16816.F32.BF16 R96, R64.reuse, R92, RZ ;  /* 0x0000005c4060723c */ /* 0x044fe200000418ff */
[----:B------:R-:W-:Y:S01]  /*2480*/  IMAD.IADD R234, R0, 0x1, R247 ;  /* 0x0000000100ea7824 */ /* 0x000fe200078e02f7 */
[----:B------:R-:W-:Y:S01]  /*2490*/  IADD3 R0, R250, 0x100, RZ ;  /* 0x00000100fa007810 */ /* 0x000fe20007ffe0ff */
[----:B------:R3:W-:Y:S04]  /*24a0*/  LDGSTS.E.BYPASS.LTC128B.128 [R250+0x3900], [R106.64], !P5 ;  /* 0x039000006afa7fae */ /* 0x0007e8000e901d4c */
[----:B------:R-:W-:Y:S01]  /*24b0*/  LDSM.16.M88.4 R120, [R244+0xa100] ;  /* 0x00a10000f478783b */ /* 0x000fe20000000200 */
[C---:B------:R-:W-:Y:S03]  /*24c0*/  HMMA.16816.F32.BF16 R88, R64.reuse, R84, RZ ;  /* 0x000000544058723c */ /* 0x040fe600000418ff */
[----:B------:R-:W-:Y:S04]  /*24d0*/  LDSM.16.M88.4 R116, [R243+0x4100] ;  /* 0x00410000f374783b */ /* 0x000fe80000000200 */
[----:B----4-:R-:W-:Y:S01]  /*24e0*/  LDSM.16.M88.4 R112, [R243+0x4900] ;  /* 0x00490000f370783b */ /* 0x010fe20000000200 */
[----:B------:R-:W-:Y:S03]  /*24f0*/  HMMA.16816.F32.BF16 R80, R64, R76, RZ ;  /* 0x0000004c4050723c */ /* 0x000fe600000418ff */
[----:B------:R-:W0:Y:S04]  /*2500*/  LDGDEPBAR ;  /* 0x00000000000079af */ /* 0x000e280000000000 */
[----:B-1----:R-:W-:Y:S01]  /*2510*/  LDSM.16.M88.4 R108, [R243+0x5100] ;  /* 0x00510000f36c783b */ /* 0x002fe20000000200 */
[----:B-----5:R-:W-:Y:S03]  /*2520*/  HMMA.16816.F32.BF16 R8, R68, R100, RZ ;  /* 0x000000644408723c */ /* 0x020fe600000418ff */
[----:B---3--:R-:W1:Y:S05]  /*2530*/  LDSM.16.M88.4 R104, [R243+0x5900] ;  /* 0x00590000f368783b */ /* 0x008e6a0000000200 */
[C---:B------:R-:W-:Y:S08]  /*2540*/  HMMA.16816.F32.BF16 R92, R64.reuse, R94, RZ ;  /* 0x0000005e405c723c */ /* 0x040ff000000418ff */
[C---:B------:R-:W-:Y:S08]  /*2550*/  HMMA.16816.F32.BF16 R84, R64.reuse, R86, RZ ;  /* 0x000000564054723c */ /* 0x040ff000000418ff */
[C---:B------:R-:W-:Y:S08]  /*2560*/  HMMA.16816.F32.BF16 R76, R64.reuse, R78, RZ ;  /* 0x0000004e404c723c */ /* 0x040ff000000418ff */
[----:B------:R-:W-:Y:S08]  /*2570*/  HMMA.16816.F32.BF16 R72, R64, R100, RZ ;  /* 0x000000644048723c */ /* 0x000ff000000418ff */
[-C--:B------:R-:W-:Y:S08]  /*2580*/  HMMA.16816.F32.BF16 R68, R68, R102.reuse, RZ ;  /* 0x000000664444723c */ /* 0x080ff000000418ff */
[----:B------:R-:W-:Y:S01]  /*2590*/  HMMA.16816.F32.BF16 R64, R64, R102, RZ ;  /* 0x000000664040723c */ /* 0x000fe200000418ff */
[----:B------:R-:W2:Y:S07]  /*25a0*/  LDSM.16.M88.4 R100, [R244+0x8100] ;  /* 0x00810000f464783b */ /* 0x000eae0000000200 */
        /* <DEDUP_REMOVED lines=8> */
[----:B------:R-:W-:Y:S07]  /*2630*/  LDSM.16.M88.4 R60, [R242+0xa100] ;  /* 0x00a10000f23c783b */ /* 0x000fee0000000200 */
[C---:B------:R-:W-:Y:S08]  /*2640*/  HMMA.16816.F32.BF16 R96, R36.reuse, R56, R96 ;  /* 0x000000382460723c */ /* 0x040ff00000041860 */
[C---:B------:R-:W-:Y:S08]  /*2650*/  HMMA.16816.F32.BF16 R88, R36.reuse, R52, R88 ;  /* 0x000000342458723c */ /* 0x040ff00000041858 */
[C---:B------:R-:W-:Y:S08]  /*2660*/  HMMA.16816.F32.BF16 R80, R36.reuse, R48, R80 ;  /* 0x000000302450723c */ /* 0x040ff00000041850 */
[C---:B------:R-:W-:Y:S08]  /*2670*/  HMMA.16816.F32.BF16 R72, R36.reuse, R40, R72 ;  /* 0x000000282448723c */ /* 0x040ff00000041848 */
[C---:B------:R-:W-:Y:S01]  /*2680*/  HMMA.16816.F32.BF16 R92, R36.reuse, R58, R92 ;  /* 0x0000003a245c723c */ /* 0x040fe2000004185c */
[----:B------:R-:W-:Y:S07]  /*2690*/  LDSM.16.M88.4 R56, [R234] ;  /* 0x00000000ea38783b */ /* 0x000fee0000000200 */
[C---:B------:R-:W-:Y:S01]  /*26a0*/  HMMA.16816.F32.BF16 R84, R36.reuse, R54, R84 ;  /* 0x000000362454723c */ /* 0x040fe20000041854 */
[----:B------:R-:W-:Y:S07]  /*26b0*/  LDSM.16.M88.4 R52, [R234+0x800] ;  /* 0x00080000ea34783b */ /* 0x000fee0000000200 */
[C---:B------:R-:W-:Y:S01]  /*26c0*/  HMMA.16816.F32.BF16 R76, R36.reuse, R50, R76 ;  /* 0x00000032244c723c */ /* 0x040fe2000004184c */
[----:B------:R-:W-:Y:S07]  /*26d0*/  LDSM.16.M88.4 R48, [R234+0x1000] ;  /* 0x00100000ea30783b */ /* 0x000fee0000000200 */
[----:B------:R-:W-:Y:S01]  /*26e0*/  HMMA.16816.F32.BF16 R64, R36, R42, R64 ;  /* 0x0000002a2440723c */ /* 0x000fe20000041840 */
[----:B------:R-:W3:Y:S04]  /*26f0*/  LDSM.16.M88.4 R40, [R234+0x1800] ;  /* 0x00180000ea28783b */ /* 0x000ee80000000200 */
[----:B------:R-:W4:Y:S03]  /*2700*/  LDSM.16.M88.4 R36, [R242+0x8100] ;  /* 0x00810000f224783b */ /* 0x000f260000000200 */
[C---:B-1----:R-:W-:Y:S08]  /*2710*/  HMMA.16816.F32.BF16 R8, R120.reuse, R104, R8 ;  /* 0x000000687808723c */ /* 0x042ff00000041808 */
        /* <DEDUP_REMOVED lines=8> */
[C---:B--2---:R-:W-:Y:S08]  /*27a0*/  HMMA.16816.F32.BF16 R96, R100.reuse, R116, R96 ;  /* 0x000000746460723c */ /* 0x044ff00000041860 */
        /* <DEDUP_REMOVED lines=9> */
[----:B------:R-:W-:Y:S01]  /*2840*/  HMMA.16816.F32.BF16 R64, R100, R106, R64 ;  /* 0x0000006a6440723c */ /* 0x000fe20000041840 */
[----:B------:R-:W1:Y:S04]  /*2850*/  LDSM.16.M88.4 R104, [R248+0x7900] ;  /* 0x00790000f868783b */ /* 0x000e680000000200 */
[----:B------:R-:W2:Y:S03]  /*2860*/  LDSM.16.M88.4 R100, [R249+0xc100] ;  /* 0x00c10000f964783b */ /* 0x000ea60000000200 */
[C---:B---3--:R-:W-:Y:S08]  /*2870*/  HMMA.16816.F32.BF16 R8, R60.reuse, R40, R8 ;  /* 0x000000283c08723c */ /* 0x048ff00000041808 */
        /* <DEDUP_REMOVED lines=8> */
[C---:B----4-:R-:W-:Y:S08]  /*2900*/  HMMA.16816.F32.BF16 R96, R36.reuse, R56, R96 ;  /* 0x000000382460723c */ /* 0x050ff00000041860 */
        /* <DEDUP_REMOVED lines=55> */
[----:B------:R-:W4:Y:S01]  /*2c80*/  LDSM.16.M88.4 R40, [R234+0x3000] ;  /* 0x00300000ea28783b */ /* 0x000f220000000200 */
[----:B------:R-:W-:-:S04]  /*2c90*/  DEPBAR.LE SB0, 0x0 ;  /* 0x000080000000791a */ /* 0x000fc80000000000 */
[C---:B-1----:R-:W-:Y:S08]  /*2ca0*/  HMMA.16816.F32.BF16 R8, R116.reuse, R100, R8 ;  /* 0x000000647408723c */ /* 0x042ff00000041808 */
[C---:B------:R-:W-:Y:S08]  /*2cb0*/  HMMA.16816.F32.BF16 R32, R116.reuse, R112, R32 ;  /* 0x000000707420723c */ /* 0x040ff00000041820 */
[C---:B------:R-:W-:Y:S08]  /*2cc0*/  HMMA.16816.F32.BF16 R28, R116.reuse, R114, R28 ;  /* 0x00000072741c723c */ /* 0x040ff0000004181c */
[C---:B------:R-:W-:Y:S08]  /*2cd0*/  HMMA.16816.F32.BF16 R24, R116.reuse, R108, R24 ;  /* 0x0000006c7418723c */ /* 0x040ff00000041818 */
[C---:B------:R-:W-:Y:S08]  /*2ce0*/  HMMA.16816.F32.BF16 R20, R116.reuse, R110, R20 ;  /* 0x0000006e7414723c */ /* 0x040ff00000041814 */
[C---:B--2---:R-:W-:Y:S08]  /*2cf0*/  HMMA.16816.F32.BF16 R16, R116.reuse, R104, R16 ;  /* 0x000000687410723c */ /* 0x044ff00000041810 */
[C---:B------:R-:W-:Y:S08]  /*2d00*/  HMMA.16816.F32.BF16 R12, R116.reuse, R106, R12 ;  /* 0x0000006a740c723c */ /* 0x040ff0000004180c */
        /* <DEDUP_REMOVED lines=13> */
[C---:B------:R-:W-:Y:S08]  /*2de0*/  HMMA.16816.F32.BF16 R20, R56.reuse, R50, R20 ;  /* 0x000000323814723c */ /* 0x040ff00000041814 */
[C---:B----4-:R-:W-:Y:S08]  /*2df0*/  HMMA.16816.F32.BF16 R16, R56.reuse, R40, R16 ;  /* 0x000000283810723c */ /* 0x050ff00000041810 */
        /* <DEDUP_REMOVED lines=58> */
[----:B--2---:R-:W-:Y:S02]  /*31a0*/  IADD3.X R55, RZ, R39, R38, P5, P2 ;  /* 0x00000027ff377210 */ /* 0x004fe40002fe4426 */
[----:B------:R-:W-:Y:S02]  /*31b0*/  IADD3 R52, P5, P2, R52, R53, R0 ;  /* 0x0000003534347210 */ /* 0x000fe40007abe000 */
[C---:B---3--:R-:W-:Y:S02]  /*31c0*/  IADD3 R56, P6, R48.reuse, R37, RZ ;  /* 0x0000002530387210 */ /* 0x048fe40007fde0ff */
[--C-:B------:R-:W-:Y:S02]  /*31d0*/  IADD3.X R53, RZ, R39, R7.reuse, P5, P2 ;  /* 0x00000027ff357210 */ /* 0x100fe40002fe4407 */
[-C--:B------:R-:W-:Y:S02]  /*31e0*/  IADD3 R58, P5, R48, R0.reuse, RZ ;  /* 0x00000000303a7210 */ /* 0x080fe40007fbe0ff */
[CC--:B----4-:R-:W-:Y:S01]  /*31f0*/  IADD3 R48, P2, R42.reuse, R37.reuse, RZ ;  /* 0x000000252a307210 */ /* 0x0d0fe20007f5e0ff */
        /* <DEDUP_REMOVED lines=19> */
.L_x_151:
[----:B------:R-:W-:Y:S01]  /*3330*/  LOP3.LUT R6, R6, 0xffffffe0, RZ, 0xc0, !PT ;  /* 0xffffffe006067812 */ /* 0x000fe200078ec0ff */
[----:B------:R-:W-:Y:S01]  /*3340*/  IMAD.SHL.U32 R246, R5, 0x2, RZ ;  /* 0x0000000205f67824 */ /* 0x000fe200078e00ff */
[----:B------:R-:W-:Y:S01]  /*3350*/  UIADD3 UR6, UR6, -0x2, URZ ;  /* 0xfffffffe06067890 */ /* 0x000fe2000fffe03f */
[----:B------:R-:W0:Y:S02]  /*3360*/  LDGDEPBAR ;  /* 0x00000000000079af */ /* 0x000e240000000000 */
[----:B------:R-:W-:Y:S01]  /*3370*/  IMAD.IADD R2, R2, 0x1, -R6 ;  /* 0x0000000102027824 */ /* 0x000fe200078e0a06 */
[----:B------:R-:W-:Y:S01]  /*3380*/  UISETP.GE.AND UP0, UPT, UR6, UR7, UPT ;  /* 0x000000070600728c */ /* 0x000fe2000bf06270 */
[----:B------:R-:W-:Y:S01]  /*3390*/  IMAD.U32 R6, RZ, RZ, UR9 ;  /* 0x00000009ff067e24 */ /* 0x000fe2000f8e00ff */
[----:B------:R-:W-:Y:S01]  /*33a0*/  LDSM.16.MT88.4 R180, [R246+0x100] ;  /* 0x00010000f6b4783b */ /* 0x000fe20000004200 */
[----:B------:R-:W-:Y:S01]  /*33b0*/  IMAD R240, R4, 0x2, R246 ;  /* 0x0000000204f07824 */ /* 0x000fe200078e02f6 */
[----:B------:R-:W-:Y:S01]  /*33c0*/  SHF.R.S32.HI R0, RZ, 0x1f, R2 ;  /* 0x0000001fff007819 */ /* 0x000fe20000011402 */
[C---:B------:R-:W-:Y:S01]  /*33d0*/  IMAD R239, R3.reuse, 0x2, R246 ;  /* 0x0000000203ef7824 */ /* 0x040fe200078e02f6 */
[----:B------:R-:W-:Y:S01]  /*33e0*/  LDSM.16.MT88.4 R128, [R246+0x2100] ;  /* 0x00210000f680783b */ /* 0x000fe20000004200 */
[----:B------:R-:W-:Y:S01]  /*33f0*/  IMAD R238, R3, 0x2, R240 ;  /* 0x0000000203ee7824 */ /* 0x000fe200078e02f0 */
[----:B------:R-:W-:-:S02]  /*3400*/  LEA.HI R0, R0, R2, RZ, 0x2 ;  /* 0x0000000200007211 */ /* 0x000fc400078f10ff */
[----:B------:R-:W-:Y:S02]  /*3410*/  LDSM.16.MT88.4 R144, [R240+0x2100] ;  /* 0x00210000f090783b */ /* 0x000fe40000004200 */
[----:B------:R-:W-:Y:S02]  /*3420*/  LOP3.LUT R0, R0, 0x7ffffffc, RZ, 0xc0, !PT ;  /* 0x7ffffffc00007812 */ /* 0x000fe400078ec0ff */
[----:B------:R-:W-:Y:S03]  /*3430*/  LDSM.16.MT88.4 R112, [R238+0x100] ;  /* 0x00010000ee70783b */ /* 0x000fe60000004200 */
[----:B------:R-:W-:Y:S01]  /*3440*/  IMAD.IADD R0, R2, 0x1, -R0 ;  /* 0x0000000102007824 */ /* 0x000fe200078e0a00 */
[----:B------:R-:W-:Y:S03]  /*3450*/  LDSM.16.MT88.4 R156, [R239+0x2100] ;  /* 0x00210000ef9c783b */ /* 0x000fe60000004200 */
[----:B------:R-:W-:Y:S01]  /*3460*/  IMAD R6, R0, -0x2, R6 ;  /* 0xfffffffe00067824 */ /* 0x000fe200078e0206 */
[----:B--2---:R-:W-:Y:S04]  /*3470*/  LDSM.16.MT88.4 R40, [R246+0x900] ;  /* 0x00090000f628783b */ /* 0x004fe80000004200 */
[----:B------:R-:W-:-:S02]  /*3480*/  ISETP.GT.AND P5, PT, R6, RZ, PT ;  /* 0x000000ff0600720c */ /* 0x000fc40003fa4270 */
[----:B------:R-:W-:Y:S02]  /*3490*/  ISETP.GT.AND P6, PT, R6, 0x1, PT ;  /* 0x000000010600780c */ /* 0x000fe40003fc4270 */
[----:B------:R-:W-:Y:S02]  /*34a0*/  FSEL R32, R32, -INF , P5 ;  /* 0xff80000020207808 */ /* 0x000fe40002800000 */
[----:B------:R-:W-:Y:S02]  /*34b0*/  FSEL R33, R33, -INF , P6 ;  /* 0xff80000021217808 */ /* 0x000fe40003000000 */
[----:B------:R-:W-:Y:S02]  /*34c0*/  ISETP.GT.AND P2, PT, R6, 0x8, PT ;  /* 0x000000080600780c */ /* 0x000fe40003f44270 */
[----:B------:R-:W-:Y:S02]  /*34d0*/  FSEL R34, R34, -INF , P5 ;  /* 0xff80000022227808 */ /* 0x000fe40002800000 */
[----:B------:R-:W-:-:S02]  /*34e0*/  FSEL R119, R98, -INF , P5 ;  /* 0xff80000062777808 */ /* 0x000fc40002800000 */
[----:B------:R-:W-:Y:S02]  /*34f0*/  FSEL R65, R96, -INF , P5 ;  /* 0xff80000060417808 */ /* 0x000fe40002800000 */
[----:B------:R-:W-:Y:S02]  /*3500*/  ISETP.GT.AND P5, PT, R6, 0x9, PT ;  /* 0x000000090600780c */ /* 0x000fe40003fa4270 */
[----:B------:R-:W-:Y:S02]  /*3510*/  FSEL R28, R28, -INF , P2 ;  /* 0xff8000001c1c7808 */ /* 0x000fe40001000000 */
[----:B------:R-:W-:Y:S02]  /*3520*/  FMNMX.FTZ R0, R32, R33, !PT ;  /* 0x0000002120007209 */ /* 0x000fe40007810000 */
[----:B------:R-:W-:Y:S02]  /*3530*/  FSEL R35, R35, -INF , P6 ;  /* 0xff80000023237808 */ /* 0x000fe40003000000 */
[----:B------:R-:W-:-:S02]  /*3540*/  FSEL R67, R99, -INF , P6 ;  /* 0xff80000063437808 */ /* 0x000fc40003000000 */
[----:B------:R-:W-:Y:S02]  /*3550*/  FSEL R60, R97, -INF , P6 ;  /* 0xff800000613c7808 */ /* 0x000fe40003000000 */
[----:B------:R-:W-:Y:S01]  /*3560*/  FSEL R29, R29, -INF , P5 ;  /* 0xff8000001d1d7808 */ /* 0x000fe20002800000 */
[----:B------:R-:W-:Y:S01]  /*3570*/  LDSM.16.MT88.4 R96, [R239+0x100] ;  /* 0x00010000ef60783b */ /* 0x000fe20000004200 */
[----:B------:R-:W-:Y:S02]  /*3580*/  ISETP.GT.AND P6, PT, R6, 0x10, PT ;  /* 0x000000100600780c */ /* 0x000fe40003fc4270 */
[----:B------:R-:W-:Y:S02]  /*3590*/  FMNMX.FTZ R0, R28, R0, !PT ;  /* 0x000000001c007209 */ /* 0x000fe40007810000 */
        /* <DEDUP_REMOVED lines=9> */
[----:B------:R-:W-:Y:S02]  /*3630*/  FSEL R25, R25, -INF , P2 ;  /* 0xff80000019197808 */ /* 0x000fe40001000000 */
        /* <DEDUP_REMOVED lines=39> */
[----:B------:R-:W-:Y:S01]  /*38b0*/  FSEL R177, R79, -INF , P5 ;  /* 0xff8000004fb17808 */ /* 0x000fe20002800000 */
[----:B------:R-:W-:Y:S01]  /*38c0*/  LDSM.16.MT88.4 R12, [R239+0x2900] ;  /* 0x00290000ef0c783b */ /* 0x000fe20000004200 */
[----:B------:R-:W-:-:S02]  /*38d0*/  FSEL R7, R77, -INF , P5 ;  /* 0xff8000004d077808 */ /* 0x000fc40002800000 */
[----:B------:R-:W-:Y:S02]  /*38e0*/  ISETP.GT.AND P5, PT, R6, 0x31, PT ;  /* 0x000000310600780c */ /* 0x000fe40003fa4270 */
[----:B------:R-:W-:Y:S01]  /*38f0*/  FSEL R215, R100, -INF , P2 ;  /* 0xff80000064d77808 */ /* 0x000fe20001000000 */
[----:B------:R-:W-:Y:S01]  /*3900*/  IMAD.MOV.U32 R100, RZ, RZ, R36 ;  /* 0x000000ffff647224 */ /* 0x000fe200078e0024 */
[----:B------:R-:W-:Y:S01]  /*3910*/  FMNMX.FTZ R0, R135, R0, !PT ;  /* 0x0000000087007209 */ /* 0x000fe20007810000 */
[----:B------:R-:W-:Y:S01]  /*3920*/  LDSM.16.MT88.4 R36, [R238+0x2100] ;  /* 0x00210000ee24783b */ /* 0x000fe20000004200 */
[----:B------:R-:W-:Y:S02]  /*3930*/  FSEL R132, R18, -INF , P6 ;  /* 0xff80000012847808 */ /* 0x000fe40003000000 */
[----:B------:R-:W-:Y:S01]  /*3940*/  FSEL R179, R82, -INF , P6 ;  /* 0xff80000052b37808 */ /* 0x000fe20003000000 */
[----:B------:R-:W-:Y:S01]  /*3950*/  LDSM.16.MT88.4 R16, [R240+0x2900] ;  /* 0x00290000f010783b */ /* 0x000fe20000004200 */
[----:B------:R-:W-:-:S02]  /*3960*/  FSEL R230, R80, -INF , P6 ;  /* 0xff80000050e67808 */ /* 0x000fc40003000000 */
[C---:B------:R-:W-:Y:S01]  /*3970*/  ISETP.GT.AND P6, PT, R6.reuse, 0x38, PT ;  /* 0x000000380600780c */ /* 0x040fe20003fc4270 */
[----:B------:R-:W-:Y:S01]  /*3980*/  LDSM.16.MT88.4 R80, [R240+0x100] ;  /* 0x00010000f050783b */ /* 0x000fe20000004200 */
[----:B------:R-:W-:Y:S02]  /*3990*/  FSEL R214, R101, -INF , P5 ;  /* 0xff80000065d67808 */ /* 0x000fe40002800000 */
[----:B------:R-:W-:Y:S02]  /*39a0*/  FMNMX.FTZ R0, R215, R0, !PT ;  /* 0x00000000d7007209 */ /* 0x000fe40007810000 */
[----:B------:R-:W-:Y:S02]  /*39b0*/  ISETP.GT.AND P5, PT, R6, 0x39, PT ;  /* 0x000000390600780c */ /* 0x000fe40003fa4270 */
[----:B------:R-:W-:Y:S02]  /*39c0*/  FSEL R213, R68, -INF , P6 ;  /* 0xff80000044d57808 */ /* 0x000fe40003000000 */
[----:B------:R-:W-:-:S02]  /*39d0*/  FMNMX.FTZ R0, R214, R0, !PT ;  /* 0x00000000d6007209 */ /* 0x000fc40007810000 */
[----:B------:R-:W-:Y:S02]  /*39e0*/  FSEL R212, R69, -INF , P5 ;  /* 0xff80000045d47808 */ /* 0x000fe40002800000 */
[----:B------:R-:W-:Y:S02]  /*39f0*/  FMNMX.FTZ R0, R213, R0, !PT ;  /* 0x00000000d5007209 */ /* 0x000fe40007810000 */
[----:B------:R-:W-:Y:S02]  /*3a00*/  FSEL R220, R216, -INF , P2 ;  /* 0xff800000d8dc7808 */ /* 0x000fe40001000000 */
[----:B------:R-:W-:Y:S02]  /*3a10*/  FMNMX.FTZ R0, R212, R0, !PT ;  /* 0x00000000d4007209 */ /* 0x000fe40007810000 */
[----:B------:R-:W-:Y:S01]  /*3a20*/  FSEL R211, R102, -INF , P2 ;  /* 0xff80000066d37808 */ /* 0x000fe20001000000 */
[----:B------:R-:W-:Y:S01]  /*3a30*/  IMAD.MOV.U32 R102, RZ, RZ, R7 ;  /* 0x000000ffff667224 */ /* 0x000fe200078e0007 */
[----:B------:R-:W-:Y:S01]  /*3a40*/  FSEL R218, R218, -INF , P2 ;  /* 0xff800000dada7808 */ /* 0x000fe20001000000 */
[----:B------:R-:W1:Y:S01]  /*3a50*/  SHFL.BFLY PT, R2, R0, 0x2, 0x1f ;  /* 0x0c401f0000027f89 */ /* 0x000e6200000e0000 */
[----:B------:R-:W-:-:S02]  /*3a60*/  FSEL R209, R70, -INF , P6 ;  /* 0xff80000046d17808 */ /* 0x000fc40003000000 */
[----:B------:R-:W-:Y:S02]  /*3a70*/  FSEL R207, R71, -INF , P5 ;  /* 0xff80000047cf7808 */ /* 0x000fe40002800000 */
[----:B------:R-:W-:Y:S02]  /*3a80*/  FMNMX.FTZ R196, R65, R60, !PT ;  /* 0x0000003c41c47209 */ /* 0x000fe40007810000 */
[----:B------:R-:W-:Y:S02]  /*3a90*/  FMNMX.FTZ R4, R119, R67, !PT ;  /* 0x0000004377047209 */ /* 0x000fe40007810000 */
[----:B------:R-:W-:Y:S02]  /*3aa0*/  FMNMX.FTZ R196, R63, R196, !PT ;  /* 0x000000c43fc47209 */ /* 0x000fe40007810000 */
[----:B------:R-:W-:Y:S02]  /*3ab0*/  FSEL R225, R8, -INF , P6 ;  /* 0xff80000008e17808 */ /* 0x000fe40003000000 */
[----:B------:R-:W-:-:S02]  /*3ac0*/  FMNMX.FTZ R196, R62, R196, !PT ;  /* 0x000000c43ec47209 */ /* 0x000fc40007810000 */
[----:B------:R-:W-:Y:S02]  /*3ad0*/  FMNMX.FTZ R4, R118, R4, !PT ;  /* 0x0000000476047209 */ /* 0x000fe40007810000 */
[----:B------:R-:W-:Y:S02]  /*3ae0*/  FMNMX.FTZ R196, R64, R196, !PT ;  /* 0x000000c440c47209 */ /* 0x000fe40007810000 */
[----:B------:R-:W-:Y:S02]  /*3af0*/  FSEL R226, R9, -INF , P5 ;  /* 0xff80000009e27808 */ /* 0x000fe40002800000 */
[----:B------:R-:W-:Y:S02]  /*3b00*/  FMNMX.FTZ R196, R61, R196, !PT ;  /* 0x000000c43dc47209 */ /* 0x000fe40007810000 */
[----:B------:R-:W-:Y:S02]  /*3b10*/  FMNMX.FTZ R4, R66, R4, !PT ;  /* 0x0000000442047209 */ /* 0x000fe40007810000 */
[----:B-1----:R-:W-:-:S02]  /*3b20*/  FMNMX.FTZ R0, R0, R2, !PT ;  /* 0x0000000200007209 */ /* 0x002fc40007810000 */
[----:B------:R-:W-:Y:S02]  /*3b30*/  FMNMX.FTZ R196, R84, R196, !PT ;  /* 0x000000c454c47209 */ /* 0x000fe40007810000 */
[----:B------:R-:W-:Y:S01]  /*3b40*/  FMNMX.FTZ R4, R117, R4, !PT ;  /* 0x0000000475047209 */ /* 0x000fe20007810000 */
[----:B------:R-:W1:Y:S01]  /*3b50*/  SHFL.BFLY PT, R2, R0, 0x1, 0x1f ;  /* 0x0c201f0000027f89 */ /* 0x000e6200000e0000 */
[----:B------:R-:W-:Y:S02]  /*3b60*/  FMNMX.FTZ R196, R85, R196, !PT ;  /* 0x000000c455c47209 */ /* 0x000fe40007810000 */
[----:B------:R-:W-:Y:S02]  /*3b70*/  FMNMX.FTZ R4, R116, R4, !PT ;  /* 0x0000000474047209 */ /* 0x000fe40007810000 */
[----:B------:R-:W-:Y:S02]  /*3b80*/  FMNMX.FTZ R196, R230, R196, !PT ;  /* 0x000000c4e6c47209 */ /* 0x000fe40007810000 */
[----:B------:R-:W-:-:S02]  /*3b90*/  FMNMX.FTZ R4, R86, R4, !PT ;  /* 0x0000000456047209 */ /* 0x000fc40007810000 */
[----:B------:R-:W-:Y:S02]  /*3ba0*/  FMNMX.FTZ R196, R231, R196, !PT ;  /* 0x000000c4e7c47209 */ /* 0x000fe40007810000 */
[----:B------:R-:W-:Y:S02]  /*3bb0*/  FMNMX.FTZ R4, R87, R4, !PT ;  /* 0x0000000457047209 */ /* 0x000fe40007810000 */
[----:B------:R-:W-:Y:S02]  /*3bc0*/  FMNMX.FTZ R196, R100, R196, !PT ;  /* 0x000000c464c47209 */ /* 0x000fe40007810000 */
[----:B------:R-:W-:Y:S02]  /*3bd0*/  FMNMX.FTZ R4, R179, R4, !PT ;  /* 0x00000004b3047209 */ /* 0x000fe40007810000 */
[----:B------:R-:W-:Y:S02]  /*3be0*/  FMNMX.FTZ R196, R102, R196, !PT ;  /* 0x000000c466c47209 */ /* 0x000fe40007810000 */
[----:B------:R-:W-:-:S02]  /*3bf0*/  FMNMX.FTZ R4, R178, R4, !PT ;  /* 0x00000004b2047209 */ /* 0x000fc40007810000 */
[----:B------:R-:W-:Y:S02]  /*3c00*/  FMNMX.FTZ R196, R220, R196, !PT ;  /* 0x000000c4dcc47209 */ /* 0x000fe40007810000 */
[----:B------:R-:W-:Y:S02]  /*3c10*/  FMNMX.FTZ R4, R176, R4, !PT ;  /* 0x00000004b0047209 */ /* 0x000fe40007810000 */
[----:B-1----:R-:W-:Y:S02]  /*3c20*/  FMNMX.FTZ R2, R0, R2, !PT ;  /* 0x0000000200027209 */ /* 0x002fe40007810000 */
[----:B------:R-:W-:Y:S02]  /*3c30*/  FMNMX.FTZ R0, R34, R35, !PT ;  /* 0x0000002322007209 */ /* 0x000fe40007810000 */
[C---:B------:R-:W-:Y:S01]  /*3c40*/  FSETP.NEU.FTZ.AND P2, PT, R2.reuse, -INF , PT ;  /* 0xff8000000200780b */ /* 0x040fe20003f5d000 */
[----:B------:R-:W-:Y:S01]  /*3c50*/  FMUL.FTZ R216, R2, c[0x0][0x2d0] ;  /* 0x0000b40002d87a20 */ /* 0x000fe20000410000 */
[----:B------:R-:W-:-:S02]  /*3c60*/  FMNMX.FTZ R0, R30, R0, !PT ;  /* 0x000000001e007209 */ /* 0x000fc40007810000 */
[----:B------:R-:W-:Y:S02]  /*3c70*/  FSEL R221, R10, -INF , P6 ;  /* 0xff8000000add7808 */ /* 0x000fe40003000000 */
[----:B------:R-:W-:Y:S02]  /*3c80*/  FMNMX.FTZ R0, R31, R0, !PT ;  /* 0x000000001f007209 */ /* 0x000fe40007810000 */
[----:B------:R-:W-:Y:S02]  /*3c90*/  FSEL R216, R216, RZ, P2 ;  /* 0x000000ffd8d87208 */ /* 0x000fe40001000000 */
[----:B------:R-:W-:Y:S02]  /*3ca0*/  FMNMX.FTZ R0, R26, R0, !PT ;  /* 0x000000001a007209 */ /* 0x000fe40007810000 */
[----:B------:R-:W-:Y:S01]  /*3cb0*/  ISETP.GT.AND P2, PT, R6, 0x31, PT ;  /* 0x000000310600780c */ /* 0x000fe20003f44270 */
[--C-:B------:R-:W-:Y:S01]  /*3cc0*/  FFMA.FTZ R205, R32, c[0x0][0x2d0], -R216.reuse ;  /* 0x0000b40020cd7a23 */ /* 0x100fe200000108d8 */
[----:B------:R-:W-:Y:S01]  /*3cd0*/  FMNMX.FTZ R0, R27, R0, !PT ;  /* 0x000000001b007209 */ /* 0x000fe20007810000 */
[--C-:B------:R-:W-:Y:S01]  /*3ce0*/  FFMA.FTZ R204, R33, c[0x0][0x2d0], -R216.reuse ;  /* 0x0000b40021cc7a23 */ /* 0x100fe200000108d8 */
[----:B------:R-:W-:Y:S01]  /*3cf0*/  FSEL R210, R103, -INF , P2 ;  /* 0xff80000067d27808 */ /* 0x000fe20001000000 */
[--C-:B------:R-:W-:Y:S01]  /*3d00*/  FFMA.FTZ R58, R28, c[0x0][0x2d0], -R216.reuse ;  /* 0x0000b4001c3a7a23 */ /* 0x100fe200000108d8 */
[----:B------:R-:W-:Y:S01]  /*3d10*/  FMNMX.FTZ R0, R22, R0, !PT ;  /* 0x0000000016007209 */ /* 0x000fe20007810000 */
[--C-:B------:R-:W-:Y:S01]  /*3d20*/  FFMA.FTZ R54, R29, c[0x0][0x2d0], -R216.reuse ;  /* 0x0000b4001d367a23 */ /* 0x100fe200000108d8 */
[----:B------:R-:W-:Y:S01]  /*3d30*/  FSEL R222, R11, -INF , P5 ;  /* 0xff8000000bde7808 */ /* 0x000fe20002800000 */
[----:B------:R-:W-:Y:S01]  /*3d40*/  MUFU.EX2 R205, R205 ;  /* 0x000000cd00cd7308 */ /* 0x000fe20000000800 */
[----:B------:R-:W-:Y:S01]  /*3d50*/  FMNMX.FTZ R0, R23, R0, !PT ;  /* 0x0000000017007209 */ /* 0x000fe20007810000 */
[----:B------:R-:W-:-:S02]  /*3d60*/  FFMA.FTZ R57, R24, c[0x0][0x2d0], -R216 ;  /* 0x0000b40018397a23 */ /* 0x000fc400000108d8 */
[--C-:B------:R-:W-:Y:S01]  /*3d70*/  FFMA.FTZ R53, R25, c[0x0][0x2d0], -R216.reuse ;  /* 0x0000b40019357a23 */ /* 0x100fe200000108d8 */
[----:B------:R-:W-:Y:S01]  /*3d80*/  FMNMX.FTZ R0, R132, R0, !PT ;  /* 0x0000000084007209 */ /* 0x000fe20007810000 */
[--C-:B------:R-:W-:Y:S02]  /*3d90*/  FFMA.FTZ R52, R20, c[0x0][0x2d0], -R216.reuse ;  /* 0x0000b40014347a23 */ /* 0x100fe400000108d8 */
[----:B------:R-:W1:Y:S01]  /*3da0*/  MUFU.EX2 R204, R204 ;  /* 0x000000cc00cc7308 */ /* 0x000e620000000800 */
[----:B------:R-:W-:Y:S01]  /*3db0*/  FMNMX.FTZ R0, R133, R0, !PT ;  /* 0x0000000085007209 */ /* 0x000fe20007810000 */
[--C-:B------:R-:W-:Y:S02]  /*3dc0*/  FFMA.FTZ R51, R21, c[0x0][0x2d0], -R216.reuse ;  /* 0x0000b40015337a23 */ /* 0x100fe400000108d8 */
[--C-:B------:R-:W-:Y:S01]  /*3dd0*/  FFMA.FTZ R215, R215, c[0x0][0x2d0], -R216.reuse ;  /* 0x0000b400d7d77a23 */ /* 0x100fe200000108d8 */
[----:B------:R-:W-:Y:S01]  /*3de0*/  FMNMX.FTZ R0, R174, R0, !PT ;  /* 0x00000000ae007209 */ /* 0x000fe20007810000 */
[----:B------:R-:W-:-:S02]  /*3df0*/  FFMA.FTZ R214, R214, c[0x0][0x2d0], -R216 ;  /* 0x0000b400d6d67a23 */ /* 0x000fc400000108d8 */
[----:B------:R-:W2:Y:S01]  /*3e00*/  MUFU.EX2 R58, R58 ;  /* 0x0000003a003a7308 */ /* 0x000ea20000000800 */
[----:B------:R-:W-:Y:S01]  /*3e10*/  FMNMX.FTZ R0, R175, R0, !PT ;  /* 0x00000000af007209 */ /* 0x000fe20007810000 */
[--C-:B------:R-:W-:Y:S02]  /*3e20*/  FFMA.FTZ R213, R213, c[0x0][0x2d0], -R216.reuse ;  /* 0x0000b400d5d57a23 */ /* 0x100fe400000108d8 */
[----:B------:R-:W-:Y:S01]  /*3e30*/  FFMA.FTZ R212, R212, c[0x0][0x2d0], -R216 ;  /* 0x0000b400d4d47a23 */ /* 0x000fe200000108d8 */
[----:B------:R-:W-:-:S03]  /*3e40*/  FMNMX.FTZ R0, R211, R0, !PT ;  /* 0x00000000d3007209 */ /* 0x000fc60007810000 */
[----:B------:R-:W3:Y:S01]  /*3e50*/  MUFU.EX2 R54, R54 ;  /* 0x0000003600367308 */ /* 0x000ee20000000800 */
[----:B------:R-:W-:Y:S02]  /*3e60*/  FMNMX.FTZ R0, R210, R0, !PT ;  /* 0x00000000d2007209 */ /* 0x000fe40007810000 */
[----:B-1----:R-:W-:Y:S01]  /*3e70*/  F2FP.BF16.PACK_AB R164, R204, R205 ;  /* 0x000000cdcca4723e */ /* 0x002fe200000010ff */
[----:B------:R-:W-:Y:S01]  /*3e80*/  FADD.FTZ R204, R205, R204 ;  /* 0x000000cccdcc7221 */ /* 0x000fe20000010000 */
[----:B------:R-:W-:-:S03]  /*3e90*/  FMNMX.FTZ R0, R209, R0, !PT ;  /* 0x00000000d1007209 */ /* 0x000fc60007810000 */
[----:B------:R-:W1:Y:S01]  /*3ea0*/  MUFU.EX2 R57, R57 ;  /* 0x0000003900397308 */ /* 0x000e620000000800 */
[----:B------:R-:W-:Y:S01]  /*3eb0*/  FMNMX.FTZ R7, R207, R0, !PT ;  /* 0x00000000cf077209 */ /* 0x000fe20007810000 */
[----:B--2---:R-:W-:-:S04]  /*3ec0*/  FADD.FTZ R204, R58, R204 ;  /* 0x000000cc3acc7221 */ /* 0x004fc80000010000 */
[----:B------:R-:W2:Y:S01]  /*3ed0*/  SHFL.BFLY PT, R0, R7, 0x2, 0x1f ;  /* 0x0c401f0007007f89 */ /* 0x000ea200000e0000 */
[C---:B---3--:R-:W-:Y:S01]  /*3ee0*/  F2FP.BF16.PACK_AB R166, R54.reuse, R58 ;  /* 0x0000003a36a6723e */ /* 0x048fe200000010ff */
[----:B------:R-:W3:Y:S01]  /*3ef0*/  MUFU.EX2 R53, R53 ;  /* 0x0000003500357308 */ /* 0x000ee20000000800 */
[----:B------:R-:W-:-:S04]  /*3f00*/  FADD.FTZ R204, R54, R204 ;  /* 0x000000cc36cc7221 */ /* 0x000fc80000010000 */
[----:B-1----:R-:W-:-:S03]  /*3f10*/  FADD.FTZ R204, R57, R204 ;  /* 0x000000cc39cc7221 */ /* 0x002fc60000010000 */
[----:B------:R-:W1:Y:S08]  /*3f20*/  MUFU.EX2 R52, R52 ;  /* 0x0000003400347308 */ /* 0x000e700000000800 */
[----:B------:R-:W4:Y:S01]  /*3f30*/  MUFU.EX2 R51, R51 ;  /* 0x0000003300337308 */ /* 0x000f220000000800 */
[----:B---3--:R-:W-:Y:S01]  /*3f40*/  FADD.FTZ R204, R53, R204 ;  /* 0x000000cc35cc7221 */ /* 0x008fe20000010000 */
[----:B--2---:R-:W-:-:S06]  /*3f50*/  FMNMX.FTZ R7, R7, R0, !PT ;  /* 0x0000000007077209 */ /* 0x004fcc0007810000 */
[----:B------:R-:W-:Y:S01]  /*3f60*/  MUFU.EX2 R215, R215 ;  /* 0x000000d700d77308 */ /* 0x000fe20000000800 */
[----:B-1----:R-:W-:Y:S01]  /*3f70*/  FADD.FTZ R204, R52, R204 ;  /* 0x000000cc34cc7221 */ /* 0x002fe20000010000 */
[----:B------:R-:W1:Y:S06]  /*3f80*/  SHFL.BFLY PT, R0, R7, 0x1, 0x1f ;  /* 0x0c201f0007007f89 */ /* 0x000e6c00000e0000 */
[----:B------:R-:W-:Y:S01]  /*3f90*/  MUFU.EX2 R214, R214 ;  /* 0x000000d600d67308 */ /* 0x000fe20000000800 */
[----:B----4-:R-:W-:-:S07]  /*3fa0*/  FADD.FTZ R204, R51, R204 ;  /* 0x000000cc33cc7221 */ /* 0x010fce0000010000 */
[----:B------:R-:W-:Y:S08]  /*3fb0*/  MUFU.EX2 R213, R213 ;  /* 0x000000d500d57308 */ /* 0x000ff00000000800 */
[----:B------:R-:W-:Y:S01]  /*3fc0*/  MUFU.EX2 R212, R212 ;  /* 0x000000d400d47308 */ /* 0x000fe20000000800 */
[----:B-1----:R-:W-:-:S04]  /*3fd0*/  FMNMX.FTZ R0, R0, R7, !PT ;  /* 0x0000000700007209 */ /* 0x002fc80007810000 */
[C---:B------:R-:W-:Y:S01]  /*3fe0*/  FSETP.NEU.FTZ.AND P2, PT, R0.reuse, -INF , PT ;  /* 0xff8000000000780b */ /* 0x040fe20003f5d000 */
[----:B------:R-:W-:-:S05]  /*3ff0*/  FMUL.FTZ R208, R0, c[0x0][0x2d0] ;  /* 0x0000b40000d07a20 */ /* 0x000fca0000410000 */
[----:B------:R-:W-:Y:S02]  /*4000*/  FSEL R208, R208, RZ, P2 ;  /* 0x000000ffd0d07208 */ /* 0x000fe40001000000 */
[----:B------:R-:W-:Y:S02]  /*4010*/  ISETP.GT.AND P2, PT, R6, 0x31, PT ;  /* 0x000000310600780c */ /* 0x000fe40003f44270 */
[----:B------:R-:W-:Y:S01]  /*4020*/  F2FP.BF16.PACK_AB R6, R51, R52 ;  /* 0x000000343306723e */ /* 0x000fe200000010ff */
[--C-:B------:R-:W-:Y:S01]  /*4030*/  FFMA.FTZ R201, R34, c[0x0][0x2d0], -R208.reuse ;  /* 0x0000b40022c97a23 */ /* 0x100fe200000108d0 */
[----:B------:R-:W-:Y:S01]  /*4040*/  FSEL R223, R217, -INF , P2 ;  /* 0xff800000d9df7808 */ /* 0x000fe20001000000 */
[--C-:B------:R-:W-:Y:S01]  /*4050*/  FFMA.FTZ R206, R35, c[0x0][0x2d0], -R208.reuse ;  /* 0x0000b40023ce7a23 */ /* 0x100fe200000108d0 */
[----:B------:R-:W-:Y:S01]  /*4060*/  FSEL R219, R219, -INF , P2 ;  /* 0xff800000dbdb7808 */ /* 0x000fe20001000000 */
[--C-:B------:R-:W-:Y:S01]  /*4070*/  FFMA.FTZ R59, R30, c[0x0][0x2d0], -R208.reuse ;  /* 0x0000b4001e3b7a23 */ /* 0x100fe200000108d0 */
[----:B------:R-:W-:Y:S01]  /*4080*/  FMNMX.FTZ R196, R223, R196, !PT ;  /* 0x000000c4dfc47209 */ /* 0x000fe20007810000 */
[--C-:B------:R-:W-:Y:S01]  /*4090*/  FFMA.FTZ R55, R31, c[0x0][0x2d0], -R208.reuse ;  /* 0x0000b4001f377a23 */ /* 0x100fe200000108d0 */
[----:B------:R-:W-:Y:S01]  /*40a0*/  MUFU.EX2 R201, R201 ;  /* 0x000000c900c97308 */ /* 0x000fe20000000800 */
[--C-:B------:R-:W-:Y:S01]  /*40b0*/  FFMA.FTZ R56, R26, c[0x0][0x2d0], -R208.reuse ;  /* 0x0000b4001a387a23 */ /* 0x100fe200000108d0 */
[----:B------:R-:W-:Y:S01]  /*40c0*/  FMNMX.FTZ R196, R225, R196, !PT ;  /* 0x000000c4e1c47209 */ /* 0x000fe20007810000 */
[--C-:B------:R-:W-:Y:S01]  /*40d0*/  FFMA.FTZ R50, R27, c[0x0][0x2d0], -R208.reuse ;  /* 0x0000b4001b327a23 */ /* 0x100fe200000108d0 */
[----:B------:R-:W-:Y:S01]  /*40e0*/  LDSM.16.MT88.4 R32, [R240+0x900] ;  /* 0x00090000f020783b */ /* 0x000fe20000004200 */
[--C-:B------:R-:W-:Y:S01]  /*40f0*/  FFMA.FTZ R49, R22, c[0x0][0x2d0], -R208.reuse ;  /* 0x0000b40016317a23 */ /* 0x100fe200000108d0 */
[----:B------:R-:W-:Y:S01]  /*4100*/  FMNMX.FTZ R196, R226, R196, !PT ;  /* 0x000000c4e2c47209 */ /* 0x000fe20007810000 */
[--C-:B------:R-:W-:Y:S01]  /*4110*/  FFMA.FTZ R48, R23, c[0x0][0x2d0], -R208.reuse ;  /* 0x0000b40017307a23 */ /* 0x100fe200000108d0 */
[----:B------:R-:W1:Y:S01]  /*4120*/  MUFU.EX2 R206, R206 ;  /* 0x000000ce00ce7308 */ /* 0x000e620000000800 */
[----:B------:R-:W-:Y:S01]  /*4130*/  LDSM.16.MT88.4 R28, [R239+0x900] ;  /* 0x00090000ef1c783b */ /* 0x000fe20000004200 */
[----:B------:R-:W-:-:S02]  /*4140*/  FFMA.FTZ R211, R211, c[0x0][0x2d0], -R208 ;  /* 0x0000b400d3d37a23 */ /* 0x000fc400000108d0 */
[--C-:B------:R-:W-:Y:S01]  /*4150*/  FFMA.FTZ R210, R210, c[0x0][0x2d0], -R208.reuse ;  /* 0x0000b400d2d27a23 */ /* 0x100fe200000108d0 */
[----:B------:R-:W2:Y:S01]  /*4160*/  SHFL.BFLY PT, R3, R196, 0x2, 0x1f ;  /* 0x0c401f00c4037f89 */ /* 0x000ea200000e0000 */
[----:B------:R-:W-:Y:S02]  /*4170*/  FFMA.FTZ R209, R209, c[0x0][0x2d0], -R208 ;  /* 0x0000b400d1d17a23 */ /* 0x000fe400000108d0 */
[----:B------:R-:W3:Y:S01]  /*4180*/  MUFU.EX2 R59, R59 ;  /* 0x0000003b003b7308 */ /* 0x000ee20000000800 */
[----:B------:R-:W-:Y:S04]  /*4190*/  LDSM.16.MT88.4 R24, [R238+0x900] ;  /* 0x00090000ee18783b */ /* 0x000fe80000004200 */
[----:B------:R-:W-:Y:S03]  /*41a0*/  LDSM.16.MT88.4 R20, [R246+0x2900] ;  /* 0x00290000f614783b */ /* 0x000fe60000004200 */
[----:B------:R-:W4:Y:S01]  /*41b0*/  MUFU.EX2 R55, R55 ;  /* 0x0000003700377308 */ /* 0x000f220000000800 */
[----:B-1----:R-:W-:Y:S01]  /*41c0*/  F2FP.BF16.PACK_AB R165, R206, R201 ;  /* 0x000000c9cea5723e */ /* 0x002fe200000010ff */
[----:B------:R-:W-:-:S06]  /*41d0*/  FADD.FTZ R201, R201, R206 ;  /* 0x000000cec9c97221 */ /* 0x000fcc0000010000 */
[----:B------:R-:W1:Y:S01]  /*41e0*/  MUFU.EX2 R56, R56 ;  /* 0x0000003800387308 */ /* 0x000e620000000800 */
[----:B---3--:R-:W-:Y:S01]  /*41f0*/  FADD.FTZ R201, R59, R201 ;  /* 0x000000c93bc97221 */ /* 0x008fe20000010000 */
[----:B--2---:R-:W-:Y:S02]  /*4200*/  FMNMX.FTZ R196, R196, R3, !PT ;  /* 0x00000003c4c47209 */ /* 0x004fe40007810000 */
[----:B------:R-:W-:-:S04]  /*4210*/  FMNMX.FTZ R3, R177, R4, !PT ;  /* 0x00000004b1037209 */ /* 0x000fc80007810000 */
[----:B------:R-:W2:Y:S01]  /*4220*/  MUFU.EX2 R50, R50 ;  /* 0x0000003200327308 */ /* 0x000ea20000000800 */
[C---:B----4-:R-:W-:Y:S01]  /*4230*/  F2FP.BF16.PACK_AB R167, R55.reuse, R59 ;  /* 0x0000003b37a7723e */ /* 0x050fe200000010ff */
[----:B------:R-:W3:Y:S01]  /*4240*/  SHFL.BFLY PT, R8, R196, 0x1, 0x1f ;  /* 0x0c201f00c4087f89 */ /* 0x000ee200000e0000 */
[----:B------:R-:W-:Y:S01]  /*4250*/  FMNMX.FTZ R3, R218, R3, !PT ;  /* 0x00000003da037209 */ /* 0x000fe20007810000 */
[----:B------:R-:W-:Y:S01]  /*4260*/  FADD.FTZ R201, R55, R201 ;  /* 0x000000c937c97221 */ /* 0x000fe20000010000 */
[----:B------:R-:W-:Y:S02]  /*4270*/  F2FP.BF16.PACK_AB R4, R53, R57 ;  /* 0x000000393504723e */ /* 0x000fe400000010ff */
[----:B------:R-:W-:Y:S01]  /*4280*/  FMNMX.FTZ R3, R219, R3, !PT ;  /* 0x00000003db037209 */ /* 0x000fe20007810000 */
[----:B------:R-:W-:Y:S01]  /*4290*/  HMMA.16816.F32.BF16 R188, R164, R180, RZ ;  /* 0x000000b4a4bc723c */ /* 0x000fe200000418ff */
[----:B------:R-:W4:Y:S01]  /*42a0*/  MUFU.EX2 R49, R49 ;  /* 0x0000003100317308 */ /* 0x000f220000000800 */
[----:B-1----:R-:W-:Y:S01]  /*42b0*/  FADD.FTZ R201, R56, R201 ;  /* 0x000000c938c97221 */ /* 0x002fe20000010000 */
[----:B------:R-:W-:-:S04]  /*42c0*/  FMNMX.FTZ R3, R221, R3, !PT ;  /* 0x00000003dd037209 */ /* 0x000fc80007810000 */
[----:B------:R-:W-:Y:S01]  /*42d0*/  FMNMX.FTZ R3, R222, R3, !PT ;  /* 0x00000003de037209 */ /* 0x000fe20007810000 */
[C---:B------:R-:W-:Y:S01]  /*42e0*/  HMMA.16816.F32.BF16 R72, R164.reuse, R80, RZ ;  /* 0x00000050a448723c */ /* 0x040fe200000418ff */
[----:B------:R-:W1:Y:S01]  /*42f0*/  MUFU.EX2 R48, R48 ;  /* 0x0000003000307308 */ /* 0x000e620000000800 */
[C---:B--2---:R-:W-:Y:S01]  /*4300*/  F2FP.BF16.PACK_AB R5, R50.reuse, R56 ;  /* 0x000000383205723e */ /* 0x044fe200000010ff */
[----:B------:R-:W-:Y:S01]  /*4310*/  FADD.FTZ R201, R50, R201 ;  /* 0x000000c932c97221 */ /* 0x000fe20000010000 */
[----:B------:R-:W2:Y:S04]  /*4320*/  SHFL.BFLY PT, R68, R3, 0x2, 0x1f ;  /* 0x0c401f0003447f89 */ /* 0x000ea800000e0000 */
[C---:B------:R-:W-:Y:S01]  /*4330*/  HMMA.16816.F32.BF16 R88, R164.reuse, R96, RZ ;  /* 0x00000060a458723c */ /* 0x040fe200000418ff */
[----:B------:R-:W-:Y:S01]  /*4340*/  MUFU.EX2 R211, R211 ;  /* 0x000000d300d37308 */ /* 0x000fe20000000800 */
[----:B---3--:R-:W-:Y:S01]  /*4350*/  FMNMX.FTZ R196, R196, R8, !PT ;  /* 0x00000008c4c47209 */ /* 0x008fe20007810000 */
[----:B----4-:R-:W-:Y:S01]  /*4360*/  FADD.FTZ R201, R49, R201 ;  /* 0x000000c931c97221 */ /* 0x010fe20000010000 */
[----:B------:R-:W-:Y:S02]  /*4370*/  LDSM.16.MT88.4 R8, [R238+0x2900] ;  /* 0x00290000ee08783b */ /* 0x000fe40000004200 */
[C---:B------:R-:W-:Y:S01]  /*4380*/  FSETP.NEU.FTZ.AND P2, PT, R196.reuse, -INF , PT ;  /* 0xff800000c400780b */ /* 0x040fe20003f5d000 */
[----:B------:R-:W-:Y:S01]  /*4390*/  FMUL.FTZ R227, R196, c[0x0][0x2d0] ;  /* 0x0000b400c4e37a20 */ /* 0x000fe20000410000 */
[----:B------:R-:W-:Y:S01]  /*43a0*/  HMMA.16816.F32.BF16 R104, R164, R112, RZ ;  /* 0x00000070a468723c */ /* 0x000fe200000418ff */
[C---:B-1----:R-:W-:Y:S01]  /*43b0*/  F2FP.BF16.PACK_AB R7, R48.reuse, R49 ;  /* 0x000000313007723e */ /* 0x042fe200000010ff */
[----:B------:R-:W-:Y:S01]  /*43c0*/  MUFU.EX2 R210, R210 ;  /* 0x000000d200d27308 */ /* 0x000fe20000000800 */
[----:B------:R-:W-:Y:S01]  /*43d0*/  FADD.FTZ R201, R48, R201 ;  /* 0x000000c930c97221 */ /* 0x000fe20000010000 */
[----:B------:R-:W-:-:S04]  /*43e0*/  FSEL R227, R227, RZ, P2 ;  /* 0x000000ffe3e37208 */ /* 0x000fc80001000000 */
[C---:B------:R-:W-:Y:S01]  /*43f0*/  HMMA.16816.F32.BF16 R120, R164.reuse, R128, RZ ;  /* 0x00000080a478723c */ /* 0x040fe200000418ff */
[--C-:B------:R-:W-:Y:S02]  /*4400*/  FFMA.FTZ R217, R65, c[0x0][0x2d0], -R227.reuse ;  /* 0x0000b40041d97a23 */ /* 0x100fe400000108e3 */
[--C-:B------:R-:W-:Y:S01]  /*4410*/  FFMA.FTZ R224, R60, c[0x0][0x2d0], -R227.reuse ;  /* 0x0000b4003ce07a23 */ /* 0x100fe200000108e3 */
[----:B--2---:R-:W-:Y:S01]  /*4420*/  FMNMX.FTZ R3, R3, R68, !PT ;  /* 0x0000004403037209 */ /* 0x004fe20007810000 */
[--C-:B------:R-:W-:Y:S02]  /*4430*/  FFMA.FTZ R60, R63, c[0x0][0x2d0], -R227.reuse ;  /* 0x0000b4003f3c7a23 */ /* 0x100fe400000108e3 */
[--C-:B------:R-:W-:Y:S01]  /*4440*/  FFMA.FTZ R63, R62, c[0x0][0x2d0], -R227.reuse ;  /* 0x0000b4003e3f7a23 */ /* 0x100fe200000108e3 */
[----:B------:R-:W-:Y:S01]  /*4450*/  MUFU.EX2 R217, R217 ;  /* 0x000000d900d97308 */ /* 0x000fe20000000800 */
[----:B------:R-:W1:Y:S01]  /*4460*/  SHFL.BFLY PT, R65, R3, 0x1, 0x1f ;  /* 0x0c201f0003417f89 */ /* 0x000e6200000e0000 */
[----:B------:R-:W-:Y:S01]  /*4470*/  HMMA.16816.F32.BF16 R136, R164, R144, RZ ;  /* 0x00000090a488723c */ /* 0x000fe200000418ff */
[----:B------:R-:W-:-:S02]  /*4480*/  FFMA.FTZ R62, R64, c[0x0][0x2d0], -R227 ;  /* 0x0000b400403e7a23 */ /* 0x000fc400000108e3 */
[--C-:B------:R-:W-:Y:S02]  /*4490*/  FFMA.FTZ R61, R61, c[0x0][0x2d0], -R227.reuse ;  /* 0x0000b4003d3d7a23 */ /* 0x100fe400000108e3 */
[--C-:B------:R-:W-:Y:S01]  /*44a0*/  FFMA.FTZ R64, R84, c[0x0][0x2d0], -R227.reuse ;  /* 0x0000b40054407a23 */ /* 0x100fe200000108e3 */
[----:B------:R-:W2:Y:S01]  /*44b0*/  MUFU.EX2 R224, R224 ;  /* 0x000000e000e07308 */ /* 0x000ea20000000800 */
[--C-:B------:R-:W-:Y:S01]  /*44c0*/  FFMA.FTZ R230, R230, c[0x0][0x2d0], -R227.reuse ;  /* 0x0000b400e6e67a23 */ /* 0x100fe200000108e3 */
[C---:B------:R-:W-:Y:S01]  /*44d0*/  HMMA.16816.F32.BF16 R148, R164.reuse, R156, RZ ;  /* 0x0000009ca494723c */ /* 0x040fe200000418ff */
[--C-:B------:R-:W-:Y:S02]  /*44e0*/  FFMA.FTZ R231, R231, c[0x0][0x2d0], -R227.reuse ;  /* 0x0000b400e7e77a23 */ /* 0x100fe400000108e3 */
[--C-:B------:R-:W-:Y:S02]  /*44f0*/  FFMA.FTZ R220, R220, c[0x0][0x2d0], -R227.reuse ;  /* 0x0000b400dcdc7a23 */ /* 0x100fe400000108e3 */
[--C-:B------:R-:W-:Y:S01]  /*4500*/  FFMA.FTZ R223, R223, c[0x0][0x2d0], -R227.reuse ;  /* 0x0000b400dfdf7a23 */ /* 0x100fe200000108e3 */
[----:B------:R-:W3:Y:S01]  /*4510*/  MUFU.EX2 R60, R60 ;  /* 0x0000003c003c7308 */ /* 0x000ee20000000800 */
[--C-:B------:R-:W-:Y:S01]  /*4520*/  FFMA.FTZ R225, R225, c[0x0][0x2d0], -R227.reuse ;  /* 0x0000b400e1e17a23 */ /* 0x100fe200000108e3 */
[----:B------:R-:W-:Y:S01]  /*4530*/  HMMA.16816.F32.BF16 R168, R164, R36, RZ ;  /* 0x00000024a4a8723c */ /* 0x000fe200000418ff */
[----:B------:R-:W-:-:S05]  /*4540*/  FFMA.FTZ R226, R226, c[0x0][0x2d0], -R227 ;  /* 0x0000b400e2e27a23 */ /* 0x000fca00000108e3 */
[----:B------:R-:W4:Y:S01]  /*4550*/  MUFU.EX2 R63, R63 ;  /* 0x0000003f003f7308 */ /* 0x000f220000000800 */
[----:B-1----:R-:W-:Y:S01]  /*4560*/  FMNMX.FTZ R3, R3, R65, !PT ;  /* 0x0000004103037209 */ /* 0x002fe20007810000 */
[C---:B------:R-:W-:Y:S01]  /*4570*/  HMMA.16816.F32.BF16 R184, R164.reuse, R182, RZ ;  /* 0x000000b6a4b8723c */ /* 0x040fe200000418ff */
[----:B--2---:R-:W-:Y:S01]  /*4580*/  F2FP.BF16.PACK_AB R160, R224, R217 ;  /* 0x000000d9e0a0723e */ /* 0x004fe200000010ff */
[----:B------:R-:W-:Y:S01]  /*4590*/  FADD.FTZ R217, R217, R224 ;  /* 0x000000e0d9d97221 */ /* 0x000fe20000010000 */
[C---:B------:R-:W-:Y:S01]  /*45a0*/  FSETP.NEU.FTZ.AND P2, PT, R3.reuse, -INF , PT ;  /* 0xff8000000300780b */ /* 0x040fe20003f5d000 */
[----:B------:R-:W-:Y:S02]  /*45b0*/  FMUL.FTZ R65, R3, c[0x0][0x2d0] ;  /* 0x0000b40003417a20 */ /* 0x000fe40000410000 */
[----:B------:R-:W1:Y:S01]  /*45c0*/  MUFU.EX2 R62, R62 ;  /* 0x0000003e003e7308 */ /* 0x000e620000000800 */
[----:B---3--:R-:W-:Y:S01]  /*45d0*/  FADD.FTZ R217, R60, R217 ;  /* 0x000000d93cd97221 */ /* 0x008fe20000010000 */
[----:B------:R-:W-:Y:S01]  /*45e0*/  HMMA.16816.F32.BF16 R76, R164, R82, RZ ;  /* 0x00000052a44c723c */ /* 0x000fe200000418ff */
[----:B------:R-:W-:Y:S01]  /*45f0*/  FSEL R200, R65, RZ, P2 ;  /* 0x000000ff41c87208 */ /* 0x000fe20001000000 */
[----:B------:R-:W-:Y:S01]  /*4600*/  FFMA.FTZ R65, R85, c[0x0][0x2d0], -R227 ;  /* 0x0000b40055417a23 */ /* 0x000fe200000108e3 */
[----:B------:R-:W-:-:S03]  /*4610*/  FSETP.NEU.FTZ.AND P2, PT, R3, -INF , PT ;  /* 0xff8000000300780b */ /* 0x000fc60003f5d000 */
[--C-:B------:R-:W-:Y:S01]  /*4620*/  FFMA.FTZ R229, R67, c[0x0][0x2d0], -R200.reuse ;  /* 0x0000b40043e57a23 */ /* 0x100fe200000108c8 */
[----:B----4-:R-:W-:Y:S01]  /*4630*/  F2FP.BF16.PACK_AB R162, R63, R60 ;  /* 0x0000003c3fa2723e */ /* 0x010fe200000010ff */
[--C-:B------:R-:W-:Y:S01]  /*4640*/  FFMA.FTZ R228, R119, c[0x0][0x2d0], -R200.reuse ;  /* 0x0000b40077e47a23 */ /* 0x100fe200000108c8 */
[C---:B------:R-:W-:Y:S01]  /*4650*/  HMMA.16816.F32.BF16 R92, R164.reuse, R98, RZ ;  /* 0x00000062a45c723c */ /* 0x040fe200000418ff */
[--C-:B------:R-:W-:Y:S01]  /*4660*/  FFMA.FTZ R67, R118, c[0x0][0x2d0], -R200.reuse ;  /* 0x0000b40076437a23 */ /* 0x100fe200000108c8 */
[----:B------:R-:W2:Y:S01]  /*4670*/  MUFU.EX2 R61, R61 ;  /* 0x0000003d003d7308 */ /* 0x000ea20000000800 */
[--C-:B------:R-:W-:Y:S02]  /*4680*/  FFMA.FTZ R66, R66, c[0x0][0x2d0], -R200.reuse ;  /* 0x0000b40042427a23 */ /* 0x100fe400000108c8 */
[--C-:B------:R-:W-:Y:S02]  /*4690*/  FFMA.FTZ R197, R117, c[0x0][0x2d0], -R200.reuse ;  /* 0x0000b40075c57a23 */ /* 0x100fe400000108c8 */
[--C-:B------:R-:W-:Y:S01]  /*46a0*/  FFMA.FTZ R199, R116, c[0x0][0x2d0], -R200.reuse ;  /* 0x0000b40074c77a23 */ /* 0x100fe200000108c8 */
[----:B------:R-:W-:Y:S01]  /*46b0*/  HMMA.16816.F32.BF16 R108, R164, R114, RZ ;  /* 0x00000072a46c723c */ /* 0x000fe200000418ff */
[--C-:B------:R-:W-:Y:S01]  /*46c0*/  FFMA.FTZ R198, R86, c[0x0][0x2d0], -R200.reuse ;  /* 0x0000b40056c67a23 */ /* 0x100fe200000108c8 */
[----:B------:R-:W-:Y:S01]  /*46d0*/  MUFU.EX2 R228, R228 ;  /* 0x000000e400e47308 */ /* 0x000fe20000000800 */
[----:B------:R-:W-:-:S02]  /*46e0*/  FFMA.FTZ R200, R87, c[0x0][0x2d0], -R200 ;  /* 0x0000b40057c87a23 */ /* 0x000fc400000108c8 */
[----:B------:R-:W-:-:S03]  /*46f0*/  FADD.FTZ R217, R63, R217 ;  /* 0x000000d93fd97221 */ /* 0x000fc60000010000 */
[----:B------:R-:W-:Y:S01]  /*4700*/  HMMA.16816.F32.BF16 R124, R164, R130, RZ ;  /* 0x00000082a47c723c */ /* 0x000fe200000418ff */
[----:B-1----:R-:W-:Y:S01]  /*4710*/  FADD.FTZ R217, R62, R217 ;  /* 0x000000d93ed97221 */ /* 0x002fe20000010000 */
[----:B------:R-:W1:Y:S03]  /*4720*/  MUFU.EX2 R229, R229 ;  /* 0x000000e500e57308 */ /* 0x000e660000000800 */
[----:B--2---:R-:W-:-:S03]  /*4730*/  FADD.FTZ R217, R61, R217 ;  /* 0x000000d93dd97221 */ /* 0x004fc60000010000 */
[C---:B------:R-:W-:Y:S02]  /*4740*/  HMMA.16816.F32.BF16 R140, R164.reuse, R146, RZ ;  /* 0x00000092a48c723c */ /* 0x040fe400000418ff */
[----:B------:R-:W2:Y:S06]  /*4750*/  MUFU.EX2 R67, R67 ;  /* 0x0000004300437308 */ /* 0x000eac0000000800 */
[----:B------:R-:W-:Y:S02]  /*4760*/  HMMA.16816.F32.BF16 R152, R164, R158, RZ ;  /* 0x0000009ea498723c */ /* 0x000fe400000418ff */
[----:B------:R-:W3:Y:S01]  /*4770*/  MUFU.EX2 R66, R66 ;  /* 0x0000004200427308 */ /* 0x000ee20000000800 */
[----:B-1----:R-:W-:Y:S01]  /*4780*/  F2FP.BF16.PACK_AB R161, R229, R228 ;  /* 0x000000e4e5a1723e */ /* 0x002fe200000010ff */
[----:B------:R-:W-:-:S04]  /*4790*/  FADD.FTZ R228, R228, R229 ;  /* 0x000000e5e4e47221 */ /* 0x000fc80000010000 */
[----:B------:R-:W-:Y:S02]  /*47a0*/  HMMA.16816.F32.BF16 R164, R164, R38, RZ ;  /* 0x00000026a4a4723c */ /* 0x000fe400000418ff */
[----:B------:R-:W1:Y:S01]  /*47b0*/  MUFU.EX2 R64, R64 ;  /* 0x0000004000407308 */ /* 0x000e620000000800 */
[----:B--2---:R-:W-:-:S05]  /*47c0*/  FADD.FTZ R228, R67, R228 ;  /* 0x000000e443e47221 */ /* 0x004fca0000010000 */
[----:B------:R-:W-:Y:S01]  /*47d0*/  HMMA.16816.F32.BF16 R188, R4, R40, R188 ;  /* 0x0000002804bc723c */ /* 0x000fe200000418bc */
[C---:B---3--:R-:W-:Y:S01]  /*47e0*/  F2FP.BF16.PACK_AB R163, R66.reuse, R67 ;  /* 0x0000004342a3723e */ /* 0x048fe200000010ff */
[----:B------:R-:W2:Y:S01]  /*47f0*/  MUFU.EX2 R65, R65 ;  /* 0x0000004100417308 */ /* 0x000ea20000000800 */
[----:B------:R-:W-:-:S05]  /*4800*/  FADD.FTZ R228, R66, R228 ;  /* 0x000000e442e47221 */ /* 0x000fca0000010000 */
[----:B------:R-:W-:Y:S01]  /*4810*/  HMMA.16816.F32.BF16 R72, R4, R32, R72 ;  /* 0x000000200448723c */ /* 0x000fe20000041848 */
[----:B-1----:R-:W-:Y:S01]  /*4820*/  FADD.FTZ R217, R64, R217 ;  /* 0x000000d940d97221 */ /* 0x002fe20000010000 */
[----:B------:R-:W1:Y:S06]  /*4830*/  MUFU.EX2 R197, R197 ;  /* 0x000000c500c57308 */ /* 0x000e6c0000000800 */
[----:B------:R-:W-:Y:S02]  /*4840*/  HMMA.16816.F32.BF16 R192, R160, R180, RZ ;  /* 0x000000b4a0c0723c */ /* 0x000fe400000418ff */
[----:B------:R-:W3:Y:S01]  /*4850*/  MUFU.EX2 R199, R199 ;  /* 0x000000c700c77308 */ /* 0x000ee20000000800 */
[----:B--2---:R-:W-:-:S04]  /*4860*/  FADD.FTZ R217, R65, R217 ;  /* 0x000000d941d97221 */ /* 0x004fc80000010000 */
[----:B------:R-:W-:Y:S01]  /*4870*/  IMAD.MOV.U32 R181, RZ, RZ, R102 ;  /* 0x000000ffffb57224 */ /* 0x000fe200078e0066 */
[----:B------:R-:W-:Y:S01]  /*4880*/  HMMA.16816.F32.BF16 R88, R4, R28, R88 ;  /* 0x0000001c0458723c */ /* 0x000fe20000041858 */
[----:B------:R-:W-:Y:S01]  /*4890*/  IMAD.MOV.U32 R180, RZ, RZ, R100 ;  /* 0x000000ffffb47224 */ /* 0x000fe200078e0064 */
[----:B------:R-:W2:Y:S01]  /*48a0*/  MUFU.EX2 R198, R198 ;  /* 0x000000c600c67308 */ /* 0x000ea20000000800 */
[----:B-1----:R-:W-:-:S05]  /*48b0*/  FADD.FTZ R228, R197, R228 ;  /* 0x000000e4c5e47221 */ /* 0x002fca0000010000 */
[----:B------:R-:W-:Y:S02]  /*48c0*/  HMMA.16816.F32.BF16 R104, R4, R24, R104 ;  /* 0x000000180468723c */ /* 0x000fe40000041868 */
[----:B------:R-:W1:Y:S01]  /*48d0*/  MUFU.EX2 R200, R200 ;  /* 0x000000c800c87308 */ /* 0x000e620000000800 */
[----:B---3--:R-:W-:-:S05]  /*48e0*/  FADD.FTZ R228, R199, R228 ;  /* 0x000000e4c7e47221 */ /* 0x008fca0000010000 */
[----:B------:R-:W-:Y:S02]  /*48f0*/  HMMA.16816.F32.BF16 R120, R4, R20, R120 ;  /* 0x000000140478723c */ /* 0x000fe40000041878 */
[----:B------:R-:W-:Y:S01]  /*4900*/  MUFU.EX2 R220, R220 ;  /* 0x000000dc00dc7308 */ /* 0x000fe20000000800 */
[----:B--2---:R-:W-:-:S05]  /*4910*/  FADD.FTZ R228, R198, R228 ;  /* 0x000000e4c6e47221 */ /* 0x004fca0000010000 */
[----:B------:R-:W-:Y:S02]  /*4920*/  HMMA.16816.F32.BF16 R136, R4, R16, R136 ;  /* 0x000000100488723c */ /* 0x000fe40000041888 */
[----:B------:R-:W-:Y:S01]  /*4930*/  MUFU.EX2 R223, R223 ;  /* 0x000000df00df7308 */ /* 0x000fe20000000800 */
[----:B-1----:R-:W-:-:S05]  /*4940*/  FADD.FTZ R228, R200, R228 ;  /* 0x000000e4c8e47221 */ /* 0x002fca0000010000 */
[C---:B------:R-:W-:Y:S02]  /*4950*/  HMMA.16816.F32.BF16 R148, R4.reuse, R12, R148 ;  /* 0x0000000c0494723c */ /* 0x040fe40000041894 */
[----:B------:R-:W-:Y:S06]  /*4960*/  MUFU.EX2 R225, R225 ;  /* 0x000000e100e17308 */ /* 0x000fec0000000800 */
[C---:B------:R-:W-:Y:S02]  /*4970*/  HMMA.16816.F32.BF16 R168, R4.reuse, R8, R168 ;  /* 0x0000000804a8723c */ /* 0x040fe400000418a8 */
[----:B------:R-:W-:Y:S06]  /*4980*/  MUFU.EX2 R226, R226 ;  /* 0x000000e200e27308 */ /* 0x000fec0000000800 */
[C---:B------:R-:W-:Y:S08]  /*4990*/  HMMA.16816.F32.BF16 R184, R4.reuse, R42, R184 ;  /* 0x0000002a04b8723c */ /* 0x040ff000000418b8 */
        /* <DEDUP_REMOVED lines=8> */
[----:B------:R-:W-:Y:S01]  /*4a20*/  HMMA.16816.F32.BF16 R68, R160, R80, RZ ;  /* 0x00000050a044723c */ /* 0x000fe200000418ff */
[----:B------:R-:W-:-:S02]  /*4a30*/  F2FP.BF16.PACK_AB R5, R199, R197 ;  /* 0x000000c5c705723e */ /* 0x000fc400000010ff */
[----:B------:R-:W-:Y:S02]  /*4a40*/  F2FP.BF16.PACK_AB R6, R65, R64 ;  /* 0x000000404106723e */ /* 0x000fe400000010ff */
[----:B------:R-:W-:Y:S02]  /*4a50*/  F2FP.BF16.PACK_AB R7, R200, R198 ;  /* 0x000000c6c807723e */ /* 0x000fe400000010ff */
[----:B------:R-:W-:Y:S01]  /*4a60*/  IMAD.MOV.U32 R80, RZ, RZ, R179 ;  /* 0x000000ffff507224 */ /* 0x000fe200078e00b3 */
[----:B------:R-:W-:Y:S01]  /*4a70*/  HMMA.16816.F32.BF16 R100, R160, R112, RZ ;  /* 0x00000070a064723c */ /* 0x000fe200000418ff */
[----:B------:R-:W-:-:S06]  /*4a80*/  IMAD.MOV.U32 R81, RZ, RZ, R178 ;  /* 0x000000ffff517224 */ /* 0x000fcc00078e00b2 */
[----:B------:R-:W-:Y:S01]  /*4a90*/  IMAD.MOV.U32 R112, RZ, RZ, R135 ;  /* 0x000000ffff707224 */ /* 0x000fe200078e0087 */
[----:B------:R-:W-:Y:S01]  /*4aa0*/  HMMA.16816.F32.BF16 R192, R4, R40, R192 ;  /* 0x0000002804c0723c */ /* 0x000fe200000418c0 */
[----:B------:R-:W-:-:S06]  /*4ab0*/  IMAD.MOV.U32 R113, RZ, RZ, R134 ;  /* 0x000000ffff717224 */ /* 0x000fcc00078e0086 */
[----:B------:R-:W-:Y:S01]  /*4ac0*/  IMAD.MOV.U32 R40, RZ, RZ, R177 ;  /* 0x000000ffff287224 */ /* 0x000fe200078e00b1 */
[----:B------:R-:W-:Y:S01]  /*4ad0*/  HMMA.16816.F32.BF16 R116, R160, R128, RZ ;  /* 0x00000080a074723c */ /* 0x000fe200000418ff */
[----:B------:R-:W-:-:S06]  /*4ae0*/  IMAD.MOV.U32 R41, RZ, RZ, R176 ;  /* 0x000000ffff297224 */ /* 0x000fcc00078e00b0 */
[----:B------:R-:W-:Y:S01]  /*4af0*/  IMAD.MOV.U32 R128, RZ, RZ, R133 ;  /* 0x000000ffff807224 */ /* 0x000fe200078e0085 */
[----:B------:R-:W-:Y:S01]  /*4b00*/  HMMA.16816.F32.BF16 R176, R160, R156, RZ ;  /* 0x0000009ca0b0723c */ /* 0x000fe200000418ff */
[----:B------:R-:W-:-:S07]  /*4b10*/  IMAD.MOV.U32 R129, RZ, RZ, R132 ;  /* 0x000000ffff817224 */ /* 0x000fce00078e0084 */
[C---:B------:R-:W-:Y:S08]  /*4b20*/  HMMA.16816.F32.BF16 R132, R160.reuse, R144, RZ ;  /* 0x00000090a084723c */ /* 0x040ff000000418ff */
[----:B------:R-:W-:Y:S07]  /*4b30*/  HMMA.16816.F32.BF16 R84, R160, R96, RZ ;  /* 0x00000060a054723c */ /* 0x000fee00000418ff */
[----:B------:R-:W-:Y:S01]  /*4b40*/  IMAD.MOV.U32 R96, RZ, RZ, R173 ;  /* 0x000000ffff607224 */ /* 0x000fe200078e00ad */
[----:B------:R-:W-:Y:S01]  /*4b50*/  HMMA.16816.F32.BF16 R68, R4, R32, R68 ;  /* 0x000000200444723c */ /* 0x000fe20000041844 */
[----:B------:R-:W-:-:S06]  /*4b60*/  IMAD.MOV.U32 R97, RZ, RZ, R172 ;  /* 0x000000ffff617224 */ /* 0x000fcc00078e00ac */
[----:B------:R-:W-:Y:S01]  /*4b70*/  IMAD.MOV.U32 R32, RZ, RZ, R175 ;  /* 0x000000ffff207224 */ /* 0x000fe200078e00af */
[----:B------:R-:W-:Y:S01]  /*4b80*/  HMMA.16816.F32.BF16 R100, R4, R24, R100 ;  /* 0x000000180464723c */ /* 0x000fe20000041864 */
[----:B------:R-:W-:Y:S02]  /*4b90*/  IMAD.MOV.U32 R33, RZ, RZ, R174 ;  /* 0x000000ffff217224 */ /* 0x000fe400078e00ae */
[--C-:B------:R-:W-:Y:S02]  /*4ba0*/  FFMA.FTZ R32, R32, c[0x0][0x2d0], -R208.reuse ;  /* 0x0000b40020207a23 */ /* 0x100fe400000108d0 */
[----:B------:R-:W-:Y:S02]  /*4bb0*/  FFMA.FTZ R33, R33, c[0x0][0x2d0], -R208 ;  /* 0x0000b40021217a23 */ /* 0x000fe400000108d0 */
[----:B------:R-:W-:Y:S01]  /*4bc0*/  IMAD.MOV.U32 R25, RZ, RZ, R128 ;  /* 0x000000ffff197224 */ /* 0x000fe200078e0080 */
[----:B------:R-:W-:Y:S01]  /*4bd0*/  HMMA.16816.F32.BF16 R172, R160, R36, RZ ;  /* 0x00000024a0ac723c */ /* 0x000fe200000418ff */
[----:B------:R-:W-:Y:S01]  /*4be0*/  IMAD.MOV.U32 R24, RZ, RZ, R129 ;  /* 0x000000ffff187224 */ /* 0x000fe200078e0081 */
[----:B------:R-:W-:Y:S05]  /*4bf0*/  MUFU.EX2 R32, R32 ;  /* 0x0000002000207308 */ /* 0x000fea0000000800 */
[----:B------:R-:W-:Y:S01]  /*4c00*/  IMAD.MOV.U32 R36, RZ, RZ, R112 ;  /* 0x000000ffff247224 */ /* 0x000fe200078e0070 */
[----:B------:R-:W-:Y:S01]  /*4c10*/  HMMA.16816.F32.BF16 R116, R4, R20, R116 ;  /* 0x000000140474723c */ /* 0x000fe20000041874 */
[----:B------:R-:W-:Y:S01]  /*4c20*/  IMAD.MOV.U32 R37, RZ, RZ, R113 ;  /* 0x000000ffff257224 */ /* 0x000fe200078e0071 */
[----:B------:R-:W-:Y:S01]  /*4c30*/  MUFU.EX2 R33, R33 ;  /* 0x0000002100217308 */ /* 0x000fe20000000800 */
[----:B------:R-:W-:-:S02]  /*4c40*/  FFMA.FTZ R36, R36, c[0x0][0x2d0], -R216 ;  /* 0x0000b40024247a23 */ /* 0x000fc400000108d8 */
[----:B------:R-:W-:Y:S02]  /*4c50*/  FFMA.FTZ R37, R37, c[0x0][0x2d0], -R216 ;  /* 0x0000b40025257a23 */ /* 0x000fe400000108d8 */
[----:B------:R-:W-:Y:S01]  /*4c60*/  IMAD.MOV.U32 R21, RZ, RZ, R96 ;  /* 0x000000ffff157224 */ /* 0x000fe200078e0060 */
[C---:B------:R-:W-:Y:S01]  /*4c70*/  HMMA.16816.F32.BF16 R132, R4.reuse, R16, R132 ;  /* 0x000000100484723c */ /* 0x040fe20000041884 */
[----:B------:R-:W-:Y:S01]  /*4c80*/  IMAD.MOV.U32 R20, RZ, RZ, R97 ;  /* 0x000000ffff147224 */ /* 0x000fe200078e0061 */
[----:B------:R-:W-:Y:S05]  /*4c90*/  MUFU.EX2 R36, R36 ;  /* 0x0000002400247308 */ /* 0x000fea0000000800 */
[----:B------:R-:W-:Y:S01]  /*4ca0*/  IMAD.MOV.U32 R16, RZ, RZ, R80 ;  /* 0x000000ffff107224 */ /* 0x000fe200078e0050 */
[----:B------:R-:W-:Y:S01]  /*4cb0*/  HMMA.16816.F32.BF16 R176, R4, R12, R176 ;  /* 0x0000000c04b0723c */ /* 0x000fe200000418b0 */
[----:B------:R-:W-:Y:S01]  /*4cc0*/  IMAD.MOV.U32 R17, RZ, RZ, R81 ;  /* 0x000000ffff117224 */ /* 0x000fe200078e0051 */
[----:B------:R-:W-:Y:S05]  /*4cd0*/  MUFU.EX2 R37, R37 ;  /* 0x0000002500257308 */ /* 0x000fea0000000800 */
[----:B------:R-:W-:Y:S01]  /*4ce0*/  IMAD.MOV.U32 R12, RZ, RZ, R180 ;  /* 0x000000ffff0c7224 */ /* 0x000fe200078e00b4 */
[----:B------:R-:W-:Y:S01]  /*4cf0*/  HMMA.16816.F32.BF16 R80, R160, R82, RZ ;  /* 0x00000052a050723c */ /* 0x000fe200000418ff */
[----:B------:R-:W-:-:S07]  /*4d00*/  IMAD.MOV.U32 R13, RZ, RZ, R181 ;  /* 0x000000ffff0d7224 */ /* 0x000fce00078e00b5 */
[C---:B------:R-:W-:Y:S08]  /*4d10*/  HMMA.16816.F32.BF16 R180, R160.reuse, R182, RZ ;  /* 0x000000b6a0b4723c */ /* 0x040ff000000418ff */
[C---:B------:R-:W-:Y:S08]  /*4d20*/  HMMA.16816.F32.BF16 R96, R160.reuse, R98, RZ ;  /* 0x00000062a060723c */ /* 0x040ff000000418ff */
[C---:B------:R-:W-:Y:S08]  /*4d30*/  HMMA.16816.F32.BF16 R112, R160.reuse, R114, RZ ;  /* 0x00000072a070723c */ /* 0x040ff000000418ff */
[C---:B------:R-:W-:Y:S08]  /*4d40*/  HMMA.16816.F32.BF16 R128, R160.reuse, R130, RZ ;  /* 0x00000082a080723c */ /* 0x040ff000000418ff */
[C---:B------:R-:W-:Y:S08]  /*4d50*/  HMMA.16816.F32.BF16 R144, R160.reuse, R146, RZ ;  /* 0x00000092a090723c */ /* 0x040ff000000418ff */
[C---:B------:R-:W-:Y:S08]  /*4d60*/  HMMA.16816.F32.BF16 R156, R160.reuse, R158, RZ ;  /* 0x0000009ea09c723c */ /* 0x040ff000000418ff */
[----:B------:R-:W-:Y:S07]  /*4d70*/  HMMA.16816.F32.BF16 R160, R160, R38, RZ ;  /* 0x00000026a0a0723c */ /* 0x000fee00000418ff */
[--C-:B------:R-:W-:Y:S01]  /*4d80*/  FFMA.FTZ R39, R20, c[0x0][0x2d0], -R216.reuse ;  /* 0x0000b40014277a23 */ /* 0x100fe200000108d8 */
[----:B------:R-:W-:Y:S01]  /*4d90*/  HMMA.16816.F32.BF16 R172, R4, R8, R172 ;  /* 0x0000000804ac723c */ /* 0x000fe200000418ac */
[----:B------:R-:W-:-:S04]  /*4da0*/  FFMA.FTZ R38, R21, c[0x0][0x2d0], -R216 ;  /* 0x0000b40015267a23 */ /* 0x000fc800000108d8 */
[----:B------:R-:W1:Y:S03]  /*4db0*/  MUFU.EX2 R39, R39 ;  /* 0x0000002700277308 */ /* 0x000e660000000800 */
[C---:B------:R-:W-:Y:S05]  /*4dc0*/  HMMA.16816.F32.BF16 R96, R4.reuse, R30, R96 ;  /* 0x0000001e0460723c */ /* 0x040fea0000041860 */
[----:B------:R-:W2:Y:S02]  /*4dd0*/  MUFU.EX2 R38, R38 ;  /* 0x0000002600267308 */ /* 0x000ea40000000800 */
[----:B------:R-:W-:Y:S01]  /*4de0*/  FMUL.FTZ R31, R3, c[0x0][0x2d0] ;  /* 0x0000b400031f7a20 */ /* 0x000fe20000410000 */
[----:B------:R-:W-:Y:S01]  /*4df0*/  HMMA.16816.F32.BF16 R160, R4, R10, R160 ;  /* 0x0000000a04a0723c */ /* 0x000fe200000418a0 */
[----:B------:R-:W3:Y:S01]  /*4e00*/  LDSM.16.MT88.4 R8, [R246+0x1100] ;  /* 0x00110000f608783b */ /* 0x000ee20000004200 */
[----:B------:R-:W-:-:S02]  /*4e10*/  F2FP.BF16.PACK_AB R30, R212, R213 ;  /* 0x000000d5d41e723e */ /* 0x000fc400000010ff */
[----:B------:R-:W-:Y:S01]  /*4e20*/  FSEL R31, R31, RZ, P2 ;  /* 0x000000ff1f1f7208 */ /* 0x000fe20001000000 */
[----:B-1----:R-:W-:Y:S01]  /*4e30*/  FADD.FTZ R204, R39, R204 ;  /* 0x000000cc27cc7221 */ /* 0x002fe20000010000 */
[----:B------:R-:W-:Y:S02]  /*4e40*/  PLOP3.LUT P2, PT, PT, PT, UP0, 0x80, 0x0 ;  /* 0x000000000000781c */ /* 0x000fe40003f4f008 */
[----:B------:R-:W-:Y:S01]  /*4e50*/  HMMA.16816.F32.BF16 R84, R4, R28, R84 ;  /* 0x0000001c0454723c */ /* 0x000fe20000041854 */
[----:B------:R1:W-:Y:S01]  /*4e60*/  MUFU.EX2 R29, R230 ;  /* 0x000000e6001d7308 */ /* 0x0003e20000000800 */
[--C-:B------:R-:W-:Y:S02]  /*4e70*/  FFMA.FTZ R41, R41, c[0x0][0x2d0], -R31.reuse ;  /* 0x0000b40029297a23 */ /* 0x100fe4000001081f */
[--C-:B------:R-:W-:Y:S02]  /*4e80*/  FFMA.FTZ R40, R40, c[0x0][0x2d0], -R31.reuse ;  /* 0x0000b40028287a23 */ /* 0x100fe4000001081f */
[----:B------:R-:W-:-:S02]  /*4e90*/  FFMA.FTZ R218, R218, c[0x0][0x2d0], -R31 ;  /* 0x0000b400dada7a23 */ /* 0x000fc4000001081f */
[C---:B------:R-:W-:Y:S01]  /*4ea0*/  HMMA.16816.F32.BF16 R180, R4.reuse, R42, R180 ;  /* 0x0000002a04b4723c */ /* 0x040fe200000418b4 */
[----:B------:R4:W5:Y:S01]  /*4eb0*/  MUFU.EX2 R28, R231 ;  /* 0x000000e7001c7308 */ /* 0x0009620000000800 */
[--C-:B------:R-:W-:Y:S02]  /*4ec0*/  FFMA.FTZ R219, R219, c[0x0][0x2d0], -R31.reuse ;  /* 0x0000b400dbdb7a23 */ /* 0x100fe4000001081f */
[--C-:B------:R-:W-:Y:S02]  /*4ed0*/  FFMA.FTZ R221, R221, c[0x0][0x2d0], -R31.reuse ;  /* 0x0000b400dddd7a23 */ /* 0x100fe4000001081f */
[----:B------:R-:W-:Y:S02]  /*4ee0*/  FFMA.FTZ R222, R222, c[0x0][0x2d0], -R31 ;  /* 0x0000b400dede7a23 */ /* 0x000fe4000001081f */
[----:B------:R-:W-:Y:S01]  /*4ef0*/  HMMA.16816.F32.BF16 R80, R4, R34, R80 ;  /* 0x000000220450723c */ /* 0x000fe20000041850 */
[----:B-1----:R-:W-:Y:S01]  /*4f00*/  FFMA.FTZ R230, R13, c[0x0][0x2d0], -R227 ;  /* 0x0000b4000de67a23 */ /* 0x002fe200000108e3 */
[----:B------:R-:W-:Y:S01]  /*4f10*/  MUFU.EX2 R41, R41 ;  /* 0x0000002900297308 */ /* 0x000fe20000000800 */
[----:B------:R-:W-:-:S02]  /*4f20*/  FFMA.FTZ R43, R16, c[0x0][0x2d0], -R31 ;  /* 0x0000b400102b7a23 */ /* 0x000fc4000001081f */
[----:B------:R-:W-:Y:S02]  /*4f30*/  FFMA.FTZ R42, R17, c[0x0][0x2d0], -R31 ;  /* 0x0000b400112a7a23 */ /* 0x000fe4000001081f */
[--C-:B------:R-:W-:Y:S01]  /*4f40*/  FFMA.FTZ R35, R24, c[0x0][0x2d0], -R208.reuse ;  /* 0x0000b40018237a23 */ /* 0x100fe200000108d0 */
[C---:B------:R-:W-:Y:S01]  /*4f50*/  HMMA.16816.F32.BF16 R112, R4.reuse, R26, R112 ;  /* 0x0000001a0470723c */ /* 0x040fe20000041870 */
[----:B----4-:R-:W-:Y:S01]  /*4f60*/  FFMA.FTZ R231, R12, c[0x0][0x2d0], -R227 ;  /* 0x0000b4000ce77a23 */ /* 0x010fe200000108e3 */
[----:B------:R-:W-:Y:S01]  /*4f70*/  MUFU.EX2 R230, R230 ;  /* 0x000000e600e67308 */ /* 0x000fe20000000800 */
[--C-:B------:R-:W-:Y:S01]  /*4f80*/  FFMA.FTZ R34, R25, c[0x0][0x2d0], -R208.reuse ;  /* 0x0000b40019227a23 */ /* 0x100fe200000108d0 */
[----:B--2---:R-:W-:Y:S01]  /*4f90*/  F2FP.BF16.PACK_AB R24, R38, R39 ;  /* 0x000000272618723e */ /* 0x004fe200000010ff */
[----:B------:R-:W-:Y:S02]  /*4fa0*/  FFMA.FTZ R208, R207, c[0x0][0x2d0], -R208 ;  /* 0x0000b400cfd07a23 */ /* 0x000fe400000108d0 */
[----:B------:R-:W-:Y:S01]  /*4fb0*/  F2FP.BF16.PACK_AB R26, R36, R37 ;  /* 0x00000025241a723e */ /* 0x000fe200000010ff */
[----:B------:R-:W-:Y:S01]  /*4fc0*/  HMMA.16816.F32.BF16 R128, R4, R22, R128 ;  /* 0x000000160480723c */ /* 0x000fe20000041880 */
[----:B------:R-:W-:Y:S01]  /*4fd0*/  F2FP.BF16.PACK_AB R27, R32, R33 ;  /* 0x00000021201b723e */ /* 0x000fe200000010ff */
[----:B------:R-:W1:Y:S01]  /*4fe0*/  MUFU.EX2 R231, R231 ;  /* 0x000000e700e77308 */ /* 0x000e620000000800 */
[----:B------:R-:W-:Y:S01]  /*4ff0*/  LDSM.16.MT88.4 R20, [R246+0x3100] ;  /* 0x00310000f614783b */ /* 0x000fe20000004200 */
[----:B-----5:R-:W-:-:S02]  /*5000*/  IMAD.MOV.U32 R227, RZ, RZ, R28 ;  /* 0x000000ffffe37224 */ /* 0x020fc400078e001c */
[----:B------:R-:W-:Y:S02]  /*5010*/  IMAD.MOV.U32 R216, RZ, RZ, R29 ;  /* 0x000000ffffd87224 */ /* 0x000fe400078e001d */
[C---:B------:R-:W-:Y:S01]  /*5020*/  HMMA.16816.F32.BF16 R144, R4.reuse, R18, R144 ;  /* 0x000000120490723c */ /* 0x040fe20000041890 */
[----:B------:R-:W2:Y:S01]  /*5030*/  LDSM.16.MT88.4 R16, [R240+0x1100] ;  /* 0x00110000f010783b */ /* 0x000ea20000004200 */
[----:B------:R-:W4:Y:S01]  /*5040*/  MUFU.EX2 R43, R43 ;  /* 0x0000002b002b7308 */ /* 0x000f220000000800 */
[----:B------:R-:W-:Y:S02]  /*5050*/  FADD.FTZ R217, R216, R217 ;  /* 0x000000d9d8d97221 */ /* 0x000fe40000010000 */
[----:B------:R-:W-:Y:S02]  /*5060*/  FADD.FTZ R204, R38, R204 ;  /* 0x000000cc26cc7221 */ /* 0x000fe40000010000 */
[----:B------:R-:W-:Y:S01]  /*5070*/  FADD.FTZ R217, R227, R217 ;  /* 0x000000d9e3d97221 */ /* 0x000fe20000010000 */
[----:B------:R-:W-:Y:S01]  /*5080*/  HMMA.16816.F32.BF16 R156, R4, R14, R156 ;  /* 0x0000000e049c723c */ /* 0x000fe2000004189c */
[----:B------:R-:W5:Y:S01]  /*5090*/  LDSM.16.MT88.4 R12, [R239+0x1100] ;  /* 0x00110000ef0c783b */ /* 0x000f620000004200 */
[----:B------:R-:W3:Y:S01]  /*50a0*/  MUFU.EX2 R42, R42 ;  /* 0x0000002a002a7308 */ /* 0x000ee20000000800 */
[----:B-1----:R-:W-:-:S02]  /*50b0*/  FADD.FTZ R217, R231, R217 ;  /* 0x000000d9e7d97221 */ /* 0x002fc40000010000 */
[----:B------:R-:W-:Y:S02]  /*50c0*/  FADD.FTZ R204, R37, R204 ;  /* 0x000000cc25cc7221 */ /* 0x000fe40000010000 */
[----:B------:R-:W-:Y:S01]  /*50d0*/  F2FP.BF16.PACK_AB R4, R28, R29 ;  /* 0x0000001d1c04723e */ /* 0x000fe200000010ff */
[C---:B------:R-:W-:Y:S01]  /*50e0*/  FADD.FTZ R217, R230.reuse, R217 ;  /* 0x000000d9e6d97221 */ /* 0x040fe20000010000 */
[----:B------:R-:W-:Y:S01]  /*50f0*/  F2FP.BF16.PACK_AB R6, R230, R231 ;  /* 0x000000e7e606723e */ /* 0x000fe200000010ff */
[----:B------:R-:W1:Y:S01]  /*5100*/  MUFU.EX2 R40, R40 ;  /* 0x0000002800287308 */ /* 0x000e620000000800 */
[----:B------:R-:W-:Y:S01]  /*5110*/  F2FP.BF16.PACK_AB R28, R214, R215 ;  /* 0x000000d7d61c723e */ /* 0x000fe200000010ff */
[----:B----4-:R-:W-:Y:S01]  /*5120*/  FADD.FTZ R228, R43, R228 ;  /* 0x000000e42be47221 */ /* 0x010fe20000010000 */
[----:B------:R-:W-:Y:S01]  /*5130*/  F2FP.BF16.PACK_AB R29, R210, R211 ;  /* 0x000000d3d21d723e */ /* 0x000fe200000010ff */
[----:B------:R-:W-:Y:S02]  /*5140*/  FADD.FTZ R217, R220, R217 ;  /* 0x000000d9dcd97221 */ /* 0x000fe40000010000 */
[----:B------:R-:W-:-:S02]  /*5150*/  FADD.FTZ R204, R36, R204 ;  /* 0x000000cc24cc7221 */ /* 0x000fc40000010000 */
[----:B------:R-:W4:Y:S01]  /*5160*/  MUFU.EX2 R35, R35 ;  /* 0x0000002300237308 */ /* 0x000f220000000800 */
[C---:B---3--:R-:W-:Y:S01]  /*5170*/  F2FP.BF16.PACK_AB R5, R42.reuse, R43 ;  /* 0x0000002b2a05723e */ /* 0x048fe200000010ff */
[----:B------:R-:W-:Y:S02]  /*5180*/  FADD.FTZ R228, R42, R228 ;  /* 0x000000e42ae47221 */ /* 0x000fe40000010000 */
[----:B------:R-:W-:Y:S02]  /*5190*/  FADD.FTZ R217, R223, R217 ;  /* 0x000000d9dfd97221 */ /* 0x000fe40000010000 */
[----:B------:R-:W-:Y:S02]  /*51a0*/  FADD.FTZ R228, R41, R228 ;  /* 0x000000e429e47221 */ /* 0x000fe40000010000 */
[----:B------:R-:W3:Y:S01]  /*51b0*/  MUFU.EX2 R34, R34 ;  /* 0x0000002200227308 */ /* 0x000ee20000000800 */
[C---:B-1----:R-:W-:Y:S01]  /*51c0*/  F2FP.BF16.PACK_AB R7, R40.reuse, R41 ;  /* 0x000000292807723e */ /* 0x042fe200000010ff */
[----:B------:R-:W-:-:S02]  /*51d0*/  FADD.FTZ R228, R40, R228 ;  /* 0x000000e428e47221 */ /* 0x000fc40000010000 */
[----:B------:R-:W-:Y:S02]  /*51e0*/  FADD.FTZ R204, R215, R204 ;  /* 0x000000ccd7cc7221 */ /* 0x000fe40000010000 */
[----:B------:R-:W-:Y:S02]  /*51f0*/  FADD.FTZ R217, R225, R217 ;  /* 0x000000d9e1d97221 */ /* 0x000fe40000010000 */
[----:B------:R-:W-:Y:S01]  /*5200*/  HMMA.16816.F32.BF16 R192, R4, R8, R192 ;  /* 0x0000000804c0723c */ /* 0x000fe200000418c0 */
[----:B------:R-:W1:Y:S01]  /*5210*/  MUFU.EX2 R218, R218 ;  /* 0x000000da00da7308 */ /* 0x000e620000000800 */
[----:B----4-:R-:W-:Y:S02]  /*5220*/  FADD.FTZ R201, R35, R201 ;  /* 0x000000c923c97221 */ /* 0x010fe40000010000 */
[----:B------:R-:W-:Y:S01]  /*5230*/  FADD.FTZ R204, R214, R204 ;  /* 0x000000ccd6cc7221 */ /* 0x000fe20000010000 */
[----:B---3--:R-:W-:-:S03]  /*5240*/  F2FP.BF16.PACK_AB R25, R34, R35 ;  /* 0x000000232219723e */ /* 0x008fc600000010ff */
[----:B------:R-:W-:Y:S01]  /*5250*/  HMMA.16816.F32.BF16 R180, R4, R10, R180 ;  /* 0x0000000a04b4723c */ /* 0x000fe200000418b4 */
[----:B------:R-:W3:Y:S01]  /*5260*/  MUFU.EX2 R219, R219 ;  /* 0x000000db00db7308 */ /* 0x000ee20000000800 */
[----:B------:R-:W-:Y:S02]  /*5270*/  FADD.FTZ R201, R34, R201 ;  /* 0x000000c922c97221 */ /* 0x000fe40000010000 */
[----:B------:R-:W-:Y:S02]  /*5280*/  FADD.FTZ R204, R213, R204 ;  /* 0x000000ccd5cc7221 */ /* 0x000fe40000010000 */
[----:B------:R-:W-:Y:S02]  /*5290*/  FADD.FTZ R201, R33, R201 ;  /* 0x000000c921c97221 */ /* 0x000fe40000010000 */
[----:B------:R-:W-:Y:S01]  /*52a0*/  HMMA.16816.F32.BF16 R188, R24, R8, R188 ;  /* 0x0000000818bc723c */ /* 0x000fe200000418bc */
[----:B------:R-:W4:Y:S01]  /*52b0*/  MUFU.EX2 R221, R221 ;  /* 0x000000dd00dd7308 */ /* 0x000f220000000800 */
[----:B------:R-:W-:-:S02]  /*52c0*/  FADD.FTZ R201, R32, R201 ;  /* 0x000000c920c97221 */ /* 0x000fc40000010000 */
[----:B-1----:R-:W-:Y:S02]  /*52d0*/  FADD.FTZ R228, R218, R228 ;  /* 0x000000e4dae47221 */ /* 0x002fe40000010000 */
[----:B------:R-:W-:Y:S02]  /*52e0*/  FADD.FTZ R201, R211, R201 ;  /* 0x000000c9d3c97221 */ /* 0x000fe40000010000 */
[----:B------:R-:W-:Y:S01]  /*52f0*/  HMMA.16816.F32.BF16 R184, R24, R10, R184 ;  /* 0x0000000a18b8723c */ /* 0x000fe200000418b8 */
[----:B------:R-:W1:Y:S01]  /*5300*/  LDSM.16.MT88.4 R8, [R238+0x1100] ;  /* 0x00110000ee08783b */ /* 0x000e620000004200 */
[----:B------:R-:W-:Y:S01]  /*5310*/  MUFU.EX2 R222, R222 ;  /* 0x000000de00de7308 */ /* 0x000fe20000000800 */
[----:B---3--:R-:W-:Y:S02]  /*5320*/  FADD.FTZ R228, R219, R228 ;  /* 0x000000e4dbe47221 */ /* 0x008fe40000010000 */
[----:B------:R-:W-:-:S03]  /*5330*/  FADD.FTZ R201, R210, R201 ;  /* 0x000000c9d2c97221 */ /* 0x000fc60000010000 */
[-C--:B--2---:R-:W-:Y:S01]  /*5340*/  HMMA.16816.F32.BF16 R68, R4, R16.reuse, R68 ;  /* 0x000000100444723c */ /* 0x084fe20000041844 */
[----:B----4-:R-:W-:Y:S01]  /*5350*/  FADD.FTZ R228, R221, R228 ;  /* 0x000000e4dde47221 */ /* 0x010fe20000010000 */
[----:B------:R-:W2:Y:S06]  /*5360*/  MUFU.EX2 R207, R209 ;  /* 0x000000d100cf7308 */ /* 0x000eac0000000800 */
[C---:B------:R-:W-:Y:S02]  /*5370*/  HMMA.16816.F32.BF16 R72, R24.reuse, R16, R72 ;  /* 0x000000101848723c */ /* 0x040fe40000041848 */
[----:B------:R-:W3:Y:S06]  /*5380*/  MUFU.EX2 R208, R208 ;  /* 0x000000d000d07308 */ /* 0x000eec0000000800 */
[----:B------:R-:W-:Y:S01]  /*5390*/  HMMA.16816.F32.BF16 R76, R24, R18, R76 ;  /* 0x00000012184c723c */ /* 0x000fe2000004184c */
[----:B--2---:R-:W-:-:S07]  /*53a0*/  FADD.FTZ R201, R207, R201 ;  /* 0x000000c9cfc97221 */ /* 0x004fce0000010000 */
[----:B------:R-:W-:Y:S01]  /*53b0*/  HMMA.16816.F32.BF16 R80, R4, R18, R80 ;  /* 0x000000120450723c */ /* 0x000fe20000041850 */
[----:B------:R-:W2:Y:S01]  /*53c0*/  LDSM.16.MT88.4 R16, [R240+0x3100] ;  /* 0x00310000f010783b */ /* 0x000ea20000004200 */
[----:B---3--:R-:W-:-:S06]  /*53d0*/  F2FP.BF16.PACK_AB R31, R208, R207 ;  /* 0x000000cfd01f723e */ /* 0x008fcc00000010ff */
[-C--:B-----5:R-:W-:Y:S08]  /*53e0*/  HMMA.16816.F32.BF16 R84, R4, R12.reuse, R84 ;  /* 0x0000000c0454723c */ /* 0x0a0ff00000041854 */
[C---:B------:R-:W-:Y:S08]  /*53f0*/  HMMA.16816.F32.BF16 R88, R24.reuse, R12, R88 ;  /* 0x0000000c1858723c */ /* 0x040ff00000041858 */
[-C--:B------:R-:W-:Y:S08]  /*5400*/  HMMA.16816.F32.BF16 R92, R24, R14.reuse, R92 ;  /* 0x0000000e185c723c */ /* 0x080ff0000004185c */
[C---:B------:R-:W-:Y:S01]  /*5410*/  HMMA.16816.F32.BF16 R96, R4.reuse, R14, R96 ;  /* 0x0000000e0460723c */ /* 0x040fe20000041860 */
[----:B------:R-:W3:Y:S07]  /*5420*/  LDSM.16.MT88.4 R12, [R239+0x3100] ;  /* 0x00310000ef0c783b */ /* 0x000eee0000004200 */
[-C--:B-1----:R-:W-:Y:S08]  /*5430*/  HMMA.16816.F32.BF16 R100, R4, R8.reuse, R100 ;  /* 0x000000080464723c */ /* 0x082ff00000041864 */
[C---:B------:R-:W-:Y:S08]  /*5440*/  HMMA.16816.F32.BF16 R104, R24.reuse, R8, R104 ;  /* 0x000000081868723c */ /* 0x040ff00000041868 */
[-C--:B------:R-:W-:Y:S08]  /*5450*/  HMMA.16816.F32.BF16 R108, R24, R10.reuse, R108 ;  /* 0x0000000a186c723c */ /* 0x080ff0000004186c */
[----:B------:R-:W-:Y:S01]  /*5460*/  HMMA.16816.F32.BF16 R112, R4, R10, R112 ;  /* 0x0000000a0470723c */ /* 0x000fe20000041870 */
[----:B------:R-:W1:Y:S07]  /*5470*/  LDSM.16.MT88.4 R8, [R238+0x3100] ;  /* 0x00310000ee08783b */ /* 0x000e6e0000004200 */
[C---:B--2---:R-:W-:Y:S08]  /*5480*/  HMMA.16816.F32.BF16 R136, R24.reuse, R16, R136 ;  /* 0x000000101888723c */ /* 0x044ff00000041888 */
[C---:B---3--:R-:W-:Y:S08]  /*5490*/  HMMA.16816.F32.BF16 R148, R24.reuse, R12, R148 ;  /* 0x0000000c1894723c */ /* 0x048ff00000041894 */
[C---:B------:R-:W-:Y:S08]  /*54a0*/  HMMA.16816.F32.BF16 R140, R24.reuse, R18, R140 ;  /* 0x00000012188c723c */ /* 0x040ff0000004188c */
[----:B------:R-:W-:Y:S08]  /*54b0*/  HMMA.16816.F32.BF16 R152, R24, R14, R152 ;  /* 0x0000000e1898723c */ /* 0x000ff00000041898 */
[----:B------:R-:W-:Y:S08]  /*54c0*/  HMMA.16816.F32.BF16 R132, R4, R16, R132 ;  /* 0x000000100484723c */ /* 0x000ff00000041884 */
[C---:B-1----:R-:W-:Y:S08]  /*54d0*/  HMMA.16816.F32.BF16 R168, R24.reuse, R8, R168 ;  /* 0x0000000818a8723c */ /* 0x042ff000000418a8 */
[----:B------:R-:W-:Y:S08]  /*54e0*/  HMMA.16816.F32.BF16 R164, R24, R10, R164 ;  /* 0x0000000a18a4723c */ /* 0x000ff000000418a4 */
[C---:B------:R-:W-:Y:S01]  /*54f0*/  HMMA.16816.F32.BF16 R144, R4.reuse, R18, R144 ;  /* 0x000000120490723c */ /* 0x040fe20000041890 */
[----:B------:R-:W1:Y:S07]  /*5500*/  LDSM.16.MT88.4 R16, [R246+0x1900] ;  /* 0x00190000f610783b */ /* 0x000e6e0000004200 */
[C---:B------:R-:W-:Y:S08]  /*5510*/  HMMA.16816.F32.BF16 R176, R4.reuse, R12, R176 ;  /* 0x0000000c04b0723c */ /* 0x040ff000000418b0 */
[C---:B------:R-:W-:Y:S01]  /*5520*/  HMMA.16816.F32.BF16 R156, R4.reuse, R14, R156 ;  /* 0x0000000e049c723c */ /* 0x040fe2000004189c */
[----:B------:R-:W2:Y:S07]  /*5530*/  LDSM.16.MT88.4 R12, [R240+0x1900] ;  /* 0x00190000f00c783b */ /* 0x000eae0000004200 */
[C---:B------:R-:W-:Y:S08]  /*5540*/  HMMA.16816.F32.BF16 R172, R4.reuse, R8, R172 ;  /* 0x0000000804ac723c */ /* 0x040ff000000418ac */
[C---:B------:R-:W-:Y:S01]  /*5550*/  HMMA.16816.F32.BF16 R160, R4.reuse, R10, R160 ;  /* 0x0000000a04a0723c */ /* 0x040fe200000418a0 */
[----:B------:R-:W3:Y:S07]  /*5560*/  LDSM.16.MT88.4 R8, [R239+0x1900] ;  /* 0x00190000ef08783b */ /* 0x000eee0000004200 */
[C---:B------:R-:W-:Y:S08]  /*5570*/  HMMA.16816.F32.BF16 R116, R4.reuse, R20, R116 ;  /* 0x000000140474723c */ /* 0x040ff00000041874 */
[----:B------:R-:W-:Y:S07]  /*5580*/  HMMA.16816.F32.BF16 R128, R4, R22, R128 ;  /* 0x000000160480723c */ /* 0x000fee0000041880 */
[----:B------:R-:W-:Y:S01]  /*5590*/  F2FP.BF16.PACK_AB R4, R223, R220 ;  /* 0x000000dcdf04723e */ /* 0x000fe200000010ff */
[----:B------:R-:W-:Y:S01]  /*55a0*/  HMMA.16816.F32.BF16 R120, R24, R20, R120 ;  /* 0x000000141878723c */ /* 0x000fe20000041878 */
[----:B------:R-:W-:-:S02]  /*55b0*/  F2FP.BF16.PACK_AB R5, R219, R218 ;  /* 0x000000dadb05723e */ /* 0x000fc400000010ff */
[----:B------:R-:W-:Y:S02]  /*55c0*/  F2FP.BF16.PACK_AB R6, R226, R225 ;  /* 0x000000e1e206723e */ /* 0x000fe400000010ff */
[----:B------:R-:W-:-:S03]  /*55d0*/  F2FP.BF16.PACK_AB R7, R222, R221 ;  /* 0x000000ddde07723e */ /* 0x000fc600000010ff */
[----:B------:R-:W-:Y:S01]  /*55e0*/  HMMA.16816.F32.BF16 R124, R24, R22, R124 ;  /* 0x00000016187c723c */ /* 0x000fe2000004187c */
[----:B------:R-:W4:Y:S04]  /*55f0*/  LDSM.16.MT88.4 R24, [R238+0x1900] ;  /* 0x00190000ee18783b */ /* 0x000f280000004200 */
[----:B------:R-:W5:Y:S03]  /*5600*/  LDSM.16.MT88.4 R20, [R246+0x3900] ;  /* 0x00390000f614783b */ /* 0x000f660000004200 */
[-C--:B-1----:R-:W-:Y:S08]  /*5610*/  HMMA.16816.F32.BF16 R192, R4, R16.reuse, R192 ;  /* 0x0000001004c0723c */ /* 0x082ff000000418c0 */
[C---:B------:R-:W-:Y:S08]  /*5620*/  HMMA.16816.F32.BF16 R188, R28.reuse, R16, R188 ;  /* 0x000000101cbc723c */ /* 0x040ff000000418bc */
[-C--:B------:R-:W-:Y:S08]  /*5630*/  HMMA.16816.F32.BF16 R184, R28, R18.reuse, R184 ;  /* 0x000000121cb8723c */ /* 0x080ff000000418b8 */
[C---:B------:R-:W-:Y:S01]  /*5640*/  HMMA.16816.F32.BF16 R180, R4.reuse, R18, R180 ;  /* 0x0000001204b4723c */ /* 0x040fe200000418b4 */
[----:B------:R-:W1:Y:S07]  /*5650*/  LDSM.16.MT88.4 R16, [R240+0x3900] ;  /* 0x00390000f010783b */ /* 0x000e6e0000004200 */
[-C--:B--2---:R-:W-:Y:S08]  /*5660*/  HMMA.16816.F32.BF16 R68, R4, R12.reuse, R68 ;  /* 0x0000000c0444723c */ /* 0x084ff00000041844 */
[C---:B------:R-:W-:Y:S08]  /*5670*/  HMMA.16816.F32.BF16 R72, R28.reuse, R12, R72 ;  /* 0x0000000c1c48723c */ /* 0x040ff00000041848 */
[-C--:B------:R-:W-:Y:S08]  /*5680*/  HMMA.16816.F32.BF16 R76, R28, R14.reuse, R76 ;  /* 0x0000000e1c4c723c */ /* 0x080ff0000004184c */
[C---:B------:R-:W-:Y:S01]  /*5690*/  HMMA.16816.F32.BF16 R80, R4.reuse, R14, R80 ;  /* 0x0000000e0450723c */ /* 0x040fe20000041850 */
[----:B------:R-:W2:Y:S07]  /*56a0*/  LDSM.16.MT88.4 R12, [R239+0x3900] ;  /* 0x00390000ef0c783b */ /* 0x000eae0000004200 */
[-C--:B---3--:R-:W-:Y:S08]  /*56b0*/  HMMA.16816.F32.BF16 R84, R4, R8.reuse, R84 ;  /* 0x000000080454723c */ /* 0x088ff00000041854 */
[C---:B------:R-:W-:Y:S08]  /*56c0*/  HMMA.16816.F32.BF16 R88, R28.reuse, R8, R88 ;  /* 0x000000081c58723c */ /* 0x040ff00000041858 */
[-C--:B------:R-:W-:Y:S08]  /*56d0*/  HMMA.16816.F32.BF16 R92, R28, R10.reuse, R92 ;  /* 0x0000000a1c5c723c */ /* 0x080ff0000004185c */
[C---:B------:R-:W-:Y:S01]  /*56e0*/  HMMA.16816.F32.BF16 R96, R4.reuse, R10, R96 ;  /* 0x0000000a0460723c */ /* 0x040fe20000041860 */
[----:B------:R-:W3:Y:S07]  /*56f0*/  LDSM.16.MT88.4 R8, [R238+0x3900] ;  /* 0x00390000ee08783b */ /* 0x000eee0000004200 */
[C---:B----4-:R-:W-:Y:S08]  /*5700*/  HMMA.16816.F32.BF16 R100, R4.reuse, R24, R100 ;  /* 0x000000180464723c */ /* 0x050ff00000041864 */
[C---:B------:R-:W-:Y:S08]  /*5710*/  HMMA.16816.F32.BF16 R112, R4.reuse, R26, R112 ;  /* 0x0000001a0470723c */ /* 0x040ff00000041870 */
[C---:B-----5:R-:W-:Y:S08]  /*5720*/  HMMA.16816.F32.BF16 R116, R4.reuse, R20, R116 ;  /* 0x000000140474723c */ /* 0x060ff00000041874 */
[C---:B------:R-:W-:Y:S08]  /*5730*/  HMMA.16816.F32.BF16 R128, R4.reuse, R22, R128 ;  /* 0x000000160480723c */ /* 0x040ff00000041880 */
[C---:B-1----:R-:W-:Y:S08]  /*5740*/  HMMA.16816.F32.BF16 R132, R4.reuse, R16, R132 ;  /* 0x000000100484723c */ /* 0x042ff00000041884 */
[C---:B------:R-:W-:Y:S08]  /*5750*/  HMMA.16816.F32.BF16 R144, R4.reuse, R18, R144 ;  /* 0x000000120490723c */ /* 0x040ff00000041890 */
[C---:B--2---:R-:W-:Y:S08]  /*5760*/  HMMA.16816.F32.BF16 R176, R4.reuse, R12, R176 ;  /* 0x0000000c04b0723c */ /* 0x044ff000000418b0 */
[C---:B------:R-:W-:Y:S08]  /*5770*/  HMMA.16816.F32.BF16 R156, R4.reuse, R14, R156 ;  /* 0x0000000e049c723c */ /* 0x040ff0000004189c */
[C---:B---3--:R-:W-:Y:S08]  /*5780*/  HMMA.16816.F32.BF16 R172, R4.reuse, R8, R172 ;  /* 0x0000000804ac723c */ /* 0x048ff000000418ac */
[----:B------:R-:W-:Y:S07]  /*5790*/  HMMA.16816.F32.BF16 R160, R4, R10, R160 ;  /* 0x0000000a04a0723c */ /* 0x000fee00000418a0 */
[----:B------:R-:W-:Y:S01]  /*57a0*/  FADD.FTZ R4, R226, R217 ;  /* 0x000000d9e2047221 */ /* 0x000fe20000010000 */
[----:B------:R-:W-:Y:S01]  /*57b0*/  HMMA.16816.F32.BF16 R104, R28, R24, R104 ;  /* 0x000000181c68723c */ /* 0x000fe20000041868 */
[----:B------:R-:W-:-:S02]  /*57c0*/  FADD.FTZ R6, R222, R228 ;  /* 0x000000e4de067221 */ /* 0x000fc40000010000 */
[----:B------:R-:W-:Y:S01]  /*57d0*/  FADD.FTZ R5, R212, R204 ;  /* 0x000000ccd4057221 */ /* 0x000fe20000010000 */
[----:B------:R1:W-:Y:S04]  /*57e0*/  STL [R1+0x20], R4 ;  /* 0x0000200401007387 */ /* 0x0003e80000100800 */
[----:B------:R2:W-:Y:S01]  /*57f0*/  STL [R1+0x1c], R6 ;  /* 0x00001c0601007387 */ /* 0x0005e20000100800 */
[C---:B------:R-:W-:Y:S08]  /*5800*/  HMMA.16816.F32.BF16 R108, R28.reuse, R26, R108 ;  /* 0x0000001a1c6c723c */ /* 0x040ff0000004186c */
[C---:B------:R-:W-:Y:S08]  /*5810*/  HMMA.16816.F32.BF16 R120, R28.reuse, R20, R120 ;  /* 0x000000141c78723c */ /* 0x040ff00000041878 */
[----:B------:R-:W-:Y:S01]  /*5820*/  HMMA.16816.F32.BF16 R124, R28, R22, R124 ;  /* 0x000000161c7c723c */ /* 0x000fe2000004187c */
[----:B-1----:R-:W-:-:S07]  /*5830*/  FADD.FTZ R4, R208, R201 ;  /* 0x000000c9d0047221 */ /* 0x002fce0000010000 */
[C---:B------:R-:W-:Y:S01]  /*5840*/  HMMA.16816.F32.BF16 R136, R28.reuse, R16, R136 ;  /* 0x000000101c88723c */ /* 0x040fe20000041888 */
[----:B------:R2:W-:Y:S04]  /*5850*/  STL [R1+0x14], R4 ;  /* 0x0000140401007387 */ /* 0x0005e80000100800 */
[----:B------:R2:W-:Y:S03]  /*5860*/  STL [R1+0x18], R5 ;  /* 0x0000180501007387 */ /* 0x0005e60000100800 */
[C---:B------:R-:W-:Y:S08]  /*5870*/  HMMA.16816.F32.BF16 R140, R28.reuse, R18, R140 ;  /* 0x000000121c8c723c */ /* 0x040ff0000004188c */
[C---:B------:R-:W-:Y:S08]  /*5880*/  HMMA.16816.F32.BF16 R148, R28.reuse, R12, R148 ;  /* 0x0000000c1c94723c */ /* 0x040ff00000041894 */
[C---:B------:R-:W-:Y:S08]  /*5890*/  HMMA.16816.F32.BF16 R152, R28.reuse, R14, R152 ;  /* 0x0000000e1c98723c */ /* 0x040ff00000041898 */
[C---:B------:R-:W-:Y:S08]  /*58a0*/  HMMA.16816.F32.BF16 R168, R28.reuse, R8, R168 ;  /* 0x000000081ca8723c */ /* 0x040ff000000418a8 */
[----:B------:R-:W-:Y:S01]  /*58b0*/  HMMA.16816.F32.BF16 R164, R28, R10, R164 ;  /* 0x0000000a1ca4723c */ /* 0x000fe200000418a4 */
[----:B------:R-:W-:Y:S07]  /*58c0*/  @!P2 BRA `(.L_x_152) ;  /* 0x00003c600000a947 */ /* 0x000fee0003800000 */
[C---:B--2---:R-:W-:Y:S01]  /*58d0*/  SHF.L.U64.HI R4, R45.reuse, 0x1, R47 ;  /* 0x000000012d047819 */ /* 0x044fe2000001022f */
[----:B------:R-:W-:Y:S01]  /*58e0*/  IMAD.SHL.U32 R6, R45, 0x2, RZ ;  /* 0x000000022d067824 */ /* 0x000fe200078e00ff */
[----:B------:R-:W-:Y:S01]  /*58f0*/  SHF.L.U64.HI R5, R44, 0x1, R46 ;  /* 0x000000012c057819 */ /* 0x000fe2000001022e */
[----:B------:R-:W-:Y:S01]  /*5900*/  IMAD.MOV.U32 R199, RZ, RZ, R196 ;  /* 0x000000ffffc77224 */ /* 0x000fe200078e00c4 */
[----:B------:R-:W-:Y:S01]  /*5910*/  MOV R200, R3 ;  /* 0x0000000300c87202 */ /* 0x000fe20000000f00 */
[----:B------:R1:W-:Y:S01]  /*5920*/  STL [R1+0x10], R4 ;  /* 0x0000100401007387 */ /* 0x0003e20000100800 */
[----:B------:R-:W-:Y:S01]  /*5930*/  MOV R197, R0 ;  /* 0x0000000000c57202 */ /* 0x000fe20000000f00 */
[----:B------:R-:W-:-:S02]  /*5940*/  IMAD.MOV.U32 R198, RZ, RZ, R2 ;  /* 0x000000ffffc67224 */ /* 0x000fc400078e0002 */
[----:B------:R2:W-:Y:S04]  /*5950*/  STL [R1+0xc], R6 ;  /* 0x00000c0601007387 */ /* 0x0005e80000100800 */
[----:B------:R2:W-:Y:S01]  /*5960*/  STL [R1+0x8], R5 ;  /* 0x0000080501007387 */ /* 0x0005e20000100800 */
[----:B-1----:R-:W-:-:S05]  /*5970*/  IMAD.SHL.U32 R4, R44, 0x2, RZ ;  /* 0x000000022c047824 */ /* 0x002fca00078e00ff */
[----:B------:R2:W-:Y:S01]  /*5980*/  STL [R1+0x4], R4 ;  /* 0x0000040401007387 */ /* 0x0005e20000100800 */
[----:B------:R-:W-:Y:S05]  /*5990*/  BRA `(.L_x_153) ;  /* 0x0000041000007947 */ /* 0x000fea0003800000 */
.L_x_155:
[----:B------:R-:W2:Y:S01]  /*59a0*/  LDL R0, [R1] ;  /* 0x0000000001007983 */ /* 0x000ea20000100800 */
[----:B------:R-:W-:Y:S01]  /*59b0*/  ULEA UR5, UR6, UR8, 0x6 ;  /* 0x0000000806057291 */ /* 0x000fe2000f8e303f */
[----:B------:R-:W-:Y:S02]  /*59c0*/  IMAD.MOV.U32 R251, RZ, RZ, RZ ;  /* 0x000000fffffb7224 */ /* 0x000fe400078e00ff */
[----:B------:R-:W3:Y:S03]  /*59d0*/  LDL R230, [R1+0xc] ;  /* 0x00000c0001e67983 */ /* 0x000ee60000100800 */
[----:B------:R-:W-:Y:S01]  /*59e0*/  IMAD.U32 R252, RZ, RZ, UR5 ;  /* 0x00000005fffc7e24 */ /* 0x000fe2000f8e00ff */
[----:B------:R-:W4:Y:S04]  /*59f0*/  LDL R231, [R1+0x4] ;  /* 0x0000040001e77983 */ /* 0x000f280000100800 */
[----:B------:R-:W5:Y:S04]  /*5a00*/  LDL R228, [R1+0x10] ;  /* 0x0000100001e47983 */ /* 0x000f680000100800 */
[----:B------:R-:W3:Y:S01]  /*5a10*/  LDL R229, [R1+0x8] ;  /* 0x0000080001e57983 */ /* 0x000ee20000100800 */
[----:B--2---:R-:W-:Y:S05]  /*5a20*/  IADD3 R252, R252, -0x40, R0 ;  /* 0xffffffc0fcfc7810 */ /* 0x004fea0007ffe000 */
[----:B------:R-:W-:Y:S04]  /*5a30*/  @P1 IMAD.HI.U32 R2, R252, c[0x0][0x2bc], RZ ;  /* 0x0000af00fc021a27 */ /* 0x000fe800078e00ff */
[----:B------:R-:W-:Y:S01]  /*5a40*/  IMAD.MOV.U32 R0, RZ, RZ, R252 ;  /* 0x000000ffff007224 */ /* 0x000fe200078e00fc */
[----:B------:R-:W-:Y:S04]  /*5a50*/  @P1 SHF.R.U32.HI R0, RZ, c[0x0][0x2c0], R2 ;  /* 0x0000b000ff001a19 */ /* 0x000fe80000011602 */
[C---:B------:R-:W-:Y:S04]  /*5a60*/  @!P0 IADD3 R196, P2, R0.reuse, UR16, RZ ;  /* 0x0000001000c48c10 */ /* 0x040fe8000ff5e0ff */
[----:B------:R-:W-:Y:S01]  /*5a70*/  @!P0 LEA.HI.X.SX32 R3, R0, UR15, 0x1, P2 ;  /* 0x0000000f00038c11 */ /* 0x000fe200090f0eff */
[----:B------:R-:W-:Y:S01]  /*5a80*/  IMAD.MOV R0, RZ, RZ, -R0 ;  /* 0x000000ffff007224 */ /* 0x000fe200078e0a00 */
[----:B------:R-:W-:Y:S03]  /*5a90*/  @!P0 LEA R2, P2, R196, c[0x0][0x2a0], 0x2 ;  /* 0x0000a800c4028a11 */ /* 0x000fe600078410ff */
        /* <DEDUP_REMOVED lines=9> */
[C---:B------:R-:W-:Y:S04]  /*5b30*/  IMAD.WIDE.U32 R204, R251.reuse, c[0x0][0x1f0], R204 ;  /* 0x00007c00fbcc7a25 */ /* 0x040fe800078e00cc */
[----:B------:R-:W-:Y:S01]  /*5b40*/  IMAD R0, R0, c[0x0][0x1f0], RZ ;  /* 0x00007c0000007a24 */ /* 0x000fe200078e02ff */
[----:B------:R-:W-:Y:S03]  /*5b50*/  IADD3 R3, P2, R204, UR20, RZ ;  /* 0x00000014cc037c10 */ /* 0x000fe6000ff5e0ff */
[----:B------:R-:W-:Y:S05]  /*5b60*/  IMAD R0, R251, c[0x0][0x1f4], R0 ;  /* 0x00007d00fb007a24 */ /* 0x000fea00078e0200 */
[----:B------:R-:W-:Y:S02]  /*5b70*/  IADD3.X R0, R205, UR18, R0, P2, !PT ;  /* 0x00000012cd007c10 */ /* 0x000fe400097fe400 */
[C---:B------:R-:W-:Y:S04]  /*5b80*/  LEA R2, P2, R3.reuse, c[0x0][0x1c8], 0x1 ;  /* 0x0000720003027a11 */ /* 0x040fe800078408ff */
[----:B------:R-:W-:Y:S01]  /*5b90*/  LEA.HI.X R0, R3, c[0x0][0x1cc], R0, 0x1, P2 ;  /* 0x0000730003007a11 */ /* 0x000fe200010f0c00 */
[----:B------:R-:W3:Y:S04]  /*5ba0*/  SHFL.IDX PT, R205, R2, RZ, 0x181f ;  /* 0x00181fff02cd7589 */ /* 0x000ee800000e0000 */
[----:B------:R-:W5:Y:S04]  /*5bb0*/  SHFL.IDX PT, R206, R0, RZ, 0x181f ;  /* 0x00181fff00ce7589 */ /* 0x000f6800000e0000 */
[----:B------:R-:W1:Y:S04]  /*5bc0*/  SHFL.IDX PT, R201, R2, 0x1, 0x181f ;  /* 0x00381f0002c97f89 */ /* 0x000e6800000e0000 */
[----:B------:R-:W2:Y:S04]  /*5bd0*/  SHFL.IDX PT, R204, R0, 0x1, 0x181f ;  /* 0x00381f0000cc7f89 */ /* 0x000ea800000e0000 */
[----:B------:R-:W-:Y:S04]  /*5be0*/  SHFL.IDX PT, R3, R2, 0x2, 0x181f ;  /* 0x00581f0002037f89 */ /* 0x000fe800000e0000 */
[----:B------:R-:W-:Y:S04]  /*5bf0*/  SHFL.IDX PT, R196, R0, 0x2, 0x181f ;  /* 0x00581f0000c47f89 */ /* 0x000fe800000e0000 */
[----:B------:R-:W2:Y:S01]  /*5c00*/  SHFL.IDX PT, R2, R2, 0x3, 0x181f ;  /* 0x00781f0002027f89 */ /* 0x000ea200000e0000 */
[CC--:B---3--:R-:W-:Y:S02]  /*5c10*/  IADD3 R208, P6, R205.reuse, R230.reuse, RZ ;  /* 0x000000e6cdd07210 */ /* 0x0c8fe40007fde0ff */
[----:B----4-:R-:W-:Y:S01]  /*5c20*/  IADD3 R212, P5, R205, R231, RZ ;  /* 0x000000e7cdd47210 */ /* 0x010fe20007fbe0ff */
[----:B------:R-:W3:Y:S02]  /*5c30*/  SHFL.IDX PT, R0, R0, 0x3, 0x181f ;  /* 0x00781f0000007f89 */ /* 0x000ee400000e0000 */
[C-C-:B-----5:R-:W-:Y:S01]  /*5c40*/  IMAD.X R209, R206.reuse, 0x1, R228.reuse, P6 ;  /* 0x00000001ced17824 */ /* 0x160fe200030e06e4 */
[----:B------:R-:W-:Y:S02]  /*5c50*/  IADD3.X R213, R206, R229, RZ, P5, !PT ;  /* 0x000000e5ced57210 */ /* 0x000fe40002ffe4ff */
[CC--:B-1----:R-:W-:Y:S02]  /*5c60*/  IADD3 R210, P2, R201.reuse, R230.reuse, RZ ;  /* 0x000000e6c9d27210 */ /* 0x0c2fe40007f5e0ff */
[----:B------:R1:W-:Y:S01]  /*5c70*/  LDGSTS.E.BYPASS.LTC128B.128 [R250+0x4100], [R208.64], !P4 ;  /* 0x04100000d0fa7fae */ /* 0x0003e2000e101d4c */
[-C--:B------:R-:W-:Y:S02]  /*5c80*/  IADD3 R206, P5, R201, R231.reuse, RZ ;  /* 0x000000e7c9ce7210 */ /* 0x080fe40007fbe0ff */
[C-C-:B--2---:R-:W-:Y:S01]  /*5c90*/  IMAD.X R211, R204.reuse, 0x1, R228.reuse, P2 ;  /* 0x00000001ccd37824 */ /* 0x144fe200010e06e4 */
[----:B------:R2:W-:Y:S02]  /*5ca0*/  LDGSTS.E.BYPASS.LTC128B.128 [R250+0x6100], [R212.64], !P3 ;  /* 0x06100000d4fa7fae */ /* 0x0005e4000d901d4c */
[--C-:B------:R-:W-:Y:S02]  /*5cb0*/  IMAD.X R207, R204, 0x1, R229.reuse, P5 ;  /* 0x00000001cccf7824 */ /* 0x100fe400028e06e5 */
[----:B------:R4:W-:Y:S04]  /*5cc0*/  LDGSTS.E.BYPASS.LTC128B.128 [R250+0x4900], [R210.64], !P4 ;  /* 0x04900000d2fa7fae */ /* 0x0009e8000e101d4c */
[----:B------:R2:W-:Y:S01]  /*5cd0*/  LDGSTS.E.BYPASS.LTC128B.128 [R250+0x6900], [R206.64], !P3 ;  /* 0x06900000cefa7fae */ /* 0x0005e2000d901d4c */
[-C--:B------:R-:W-:Y:S05]  /*5ce0*/  IADD3 R204, P5, R2, R230.reuse, RZ ;  /* 0x000000e602cc7210 */ /* 0x080fea0007fbe0ff */
[--C-:B---3--:R-:W-:Y:S01]  /*5cf0*/  IMAD.X R205, R0, 0x1, R228.reuse, P5 ;  /* 0x0000000100cd7824 */ /* 0x108fe200028e06e4 */
[C---:B-1----:R-:W-:Y:S05]  /*5d00*/  IADD3 R208, P2, R3.reuse, R230, RZ ;  /* 0x000000e603d07210 */ /* 0x042fea0007f5e0ff */
        /* <DEDUP_REMOVED lines=10> */
.L_x_153:
[----:B------:R-:W3:Y:S01]  /*5db0*/  LDL R58, [R1+0xc] ;  /* 0x00000c00013a7983 */ /* 0x000ee20000100800 */
[----:B------:R-:W-:Y:S04]  /*5dc0*/  DEPBAR.LE SB0, 0x0 ;  /* 0x000080000000791a */ /* 0x000fe80000000000 */
[----:B------:R-:W-:Y:S01]  /*5dd0*/  SHF.R.S32.HI R0, RZ, 0x1f, R252 ;  /* 0x0000001fff007819 */ /* 0x000fe200000114fc */
[----:B------:R-:W4:Y:S01]  /*5de0*/  LDL R57, [R1+0x10] ;  /* 0x0000100001397983 */ /* 0x000f220000100800 */
[----:B------:R-:W-:Y:S01]  /*5df0*/  IMAD.WIDE.U32 R12, R252, c[0x0][0x208], RZ ;  /* 0x00008200fc0c7a25 */ /* 0x000fe200078e00ff */
[----:B------:R-:W-:Y:S01]  /*5e00*/  IADD3 R54, R250, 0x100, RZ ;  /* 0x00000100fa367810 */ /* 0x000fe20007ffe0ff */
[----:B------:R-:W-:Y:S02]  /*5e10*/  UISETP.GT.AND UP0, UPT, UR6, UR7, UPT ;  /* 0x000000070600728c */ /* 0x000fe4000bf04270 */
[----:B------:R-:W-:Y:S01]  /*5e20*/  IMAD R0, R0, c[0x0][0x208], RZ ;  /* 0x0000820000007a24 */ /* 0x000fe200078e02ff */
[----:B------:R-:W5:Y:S03]  /*5e30*/  LDL R56, [R1+0x4] ;  /* 0x0000040001387983 */ /* 0x000f660000100800 */
[----:B------:R-:W-:Y:S03]  /*5e40*/  IMAD R0, R252, c[0x0][0x20c], R0 ;  /* 0x00008300fc007a24 */ /* 0x000fe600078e0200 */
[----:B--2---:R-:W2:Y:S01]  /*5e50*/  LDL R55, [R1+0x8] ;  /* 0x0000080001377983 */ /* 0x004ea20000100800 */
[----:B------:R-:W-:Y:S01]  /*5e60*/  IMAD.IADD R13, R13, 0x1, R0 ;  /* 0x000000010d0d7824 */ /* 0x000fe200078e0200 */
[----:B------:R-:W-:Y:S03]  /*5e70*/  SHF.R.S32.HI R0, RZ, 0x1f, R251 ;  /* 0x0000001fff007819 */ /* 0x000fe600000114fb */
[C---:B------:R-:W-:Y:S01]  /*5e80*/  IMAD.WIDE.U32 R12, R251.reuse, c[0x0][0x218], R12 ;  /* 0x00008600fb0c7a25 */ /* 0x040fe200078e000c */
[----:B------:R-:W-:Y:S03]  /*5e90*/  BAR.SYNC.DEFER_BLOCKING 0x0 ;  /* 0x0000000000007b1d */ /* 0x000fe60000010000 */
[----:B------:R-:W-:Y:S01]  /*5ea0*/  IMAD R0, R0, c[0x0][0x218], RZ ;  /* 0x0000860000007a24 */ /* 0x000fe200078e02ff */
[----:B------:R-:W-:Y:S03]  /*5eb0*/  IADD3 R3, P2, R12, UR22, RZ ;  /* 0x000000160c037c10 */ /* 0x000fe6000ff5e0ff */
[----:B------:R-:W-:Y:S05]  /*5ec0*/  IMAD R0, R251, c[0x0][0x21c], R0 ;  /* 0x00008700fb007a24 */ /* 0x000fea00078e0200 */
[----:B------:R-:W-:Y:S02]  /*5ed0*/  IADD3.X R0, R13, UR4, R0, P2, !PT ;  /* 0x000000040d007c10 */ /* 0x000fe400097fe400 */
[C---:B------:R-:W-:Y:S04]  /*5ee0*/  LEA R2, P2, R3.reuse, c[0x0][0x1f8], 0x1 ;  /* 0x00007e0003027a11 */ /* 0x040fe800078408ff */
[----:B------:R-:W-:Y:S01]  /*5ef0*/  LEA.HI.X R0, R3, c[0x0][0x1fc], R0, 0x1, P2 ;  /* 0x00007f0003007a11 */ /* 0x000fe200010f0c00 */
[----:B------:R-:W-:Y:S06]  /*5f00*/  LDSM.16.M88.4 R64, [R249+0x8100] ;  /* 0x00810000f940783b */ /* 0x000fec0000000200 */
[----:B------:R-:W1:Y:S06]  /*5f10*/  LDSM.16.M88.4 R16, [R248+0x4100] ;  /* 0x00410000f810783b */ /* 0x000e6c0000000200 */
[----:B------:R-:W1:Y:S06]  /*5f20*/  LDSM.16.M88.4 R60, [R249+0xa100] ;  /* 0x00a10000f93c783b */ /* 0x000e6c0000000200 */
[----:B------:R-:W1:Y:S06]  /*5f30*/  LDSM.16.M88.4 R32, [R248+0x4900] ;  /* 0x00490000f820783b */ /* 0x000e6c0000000200 */
[----:B------:R-:W3:Y:S06]  /*5f40*/  SHFL.IDX PT, R36, R2, RZ, 0x181f ;  /* 0x00181fff02247589 */ /* 0x000eec00000e0000 */
[----:B------:R-:W-:Y:S06]  /*5f50*/  LDSM.16.M88.4 R48, [R248+0x5100] ;  /* 0x00510000f830783b */ /* 0x000fec0000000200 */
[----:B------:R-:W-:Y:S06]  /*5f60*/  LDSM.16.M88.4 R204, [R248+0x5900] ;  /* 0x00590000f8cc783b */ /* 0x000fec0000000200 */
[----:B------:R-:W-:Y:S01]  /*5f70*/  LDSM.16.M88.4 R208, [R245+0x8100] ;  /* 0x00810000f5d0783b */ /* 0x000fe20000000200 */
[-C--:B-1----:R-:W-:Y:S05]  /*5f80*/  HMMA.16816.F32.BF16 R4, R64, R16.reuse, RZ ;  /* 0x000000104004723c */ /* 0x082fea00000418ff */
[----:B------:R-:W4:Y:S03]  /*5f90*/  SHFL.IDX PT, R37, R0, RZ, 0x181f ;  /* 0x00181fff00257589 */ /* 0x000f2600000e0000 */
[C---:B------:R-:W-:Y:S03]  /*5fa0*/  HMMA.16816.F32.BF16 R8, R60.reuse, R16, RZ ;  /* 0x000000103c08723c */ /* 0x040fe600000418ff */
[----:B------:R-:W-:Y:S06]  /*5fb0*/  SHFL.IDX PT, R52, R2, 0x1, 0x181f ;  /* 0x00381f0002347f89 */ /* 0x000fec00000e0000 */
[----:B------:R-:W-:Y:S01]  /*5fc0*/  LDSM.16.M88.4 R212, [R247] ;  /* 0x00000000f7d4783b */ /* 0x000fe20000000200 */
[-C--:B------:R-:W-:Y:S05]  /*5fd0*/  HMMA.16816.F32.BF16 R12, R60, R18.reuse, RZ ;  /* 0x000000123c0c723c */ /* 0x080fea00000418ff */
[----:B------:R-:W-:Y:S03]  /*5fe0*/  SHFL.IDX PT, R3, R0, 0x1, 0x181f ;  /* 0x00381f0000037f89 */ /* 0x000fe600000e0000 */
[C---:B------:R-:W-:Y:S03]  /*5ff0*/  HMMA.16816.F32.BF16 R16, R64.reuse, R18, RZ ;  /* 0x000000124010723c */ /* 0x040fe600000418ff */
[----:B------:R-:W-:Y:S05]  /*6000*/  LDSM.16.M88.4 R216, [R245+0xa100] ;  /* 0x00a10000f5d8783b */ /* 0x000fea0000000200 */
[-C--:B------:R-:W-:Y:S01]  /*6010*/  HMMA.16816.F32.BF16 R20, R64, R32.reuse, RZ ;  /* 0x000000204014723c */ /* 0x080fe200000418ff */
[----:B------:R-:W-:Y:S06]  /*6020*/  LDSM.16.M88.4 R220, [R237] ;  /* 0x00000000eddc783b */ /* 0x000fec0000000200 */
[----:B------:R-:W-:Y:S01]  /*6030*/  LDSM.16.M88.4 R224, [R236] ;  /* 0x00000000ece0783b */ /* 0x000fe20000000200 */
[C---:B------:R-:W-:Y:S05]  /*6040*/  HMMA.16816.F32.BF16 R24, R60.reuse, R32, RZ ;  /* 0x000000203c18723c */ /* 0x040fea00000418ff */
[----:B------:R-:W-:Y:S03]  /*6050*/  LDSM.16.M88.4 R228, [R235] ;  /* 0x00000000ebe4783b */ /* 0x000fe60000000200 */
[-C--:B------:R-:W-:Y:S03]  /*6060*/  HMMA.16816.F32.BF16 R28, R60, R34.reuse, RZ ;  /* 0x000000223c1c723c */ /* 0x080fe600000418ff */
[----:B------:R-:W1:Y:S05]  /*6070*/  SHFL.IDX PT, R44, R2, 0x2, 0x181f ;  /* 0x00581f00022c7f89 */ /* 0x000e6a00000e0000 */
[C---:B------:R-:W-:Y:S01]  /*6080*/  HMMA.16816.F32.BF16 R32, R64.reuse, R34, RZ ;  /* 0x000000224020723c */ /* 0x040fe200000418ff */
[----:B------:R-:W1:Y:S06]  /*6090*/  SHFL.IDX PT, R40, R0, 0x2, 0x181f ;  /* 0x00581f0000287f89 */ /* 0x000e6c00000e0000 */
[----:B------:R-:W1:Y:S06]  /*60a0*/  SHFL.IDX PT, R2, R2, 0x3, 0x181f ;  /* 0x00781f0002027f89 */ /* 0x000e6c00000e0000 */
[----:B------:R-:W1:Y:S01]  /*60b0*/  SHFL.IDX PT, R0, R0, 0x3, 0x181f ;  /* 0x00781f0000007f89 */ /* 0x000e6200000e0000 */
[-C--:B---3--:R-:W-:Y:S05]  /*60c0*/  IADD3 R38, P5, R36, R58.reuse, RZ ;  /* 0x0000003a24267210 */ /* 0x088fea0007fbe0ff */
[C-C-:B----4-:R-:W-:Y:S01]  /*60d0*/  IMAD.X R39, R37.reuse, 0x1, R57.reuse, P5 ;  /* 0x0000000125277824 */ /* 0x150fe200028e0639 */
[----:B-1----:R-:W-:Y:S04]  /*60e0*/  IADD3 R46, P5, R44, R58, RZ ;  /* 0x0000003a2c2e7210 */ /* 0x002fe80007fbe0ff */
[----:B------:R1:W-:Y:S01]  /*60f0*/  LDGSTS.E.BYPASS.LTC128B.128 [R54], [R38.64], !P4 ;  /* 0x0000000026367fae */ /* 0x0003e2000e101d4c */
[----:B-----5:R-:W-:Y:S01]  /*6100*/  IADD3 R36, P2, R36, R56, RZ ;  /* 0x0000003824247210 */ /* 0x020fe20007f5e0ff */
[----:B------:R-:W-:Y:S04]  /*6110*/  IMAD.X R47, R40, 0x1, R57, P5 ;  /* 0x00000001282f7824 */ /* 0x000fe800028e0639 */
[----:B--2---:R-:W-:Y:S01]  /*6120*/  IMAD.X R37, R37, 0x1, R55, P2 ;  /* 0x0000000125257824 */ /* 0x004fe200010e0637 */
[C---:B------:R-:W-:Y:S02]  /*6130*/  IADD3 R42, P2, R52.reuse, R58, RZ ;  /* 0x0000003a342a7210 */ /* 0x040fe40007f5e0ff */
[-C--:B------:R-:W-:Y:S02]  /*6140*/  IADD3 R52, P6, R52, R56.reuse, RZ ;  /* 0x0000003834347210 */ /* 0x080fe40007fde0ff */
[----:B------:R1:W-:Y:S01]  /*6150*/  LDGSTS.E.BYPASS.LTC128B.128 [R54+0x2000], [R36.64], !P3 ;  /* 0x0200000024367fae */ /* 0x0003e2000d901d4c */
[C---:B------:R-:W-:Y:S01]  /*6160*/  IMAD.X R43, R3.reuse, 0x1, R57, P2 ;  /* 0x00000001032b7824 */ /* 0x040fe200010e0639 */
[----:B------:R-:W-:Y:S01]  /*6170*/  IADD3 R44, P2, R44, R56, RZ ;  /* 0x000000382c2c7210 */ /* 0x000fe20007f5e0ff */
[--C-:B------:R-:W-:Y:S03]  /*6180*/  IMAD.X R53, R3, 0x1, R55.reuse, P6 ;  /* 0x0000000103357824 */ /* 0x100fe600030e0637 */
[----:B------:R2:W-:Y:S01]  /*6190*/  LDGSTS.E.BYPASS.LTC128B.128 [R54+0x800], [R42.64], !P4 ;  /* 0x008000002a367fae */ /* 0x0005e2000e101d4c */
[----:B------:R-:W-:Y:S05]  /*61a0*/  IMAD.X R45, R40, 0x1, R55, P2 ;  /* 0x00000001282d7824 */ /* 0x000fea00010e0637 */
[----:B------:R3:W-:Y:S06]  /*61b0*/  LDGSTS.E.BYPASS.LTC128B.128 [R54+0x2800], [R52.64], !P3 ;  /* 0x0280000034367fae */ /* 0x0007ec000d901d4c */
[----:B------:R4:W-:Y:S06]  /*61c0*/  LDGSTS.E.BYPASS.LTC128B.128 [R54+0x1000], [R46.64], !P4 ;  /* 0x010000002e367fae */ /* 0x0009ec000e101d4c */
[----:B------:R4:W-:Y:S01]  /*61d0*/  LDGSTS.E.BYPASS.LTC128B.128 [R54+0x3000], [R44.64], !P3 ;  /* 0x030000002c367fae */ /* 0x0009e2000d901d4c */
[-C--:B-1----:R-:W-:Y:S08]  /*61e0*/  HMMA.16816.F32.BF16 R36, R64, R48.reuse, RZ ;  /* 0x000000304024723c */ /* 0x082ff000000418ff */
[C---:B--2---:R-:W-:Y:S07]  /*61f0*/  HMMA.16816.F32.BF16 R40, R60.reuse, R48, RZ ;  /* 0x000000303c28723c */ /* 0x044fee00000418ff */
[----:B------:R-:W-:Y:S05]  /*6200*/  IADD3 R48, P2, R2, R58, RZ ;  /* 0x0000003a02307210 */ /* 0x000fea0007f5e0ff */
[----:B------:R-:W-:Y:S01]  /*6210*/  IMAD.X R49, R0, 0x1, R57, P2 ;  /* 0x0000000100317824 */ /* 0x000fe200010e0639 */
[----:B------:R-:W-:Y:S01]  /*6220*/  IADD3 R2, P2, R2, R56, RZ ;  /* 0x0000003802027210 */ /* 0x000fe20007f5e0ff */
[-C--:B----4-:R-:W-:Y:S03]  /*6230*/  HMMA.16816.F32.BF16 R44, R60, R50.reuse, RZ ;  /* 0x000000323c2c723c */ /* 0x090fe600000418ff */
[----:B------:R1:W-:Y:S01]  /*6240*/  LDGSTS.E.BYPASS.LTC128B.128 [R54+0x1800], [R48.64], !P4 ;  /* 0x0180000030367fae */ /* 0x0003e2000e101d4c */
[----:B------:R-:W-:Y:S01]  /*6250*/  IMAD.X R3, R0, 0x1, R55, P2 ;  /* 0x0000000100037824 */ /* 0x000fe200010e0637 */
[----:B------:R-:W-:Y:S04]  /*6260*/  PLOP3.LUT P2, PT, PT, PT, UP0, 0x80, 0x0 ;  /* 0x000000000000781c */ /* 0x000fe80003f4f008 */
[----:B------:R3:W-:Y:S06]  /*6270*/  LDGSTS.E.BYPASS.LTC128B.128 [R54+0x3800], [R2.64], !P3 ;  /* 0x0380000002367fae */ /* 0x0007ec000d901d4c */
[----:B------:R-:W0:Y:S01]  /*6280*/  LDGDEPBAR ;  /* 0x00000000000079af */ /* 0x000e220000000000 */
[C---:B-1----:R-:W-:Y:S08]  /*6290*/  HMMA.16816.F32.BF16 R48, R64.reuse, R50, RZ ;  /* 0x000000324030723c */ /* 0x042ff000000418ff */
[-C--:B---3--:R-:W-:Y:S08]  /*62a0*/  HMMA.16816.F32.BF16 R52, R64, R204.reuse, RZ ;  /* 0x000000cc4034723c */ /* 0x088ff000000418ff */
[C---:B------:R-:W-:Y:S08]  /*62b0*/  HMMA.16816.F32.BF16 R56, R60.reuse, R204, RZ ;  /* 0x000000cc3c38723c */ /* 0x040ff000000418ff */
[-C--:B------:R-:W-:Y:S08]  /*62c0*/  HMMA.16816.F32.BF16 R60, R60, R206.reuse, RZ ;  /* 0x000000ce3c3c723c */ /* 0x080ff000000418ff */
[----:B------:R-:W-:Y:S01]  /*62d0*/  HMMA.16816.F32.BF16 R64, R64, R206, RZ ;  /* 0x000000ce4040723c */ /* 0x000fe200000418ff */
[----:B------:R-:W-:Y:S07]  /*62e0*/  LDSM.16.M88.4 R204, [R244+0x8100] ;  /* 0x00810000f4cc783b */ /* 0x000fee0000000200 */
[-C--:B------:R-:W-:Y:S08]  /*62f0*/  HMMA.16816.F32.BF16 R4, R208, R212.reuse, R4 ;  /* 0x000000d4d004723c */ /* 0x080ff00000041804 */
[C---:B------:R-:W-:Y:S08]  /*6300*/  HMMA.16816.F32.BF16 R8, R216.reuse, R212, R8 ;  /* 0x000000d4d808723c */ /* 0x040ff00000041808 */
[-C--:B------:R-:W-:Y:S08]  /*6310*/  HMMA.16816.F32.BF16 R12, R216, R214.reuse, R12 ;  /* 0x000000d6d80c723c */ /* 0x080ff0000004180c */
[C---:B------:R-:W-:Y:S01]  /*6320*/  HMMA.16816.F32.BF16 R16, R208.reuse, R214, R16 ;  /* 0x000000d6d010723c */ /* 0x040fe20000041810 */
[----:B------:R-:W1:Y:S07]  /*6330*/  LDSM.16.M88.4 R212, [R243+0x4100] ;  /* 0x00410000f3d4783b */ /* 0x000e6e0000000200 */
[-C--:B------:R-:W-:Y:S08]  /*6340*/  HMMA.16816.F32.BF16 R20, R208, R220.reuse, R20 ;  /* 0x000000dcd014723c */ /* 0x080ff00000041814 */
[C---:B------:R-:W-:Y:S08]  /*6350*/  HMMA.16816.F32.BF16 R24, R216.reuse, R220, R24 ;  /* 0x000000dcd818723c */ /* 0x040ff00000041818 */
[-C--:B------:R-:W-:Y:S08]  /*6360*/  HMMA.16816.F32.BF16 R28, R216, R222.reuse, R28 ;  /* 0x000000ded81c723c */ /* 0x080ff0000004181c */
[C---:B------:R-:W-:Y:S01]  /*6370*/  HMMA.16816.F32.BF16 R32, R208.reuse, R222, R32 ;  /* 0x000000ded020723c */ /* 0x040fe20000041820 */
[----:B------:R-:W2:Y:S07]  /*6380*/  LDSM.16.M88.4 R220, [R244+0xa100] ;  /* 0x00a10000f4dc783b */ /* 0x000eae0000000200 */
[-C--:B------:R-:W-:Y:S08]  /*6390*/  HMMA.16816.F32.BF16 R36, R208, R224.reuse, R36 ;  /* 0x000000e0d024723c */ /* 0x080ff00000041824 */
[C---:B------:R-:W-:Y:S08]  /*63a0*/  HMMA.16816.F32.BF16 R40, R216.reuse, R224, R40 ;  /* 0x000000e0d828723c */ /* 0x040ff00000041828 */
[-C--:B------:R-:W-:Y:S08]  /*63b0*/  HMMA.16816.F32.BF16 R44, R216, R226.reuse, R44 ;  /* 0x000000e2d82c723c */ /* 0x080ff0000004182c */
[C---:B------:R-:W-:Y:S01]  /*63c0*/  HMMA.16816.F32.BF16 R48, R208.reuse, R226, R48 ;  /* 0x000000e2d030723c */ /* 0x040fe20000041830 */
[----:B------:R-:W-:Y:S07]  /*63d0*/  LDSM.16.M88.4 R224, [R243+0x5900] ;  /* 0x00590000f3e0783b */ /* 0x000fee0000000200 */
[-C--:B------:R-:W-:Y:S08]  /*63e0*/  HMMA.16816.F32.BF16 R52, R208, R228.reuse, R52 ;  /* 0x000000e4d034723c */ /* 0x080ff00000041834 */
[C---:B------:R-:W-:Y:S08]  /*63f0*/  HMMA.16816.F32.BF16 R56, R216.reuse, R228, R56 ;  /* 0x000000e4d838723c */ /* 0x040ff00000041838 */
[-C--:B------:R-:W-:Y:S01]  /*6400*/  HMMA.16816.F32.BF16 R60, R216, R230.reuse, R60 ;  /* 0x000000e6d83c723c */ /* 0x080fe2000004183c */
[----:B------:R-:W-:Y:S07]  /*6410*/  LDSM.16.M88.4 R216, [R243+0x5100] ;  /* 0x00510000f3d8783b */ /* 0x000fee0000000200 */
[----:B------:R-:W-:Y:S01]  /*6420*/  HMMA.16816.F32.BF16 R64, R208, R230, R64 ;  /* 0x000000e6d040723c */ /* 0x000fe20000041840 */
[----:B------:R-:W3:Y:S07]  /*6430*/  LDSM.16.M88.4 R208, [R243+0x4900] ;  /* 0x00490000f3d0783b */ /* 0x000eee0000000200 */
[-C--:B-1----:R-:W-:Y:S08]  /*6440*/  HMMA.16816.F32.BF16 R4, R204, R212.reuse, R4 ;  /* 0x000000d4cc04723c */ /* 0x082ff00000041804 */
[C---:B--2---:R-:W-:Y:S08]  /*6450*/  HMMA.16816.F32.BF16 R8, R220.reuse, R212, R8 ;  /* 0x000000d4dc08723c */ /* 0x044ff00000041808 */
[-C--:B------:R-:W-:Y:S08]  /*6460*/  HMMA.16816.F32.BF16 R12, R220, R214.reuse, R12 ;  /* 0x000000d6dc0c723c */ /* 0x080ff0000004180c */
[C---:B------:R-:W-:Y:S01]  /*6470*/  HMMA.16816.F32.BF16 R16, R204.reuse, R214, R16 ;  /* 0x000000d6cc10723c */ /* 0x040fe20000041810 */
[----:B------:R-:W-:Y:S07]  /*6480*/  LDSM.16.M88.4 R212, [R234] ;  /* 0x00000000ead4783b */ /* 0x000fee0000000200 */
[-C--:B---3--:R-:W-:Y:S08]  /*6490*/  HMMA.16816.F32.BF16 R20, R204, R208.reuse, R20 ;  /* 0x000000d0cc14723c */ /* 0x088ff00000041814 */
        /* <DEDUP_REMOVED lines=11> */
[-C--:B------:R-:W-:Y:S01]  /*6550*/  HMMA.16816.F32.BF16 R60, R220, R226.reuse, R60 ;  /* 0x000000e2dc3c723c */ /* 0x080fe2000004183c */
[----:B------:R-:W-:Y:S07]  /*6560*/  LDSM.16.M88.4 R220, [R234+0x1000] ;  /* 0x00100000eadc783b */ /* 0x000fee0000000200 */
[----:B------:R-:W-:Y:S01]  /*6570*/  HMMA.16816.F32.BF16 R64, R204, R226, R64 ;  /* 0x000000e2cc40723c */ /* 0x000fe20000041840 */
[----:B------:R-:W3:Y:S06]  /*6580*/  LDSM.16.M88.4 R204, [R234+0x800] ;  /* 0x00080000eacc783b */ /* 0x000eec0000000200 */
[----:B------:R-:W4:Y:S01]  /*6590*/  LDSM.16.M88.4 R224, [R234+0x1800] ;  /* 0x00180000eae0783b */ /* 0x000f220000000200 */
[-C--:B-1----:R-:W-:Y:S08]  /*65a0*/  HMMA.16816.F32.BF16 R4, R208, R212.reuse, R4 ;  /* 0x000000d4d004723c */ /* 0x082ff00000041804 */
[C---:B--2---:R-:W-:Y:S08]  /*65b0*/  HMMA.16816.F32.BF16 R8, R216.reuse, R212, R8 ;  /* 0x000000d4d808723c */ /* 0x044ff00000041808 */
[-C--:B------:R-:W-:Y:S08]  /*65c0*/  HMMA.16816.F32.BF16 R12, R216, R214.reuse, R12 ;  /* 0x000000d6d80c723c */ /* 0x080ff0000004180c */
[C---:B------:R-:W-:Y:S01]  /*65d0*/  HMMA.16816.F32.BF16 R16, R208.reuse, R214, R16 ;  /* 0x000000d6d010723c */ /* 0x040fe20000041810 */
[----:B------:R-:W-:Y:S07]  /*65e0*/  LDSM.16.M88.4 R212, [R248+0x6100] ;  /* 0x00610000f8d4783b */ /* 0x000fee0000000200 */
        /* <DEDUP_REMOVED lines=10> */
[-C--:B----4-:R-:W-:Y:S08]  /*6690*/  HMMA.16816.F32.BF16 R52, R208, R224.reuse, R52 ;  /* 0x000000e0d034723c */ /* 0x090ff00000041834 */
        /* <DEDUP_REMOVED lines=24> */
[----:B------:R-:W-:Y:S07]  /*6820*/  LDSM.16.M88.4 R220, [R203] ;  /* 0x00000000cbdc783b */ /* 0x000fee0000000200 */
[----:B------:R-:W-:Y:S01]  /*6830*/  HMMA.16816.F32.BF16 R64, R204, R226, R64 ;  /* 0x000000e2cc40723c */ /* 0x000fe20000041840 */
[----:B------:R-:W3:Y:S06]  /*6840*/  LDSM.16.M88.4 R204, [R232] ;  /* 0x00000000e8cc783b */ /* 0x000eec0000000200 */
[----:B------:R-:W4:Y:S01]  /*6850*/  LDSM.16.M88.4 R224, [R202] ;  /* 0x00000000cae0783b */ /* 0x000f220000000200 */
        /* <DEDUP_REMOVED lines=44> */
[-C--:B-1----:R-:W-:Y:S01]  /*6b20*/  HMMA.16816.F32.BF16 R4, R208, R212.reuse, R4 ;  /* 0x000000d4d004723c */ /* 0x082fe20000041804 */
[----:B------:R-:W-:Y:S04]  /*6b30*/  DEPBAR.LE SB0, 0x0 ;  /* 0x000080000000791a */ /* 0x000fe80000000000 */
[----:B------:R-:W-:Y:S03]  /*6b40*/  BAR.SYNC.DEFER_BLOCKING 0x0 ;  /* 0x0000000000007b1d */ /* 0x000fe60000010000 */
[C---:B--2---:R-:W-:Y:S08]  /*6b50*/  HMMA.16816.F32.BF16 R8, R216.reuse, R212, R8 ;  /* 0x000000d4d808723c */ /* 0x044ff00000041808 */
[-C--:B------:R-:W-:Y:S08]  /*6b60*/  HMMA.16816.F32.BF16 R12, R216, R214.reuse, R12 ;  /* 0x000000d6d80c723c */ /* 0x080ff0000004180c */
[C---:B------:R-:W-:Y:S08]  /*6b70*/  HMMA.16816.F32.BF16 R16, R208.reuse, R214, R16 ;  /* 0x000000d6d010723c */ /* 0x040ff00000041810 */
[-C--:B---3--:R-:W-:Y:S08]  /*6b80*/  HMMA.16816.F32.BF16 R20, R208, R204.reuse, R20 ;  /* 0x000000ccd014723c */ /* 0x088ff00000041814 */
[C---:B------:R-:W-:Y:S08]  /*6b90*/  HMMA.16816.F32.BF16 R24, R216.reuse, R204, R24 ;  /* 0x000000ccd818723c */ /* 0x040ff00000041818 */
[-C--:B------:R-:W-:Y:S08]  /*6ba0*/  HMMA.16816.F32.BF16 R28, R216, R206.reuse, R28 ;  /* 0x000000ced81c723c */ /* 0x080ff0000004181c */
[C---:B------:R-:W-:Y:S08]  /*6bb0*/  HMMA.16816.F32.BF16 R32, R208.reuse, R206, R32 ;  /* 0x000000ced020723c */ /* 0x040ff00000041820 */
[-C--:B------:R-:W-:Y:S08]  /*6bc0*/  HMMA.16816.F32.BF16 R36, R208, R220.reuse, R36 ;  /* 0x000000dcd024723c */ /* 0x080ff00000041824 */
[C---:B------:R-:W-:Y:S08]  /*6bd0*/  HMMA.16816.F32.BF16 R40, R216.reuse, R220, R40 ;  /* 0x000000dcd828723c */ /* 0x040ff00000041828 */
[-C--:B------:R-:W-:Y:S08]  /*6be0*/  HMMA.16816.F32.BF16 R44, R216, R222.reuse, R44 ;  /* 0x000000ded82c723c */ /* 0x080ff0000004182c */
[C---:B------:R-:W-:Y:S08]  /*6bf0*/  HMMA.16816.F32.BF16 R48, R208.reuse, R222, R48 ;  /* 0x000000ded030723c */ /* 0x040ff00000041830 */
[-C--:B----4-:R-:W-:Y:S08]  /*6c00*/  HMMA.16816.F32.BF16 R52, R208, R224.reuse, R52 ;  /* 0x000000e0d034723c */ /* 0x090ff00000041834 */
[C---:B------:R-:W-:Y:S08]  /*6c10*/  HMMA.16816.F32.BF16 R56, R216.reuse, R224, R56 ;  /* 0x000000e0d838723c */ /* 0x040ff00000041838 */
[-C--:B------:R-:W-:Y:S08]  /*6c20*/  HMMA.16816.F32.BF16 R60, R216, R226.reuse, R60 ;  /* 0x000000e2d83c723c */ /* 0x080ff0000004183c */
[----:B------:R-:W-:Y:S01]  /*6c30*/  HMMA.16816.F32.BF16 R64, R208, R226, R64 ;  /* 0x000000e2d040723c */ /* 0x000fe20000041840 */
[----:B------:R-:W-:-:S07]  /*6c40*/  @P2 BRA `(.L_x_155) ;  /* 0xffffed5000002947 */ /* 0x000fce000383ffff */
.L_x_154:
[----:B------:R-:W-:Y:S01]  /*6c50*/  FMNMX.FTZ R201, R8, R198, !PT ;  /* 0x000000c608c97209 */ /* 0x000fe20007810000 */
[----:B------:R-:W0:Y:S01]  /*6c60*/  LDGDEPBAR ;  /* 0x00000000000079af */ /* 0x000e220000000000 */
[----:B--2---:R-:W-:Y:S01]  /*6c70*/  FMNMX.FTZ R205, R4, R199, !PT ;  /* 0x000000c704cd7209 */ /* 0x004fe20007810000 */
[----:B------:R-:W-:Y:S01]  /*6c80*/  UISETP.GT.AND UP0, UPT, UR6, UR7, UPT ;  /* 0x000000070600728c */ /* 0x000fe2000bf04270 */
[----:B------:R-:W-:Y:S01]  /*6c90*/  FMNMX.FTZ R201, R9, R201, !PT ;  /* 0x000000c909c97209 */ /* 0x000fe20007810000 */
[----:B------:R-:W-:Y:S01]  /*6ca0*/  UIADD3 UR6, UR6, -0x1, URZ ;  /* 0xffffffff06067890 */ /* 0x000fe2000fffe03f */
        /* <DEDUP_REMOVED lines=30> */
[----:B------:R-:W1:Y:S01]  /*6e90*/  SHFL.BFLY PT, R2, R201, 0x2, 0x1f ;  /* 0x0c401f00c9027f89 */ /* 0x000e6200000e0000 */
        /* <DEDUP_REMOVED lines=16> */
[----:B-1----:R-:W-:Y:S02]  /*6fa0*/  FMNMX.FTZ R201, R201, R2, !PT ;  /* 0x00000002c9c97209 */ /* 0x002fe40007810000 */
        /* <DEDUP_REMOVED lines=14> */
[----:B------:R-:W2:Y:S01]  /*7090*/  SHFL.BFLY PT, R196, R205, 0x2, 0x1f ;  /* 0x0c401f00cdc47f89 */ /* 0x000ea200000e0000 */
[----:B------:R-:W-:Y:S02]  /*70a0*/  PLOP3.LUT P2, PT, PT, PT, UP0, 0x80, 0x0 ;  /* 0x000000000000781c */ /* 0x000fe40003f4f008 */
[----:B------:R-:W-:Y:S02]  /*70b0*/  FMNMX.FTZ R0, R62, R0, !PT ;  /* 0x000000003e007209 */ /* 0x000fe40007810000 */
[----:B-1----:R-:W-:Y:S02]  /*70c0*/  FMNMX.FTZ R2, R201, R2, !PT ;  /* 0x00000002c9027209 */ /* 0x002fe40007810000 */
[----:B------:R-:W-:Y:S01]  /*70d0*/  FMNMX.FTZ R0, R63, R0, !PT ;  /* 0x000000003f007209 */ /* 0x000fe20007810000 */
[----:B------:R-:W1:Y:S02]  /*70e0*/  SHFL.BFLY PT, R3, R204, 0x2, 0x1f ;  /* 0x0c401f00cc037f89 */ /* 0x000e6400000e0000 */
[C---:B------:R-:W-:Y:S02]  /*70f0*/  FMUL.FTZ R206, R2.reuse, c[0x0][0x2d0] ;  /* 0x0000b40002ce7a20 */ /* 0x040fe40000410000 */
[----:B------:R-:W-:Y:S02]  /*7100*/  FADD.FTZ R198, -R2, R198 ;  /* 0x000000c602c67221 */ /* 0x000fe40000010100 */
[--C-:B------:R-:W-:Y:S02]  /*7110*/  FFMA.FTZ R229, R8, c[0x0][0x2d0], -R206.reuse ;  /* 0x0000b40008e57a23 */ /* 0x100fe400000108ce */
[----:B------:R-:W3:Y:S01]  /*7120*/  SHFL.BFLY PT, R201, R0, 0x2, 0x1f ;  /* 0x0c401f0000c97f89 */ /* 0x000ee200000e0000 */
[--C-:B------:R-:W-:Y:S02]  /*7130*/  FFMA.FTZ R226, R9, c[0x0][0x2d0], -R206.reuse ;  /* 0x0000b40009e27a23 */ /* 0x100fe400000108ce */
[--C-:B------:R-:W-:Y:S01]  /*7140*/  FFMA.FTZ R212, R12, c[0x0][0x2d0], -R206.reuse ;  /* 0x0000b4000cd47a23 */ /* 0x100fe200000108ce */
[----:B------:R-:W-:Y:S01]  /*7150*/  MUFU.EX2 R229, R229 ;  /* 0x000000e500e57308 */ /* 0x000fe20000000800 */
[----:B------:R-:W-:Y:S02]  /*7160*/  FFMA.FTZ R213, R13, c[0x0][0x2d0], -R206 ;  /* 0x0000b4000dd57a23 */ /* 0x000fe400000108ce */
[----:B------:R-:W-:Y:S01]  /*7170*/  FMUL.FTZ R198, R198, c[0x0][0x2d0] ;  /* 0x0000b400c6c67a20 */ /* 0x000fe20000410000 */
[----:B--2---:R-:W-:Y:S05]  /*7180*/  FMNMX.FTZ R205, R205, R196, !PT ;  /* 0x000000c4cdcd7209 */ /* 0x004fea0007810000 */
[----:B------:R-:W2:Y:S01]  /*7190*/  SHFL.BFLY PT, R196, R205, 0x1, 0x1f ;  /* 0x0c201f00cdc47f89 */ /* 0x000ea200000e0000 */
[----:B------:R-:W4:Y:S01]  /*71a0*/  MUFU.EX2 R198, R198 ;  /* 0x000000c600c67308 */ /* 0x000f220000000800 */
[----:B-1----:R-:W-:Y:S06]  /*71b0*/  FMNMX.FTZ R204, R204, R3, !PT ;  /* 0x00000003cccc7209 */ /* 0x002fec0007810000 */
[----:B------:R-:W1:Y:S01]  /*71c0*/  SHFL.BFLY PT, R3, R204, 0x1, 0x1f ;  /* 0x0c201f00cc037f89 */ /* 0x000e6200000e0000 */
[----:B---3--:R-:W-:Y:S02]  /*71d0*/  FMNMX.FTZ R201, R0, R201, !PT ;  /* 0x000000c900c97209 */ /* 0x008fe40007810000 */
[----:B------:R-:W3:Y:S05]  /*71e0*/  MUFU.EX2 R226, R226 ;  /* 0x000000e200e27308 */ /* 0x000eea0000000800 */
[----:B------:R-:W5:Y:S05]  /*71f0*/  SHFL.BFLY PT, R0, R201, 0x1, 0x1f ;  /* 0x0c201f00c9007f89 */ /* 0x000f6a00000e0000 */
[----:B------:R-:W-:Y:S01]  /*7200*/  MUFU.EX2 R212, R212 ;  /* 0x000000d400d47308 */ /* 0x000fe20000000800 */
[----:B--2---:R-:W-:Y:S01]  /*7210*/  FMNMX.FTZ R196, R205, R196, !PT ;  /* 0x000000c4cdc47209 */ /* 0x004fe20007810000 */
[C---:B----4-:R-:W-:Y:S02]  /*7220*/  FMUL.FTZ R8, R198.reuse, R188 ;  /* 0x000000bcc6087220 */ /* 0x050fe40000410000 */
[----:B------:R-:W-:Y:S02]  /*7230*/  FMUL.FTZ R9, R198, R189 ;  /* 0x000000bdc6097220 */ /* 0x000fe40000410000 */
[C---:B------:R-:W-:Y:S02]  /*7240*/  FADD.FTZ R199, -R196.reuse, R199 ;  /* 0x000000c7c4c77221 */ /* 0x040fe40000010100 */
[----:B------:R-:W-:Y:S01]  /*7250*/  FMUL.FTZ R216, R196, c[0x0][0x2d0] ;  /* 0x0000b400c4d87a20 */ /* 0x000fe20000410000 */
[----:B-1----:R-:W-:Y:S01]  /*7260*/  FMNMX.FTZ R3, R204, R3, !PT ;  /* 0x00000003cc037209 */ /* 0x002fe20007810000 */
[----:B------:R-:W-:Y:S01]  /*7270*/  FMUL.FTZ R199, R199, c[0x0][0x2d0] ;  /* 0x0000b400c7c77a20 */ /* 0x000fe20000410000 */
[----:B------:R-:W1:Y:S01]  /*7280*/  LDSM.16.MT88.4 R204, [R246+0x100] ;  /* 0x00010000f6cc783b */ /* 0x000e620000004200 */
[----:B------:R-:W-:Y:S01]  /*7290*/  FFMA.FTZ R208, R16, c[0x0][0x2d0], -R216 ;  /* 0x0000b40010d07a23 */ /* 0x000fe200000108d8 */
[----:B------:R-:W-:Y:S01]  /*72a0*/  MUFU.EX2 R213, R213 ;  /* 0x000000d500d57308 */ /* 0x000fe20000000800 */
[C---:B------:R-:W-:Y:S01]  /*72b0*/  FADD.FTZ R200, -R3.reuse, R200 ;  /* 0x000000c803c87221 */ /* 0x040fe20000010100 */
[----:B---3--:R-:W-:Y:S01]  /*72c0*/  F2FP.BF16.PACK_AB R188, R226, R229 ;  /* 0x000000e5e2bc723e */ /* 0x008fe200000010ff */
[----:B------:R-:W-:Y:S01]  /*72d0*/  FMUL.FTZ R218, R3, c[0x0][0x2d0] ;  /* 0x0000b40003da7a20 */ /* 0x000fe20000410000 */
[----:B-----5:R-:W-:Y:S01]  /*72e0*/  FMNMX.FTZ R0, R0, R201, !PT ;  /* 0x000000c900007209 */ /* 0x020fe20007810000 */
[----:B------:R-:W-:Y:S02]  /*72f0*/  FMUL.FTZ R200, R200, c[0x0][0x2d0] ;  /* 0x0000b400c8c87a20 */ /* 0x000fe40000410000 */
[----:B------:R-:W-:Y:S02]  /*7300*/  FFMA.FTZ R209, R17, c[0x0][0x2d0], -R216 ;  /* 0x0000b40011d17a23 */ /* 0x000fe400000108d8 */
[--C-:B------:R-:W-:Y:S01]  /*7310*/  FFMA.FTZ R210, R18, c[0x0][0x2d0], -R218.reuse ;  /* 0x0000b40012d27a23 */ /* 0x100fe200000108da */
[----:B------:R-:W2:Y:S01]  /*7320*/  MUFU.EX2 R199, R199 ;  /* 0x000000c700c77308 */ /* 0x000ea20000000800 */
[----:B------:R-:W-:Y:S02]  /*7330*/  FFMA.FTZ R211, R19, c[0x0][0x2d0], -R218 ;  /* 0x0000b40013d37a23 */ /* 0x000fe400000108da */
[--C-:B------:R-:W-:Y:S02]  /*7340*/  FFMA.FTZ R224, R4, c[0x0][0x2d0], -R216.reuse ;  /* 0x0000b40004e07a23 */ /* 0x100fe400000108d8 */
[----:B------:R-:W-:Y:S02]  /*7350*/  FFMA.FTZ R225, R5, c[0x0][0x2d0], -R216 ;  /* 0x0000b40005e17a23 */ /* 0x000fe400000108d8 */
[--C-:B------:R-:W-:Y:S02]  /*7360*/  FFMA.FTZ R227, R6, c[0x0][0x2d0], -R218.reuse ;  /* 0x0000b40006e37a23 */ /* 0x100fe400000108da */
[----:B------:R-:W-:Y:S01]  /*7370*/  FFMA.FTZ R223, R7, c[0x0][0x2d0], -R218 ;  /* 0x0000b40007df7a23 */ /* 0x000fe200000108da */
[----:B------:R-:W3:Y:S01]  /*7380*/  MUFU.EX2 R200, R200 ;  /* 0x000000c800c87308 */ /* 0x000ee20000000800 */
[C---:B------:R-:W-:Y:S02]  /*7390*/  FMUL.FTZ R231, R0.reuse, c[0x0][0x2d0] ;  /* 0x0000b40000e77a20 */ /* 0x040fe40000410000 */
[----:B------:R-:W-:Y:S02]  /*73a0*/  FADD.FTZ R197, -R0, R197 ;  /* 0x000000c500c57221 */ /* 0x000fe40000010100 */
[--C-:B------:R-:W-:Y:S02]  /*73b0*/  FFMA.FTZ R230, R10, c[0x0][0x2d0], -R231.reuse ;  /* 0x0000b4000ae67a23 */ /* 0x100fe400000108e7 */
[----:B------:R-:W-:Y:S02]  /*73c0*/  FMUL.FTZ R197, R197, c[0x0][0x2d0] ;  /* 0x0000b400c5c57a20 */ /* 0x000fe40000410000 */
[--C-:B------:R-:W-:Y:S01]  /*73d0*/  FFMA.FTZ R228, R11, c[0x0][0x2d0], -R231.reuse ;  /* 0x0000b4000be47a23 */ /* 0x100fe200000108e7 */
[----:B------:R-:W-:Y:S01]  /*73e0*/  MUFU.EX2 R225, R225 ;  /* 0x000000e100e17308 */ /* 0x000fe20000000800 */
[--C-:B------:R-:W-:Y:S02]  /*73f0*/  FFMA.FTZ R214, R14, c[0x0][0x2d0], -R231.reuse ;  /* 0x0000b4000ed67a23 */ /* 0x100fe400000108e7 */
[--C-:B------:R-:W-:Y:S02]  /*7400*/  FFMA.FTZ R201, R15, c[0x0][0x2d0], -R231.reuse ;  /* 0x0000b4000fc97a23 */ /* 0x100fe400000108e7 */
[C---:B--2---:R-:W-:Y:S02]  /*7410*/  FMUL.FTZ R16, R199.reuse, R180 ;  /* 0x000000b4c7107220 */ /* 0x044fe40000410000 */
[C---:B------:R-:W-:Y:S02]  /*7420*/  FMUL.FTZ R17, R199.reuse, R181 ;  /* 0x000000b5c7117220 */ /* 0x040fe40000410000 */
[C---:B------:R-:W-:Y:S01]  /*7430*/  FMUL.FTZ R4, R199.reuse, R192 ;  /* 0x000000c0c7047220 */ /* 0x040fe20000410000 */
[----:B------:R-:W-:Y:S01]  /*7440*/  MUFU.EX2 R223, R223 ;  /* 0x000000df00df7308 */ /* 0x000fe20000000800 */
[C---:B------:R-:W-:Y:S02]  /*7450*/  FMUL.FTZ R5, R199.reuse, R193 ;  /* 0x000000c1c7057220 */ /* 0x040fe40000410000 */
[----:B------:R-:W-:Y:S02]  /*7460*/  FMUL.FTZ R12, R198, R184 ;  /* 0x000000b8c60c7220 */ /* 0x000fe40000410000 */
[C---:B---3--:R-:W-:Y:S02]  /*7470*/  FMUL.FTZ R18, R200.reuse, R182 ;  /* 0x000000b6c8127220 */ /* 0x048fe40000410000 */
[C---:B------:R-:W-:Y:S02]  /*7480*/  FMUL.FTZ R19, R200.reuse, R183 ;  /* 0x000000b7c8137220 */ /* 0x040fe40000410000 */
[----:B------:R-:W2:Y:S01]  /*7490*/  LDSM.16.MT88.4 R180, [R240+0x100] ;  /* 0x00010000f0b4783b */ /* 0x000ea20000004200 */
[----:B------:R-:W3:Y:S01]  /*74a0*/  MUFU.EX2 R224, R224 ;  /* 0x000000e000e07308 */ /* 0x000ee20000000800 */
[C---:B------:R-:W-:Y:S02]  /*74b0*/  FMUL.FTZ R6, R200.reuse, R194 ;  /* 0x000000c2c8067220 */ /* 0x040fe40000410000 */
[----:B------:R-:W-:Y:S02]  /*74c0*/  FMUL.FTZ R7, R200, R195 ;  /* 0x000000c3c8077220 */ /* 0x000fe40000410000 */
[----:B------:R-:W-:Y:S02]  /*74d0*/  FMUL.FTZ R13, R198, R185 ;  /* 0x000000b9c60d7220 */ /* 0x000fe40000410000 */
[C---:B------:R-:W-:Y:S02]  /*74e0*/  FMUL.FTZ R68, R199.reuse, R68 ;  /* 0x00000044c7447220 */ /* 0x040fe40000410000 */
[C---:B------:R-:W-:Y:S01]  /*74f0*/  FMUL.FTZ R69, R199.reuse, R69 ;  /* 0x00000045c7457220 */ /* 0x040fe20000410000 */
[----:B------:R-:W-:Y:S01]  /*7500*/  MUFU.EX2 R208, R208 ;  /* 0x000000d000d07308 */ /* 0x000fe20000000800 */
[C---:B------:R-:W-:Y:S02]  /*7510*/  FMUL.FTZ R70, R200.reuse, R70 ;  /* 0x00000046c8467220 */ /* 0x040fe40000410000 */
[----:B------:R-:W-:Y:S02]  /*7520*/  FMUL.FTZ R71, R200, R71 ;  /* 0x00000047c8477220 */ /* 0x000fe40000410000 */
[C---:B------:R-:W-:Y:S02]  /*7530*/  FMUL.FTZ R72, R198.reuse, R72 ;  /* 0x00000048c6487220 */ /* 0x040fe40000410000 */
[C---:B------:R-:W-:Y:S02]  /*7540*/  FMUL.FTZ R73, R198.reuse, R73 ;  /* 0x00000049c6497220 */ /* 0x040fe40000410000 */
[C---:B------:R-:W-:Y:S01]  /*7550*/  FMUL.FTZ R76, R198.reuse, R76 ;  /* 0x0000004cc64c7220 */ /* 0x040fe20000410000 */
[----:B------:R-:W4:Y:S01]  /*7560*/  MUFU.EX2 R209, R209 ;  /* 0x000000d100d17308 */ /* 0x000f220000000800 */
[----:B------:R-:W-:Y:S02]  /*7570*/  FMUL.FTZ R77, R198, R77 ;  /* 0x0000004dc64d7220 */ /* 0x000fe40000410000 */
[----:B------:R-:W-:Y:S01]  /*7580*/  FMUL.FTZ R80, R199, R80 ;  /* 0x00000050c7507220 */ /* 0x000fe20000410000 */
[----:B---3--:R-:W-:Y:S01]  /*7590*/  F2FP.BF16.PACK_AB R192, R225, R224 ;  /* 0x000000e0e1c0723e */ /* 0x008fe200000010ff */
[C---:B------:R-:W-:Y:S02]  /*75a0*/  FMUL.FTZ R81, R199.reuse, R81 ;  /* 0x00000051c7517220 */ /* 0x040fe40000410000 */
[C---:B------:R-:W-:Y:S02]  /*75b0*/  FMUL.FTZ R82, R200.reuse, R82 ;  /* 0x00000052c8527220 */ /* 0x040fe40000410000 */
[C---:B------:R-:W-:Y:S01]  /*75c0*/  FMUL.FTZ R83, R200.reuse, R83 ;  /* 0x00000053c8537220 */ /* 0x040fe20000410000 */
[----:B------:R-:W3:Y:S01]  /*75d0*/  MUFU.EX2 R227, R227 ;  /* 0x000000e300e37308 */ /* 0x000ee20000000800 */
[C---:B------:R-:W-:Y:S02]  /*75e0*/  FMUL.FTZ R84, R199.reuse, R84 ;  /* 0x00000054c7547220 */ /* 0x040fe40000410000 */
[----:B------:R-:W-:Y:S02]  /*75f0*/  FMUL.FTZ R85, R199, R85 ;  /* 0x00000055c7557220 */ /* 0x000fe40000410000 */
[C---:B------:R-:W-:Y:S02]  /*7600*/  FMUL.FTZ R86, R200.reuse, R86 ;  /* 0x00000056c8567220 */ /* 0x040fe40000410000 */
[----:B------:R-:W-:Y:S02]  /*7610*/  FMUL.FTZ R87, R200, R87 ;  /* 0x00000057c8577220 */ /* 0x000fe40000410000 */
[C---:B------:R-:W-:Y:S01]  /*7620*/  FMUL.FTZ R88, R198.reuse, R88 ;  /* 0x00000058c6587220 */ /* 0x040fe20000410000 */
[----:B------:R-:W-:Y:S01]  /*7630*/  MUFU.EX2 R210, R210 ;  /* 0x000000d200d27308 */ /* 0x000fe20000000800 */
[C---:B------:R-:W-:Y:S02]  /*7640*/  FMUL.FTZ R89, R198.reuse, R89 ;  /* 0x00000059c6597220 */ /* 0x040fe40000410000 */
[C---:B------:R-:W-:Y:S01]  /*7650*/  FMUL.FTZ R92, R198.reuse, R92 ;  /* 0x0000005cc65c7220 */ /* 0x040fe20000410000 */
[----:B----4-:R-:W-:Y:S01]  /*7660*/  F2FP.BF16.PACK_AB R194, R209, R208 ;  /* 0x000000d0d1c2723e */ /* 0x010fe200000010ff */
[----:B------:R-:W-:Y:S02]  /*7670*/  FMUL.FTZ R93, R198, R93 ;  /* 0x0000005dc65d7220 */ /* 0x000fe40000410000 */
[C---:B------:R-:W-:Y:S02]  /*7680*/  FMUL.FTZ R96, R199.reuse, R96 ;  /* 0x00000060c7607220 */ /* 0x040fe40000410000 */
[----:B------:R-:W-:Y:S01]  /*7690*/  FMUL.FTZ R97, R199, R97 ;  /* 0x00000061c7617220 */ /* 0x000fe20000410000 */
[----:B------:R-:W4:Y:S01]  /*76a0*/  MUFU.EX2 R211, R211 ;  /* 0x000000d300d37308 */ /* 0x000f220000000800 */
[C---:B------:R-:W-:Y:S02]  /*76b0*/  FMUL.FTZ R98, R200.reuse, R98 ;  /* 0x00000062c8627220 */ /* 0x040fe40000410000 */
[C---:B------:R-:W-:Y:S01]  /*76c0*/  FMUL.FTZ R99, R200.reuse, R99 ;  /* 0x00000063c8637220 */ /* 0x040fe20000410000 */
[----:B---3--:R-:W-:Y:S01]  /*76d0*/  F2FP.BF16.PACK_AB R193, R223, R227 ;  /* 0x000000e3dfc1723e */ /* 0x008fe200000010ff */
[C---:B------:R-:W-:Y:S02]  /*76e0*/  FMUL.FTZ R100, R199.reuse, R100 ;  /* 0x00000064c7647220 */ /* 0x040fe40000410000 */
[C---:B------:R-:W-:Y:S02]  /*76f0*/  FMUL.FTZ R101, R199.reuse, R101 ;  /* 0x00000065c7657220 */ /* 0x040fe40000410000 */
[C---:B------:R-:W-:Y:S01]  /*7700*/  FMUL.FTZ R102, R200.reuse, R102 ;  /* 0x00000066c8667220 */ /* 0x040fe20000410000 */
[----:B------:R-:W3:Y:S01]  /*7710*/  MUFU.EX2 R197, R197 ;  /* 0x000000c500c57308 */ /* 0x000ee20000000800 */
[----:B------:R-:W-:Y:S02]  /*7720*/  FMUL.FTZ R103, R200, R103 ;  /* 0x00000067c8677220 */ /* 0x000fe40000410000 */
[C---:B------:R-:W-:Y:S02]  /*7730*/  FMUL.FTZ R104, R198.reuse, R104 ;  /* 0x00000068c6687220 */ /* 0x040fe40000410000 */
[C---:B------:R-:W-:Y:S02]  /*7740*/  FMUL.FTZ R105, R198.reuse, R105 ;  /* 0x00000069c6697220 */ /* 0x040fe40000410000 */
[C---:B------:R-:W-:Y:S02]  /*7750*/  FMUL.FTZ R108, R198.reuse, R108 ;  /* 0x0000006cc66c7220 */ /* 0x040fe40000410000 */
[----:B------:R-:W-:Y:S01]  /*7760*/  FMUL.FTZ R109, R198, R109 ;  /* 0x0000006dc66d7220 */ /* 0x000fe20000410000 */
[----:B------:R-:W-:Y:S01]  /*7770*/  MUFU.EX2 R230, R230 ;  /* 0x000000e600e67308 */ /* 0x000fe20000000800 */
[C---:B------:R-:W-:Y:S02]  /*7780*/  FMUL.FTZ R112, R199.reuse, R112 ;  /* 0x00000070c7707220 */ /* 0x040fe40000410000 */
[----:B------:R-:W-:Y:S01]  /*7790*/  FMUL.FTZ R113, R199, R113 ;  /* 0x00000071c7717220 */ /* 0x000fe20000410000 */
[----:B----4-:R-:W-:Y:S01]  /*77a0*/  F2FP.BF16.PACK_AB R195, R211, R210 ;  /* 0x000000d2d3c3723e */ /* 0x010fe200000010ff */
[C---:B------:R-:W-:Y:S02]  /*77b0*/  FMUL.FTZ R114, R200.reuse, R114 ;  /* 0x00000072c8727220 */ /* 0x040fe40000410000 */
[----:B------:R-:W-:Y:S02]  /*77c0*/  FMUL.FTZ R115, R200, R115 ;  /* 0x00000073c8737220 */ /* 0x000fe40000410000 */
[----:B------:R-:W-:Y:S01]  /*77d0*/  FMUL.FTZ R116, R199, R116 ;  /* 0x00000074c7747220 */ /* 0x000fe20000410000 */
[----:B------:R-:W4:Y:S01]  /*77e0*/  MUFU.EX2 R228, R228 ;  /* 0x000000e400e47308 */ /* 0x000f220000000800 */
[-C--:B-1----:R-:W-:Y:S05]  /*77f0*/  HMMA.16816.F32.BF16 R4, R192, R204.reuse, R4 ;  /* 0x000000ccc004723c */ /* 0x082fea0000041804 */
[----:B---3--:R-:W-:Y:S01]  /*7800*/  FMUL.FTZ R10, R197, R190 ;  /* 0x000000bec50a7220 */ /* 0x008fe20000410000 */
[----:B------:R-:W-:Y:S01]  /*7810*/  F2FP.BF16.PACK_AB R190, R213, R212 ;  /* 0x000000d4d5be723e */ /* 0x000fe200000010ff */
[C---:B------:R-:W-:Y:S02]  /*7820*/  FMUL.FTZ R11, R197.reuse, R191 ;  /* 0x000000bfc50b7220 */ /* 0x040fe40000410000 */
[----:B------:R-:W-:Y:S03]  /*7830*/  MUFU.EX2 R214, R214 ;  /* 0x000000d600d67308 */ /* 0x000fe60000000800 */
[C---:B------:R-:W-:Y:S02]  /*7840*/  FMUL.FTZ R14, R197.reuse, R186 ;  /* 0x000000bac50e7220 */ /* 0x040fe40000410000 */
[C---:B------:R-:W-:Y:S02]  /*7850*/  FMUL.FTZ R15, R197.reuse, R187 ;  /* 0x000000bbc50f7220 */ /* 0x040fe40000410000 */
[C---:B------:R-:W-:Y:S02]  /*7860*/  FMUL.FTZ R74, R197.reuse, R74 ;  /* 0x0000004ac54a7220 */ /* 0x040fe40000410000 */
[C---:B------:R-:W-:Y:S01]  /*7870*/  FMUL.FTZ R75, R197.reuse, R75 ;  /* 0x0000004bc54b7220 */ /* 0x040fe20000410000 */
[----:B------:R-:W1:Y:S01]  /*7880*/  MUFU.EX2 R201, R201 ;  /* 0x000000c900c97308 */ /* 0x000e620000000800 */
[C---:B------:R-:W-:Y:S02]  /*7890*/  FMUL.FTZ R78, R197.reuse, R78 ;  /* 0x0000004ec54e7220 */ /* 0x040fe40000410000 */
[C---:B------:R-:W-:Y:S01]  /*78a0*/  FMUL.FTZ R79, R197.reuse, R79 ;  /* 0x0000004fc54f7220 */ /* 0x040fe20000410000 */
[----:B----4-:R-:W-:Y:S01]  /*78b0*/  F2FP.BF16.PACK_AB R189, R228, R230 ;  /* 0x000000e6e4bd723e */ /* 0x010fe200000010ff */
[C---:B------:R-:W-:Y:S02]  /*78c0*/  FMUL.FTZ R90, R197.reuse, R90 ;  /* 0x0000005ac55a7220 */ /* 0x040fe40000410000 */
[C---:B------:R-:W-:Y:S02]  /*78d0*/  FMUL.FTZ R91, R197.reuse, R91 ;  /* 0x0000005bc55b7220 */ /* 0x040fe40000410000 */
[C---:B------:R-:W-:Y:S02]  /*78e0*/  FMUL.FTZ R94, R197.reuse, R94 ;  /* 0x0000005ec55e7220 */ /* 0x040fe40000410000 */
[C---:B------:R-:W-:Y:S02]  /*78f0*/  FMUL.FTZ R95, R197.reuse, R95 ;  /* 0x0000005fc55f7220 */ /* 0x040fe40000410000 */
[C---:B------:R-:W-:Y:S02]  /*7900*/  FMUL.FTZ R106, R197.reuse, R106 ;  /* 0x0000006ac56a7220 */ /* 0x040fe40000410000 */
[C---:B------:R-:W-:Y:S02]  /*7910*/  FMUL.FTZ R107, R197.reuse, R107 ;  /* 0x0000006bc56b7220 */ /* 0x040fe40000410000 */
[C---:B------:R-:W-:Y:S02]  /*7920*/  FMUL.FTZ R110, R197.reuse, R110 ;  /* 0x0000006ec56e7220 */ /* 0x040fe40000410000 */
[----:B------:R-:W-:Y:S02]  /*7930*/  FMUL.FTZ R111, R197, R111 ;  /* 0x0000006fc56f7220 */ /* 0x000fe40000410000 */
[----:B------:R-:W-:Y:S02]  /*7940*/  FMUL.FTZ R117, R199, R117 ;  /* 0x00000075c7757220 */ /* 0x000fe40000410000 */
[C---:B------:R-:W-:Y:S01]  /*7950*/  FMUL.FTZ R118, R200.reuse, R118 ;  /* 0x00000076c8767220 */ /* 0x040fe20000410000 */
[----:B-1----:R-:W-:Y:S01]  /*7960*/  F2FP.BF16.PACK_AB R191, R201, R214 ;  /* 0x000000d6c9bf723e */ /* 0x002fe200000010ff */
[----:B------:R-:W-:Y:S02]  /*7970*/  FMUL.FTZ R119, R200, R119 ;  /* 0x00000077c8777220 */ /* 0x000fe40000410000 */
[C---:B------:R-:W-:Y:S02]  /*7980*/  FMUL.FTZ R120, R198.reuse, R120 ;  /* 0x00000078c6787220 */ /* 0x040fe40000410000 */
[C---:B------:R-:W-:Y:S02]  /*7990*/  FMUL.FTZ R121, R198.reuse, R121 ;  /* 0x00000079c6797220 */ /* 0x040fe40000410000 */
[C---:B------:R-:W-:Y:S04]  /*79a0*/  HMMA.16816.F32.BF16 R8, R188.reuse, R204, R8 ;  /* 0x000000ccbc08723c */ /* 0x040fe80000041808 */
[C---:B------:R-:W-:Y:S02]  /*79b0*/  FMUL.FTZ R122, R197.reuse, R122 ;  /* 0x0000007ac57a7220 */ /* 0x040fe40000410000 */
[C---:B------:R-:W-:Y:S02]  /*79c0*/  FMUL.FTZ R123, R197.reuse, R123 ;  /* 0x0000007bc57b7220 */ /* 0x040fe40000410000 */
[-C--:B------:R-:W-:Y:S04]  /*79d0*/  HMMA.16816.F32.BF16 R12, R188, R206.reuse, R12 ;  /* 0x000000cebc0c723c */ /* 0x080fe8000004180c */
[C---:B------:R-:W-:Y:S02]  /*79e0*/  FMUL.FTZ R124, R198.reuse, R124 ;  /* 0x0000007cc67c7220 */ /* 0x040fe40000410000 */
[----:B------:R-:W-:Y:S02]  /*79f0*/  FMUL.FTZ R125, R198, R125 ;  /* 0x0000007dc67d7220 */ /* 0x000fe40000410000 */
[C---:B------:R-:W-:Y:S04]  /*7a00*/  HMMA.16816.F32.BF16 R16, R192.reuse, R206, R16 ;  /* 0x000000cec010723c */ /* 0x040fe80000041810 */
[C---:B------:R-:W-:Y:S02]  /*7a10*/  FMUL.FTZ R126, R197.reuse, R126 ;  /* 0x0000007ec57e7220 */ /* 0x040fe40000410000 */
[----:B------:R-:W-:Y:S02]  /*7a20*/  FMUL.FTZ R127, R197, R127 ;  /* 0x0000007fc57f7220 */ /* 0x000fe40000410000 */
[-C--:B--2---:R-:W-:Y:S04]  /*7a30*/  HMMA.16816.F32.BF16 R68, R192, R180.reuse, R68 ;  /* 0x000000b4c044723c */ /* 0x084fe80000041844 */
        /* <DEDUP_REMOVED lines=8> */
[C---:B------:R-:W-:Y:S01]  /*7ac0*/  HMMA.16816.F32.BF16 R80, R192.reuse, R182, R80 ;  /* 0x000000b6c050723c */ /* 0x040fe20000041850 */
[----:B------:R-:W1:Y:S03]  /*7ad0*/  LDSM.16.MT88.4 R180, [R239+0x100] ;  /* 0x00010000efb4783b */ /* 0x000e660000004200 */
[C---:B------:R-:W-:Y:S02]  /*7ae0*/  FMUL.FTZ R134, R200.reuse, R134 ;  /* 0x00000086c8867220 */ /* 0x040fe40000410000 */
[----:B------:R-:W-:Y:S02]  /*7af0*/  FMUL.FTZ R135, R200, R135 ;  /* 0x00000087c8877220 */ /* 0x000fe40000410000 */
[C---:B------:R-:W-:Y:S04]  /*7b00*/  FMUL.FTZ R136, R198.reuse, R136 ;  /* 0x00000088c6887220 */ /* 0x040fe80000410000 */
[C---:B------:R-:W-:Y:S02]  /*7b10*/  FMUL.FTZ R137, R198.reuse, R137 ;  /* 0x00000089c6897220 */ /* 0x040fe40000410000 */
[C---:B------:R-:W-:Y:S02]  /*7b20*/  FMUL.FTZ R138, R197.reuse, R138 ;  /* 0x0000008ac58a7220 */ /* 0x040fe40000410000 */
[C---:B------:R-:W-:Y:S02]  /*7b30*/  FMUL.FTZ R139, R197.reuse, R139 ;  /* 0x0000008bc58b7220 */ /* 0x040fe40000410000 */
[C---:B------:R-:W-:Y:S02]  /*7b40*/  FMUL.FTZ R140, R198.reuse, R140 ;  /* 0x0000008cc68c7220 */ /* 0x040fe40000410000 */
[----:B------:R-:W-:Y:S02]  /*7b50*/  FMUL.FTZ R141, R198, R141 ;  /* 0x0000008dc68d7220 */ /* 0x000fe40000410000 */
[C---:B------:R-:W-:Y:S02]  /*7b60*/  FMUL.FTZ R142, R197.reuse, R142 ;  /* 0x0000008ec58e7220 */ /* 0x040fe40000410000 */
[----:B------:R-:W-:Y:S02]  /*7b70*/  FMUL.FTZ R143, R197, R143 ;  /* 0x0000008fc58f7220 */ /* 0x000fe40000410000 */
[C---:B------:R-:W-:Y:S02]  /*7b80*/  FMUL.FTZ R144, R199.reuse, R144 ;  /* 0x00000090c7907220 */ /* 0x040fe40000410000 */
[C---:B------:R-:W-:Y:S02]  /*7b90*/  FMUL.FTZ R145, R199.reuse, R145 ;  /* 0x00000091c7917220 */ /* 0x040fe40000410000 */
[C---:B------:R-:W-:Y:S02]  /*7ba0*/  FMUL.FTZ R146, R200.reuse, R146 ;  /* 0x00000092c8927220 */ /* 0x040fe40000410000 */
[----:B------:R-:W-:Y:S02]  /*7bb0*/  FMUL.FTZ R147, R200, R147 ;  /* 0x00000093c8937220 */ /* 0x000fe40000410000 */
[--C-:B------:R-:W-:Y:S02]  /*7bc0*/  FFMA.FTZ R204, R20, c[0x0][0x2d0], -R216.reuse ;  /* 0x0000b40014cc7a23 */ /* 0x100fe400000108d8 */
[----:B------:R-:W-:Y:S02]  /*7bd0*/  FMUL.FTZ R20, R199, R176 ;  /* 0x000000b0c7147220 */ /* 0x000fe40000410000 */
[----:B------:R-:W-:Y:S02]  /*7be0*/  FFMA.FTZ R205, R21, c[0x0][0x2d0], -R216 ;  /* 0x0000b40015cd7a23 */ /* 0x000fe400000108d8 */
[----:B------:R-:W-:Y:S01]  /*7bf0*/  FMUL.FTZ R21, R199, R177 ;  /* 0x000000b1c7157220 */ /* 0x000fe20000410000 */
[-C--:B-1----:R-:W-:Y:S01]  /*7c00*/  HMMA.16816.F32.BF16 R84, R192, R180.reuse, R84 ;  /* 0x000000b4c054723c */ /* 0x082fe20000041854 */
[----:B------:R-:W-:Y:S02]  /*7c10*/  MUFU.EX2 R204, R204 ;  /* 0x000000cc00cc7308 */ /* 0x000fe40000000800 */
[--C-:B------:R-:W-:Y:S02]  /*7c20*/  FFMA.FTZ R206, R22, c[0x0][0x2d0], -R218.reuse ;  /* 0x0000b40016ce7a23 */ /* 0x100fe400000108da */
[C---:B------:R-:W-:Y:S02]  /*7c30*/  FMUL.FTZ R22, R200.reuse, R178 ;  /* 0x000000b2c8167220 */ /* 0x040fe40000410000 */
[----:B------:R-:W-:Y:S01]  /*7c40*/  FFMA.FTZ R207, R23, c[0x0][0x2d0], -R218 ;  /* 0x0000b40017cf7a23 */ /* 0x000fe200000108da */
[C---:B------:R-:W-:Y:S03]  /*7c50*/  HMMA.16816.F32.BF16 R88, R188.reuse, R180, R88 ;  /* 0x000000b4bc58723c */ /* 0x040fe60000041858 */
[----:B------:R-:W1:Y:S01]  /*7c60*/  MUFU.EX2 R205, R205 ;  /* 0x000000cd00cd7308 */ /* 0x000e620000000800 */
[C---:B------:R-:W-:Y:S02]  /*7c70*/  FMUL.FTZ R23, R200.reuse, R179 ;  /* 0x000000b3c8177220 */ /* 0x040fe40000410000 */
[----:B------:R-:W-:Y:S01]  /*7c80*/  LDSM.16.MT88.4 R176, [R238+0x2100] ;  /* 0x00210000eeb0783b */ /* 0x000fe20000004200 */
[C---:B------:R-:W-:Y:S01]  /*7c90*/  FMUL.FTZ R156, R199.reuse, R156 ;  /* 0x0000009cc79c7220 */ /* 0x040fe20000410000 */
[-C--:B------:R-:W-:Y:S04]  /*7ca0*/  HMMA.16816.F32.BF16 R92, R188, R182.reuse, R92 ;  /* 0x000000b6bc5c723c */ /* 0x080fe8000004185c */
[----:B------:R-:W-:Y:S01]  /*7cb0*/  FMUL.FTZ R157, R199, R157 ;  /* 0x0000009dc79d7220 */ /* 0x000fe20000410000 */
[----:B------:R-:W-:Y:S01]  /*7cc0*/  MUFU.EX2 R206, R206 ;  /* 0x000000ce00ce7308 */ /* 0x000fe20000000800 */
[C---:B------:R-:W-:Y:S02]  /*7cd0*/  FMUL.FTZ R158, R200.reuse, R158 ;  /* 0x0000009ec89e7220 */ /* 0x040fe40000410000 */
[C---:B------:R-:W-:Y:S01]  /*7ce0*/  HMMA.16816.F32.BF16 R96, R192.reuse, R182, R96 ;  /* 0x000000b6c060723c */ /* 0x040fe20000041860 */
[----:B------:R-:W2:Y:S03]  /*7cf0*/  LDSM.16.MT88.4 R180, [R238+0x100] ;  /* 0x00010000eeb4783b */ /* 0x000ea60000004200 */
[----:B------:R-:W-:Y:S02]  /*7d00*/  FMUL.FTZ R159, R200, R159 ;  /* 0x0000009fc89f7220 */ /* 0x000fe40000410000 */
[C---:B------:R-:W-:Y:S01]  /*7d10*/  FMUL.FTZ R148, R198.reuse, R148 ;  /* 0x00000094c6947220 */ /* 0x040fe20000410000 */
[----:B------:R-:W-:Y:S01]  /*7d20*/  MUFU.EX2 R207, R207 ;  /* 0x000000cf00cf7308 */ /* 0x000fe20000000800 */
[C---:B------:R-:W-:Y:S04]  /*7d30*/  FMUL.FTZ R149, R198.reuse, R149 ;  /* 0x00000095c6957220 */ /* 0x040fe80000410000 */
[C---:B------:R-:W-:Y:S02]  /*7d40*/  FMUL.FTZ R150, R197.reuse, R150 ;  /* 0x00000096c5967220 */ /* 0x040fe40000410000 */
[C---:B------:R-:W-:Y:S02]  /*7d50*/  FMUL.FTZ R151, R197.reuse, R151 ;  /* 0x00000097c5977220 */ /* 0x040fe40000410000 */
[C---:B------:R-:W-:Y:S02]  /*7d60*/  FMUL.FTZ R152, R198.reuse, R152 ;  /* 0x00000098c6987220 */ /* 0x040fe40000410000 */
[----:B------:R-:W-:Y:S02]  /*7d70*/  FMUL.FTZ R153, R198, R153 ;  /* 0x00000099c6997220 */ /* 0x000fe40000410000 */
[C---:B------:R-:W-:Y:S02]  /*7d80*/  FMUL.FTZ R154, R197.reuse, R154 ;  /* 0x0000009ac59a7220 */ /* 0x040fe40000410000 */
[----:B------:R-:W-:Y:S02]  /*7d90*/  FMUL.FTZ R155, R197, R155 ;  /* 0x0000009bc59b7220 */ /* 0x000fe40000410000 */
[--C-:B------:R-:W-:Y:S02]  /*7da0*/  FFMA.FTZ R215, R32, c[0x0][0x2d0], -R216.reuse ;  /* 0x0000b40020d77a23 */ /* 0x100fe400000108d8 */
[----:B------:R-:W-:Y:S02]  /*7db0*/  FFMA.FTZ R216, R33, c[0x0][0x2d0], -R216 ;  /* 0x0000b40021d87a23 */ /* 0x000fe400000108d8 */
[--C-:B------:R-:W-:Y:S02]  /*7dc0*/  FFMA.FTZ R221, R26, c[0x0][0x2d0], -R231.reuse ;  /* 0x0000b4001add7a23 */ /* 0x100fe400000108e7 */
[C---:B------:R-:W-:Y:S01]  /*7dd0*/  FMUL.FTZ R26, R200.reuse, R174 ;  /* 0x000000aec81a7220 */ /* 0x040fe20000410000 */
[----:B------:R-:W-:Y:S01]  /*7de0*/  MUFU.EX2 R215, R215 ;  /* 0x000000d700d77308 */ /* 0x000fe20000000800 */
[--C-:B------:R-:W-:Y:S02]  /*7df0*/  FFMA.FTZ R222, R27, c[0x0][0x2d0], -R231.reuse ;  /* 0x0000b4001bde7a23 */ /* 0x100fe400000108e7 */
[----:B------:R-:W-:Y:S02]  /*7e00*/  FMUL.FTZ R27, R200, R175 ;  /* 0x000000afc81b7220 */ /* 0x000fe40000410000 */
[--C-:B------:R-:W-:Y:S02]  /*7e10*/  FFMA.FTZ R217, R34, c[0x0][0x2d0], -R218.reuse ;  /* 0x0000b40022d97a23 */ /* 0x100fe400000108da */
[----:B------:R-:W-:Y:S02]  /*7e20*/  FFMA.FTZ R218, R35, c[0x0][0x2d0], -R218 ;  /* 0x0000b40023da7a23 */ /* 0x000fe400000108da */
[C---:B------:R-:W-:Y:S01]  /*7e30*/  FMUL.FTZ R35, R197.reuse, R171 ;  /* 0x000000abc5237220 */ /* 0x040fe20000410000 */
[-C--:B--2---:R-:W-:Y:S01]  /*7e40*/  HMMA.16816.F32.BF16 R100, R192, R180.reuse, R100 ;  /* 0x000000b4c064723c */ /* 0x084fe20000041864 */
[----:B------:R-:W-:Y:S02]  /*7e50*/  MUFU.EX2 R216, R216 ;  /* 0x000000d800d87308 */ /* 0x000fe40000000800 */
[----:B------:R-:W-:Y:S02]  /*7e60*/  FMUL.FTZ R34, R197, R170 ;  /* 0x000000aac5227220 */ /* 0x000fe40000410000 */
[--C-:B------:R-:W-:Y:S02]  /*7e70*/  FFMA.FTZ R170, R31, c[0x0][0x2d0], -R231.reuse ;  /* 0x0000b4001faa7a23 */ /* 0x100fe400000108e7 */
[----:B------:R-:W-:Y:S01]  /*7e80*/  FMUL.FTZ R31, R200, R163 ;  /* 0x000000a3c81f7220 */ /* 0x000fe20000410000 */
[C---:B------:R-:W-:Y:S03]  /*7e90*/  HMMA.16816.F32.BF16 R104, R188.reuse, R180, R104 ;  /* 0x000000b4bc68723c */ /* 0x040fe60000041868 */
[----:B------:R-:W-:Y:S05]  /*7ea0*/  MUFU.EX2 R217, R217 ;  /* 0x000000d900d97308 */ /* 0x000fea0000000800 */
[-C--:B------:R-:W-:Y:S05]  /*7eb0*/  HMMA.16816.F32.BF16 R108, R188, R182.reuse, R108 ;  /* 0x000000b6bc6c723c */ /* 0x080fea000004186c */
[----:B------:R-:W2:Y:S03]  /*7ec0*/  MUFU.EX2 R218, R218 ;  /* 0x000000da00da7308 */ /* 0x000ea60000000800 */
[C---:B------:R-:W-:Y:S01]  /*7ed0*/  HMMA.16816.F32.BF16 R112, R192.reuse, R182, R112 ;  /* 0x000000b6c070723c */ /* 0x040fe20000041870 */
[----:B------:R-:W3:Y:S06]  /*7ee0*/  LDSM.16.MT88.4 R180, [R246+0x2100] ;  /* 0x00210000f6b4783b */ /* 0x000eec0000004200 */
[----:B------:R-:W-:Y:S10]  /*7ef0*/  MUFU.EX2 R221, R221 ;  /* 0x000000dd00dd7308 */ /* 0x000ff40000000800 */
[----:B------:R-:W-:Y:S10]  /*7f00*/  MUFU.EX2 R222, R222 ;  /* 0x000000de00de7308 */ /* 0x000ff40000000800 */
[----:B------:R-:W-:Y:S01]  /*7f10*/  MUFU.EX2 R170, R170 ;  /* 0x000000aa00aa7308 */ /* 0x000fe20000000800 */
[-C--:B---3--:R-:W-:Y:S08]  /*7f20*/  HMMA.16816.F32.BF16 R116, R192, R180.reuse, R116 ;  /* 0x000000b4c074723c */ /* 0x088ff00000041874 */
[C---:B------:R-:W-:Y:S08]  /*7f30*/  HMMA.16816.F32.BF16 R120, R188.reuse, R180, R120 ;  /* 0x000000b4bc78723c */ /* 0x040ff00000041878 */
[-C--:B------:R-:W-:Y:S08]  /*7f40*/  HMMA.16816.F32.BF16 R124, R188, R182.reuse, R124 ;  /* 0x000000b6bc7c723c */ /* 0x080ff0000004187c */
[C---:B------:R-:W-:Y:S01]  /*7f50*/  HMMA.16816.F32.BF16 R128, R192.reuse, R182, R128 ;  /* 0x000000b6c080723c */ /* 0x040fe20000041880 */
[----:B------:R-:W3:Y:S07]  /*7f60*/  LDSM.16.MT88.4 R180, [R240+0x2100] ;  /* 0x00210000f0b4783b */ /* 0x000eee0000004200 */
[-C--:B---3--:R-:W-:Y:S08]  /*7f70*/  HMMA.16816.F32.BF16 R132, R192, R180.reuse, R132 ;  /* 0x000000b4c084723c */ /* 0x088ff00000041884 */
[C---:B------:R-:W-:Y:S08]  /*7f80*/  HMMA.16816.F32.BF16 R136, R188.reuse, R180, R136 ;  /* 0x000000b4bc88723c */ /* 0x040ff00000041888 */
[-C--:B------:R-:W-:Y:S08]  /*7f90*/  HMMA.16816.F32.BF16 R140, R188, R182.reuse, R140 ;  /* 0x000000b6bc8c723c */ /* 0x080ff0000004188c */
[C---:B------:R-:W-:Y:S01]  /*7fa0*/  HMMA.16816.F32.BF16 R144, R192.reuse, R182, R144 ;  /* 0x000000b6c090723c */ /* 0x040fe20000041890 */
[----:B------:R-:W3:Y:S07]  /*7fb0*/  LDSM.16.MT88.4 R180, [R239+0x2100] ;  /* 0x00210000efb4783b */ /* 0x000eee0000004200 */
[-C--:B---3--:R-:W-:Y:S08]  /*7fc0*/  HMMA.16816.F32.BF16 R20, R192, R180.reuse, R20 ;  /* 0x000000b4c014723c */ /* 0x088ff00000041814 */
[C---:B------:R-:W-:Y:S07]  /*7fd0*/  HMMA.16816.F32.BF16 R148, R188.reuse, R180, R148 ;  /* 0x000000b4bc94723c */ /* 0x040fee0000041894 */
[----:B------:R-:W-:Y:S01]  /*7fe0*/  FMUL.FTZ R180, R196, c[0x0][0x2d0] ;  /* 0x0000b400c4b47a20 */ /* 0x000fe20000410000 */
[-C--:B------:R-:W-:Y:S04]  /*7ff0*/  HMMA.16816.F32.BF16 R152, R188, R182.reuse, R152 ;  /* 0x000000b6bc98723c */ /* 0x080fe80000041898 */
[--C-:B------:R-:W-:Y:S02]  /*8000*/  FFMA.FTZ R187, R48, c[0x0][0x2d0], -R180.reuse ;  /* 0x0000b40030bb7a23 */ /* 0x100fe400000108b4 */
[--C-:B------:R-:W-:Y:S02]  /*8010*/  FFMA.FTZ R186, R49, c[0x0][0x2d0], -R180.reuse ;  /* 0x0000b40031ba7a23 */ /* 0x100fe400000108b4 */
[C---:B------:R-:W-:Y:S02]  /*8020*/  HMMA.16816.F32.BF16 R156, R192.reuse, R182, R156 ;  /* 0x000000b6c09c723c */ /* 0x040fe4000004189c */
[----:B------:R-:W-:Y:S02]  /*8030*/  MUFU.EX2 R187, R187 ;  /* 0x000000bb00bb7308 */ /* 0x000fe40000000800 */
[----:B------:R-:W-:Y:S02]  /*8040*/  FFMA.FTZ R33, R36, c[0x0][0x2d0], -R180 ;  /* 0x0000b40024217a23 */ /* 0x000fe400000108b4 */
[----:B------:R-:W-:Y:S02]  /*8050*/  FMUL.FTZ R36, R3, c[0x0][0x2d0] ;  /* 0x0000b40003247a20 */ /* 0x000fe40000410000 */
[----:B------:R-:W-:Y:S01]  /*8060*/  FMUL.FTZ R182, R2, c[0x0][0x2d0] ;  /* 0x0000b40002b67a20 */ /* 0x000fe20000410000 */
[----:B------:R-:W-:Y:S03]  /*8070*/  MOV R174, R33 ;  /* 0x0000002100ae7202 */ /* 0x000fe60000000f00 */
[----:B------:R-:W-:Y:S02]  /*8080*/  FFMA.FTZ R28, R28, c[0x0][0x2d0], -R182 ;  /* 0x0000b4001c1c7a23 */ /* 0x000fe400000108b6 */
[----:B------:R-:W-:Y:S01]  /*8090*/  FFMA.FTZ R171, R51, c[0x0][0x2d0], -R36 ;  /* 0x0000b40033ab7a23 */ /* 0x000fe20000010824 */
[----:B------:R-:W-:Y:S01]  /*80a0*/  MUFU.EX2 R174, R174 ;  /* 0x000000ae00ae7308 */ /* 0x000fe20000000800 */
[----:B------:R-:W-:Y:S02]  /*80b0*/  FFMA.FTZ R185, R52, c[0x0][0x2d0], -R180 ;  /* 0x0000b40034b97a23 */ /* 0x000fe400000108b4 */
[----:B------:R-:W-:Y:S02]  /*80c0*/  FFMA.FTZ R52, R50, c[0x0][0x2d0], -R36 ;  /* 0x0000b40032347a23 */ /* 0x000fe40000010824 */
[--C-:B------:R-:W-:Y:S01]  /*80d0*/  FFMA.FTZ R220, R24, c[0x0][0x2d0], -R182.reuse ;  /* 0x0000b40018dc7a23 */ /* 0x100fe200000108b6 */
[----:B------:R-:W3:Y:S01]  /*80e0*/  LDSM.16.MT88.4 R48, [R246+0x900] ;  /* 0x00090000f630783b */ /* 0x000ee20000004200 */
[----:B------:R-:W-:Y:S02]  /*80f0*/  FFMA.FTZ R219, R25, c[0x0][0x2d0], -R182 ;  /* 0x0000b40019db7a23 */ /* 0x000fe400000108b6 */
[C---:B------:R-:W-:Y:S02]  /*8100*/  FMUL.FTZ R24, R199.reuse, R172 ;  /* 0x000000acc7187220 */ /* 0x040fe40000410000 */
[----:B------:R-:W-:Y:S01]  /*8110*/  FMUL.FTZ R25, R199, R173 ;  /* 0x000000adc7197220 */ /* 0x000fe20000410000 */
[----:B------:R4:W-:Y:S01]  /*8120*/  MUFU.EX2 R172, R28 ;  /* 0x0000001c00ac7308 */ /* 0x0009e20000000800 */
[--C-:B------:R-:W-:Y:S02]  /*8130*/  FFMA.FTZ R32, R37, c[0x0][0x2d0], -R180.reuse ;  /* 0x0000b40025207a23 */ /* 0x100fe400000108b4 */
[--C-:B------:R-:W-:Y:S02]  /*8140*/  FFMA.FTZ R184, R53, c[0x0][0x2d0], -R180.reuse ;  /* 0x0000b40035b87a23 */ /* 0x100fe400000108b4 */
[--C-:B------:R-:W-:Y:S01]  /*8150*/  FFMA.FTZ R181, R64, c[0x0][0x2d0], -R180.reuse ;  /* 0x0000b40040b57a23 */ /* 0x100fe200000108b4 */
[-C--:B------:R-:W-:Y:S03]  /*8160*/  HMMA.16816.F32.BF16 R24, R192, R176.reuse, R24 ;  /* 0x000000b0c018723c */ /* 0x080fe60000041818 */
[----:B------:R-:W-:Y:S01]  /*8170*/  MOV R173, R32 ;  /* 0x0000002000ad7202 */ /* 0x000fe20000000f00 */
[C---:B------:R-:W-:Y:S01]  /*8180*/  FMUL.FTZ R32, R198.reuse, R168 ;  /* 0x000000a8c6207220 */ /* 0x040fe20000410000 */
[----:B------:R-:W-:Y:S01]  /*8190*/  MUFU.EX2 R220, R220 ;  /* 0x000000dc00dc7308 */ /* 0x000fe20000000800 */
[----:B------:R-:W-:Y:S02]  /*81a0*/  FMUL.FTZ R33, R198, R169 ;  /* 0x000000a9c6217220 */ /* 0x000fe40000410000 */
[----:B------:R-:W-:Y:S04]  /*81b0*/  FFMA.FTZ R180, R65, c[0x0][0x2d0], -R180 ;  /* 0x0000b40041b47a23 */ /* 0x000fe800000108b4 */
[--C-:B------:R-:W-:Y:S01]  /*81c0*/  FFMA.FTZ R65, R38, c[0x0][0x2d0], -R36.reuse ;  /* 0x0000b40026417a23 */ /* 0x100fe20000010824 */
[C---:B------:R-:W-:Y:S02]  /*81d0*/  HMMA.16816.F32.BF16 R32, R188.reuse, R176, R32 ;  /* 0x000000b0bc20723c */ /* 0x040fe40000041820 */
[----:B------:R-:W5:Y:S02]  /*81e0*/  MUFU.EX2 R219, R219 ;  /* 0x000000db00db7308 */ /* 0x000f640000000800 */
[----:B------:R-:W-:Y:S02]  /*81f0*/  FFMA.FTZ R38, R39, c[0x0][0x2d0], -R36 ;  /* 0x0000b40027267a23 */ /* 0x000fe40000010824 */
[----:B------:R-:W-:Y:S02]  /*8200*/  FFMA.FTZ R168, R29, c[0x0][0x2d0], -R182 ;  /* 0x0000b4001da87a23 */ /* 0x000fe400000108b6 */
[--C-:B------:R-:W-:Y:S04]  /*8210*/  FFMA.FTZ R169, R30, c[0x0][0x2d0], -R231.reuse ;  /* 0x0000b4001ea97a23 */ /* 0x100fe800000108e7 */
[--C-:B------:R-:W-:Y:S01]  /*8220*/  FFMA.FTZ R64, R54, c[0x0][0x2d0], -R36.reuse ;  /* 0x0000b40036407a23 */ /* 0x100fe20000010824 */
[----:B------:R-:W1:Y:S01]  /*8230*/  MUFU.EX2 R168, R168 ;  /* 0x000000a800a87308 */ /* 0x000e620000000800 */
[--C-:B------:R-:W-:Y:S02]  /*8240*/  FFMA.FTZ R183, R55, c[0x0][0x2d0], -R36.reuse ;  /* 0x0000b40037b77a23 */ /* 0x100fe40000010824 */
[--C-:B------:R-:W-:Y:S02]  /*8250*/  FFMA.FTZ R182, R66, c[0x0][0x2d0], -R36.reuse ;  /* 0x0000b40042b67a23 */ /* 0x100fe40000010824 */
[----:B------:R-:W-:Y:S02]  /*8260*/  FFMA.FTZ R175, R67, c[0x0][0x2d0], -R36 ;  /* 0x0000b40043af7a23 */ /* 0x000fe40000010824 */
[C---:B------:R-:W-:Y:S02]  /*8270*/  FMUL.FTZ R36, R198.reuse, R164 ;  /* 0x000000a4c6247220 */ /* 0x040fe40000410000 */
[----:B------:R-:W-:Y:S01]  /*8280*/  FMUL.FTZ R37, R198, R165 ;  /* 0x000000a5c6257220 */ /* 0x000fe20000410000 */
[----:B------:R-:W-:Y:S01]  /*8290*/  MOV R165, R38 ;  /* 0x0000002600a57202 */ /* 0x000fe20000000f00 */
[C---:B------:R-:W-:Y:S01]  /*82a0*/  FMUL.FTZ R38, R197.reuse, R166 ;  /* 0x000000a6c5267220 */ /* 0x040fe20000410000 */
[----:B------:R-:W2:Y:S01]  /*82b0*/  MUFU.EX2 R169, R169 ;  /* 0x000000a900a97308 */ /* 0x000ea20000000800 */
[----:B------:R-:W-:Y:S01]  /*82c0*/  FMUL.FTZ R39, R197, R167 ;  /* 0x000000a7c5277220 */ /* 0x000fe20000410000 */
[----:B------:R-:W-:Y:S01]  /*82d0*/  MOV R167, R52 ;  /* 0x0000003400a77202 */ /* 0x000fe20000000f00 */
[C---:B----4-:R-:W-:Y:S01]  /*82e0*/  FMUL.FTZ R28, R199.reuse, R160 ;  /* 0x000000a0c71c7220 */ /* 0x050fe20000410000 */
[----:B------:R-:W3:Y:S01]  /*82f0*/  LDSM.16.MT88.4 R52, [R240+0x900] ;  /* 0x00090000f034783b */ /* 0x000ee20000004200 */
[----:B------:R-:W-:Y:S02]  /*8300*/  FMUL.FTZ R29, R199, R161 ;  /* 0x000000a1c71d7220 */ /* 0x000fe40000410000 */
[----:B------:R-:W-:Y:S01]  /*8310*/  FMUL.FTZ R30, R200, R162 ;  /* 0x000000a2c81e7220 */ /* 0x000fe20000410000 */
[-C--:B------:R-:W-:Y:S02]  /*8320*/  HMMA.16816.F32.BF16 R36, R188, R178.reuse, R36 ;  /* 0x000000b2bc24723c */ /* 0x080fe40000041824 */
[----:B------:R-:W-:Y:S01]  /*8330*/  MUFU.EX2 R189, R173 ;  /* 0x000000ad00bd7308 */ /* 0x000fe20000000800 */
[--C-:B------:R-:W-:Y:S02]  /*8340*/  FFMA.FTZ R162, R62, c[0x0][0x2d0], -R231.reuse ;  /* 0x0000b4003ea27a23 */ /* 0x100fe400000108e7 */
[----:B------:R-:W-:Y:S02]  /*8350*/  FFMA.FTZ R160, R63, c[0x0][0x2d0], -R231 ;  /* 0x0000b4003fa07a23 */ /* 0x000fe400000108e7 */
[----:B------:R-:W-:Y:S01]  /*8360*/  FMUL.FTZ R191, R2, c[0x0][0x2d0] ;  /* 0x0000b40002bf7a20 */ /* 0x000fe20000410000 */
[----:B------:R-:W-:Y:S01]  /*8370*/  HMMA.16816.F32.BF16 R28, R192, R178, R28 ;  /* 0x000000b2c01c723c */ /* 0x000fe2000004181c */
[----:B------:R-:W4:Y:S03]  /*8380*/  LDL.LU R179, [R1+0x1c] ;  /* 0x00001c0001b37983 */ /* 0x000f260000300800 */
[--C-:B------:R-:W-:Y:S01]  /*8390*/  FFMA.FTZ R177, R40, c[0x0][0x2d0], -R191.reuse ;  /* 0x0000b40028b17a23 */ /* 0x100fe200000108bf */
[----:B-1----:R-:W-:Y:S01]  /*83a0*/  F2FP.BF16.PACK_AB R40, R205, R204 ;  /* 0x000000cccd28723e */ /* 0x002fe200000010ff */
[----:B------:R-:W-:Y:S01]  /*83b0*/  FFMA.FTZ R164, R57, c[0x0][0x2d0], -R191 ;  /* 0x0000b40039a47a23 */ /* 0x000fe200000108bf */
[----:B------:R1:W-:Y:S01]  /*83c0*/  MUFU.EX2 R173, R65 ;  /* 0x0000004100ad7308 */ /* 0x0003e20000000800 */
[----:B------:R-:W-:Y:S01]  /*83d0*/  FFMA.FTZ R57, R43, c[0x0][0x2d0], -R231 ;  /* 0x0000b4002b397a23 */ /* 0x000fe200000108e7 */
[----:B--2---:R-:W-:Y:S01]  /*83e0*/  F2FP.BF16.PACK_AB R43, R218, R217 ;  /* 0x000000d9da2b723e */ /* 0x004fe200000010ff */
[----:B------:R-:W2:Y:S02]  /*83f0*/  LDL.LU R178, [R1+0x18] ;  /* 0x0000180001b27983 */ /* 0x000ea40000300800 */
[----:B------:R-:W-:Y:S01]  /*8400*/  FFMA.FTZ R161, R61, c[0x0][0x2d0], -R191 ;  /* 0x0000b4003da17a23 */ /* 0x000fe200000108bf */
[----:B------:R-:W-:Y:S01]  /*8410*/  MOV R190, R165 ;  /* 0x000000a500be7202 */ /* 0x000fe20000000f00 */
[----:B------:R-:W-:Y:S01]  /*8420*/  FFMA.FTZ R61, R42, c[0x0][0x2d0], -R231 ;  /* 0x0000b4002a3d7a23 */ /* 0x000fe200000108e7 */
[----:B------:R-:W-:Y:S01]  /*8430*/  F2FP.BF16.PACK_AB R42, R216, R215 ;  /* 0x000000d7d82a723e */ /* 0x000fe200000010ff */
[--C-:B------:R-:W-:Y:S01]  /*8440*/  FFMA.FTZ R176, R41, c[0x0][0x2d0], -R191.reuse ;  /* 0x0000b40029b07a23 */ /* 0x100fe200000108bf */
[----:B------:R-:W-:Y:S01]  /*8450*/  F2FP.BF16.PACK_AB R41, R207, R206 ;  /* 0x000000cecf29723e */ /* 0x000fe200000010ff */
[--C-:B------:R-:W-:Y:S01]  /*8460*/  FFMA.FTZ R67, R44, c[0x0][0x2d0], -R191.reuse ;  /* 0x0000b4002c437a23 */ /* 0x100fe200000108bf */
[----:B------:R1:W-:Y:S01]  /*8470*/  MUFU.EX2 R193, R177 ;  /* 0x000000b100c17308 */ /* 0x0003e20000000800 */
[----:B------:R-:W-:Y:S01]  /*8480*/  FFMA.FTZ R66, R45, c[0x0][0x2d0], -R191 ;  /* 0x0000b4002d427a23 */ /* 0x000fe200000108bf */
[----:B-----5:R-:W-:Y:S01]  /*8490*/  F2FP.BF16.PACK_AB R44, R219, R220 ;  /* 0x000000dcdb2c723e */ /* 0x020fe200000010ff */
[----:B------:R-:W-:Y:S01]  /*84a0*/  FFMA.FTZ R165, R59, c[0x0][0x2d0], -R231 ;  /* 0x0000b4003ba57a23 */ /* 0x000fe200000108e7 */
[----:B------:R-:W-:Y:S01]  /*84b0*/  F2FP.BF16.PACK_AB R45, R222, R221 ;  /* 0x000000ddde2d723e */ /* 0x000fe200000010ff */
[-C--:B---3--:R-:W-:Y:S05]  /*84c0*/  HMMA.16816.F32.BF16 R4, R40, R48.reuse, R4 ;  /* 0x000000302804723c */ /* 0x088fea0000041804 */
[----:B------:R-:W-:Y:S01]  /*84d0*/  FFMA.FTZ R166, R56, c[0x0][0x2d0], -R191 ;  /* 0x0000b40038a67a23 */ /* 0x000fe200000108bf */
[----:B------:R-:W-:Y:S01]  /*84e0*/  MUFU.EX2 R63, R67 ;  /* 0x00000043003f7308 */ /* 0x000fe20000000800 */
[----:B------:R-:W-:Y:S01]  /*84f0*/  FFMA.FTZ R56, R46, c[0x0][0x2d0], -R231 ;  /* 0x0000b4002e387a23 */ /* 0x000fe200000108e7 */
[----:B------:R-:W-:Y:S01]  /*8500*/  F2FP.BF16.PACK_AB R46, R168, R172 ;  /* 0x000000aca82e723e */ /* 0x000fe200000010ff */
[----:B------:R-:W-:Y:S01]  /*8510*/  FFMA.FTZ R163, R60, c[0x0][0x2d0], -R191 ;  /* 0x0000b4003ca37a23 */ /* 0x000fe200000108bf */
[----:B-1----:R-:W3:Y:S02]  /*8520*/  LDL.LU R65, [R1+0x14] ;  /* 0x0000140001417983 */ /* 0x002ee40000300800 */
[--C-:B------:R-:W-:Y:S01]  /*8530*/  FFMA.FTZ R60, R47, c[0x0][0x2d0], -R231.reuse ;  /* 0x0000b4002f3c7a23 */ /* 0x100fe200000108e7 */
[----:B------:R-:W-:Y:S02]  /*8540*/  F2FP.BF16.PACK_AB R47, R170, R169 ;  /* 0x000000a9aa2f723e */ /* 0x000fe400000010ff */
[----:B------:R-:W-:Y:S01]  /*8550*/  MOV R191, R167 ;  /* 0x000000a700bf7202 */ /* 0x000fe20000000f00 */
[----:B------:R-:W-:Y:S01]  /*8560*/  FFMA.FTZ R167, R58, c[0x0][0x2d0], -R231 ;  /* 0x0000b4003aa77a23 */ /* 0x000fe200000108e7 */
[----:B------:R-:W-:Y:S01]  /*8570*/  MUFU.EX2 R194, R66 ;  /* 0x0000004200c27308 */ /* 0x000fe20000000800 */
[----:B------:R-:W5:Y:S02]  /*8580*/  LDL.LU R177, [R1+0x20] ;  /* 0x0000200001b17983 */ /* 0x000f640000300800 */
[C---:B------:R-:W-:Y:S07]  /*8590*/  HMMA.16816.F32.BF16 R8, R44.reuse, R48, R8 ;  /* 0x000000302c08723c */ /* 0x040fee0000041808 */
[----:B------:R-:W-:Y:S01]  /*85a0*/  MUFU.EX2 R62, R191 ;  /* 0x000000bf003e7308 */ /* 0x000fe20000000800 */
[-C--:B------:R-:W-:Y:S08]  /*85b0*/  HMMA.16816.F32.BF16 R12, R44, R50.reuse, R12 ;  /* 0x000000322c0c723c */ /* 0x080ff0000004180c */
[C---:B------:R-:W-:Y:S01]  /*85c0*/  HMMA.16816.F32.BF16 R16, R40.reuse, R50, R16 ;  /* 0x000000322810723c */ /* 0x040fe20000041810 */
[----:B------:R-:W1:Y:S01]  /*85d0*/  LDSM.16.MT88.4 R48, [R239+0x900] ;  /* 0x00090000ef30783b */ /* 0x000e620000004200 */
[----:B------:R-:W-:Y:S06]  /*85e0*/  MUFU.EX2 R191, R56 ;  /* 0x0000003800bf7308 */ /* 0x000fec0000000800 */
[-C--:B------:R-:W-:Y:S04]  /*85f0*/  HMMA.16816.F32.BF16 R68, R40, R52.reuse, R68 ;  /* 0x000000342844723c */ /* 0x080fe80000041844 */
[----:B------:R-:W-:Y:S04]  /*8600*/  MUFU.EX2 R195, R60 ;  /* 0x0000003c00c37308 */ /* 0x000fe80000000800 */
[C---:B------:R-:W-:Y:S06]  /*8610*/  HMMA.16816.F32.BF16 R72, R44.reuse, R52, R72 ;  /* 0x000000342c48723c */ /* 0x040fec0000041848 */
[----:B------:R-:W-:Y:S02]  /*8620*/  MUFU.EX2 R231, R171 ;  /* 0x000000ab00e77308 */ /* 0x000fe40000000800 */
[-C--:B------:R-:W-:Y:S08]  /*8630*/  HMMA.16816.F32.BF16 R76, R44, R54.reuse, R76 ;  /* 0x000000362c4c723c */ /* 0x080ff0000004184c */
[C---:B------:R-:W-:Y:S01]  /*8640*/  HMMA.16816.F32.BF16 R80, R40.reuse, R54, R80 ;  /* 0x000000362850723c */ /* 0x040fe20000041850 */
[----:B------:R-:W1:Y:S01]  /*8650*/  LDSM.16.MT88.4 R52, [R238+0x900] ;  /* 0x00090000ee34783b */ /* 0x000e620000004200 */
[----:B------:R1:W-:Y:S06]  /*8660*/  MUFU.EX2 R171, R57 ;  /* 0x0000003900ab7308 */ /* 0x0003ec0000000800 */
[-C--:B-1----:R-:W-:Y:S04]  /*8670*/  HMMA.16816.F32.BF16 R84, R40, R48.reuse, R84 ;  /* 0x000000302854723c */ /* 0x082fe80000041854 */
[----:B------:R-:W-:Y:S04]  /*8680*/  MUFU.EX2 R188, R190 ;  /* 0x000000be00bc7308 */ /* 0x000fe80000000800 */
[C---:B------:R-:W-:Y:S06]  /*8690*/  HMMA.16816.F32.BF16 R88, R44.reuse, R48, R88 ;  /* 0x000000302c58723c */ /* 0x040fec0000041858 */
[----:B------:R-:W-:Y:S02]  /*86a0*/  MUFU.EX2 R190, R61 ;  /* 0x0000003d00be7308 */ /* 0x000fe40000000800 */
[-C--:B------:R-:W-:Y:S01]  /*86b0*/  HMMA.16816.F32.BF16 R92, R44, R50.reuse, R92 ;  /* 0x000000322c5c723c */ /* 0x080fe2000004185c */
[----:B------:R-:W-:Y:S07]  /*86c0*/  LDSM.16.MT88.4 R56, [R240+0x1100] ;  /* 0x00110000f038783b */ /* 0x000fee0000004200 */
[----:B------:R-:W-:Y:S01]  /*86d0*/  MUFU.EX2 R192, R186 ;  /* 0x000000ba00c07308 */ /* 0x000fe20000000800 */
[C---:B------:R-:W-:Y:S01]  /*86e0*/  HMMA.16816.F32.BF16 R96, R40.reuse, R50, R96 ;  /* 0x000000322860723c */ /* 0x040fe20000041860 */
[----:B------:R-:W1:Y:S07]  /*86f0*/  LDSM.16.MT88.4 R48, [R246+0x2900] ;  /* 0x00290000f630783b */ /* 0x000e6e0000004200 */
[-C--:B------:R-:W-:Y:S01]  /*8700*/  HMMA.16816.F32.BF16 R100, R40, R52.reuse, R100 ;  /* 0x000000342864723c */ /* 0x080fe20000041864 */
[----:B------:R-:W1:Y:S07]  /*8710*/  MUFU.EX2 R186, R176 ;  /* 0x000000b000ba7308 */ /* 0x000e6e0000000800 */
[C---:B------:R-:W-:Y:S03]  /*8720*/  HMMA.16816.F32.BF16 R104, R44.reuse, R52, R104 ;  /* 0x000000342c68723c */ /* 0x040fe60000041868 */
[----:B------:R-:W-:Y:S05]  /*8730*/  MUFU.EX2 R163, R163 ;  /* 0x000000a300a37308 */ /* 0x000fea0000000800 */
[-C--:B------:R-:W-:Y:S08]  /*8740*/  HMMA.16816.F32.BF16 R108, R44, R54.reuse, R108 ;  /* 0x000000362c6c723c */ /* 0x080ff0000004186c */
[C---:B------:R-:W-:Y:S01]  /*8750*/  HMMA.16816.F32.BF16 R112, R40.reuse, R54, R112 ;  /* 0x000000362870723c */ /* 0x040fe20000041870 */
[----:B------:R-:W1:Y:S07]  /*8760*/  LDSM.16.MT88.4 R52, [R240+0x2900] ;  /* 0x00290000f034783b */ /* 0x000e6e0000004200 */
[-C--:B-1----:R-:W-:Y:S08]  /*8770*/  HMMA.16816.F32.BF16 R116, R40, R48.reuse, R116 ;  /* 0x000000302874723c */ /* 0x082ff00000041874 */
[C---:B------:R-:W-:Y:S08]  /*8780*/  HMMA.16816.F32.BF16 R120, R44.reuse, R48, R120 ;  /* 0x000000302c78723c */ /* 0x040ff00000041878 */
[-C--:B------:R-:W-:Y:S08]  /*8790*/  HMMA.16816.F32.BF16 R124, R44, R50.reuse, R124 ;  /* 0x000000322c7c723c */ /* 0x080ff0000004187c */
[C---:B------:R-:W-:Y:S01]  /*87a0*/  HMMA.16816.F32.BF16 R128, R40.reuse, R50, R128 ;  /* 0x000000322880723c */ /* 0x040fe20000041880 */
[----:B------:R-:W1:Y:S07]  /*87b0*/  LDSM.16.MT88.4 R48, [R239+0x2900] ;  /* 0x00290000ef30783b */ /* 0x000e6e0000004200 */
[-C--:B------:R-:W-:Y:S08]  /*87c0*/  HMMA.16816.F32.BF16 R132, R40, R52.reuse, R132 ;  /* 0x000000342884723c */ /* 0x080ff00000041884 */
[C---:B------:R-:W-:Y:S08]  /*87d0*/  HMMA.16816.F32.BF16 R136, R44.reuse, R52, R136 ;  /* 0x000000342c88723c */ /* 0x040ff00000041888 */
        /* <DEDUP_REMOVED lines=10> */
[-C--:B------:R-:W-:Y:S07]  /*8880*/  HMMA.16816.F32.BF16 R36, R44, R54.reuse, R36 ;  /* 0x000000362c24723c */ /* 0x080fee0000041824 */
[----:B------:R-:W-:Y:S01]  /*8890*/  F2FP.BF16.PACK_AB R44, R186, R193 ;  /* 0x000000c1ba2c723e */ /* 0x000fe200000010ff */
[----:B------:R-:W-:Y:S01]  /*88a0*/  HMMA.16816.F32.BF16 R28, R40, R54, R28 ;  /* 0x00000036281c723c */ /* 0x000fe2000004181c */
[----:B------:R-:W3:Y:S03]  /*88b0*/  LDSM.16.MT88.4 R52, [R239+0x1100] ;  /* 0x00110000ef34783b */ /* 0x000ee60000004200 */
[----:B------:R-:W-:Y:S02]  /*88c0*/  F2FP.BF16.PACK_AB R45, R171, R190 ;  /* 0x000000beab2d723e */ /* 0x000fe400000010ff */
[----:B------:R-:W-:Y:S02]  /*88d0*/  F2FP.BF16.PACK_AB R46, R194, R63 ;  /* 0x0000003fc22e723e */ /* 0x000fe400000010ff */
[----:B------:R-:W-:Y:S04]  /*88e0*/  F2FP.BF16.PACK_AB R40, R189, R174 ;  /* 0x000000aebd28723e */ /* 0x000fe800000010ff */
[----:B------:R-:W-:Y:S02]  /*88f0*/  F2FP.BF16.PACK_AB R41, R188, R173 ;  /* 0x000000adbc29723e */ /* 0x000fe400000010ff */
[----:B------:R-:W-:Y:S01]  /*8900*/  F2FP.BF16.PACK_AB R42, R192, R187 ;  /* 0x000000bbc02a723e */ /* 0x000fe200000010ff */
[----:B----4-:R-:W-:Y:S01]  /*8910*/  FFMA.FTZ R227, R200, R179, R227 ;  /* 0x000000b3c8e37223 */ /* 0x010fe200000100e3 */
[----:B------:R-:W-:Y:S01]  /*8920*/  F2FP.BF16.PACK_AB R43, R231, R62 ;  /* 0x0000003ee72b723e */ /* 0x000fe200000010ff */
[----:B------:R-:W-:Y:S01]  /*8930*/  MUFU.EX2 R200, R183 ;  /* 0x000000b700c87308 */ /* 0x000fe20000000800 */
[----:B------:R-:W-:Y:S05]  /*8940*/  F2FP.BF16.PACK_AB R47, R195, R191 ;  /* 0x000000bfc32f723e */ /* 0x000fea00000010ff */
[-C--:B-1----:R-:W-:Y:S03]  /*8950*/  HMMA.16816.F32.BF16 R4, R40, R48.reuse, R4 ;  /* 0x000000302804723c */ /* 0x082fe60000041804 */
[----:B--2---:R-:W-:Y:S02]  /*8960*/  FFMA.FTZ R229, R198, R178, R229 ;  /* 0x000000b2c6e57223 */ /* 0x004fe400000100e5 */
[----:B------:R1:W-:Y:S02]  /*8970*/  MUFU.EX2 R198, R184 ;  /* 0x000000b800c67308 */ /* 0x0003e40000000800 */
[----:B------:R-:W-:Y:S01]  /*8980*/  FADD.FTZ R178, R226, R229 ;  /* 0x000000e5e2b27221 */ /* 0x000fe20000010000 */
[C---:B------:R-:W-:Y:S04]  /*8990*/  HMMA.16816.F32.BF16 R8, R44.reuse, R48, R8 ;  /* 0x000000302c08723c */ /* 0x040fe80000041808 */
[----:B------:R-:W-:Y:S01]  /*89a0*/  FADD.FTZ R178, R212, R178 ;  /* 0x000000b2d4b27221 */ /* 0x000fe20000010000 */
[----:B------:R-:W-:Y:S02]  /*89b0*/  MOV R212, R192 ;  /* 0x000000c000d47202 */ /* 0x000fe40000000f00 */
[----:B------:R2:W-:Y:S01]  /*89c0*/  MUFU.EX2 R226, R175 ;  /* 0x000000af00e27308 */ /* 0x0005e20000000800 */
[-C--:B------:R-:W-:Y:S04]  /*89d0*/  HMMA.16816.F32.BF16 R12, R44, R50.reuse, R12 ;  /* 0x000000322c0c723c */ /* 0x080fe8000004180c */
[----:B------:R-:W-:Y:S01]  /*89e0*/  FADD.FTZ R213, R213, R178 ;  /* 0x000000b2d5d57221 */ /* 0x000fe20000010000 */
[----:B------:R-:W-:Y:S03]  /*89f0*/  MOV R178, R188 ;  /* 0x000000bc00b27202 */ /* 0x000fe60000000f00 */
[C---:B------:R-:W-:Y:S01]  /*8a00*/  HMMA.16816.F32.BF16 R16, R40.reuse, R50, R16 ;  /* 0x000000322810723c */ /* 0x040fe20000041810 */
[----:B------:R-:W4:Y:S01]  /*8a10*/  LDSM.16.MT88.4 R48, [R238+0x1100] ;  /* 0x00110000ee30783b */ /* 0x000f220000004200 */
[----:B------:R-:W-:Y:S02]  /*8a20*/  MUFU.EX2 R229, R167 ;  /* 0x000000a700e57308 */ /* 0x000fe40000000800 */
[----:B---3--:R-:W-:Y:S01]  /*8a30*/  FFMA.FTZ R230, R197, R65, R230 ;  /* 0x00000041c5e67223 */ /* 0x008fe200000100e6 */
[----:B-1----:R-:W-:Y:S01]  /*8a40*/  MOV R184, R63 ;  /* 0x0000003f00b87202 */ /* 0x002fe20000000f00 */
[----:B------:R-:W-:Y:S02]  /*8a50*/  FADD.FTZ R213, R220, R213 ;  /* 0x000000d5dcd57221 */ /* 0x000fe40000010000 */
[-C--:B------:R-:W-:Y:S04]  /*8a60*/  HMMA.16816.F32.BF16 R68, R40, R56.reuse, R68 ;  /* 0x000000382844723c */ /* 0x080fe80000041844 */
[----:B------:R1:W-:Y:S01]  /*8a70*/  MUFU.EX2 R197, R185 ;  /* 0x000000b900c57308 */ /* 0x0003e20000000800 */
[----:B-----5:R-:W-:Y:S02]  /*8a80*/  FFMA.FTZ R224, R199, R177, R224 ;  /* 0x000000b1c7e07223 */ /* 0x020fe400000100e0 */
[----:B------:R-:W-:Y:S01]  /*8a90*/  FADD.FTZ R177, R223, R227 ;  /* 0x000000e3dfb17221 */ /* 0x000fe20000010000 */
[C---:B------:R-:W-:Y:S04]  /*8aa0*/  HMMA.16816.F32.BF16 R72, R44.reuse, R56, R72 ;  /* 0x000000382c48723c */ /* 0x040fe80000041848 */
[----:B------:R-:W-:Y:S01]  /*8ab0*/  FADD.FTZ R176, R225, R224 ;  /* 0x000000e0e1b07221 */ /* 0x000fe20000010000 */
[----:B--2---:R-:W-:Y:S01]  /*8ac0*/  MOV R175, R193 ;  /* 0x000000c100af7202 */ /* 0x004fe20000000f00 */
[----:B------:R2:W-:Y:S01]  /*8ad0*/  MUFU.EX2 R199, R64 ;  /* 0x0000004000c77308 */ /* 0x0005e20000000800 */
[----:B------:R-:W-:Y:S01]  /*8ae0*/  FADD.FTZ R177, R210, R177 ;  /* 0x000000b1d2b17221 */ /* 0x000fe20000010000 */
[-C--:B------:R-:W-:Y:S04]  /*8af0*/  HMMA.16816.F32.BF16 R76, R44, R58.reuse, R76 ;  /* 0x0000003a2c4c723c */ /* 0x080fe8000004184c */
[----:B------:R-:W-:Y:S01]  /*8b00*/  MOV R210, R194 ;  /* 0x000000c200d27202 */ /* 0x000fe20000000f00 */
[----:B------:R-:W-:Y:S01]  /*8b10*/  FADD.FTZ R176, R208, R176 ;  /* 0x000000b0d0b07221 */ /* 0x000fe20000010000 */
[----:B------:R-:W-:Y:S01]  /*8b20*/  MOV R208, R195 ;  /* 0x000000c300d07202 */ /* 0x000fe20000000f00 */
[----:B------:R-:W-:Y:S01]  /*8b30*/  FADD.FTZ R213, R219, R213 ;  /* 0x000000d5dbd57221 */ /* 0x000fe20000010000 */
[C---:B------:R-:W-:Y:S01]  /*8b40*/  HMMA.16816.F32.BF16 R80, R40.reuse, R58, R80 ;  /* 0x0000003a2850723c */ /* 0x040fe20000041850 */
[----:B------:R-:W-:Y:S01]  /*8b50*/  LDSM.16.MT88.4 R56, [R240+0x3100] ;  /* 0x00310000f038783b */ /* 0x000fe20000004200 */
[----:B------:R-:W-:Y:S02]  /*8b60*/  MUFU.EX2 R223, R181 ;  /* 0x000000b500df7308 */ /* 0x000fe40000000800 */
[----:B-1----:R-:W-:Y:S01]  /*8b70*/  MOV R185, R62 ;  /* 0x0000003e00b97202 */ /* 0x002fe20000000f00 */
[----:B------:R-:W-:Y:S02]  /*8b80*/  FADD.FTZ R213, R172, R213 ;  /* 0x000000d5acd57221 */ /* 0x000fe40000010000 */
[----:B------:R-:W-:Y:S01]  /*8b90*/  FADD.FTZ R179, R228, R230 ;  /* 0x000000e6e4b37221 */ /* 0x000fe20000010000 */
[-C--:B------:R-:W-:Y:S01]  /*8ba0*/  HMMA.16816.F32.BF16 R84, R40, R52.reuse, R84 ;  /* 0x000000342854723c */ /* 0x080fe20000041854 */
[----:B------:R-:W1:Y:S03]  /*8bb0*/  LDSM.16.MT88.4 R60, [R246+0x3100] ;  /* 0x00310000f63c783b */ /* 0x000e660000004200 */
[----:B------:R-:W-:Y:S01]  /*8bc0*/  MUFU.EX2 R224, R180 ;  /* 0x000000b400e07308 */ /* 0x000fe20000000800 */
[----:B------:R-:W-:Y:S02]  /*8bd0*/  FADD.FTZ R213, R168, R213 ;  /* 0x000000d5a8d57221 */ /* 0x000fe40000010000 */
[----:B------:R-:W-:Y:S01]  /*8be0*/  FADD.FTZ R179, R214, R179 ;  /* 0x000000b3d6b37221 */ /* 0x000fe20000010000 */
[C---:B------:R-:W-:Y:S01]  /*8bf0*/  HMMA.16816.F32.BF16 R88, R44.reuse, R52, R88 ;  /* 0x000000342c58723c */ /* 0x040fe20000041858 */
[----:B--2---:R-:W2:Y:S03]  /*8c00*/  LDSM.16.MT88.4 R64, [R239+0x3100] ;  /* 0x00310000ef40783b */ /* 0x004ea60000004200 */
[----:B------:R-:W-:Y:S01]  /*8c10*/  MOV R214, R191 ;  /* 0x000000bf00d67202 */ /* 0x000fe20000000f00 */
[----:B------:R-:W-:Y:S01]  /*8c20*/  FADD.FTZ R201, R201, R179 ;  /* 0x000000b3c9c97221 */ /* 0x000fe20000010000 */
        /* <DEDUP_REMOVED lines=8> */
[----:B------:R-:W5:Y:S01]  /*8cb0*/  LDSM.16.MT88.4 R52, [R238+0x3100] ;  /* 0x00310000ee34783b */ /* 0x000f620000004200 */
[----:B------:R-:W-:Y:S02]  /*8cc0*/  MUFU.EX2 R227, R166 ;  /* 0x000000a600e37308 */ /* 0x000fe40000000800 */
[----:B------:R-:W-:Y:S02]  /*8cd0*/  FADD.FTZ R201, R222, R201 ;  /* 0x000000c9dec97221 */ /* 0x000fe40000010000 */
[----:B------:R-:W-:Y:S02]  /*8ce0*/  FADD.FTZ R209, R204, R209 ;  /* 0x000000d1ccd17221 */ /* 0x000fe40000010000 */
[-C--:B----4-:R-:W-:Y:S04]  /*8cf0*/  HMMA.16816.F32.BF16 R100, R40, R48.reuse, R100 ;  /* 0x000000302864723c */ /* 0x090fe80000041864 */
[----:B------:R-:W-:Y:S01]  /*8d00*/  FADD.FTZ R201, R169, R201 ;  /* 0x000000c9a9c97221 */ /* 0x000fe20000010000 */
[----:B------:R-:W4:Y:S01]  /*8d10*/  MUFU.EX2 R228, R164 ;  /* 0x000000a400e47308 */ /* 0x000f220000000800 */
[----:B---3--:R-:W3:Y:S01]  /*8d20*/  LDSM.16.MT88.4 R180, [R246+0x1900] ;  /* 0x00190000f6b4783b */ /* 0x008ee20000004200 */
[----:B------:R-:W-:Y:S01]  /*8d30*/  FADD.FTZ R209, R205, R209 ;  /* 0x000000d1cdd17221 */ /* 0x000fe20000010000 */
[C---:B------:R-:W-:Y:S04]  /*8d40*/  HMMA.16816.F32.BF16 R104, R44.reuse, R48, R104 ;  /* 0x000000302c68723c */ /* 0x040fe80000041868 */
[----:B------:R-:W-:Y:S02]  /*8d50*/  FADD.FTZ R201, R170, R201 ;  /* 0x000000c9aac97221 */ /* 0x000fe40000010000 */
[----:B------:R-:W-:Y:S01]  /*8d60*/  FADD.FTZ R209, R215, R209 ;  /* 0x000000d1d7d17221 */ /* 0x000fe20000010000 */
[----:B------:R-:W2:Y:S01]  /*8d70*/  MUFU.EX2 R230, R165 ;  /* 0x000000a500e67308 */ /* 0x000ea20000000800 */
[-C--:B------:R-:W-:Y:S04]  /*8d80*/  HMMA.16816.F32.BF16 R108, R44, R50.reuse, R108 ;  /* 0x000000322c6c723c */ /* 0x080fe8000004186c */
[----:B------:R-:W-:Y:S02]  /*8d90*/  FADD.FTZ R209, R216, R209 ;  /* 0x000000d1d8d17221 */ /* 0x000fe40000010000 */
[----:B------:R-:W-:Y:S02]  /*8da0*/  FADD.FTZ R211, R206, R211 ;  /* 0x000000d3ced37221 */ /* 0x000fe40000010000 */
[C---:B------:R-:W-:Y:S01]  /*8db0*/  HMMA.16816.F32.BF16 R112, R40.reuse, R50, R112 ;  /* 0x000000322870723c */ /* 0x040fe20000041870 */
[----:B------:R-:W3:Y:S03]  /*8dc0*/  LDSM.16.MT88.4 R48, [R240+0x1900] ;  /* 0x00190000f030783b */ /* 0x000ee60000004200 */
[----:B------:R-:W-:Y:S01]  /*8dd0*/  FADD.FTZ R209, R174, R209 ;  /* 0x000000d1aed17221 */ /* 0x000fe20000010000 */
[----:B----4-:R-:W-:Y:S01]  /*8de0*/  F2FP.BF16.PACK_AB R164, R228, R227 ;  /* 0x000000e3e4a4723e */ /* 0x010fe200000010ff */
[----:B------:R-:W-:Y:S02]  /*8df0*/  FADD.FTZ R211, R207, R211 ;  /* 0x000000d3cfd37221 */ /* 0x000fe40000010000 */
[-C--:B-1----:R-:W-:Y:S04]  /*8e00*/  HMMA.16816.F32.BF16 R116, R40, R60.reuse, R116 ;  /* 0x0000003c2874723c */ /* 0x082fe80000041874 */
[----:B------:R-:W-:Y:S01]  /*8e10*/  FADD.FTZ R211, R217, R211 ;  /* 0x000000d3d9d37221 */ /* 0x000fe20000010000 */
[----:B--2---:R-:W-:Y:S03]  /*8e20*/  F2FP.BF16.PACK_AB R165, R230, R229 ;  /* 0x000000e5e6a5723e */ /* 0x004fe600000010ff */
[C---:B------:R-:W-:Y:S04]  /*8e30*/  HMMA.16816.F32.BF16 R120, R44.reuse, R60, R120 ;  /* 0x0000003c2c78723c */ /* 0x040fe80000041878 */
[----:B------:R-:W-:Y:S04]  /*8e40*/  FADD.FTZ R211, R218, R211 ;  /* 0x000000d3dad37221 */ /* 0x000fe80000010000 */
[-C--:B------:R-:W-:Y:S04]  /*8e50*/  HMMA.16816.F32.BF16 R124, R44, R62.reuse, R124 ;  /* 0x0000003e2c7c723c */ /* 0x080fe8000004187c */
[----:B------:R-:W-:Y:S04]  /*8e60*/  FADD.FTZ R211, R173, R211 ;  /* 0x000000d3add37221 */ /* 0x000fe80000010000 */
[C---:B------:R-:W-:Y:S01]  /*8e70*/  HMMA.16816.F32.BF16 R128, R40.reuse, R62, R128 ;  /* 0x0000003e2880723c */ /* 0x040fe20000041880 */
[----:B------:R-:W-:Y:S07]  /*8e80*/  LDSM.16.MT88.4 R60, [R238+0x1900] ;  /* 0x00190000ee3c783b */ /* 0x000fee0000004200 */
[-C--:B------:R-:W-:Y:S08]  /*8e90*/  HMMA.16816.F32.BF16 R132, R40, R56.reuse, R132 ;  /* 0x000000382884723c */ /* 0x080ff00000041884 */
[C---:B------:R-:W-:Y:S08]  /*8ea0*/  HMMA.16816.F32.BF16 R136, R44.reuse, R56, R136 ;  /* 0x000000382c88723c */ /* 0x040ff00000041888 */
[-C--:B------:R-:W-:Y:S08]  /*8eb0*/  HMMA.16816.F32.BF16 R140, R44, R58.reuse, R140 ;  /* 0x0000003a2c8c723c */ /* 0x080ff0000004188c */
[C---:B------:R-:W-:Y:S01]  /*8ec0*/  HMMA.16816.F32.BF16 R144, R40.reuse, R58, R144 ;  /* 0x0000003a2890723c */ /* 0x040fe20000041890 */
[----:B------:R-:W1:Y:S07]  /*8ed0*/  LDSM.16.MT88.4 R56, [R239+0x1900] ;  /* 0x00190000ef38783b */ /* 0x000e6e0000004200 */
[-C--:B------:R-:W-:Y:S08]  /*8ee0*/  HMMA.16816.F32.BF16 R20, R40, R64.reuse, R20 ;  /* 0x000000402814723c */ /* 0x080ff00000041814 */
[C---:B------:R-:W-:Y:S01]  /*8ef0*/  HMMA.16816.F32.BF16 R148, R44.reuse, R64, R148 ;  /* 0x000000402c94723c */ /* 0x040fe20000041894 */
[----:B------:R2:W4:Y:S07]  /*8f00*/  MUFU.EX2 R64, R161 ;  /* 0x000000a100407308 */ /* 0x00052e0000000800 */
[-C--:B------:R-:W-:Y:S03]  /*8f10*/  HMMA.16816.F32.BF16 R152, R44, R66.reuse, R152 ;  /* 0x000000422c98723c */ /* 0x080fe60000041898 */
[----:B------:R1:W-:Y:S05]  /*8f20*/  MUFU.EX2 R65, R162 ;  /* 0x000000a200417308 */ /* 0x0003ea0000000800 */
[C---:B------:R-:W-:Y:S05]  /*8f30*/  HMMA.16816.F32.BF16 R156, R40.reuse, R66, R156 ;  /* 0x00000042289c723c */ /* 0x040fea000004189c */
[----:B------:R3:W3:Y:S02]  /*8f40*/  MUFU.EX2 R66, R160 ;  /* 0x000000a000427308 */ /* 0x0006e40000000800 */
[----:B------:R-:W-:Y:S01]  /*8f50*/  MOV R67, R163 ;  /* 0x000000a300437202 */ /* 0x000fe20000000f00 */
[-C--:B-----5:R-:W-:Y:S04]  /*8f60*/  HMMA.16816.F32.BF16 R24, R40, R52.reuse, R24 ;  /* 0x000000342818723c */ /* 0x0a0fe80000041818 */
[----:B--2---:R-:W-:Y:S02]  /*8f70*/  F2FP.BF16.PACK_AB R161, R200, R199 ;  /* 0x000000c7c8a1723e */ /* 0x004fe400000010ff */
[----:B------:R-:W-:Y:S02]  /*8f80*/  F2FP.BF16.PACK_AB R163, R226, R225 ;  /* 0x000000e1e2a3723e */ /* 0x000fe400000010ff */
[C---:B------:R-:W-:Y:S04]  /*8f90*/  HMMA.16816.F32.BF16 R32, R44.reuse, R52, R32 ;  /* 0x000000342c20723c */ /* 0x040fe80000041820 */
[----:B-1----:R-:W-:Y:S02]  /*8fa0*/  F2FP.BF16.PACK_AB R162, R224, R223 ;  /* 0x000000dfe0a2723e */ /* 0x002fe400000010ff */
[----:B----4-:R-:W-:Y:S02]  /*8fb0*/  F2FP.BF16.PACK_AB R166, R64, R67 ;  /* 0x0000004340a6723e */ /* 0x010fe400000010ff */
[-C--:B------:R-:W-:Y:S01]  /*8fc0*/  HMMA.16816.F32.BF16 R36, R44, R54.reuse, R36 ;  /* 0x000000362c24723c */ /* 0x080fe20000041824 */
[----:B------:R-:W-:Y:S03]  /*8fd0*/  LDSM.16.MT88.4 R44, [R240+0x3900] ;  /* 0x00390000f02c783b */ /* 0x000fe60000004200 */
[----:B---3--:R-:W-:Y:S02]  /*8fe0*/  F2FP.BF16.PACK_AB R160, R198, R197 ;  /* 0x000000c5c6a0723e */ /* 0x008fe400000010ff */
[----:B------:R-:W-:Y:S02]  /*8ff0*/  F2FP.BF16.PACK_AB R167, R66, R65 ;  /* 0x0000004142a7723e */ /* 0x000fe400000010ff */
[----:B------:R-:W-:Y:S01]  /*9000*/  HMMA.16816.F32.BF16 R28, R40, R54, R28 ;  /* 0x00000036281c723c */ /* 0x000fe2000004181c */
[----:B------:R-:W1:Y:S07]  /*9010*/  LDSM.16.MT88.4 R40, [R246+0x3900] ;  /* 0x00390000f628783b */ /* 0x000e6e0000004200 */
[-C--:B------:R-:W-:Y:S01]  /*9020*/  HMMA.16816.F32.BF16 R192, R160, R180.reuse, R4 ;  /* 0x000000b4a0c0723c */ /* 0x080fe20000041804 */
[----:B------:R-:W2:Y:S07]  /*9030*/  LDSM.16.MT88.4 R52, [R239+0x3900] ;  /* 0x00390000ef34783b */ /* 0x000eae0000004200 */
[C---:B------:R-:W-:Y:S01]  /*9040*/  HMMA.16816.F32.BF16 R188, R164.reuse, R180, R8 ;  /* 0x000000b4a4bc723c */ /* 0x040fe20000041808 */
[----:B------:R-:W3:Y:S06]  /*9050*/  LDSM.16.MT88.4 R4, [R238+0x3900] ;  /* 0x00390000ee04783b */ /* 0x000eec0000004200 */
[----:B------:R-:W-:Y:S02]  /*9060*/  MOV R11, R184 ;  /* 0x000000b8000b7202 */ /* 0x000fe40000000f00 */
[----:B------:R-:W-:Y:S03]  /*9070*/  MOV R10, R185 ;  /* 0x000000b9000a7202 */ /* 0x000fe60000000f00 */
[----:B------:R-:W-:Y:S02]  /*9080*/  MOV R9, R187 ;  /* 0x000000bb00097202 */ /* 0x000fe40000000f00 */
[----:B------:R-:W-:Y:S02]  /*9090*/  MOV R8, R186 ;  /* 0x000000ba00087202 */ /* 0x000fe40000000f00 */
[-C--:B------:R-:W-:Y:S07]  /*90a0*/  HMMA.16816.F32.BF16 R184, R164, R182.reuse, R12 ;  /* 0x000000b6a4b8723c */ /* 0x080fee000004180c */
[----:B------:R-:W-:Y:S01]  /*90b0*/  MOV R12, R175 ;  /* 0x000000af000c7202 */ /* 0x000fe20000000f00 */
[C---:B------:R-:W-:Y:S04]  /*90c0*/  HMMA.16816.F32.BF16 R180, R160.reuse, R182, R16 ;  /* 0x000000b6a0b4723c */ /* 0x040fe80000041810 */
[----:B------:R-:W-:Y:S01]  /*90d0*/  MOV R15, R178 ;  /* 0x000000b2000f7202 */ /* 0x000fe20000000f00 */
[----:B------:R-:W-:Y:S01]  /*90e0*/  FADD.FTZ R213, R12, R213 ;  /* 0x000000d50cd57221 */ /* 0x000fe20000010000 */
[----:B------:R-:W-:Y:S02]  /*90f0*/  MOV R14, R177 ;  /* 0x000000b1000e7202 */ /* 0x000fe40000000f00 */
[-C--:B------:R-:W-:Y:S04]  /*9100*/  HMMA.16816.F32.BF16 R68, R160, R48.reuse, R68 ;  /* 0x00000030a044723c */ /* 0x080fe80000041844 */
[----:B------:R-:W-:Y:S01]  /*9110*/  MOV R13, R176 ;  /* 0x000000b0000d7202 */ /* 0x000fe20000000f00 */
[----:B------:R-:W-:Y:S02]  /*9120*/  FADD.FTZ R209, R14, R209 ;  /* 0x000000d10ed17221 */ /* 0x000fe40000010000 */
[----:B------:R-:W-:Y:S01]  /*9130*/  FADD.FTZ R211, R15, R211 ;  /* 0x000000d30fd37221 */ /* 0x000fe20000010000 */
[C---:B------:R-:W-:Y:S04]  /*9140*/  HMMA.16816.F32.BF16 R72, R164.reuse, R48, R72 ;  /* 0x00000030a448723c */ /* 0x040fe80000041848 */
[----:B------:R-:W-:Y:S02]  /*9150*/  FADD.FTZ R201, R13, R201 ;  /* 0x000000c90dc97221 */ /* 0x000fe40000010000 */
[----:B------:R-:W-:Y:S02]  /*9160*/  FADD.FTZ R209, R9, R209 ;  /* 0x000000d109d17221 */ /* 0x000fe40000010000 */
[-C--:B------:R-:W-:Y:S04]  /*9170*/  HMMA.16816.F32.BF16 R76, R164, R50.reuse, R76 ;  /* 0x00000032a44c723c */ /* 0x080fe8000004184c */
[----:B------:R-:W-:Y:S02]  /*9180*/  FADD.FTZ R201, R171, R201 ;  /* 0x000000c9abc97221 */ /* 0x000fe40000010000 */
[----:B------:R-:W-:Y:S02]  /*9190*/  FADD.FTZ R209, R212, R209 ;  /* 0x000000d1d4d17221 */ /* 0x000fe40000010000 */
[C---:B------:R-:W-:Y:S04]  /*91a0*/  HMMA.16816.F32.BF16 R80, R160.reuse, R50, R80 ;  /* 0x00000032a050723c */ /* 0x040fe80000041850 */
[----:B------:R-:W-:Y:S01]  /*91b0*/  FADD.FTZ R209, R197, R209 ;  /* 0x000000d1c5d17221 */ /* 0x000fe20000010000 */
[----:B------:R-:W-:Y:S01]  /*91c0*/  MOV R197, R0 ;  /* 0x0000000000c57202 */ /* 0x000fe20000000f00 */
[----:B------:R-:W-:Y:S02]  /*91d0*/  FADD.FTZ R211, R10, R211 ;  /* 0x000000d30ad37221 */ /* 0x000fe40000010000 */
[-C--:B------:R-:W-:Y:S04]  /*91e0*/  HMMA.16816.F32.BF16 R84, R160, R56.reuse, R84 ;  /* 0x00000038a054723c */ /* 0x080fe80000041854 */
[----:B------:R-:W-:Y:S01]  /*91f0*/  FADD.FTZ R209, R198, R209 ;  /* 0x000000d1c6d17221 */ /* 0x000fe20000010000 */
[----:B------:R-:W-:Y:S01]  /*9200*/  MOV R198, R2 ;  /* 0x0000000200c67202 */ /* 0x000fe20000000f00 */
[----:B------:R-:W-:Y:S02]  /*9210*/  FADD.FTZ R211, R231, R211 ;  /* 0x000000d3e7d37221 */ /* 0x000fe40000010000 */
[C---:B------:R-:W-:Y:S04]  /*9220*/  HMMA.16816.F32.BF16 R88, R164.reuse, R56, R88 ;  /* 0x00000038a458723c */ /* 0x040fe80000041858 */
[----:B------:R-:W-:Y:S02]  /*9230*/  FADD.FTZ R209, R223, R209 ;  /* 0x000000d1dfd17221 */ /* 0x000fe40000010000 */
[----:B------:R-:W-:Y:S01]  /*9240*/  FADD.FTZ R211, R199, R211 ;  /* 0x000000d3c7d37221 */ /* 0x000fe20000010000 */
[----:B------:R-:W-:Y:S01]  /*9250*/  MOV R199, R196 ;  /* 0x000000c400c77202 */ /* 0x000fe20000000f00 */
[-C--:B------:R-:W-:Y:S04]  /*9260*/  HMMA.16816.F32.BF16 R92, R164, R58.reuse, R92 ;  /* 0x0000003aa45c723c */ /* 0x080fe8000004185c */
[----:B------:R-:W-:Y:S01]  /*9270*/  FADD.FTZ R211, R200, R211 ;  /* 0x000000d3c8d37221 */ /* 0x000fe20000010000 */
[----:B------:R-:W-:Y:S01]  /*9280*/  MOV R200, R3 ;  /* 0x0000000300c87202 */ /* 0x000fe20000000f00 */
[----:B------:R-:W-:Y:S02]  /*9290*/  FADD.FTZ R201, R214, R201 ;  /* 0x000000c9d6c97221 */ /* 0x000fe40000010000 */
[C---:B------:R-:W-:Y:S04]  /*92a0*/  HMMA.16816.F32.BF16 R96, R160.reuse, R58, R96 ;  /* 0x0000003aa060723c */ /* 0x040fe80000041860 */
[----:B------:R-:W-:Y:S02]  /*92b0*/  FADD.FTZ R211, R225, R211 ;  /* 0x000000d3e1d37221 */ /* 0x000fe40000010000 */
[----:B------:R-:W-:Y:S02]  /*92c0*/  FADD.FTZ R201, R208, R201 ;  /* 0x000000c9d0c97221 */ /* 0x000fe40000010000 */
[-C--:B------:R-:W-:Y:S04]  /*92d0*/  HMMA.16816.F32.BF16 R100, R160, R60.reuse, R100 ;  /* 0x0000003ca064723c */ /* 0x080fe80000041864 */
[----:B------:R-:W-:Y:S02]  /*92e0*/  FADD.FTZ R201, R229, R201 ;  /* 0x000000c9e5c97221 */ /* 0x000fe40000010000 */
        /* <DEDUP_REMOVED lines=8> */
[----:B------:R-:W-:Y:S04]  /*9370*/  FADD.FTZ R213, R227, R213 ;  /* 0x000000d5e3d57221 */ /* 0x000fe80000010000 */
[-C--:B-1----:R-:W-:Y:S04]  /*9380*/  HMMA.16816.F32.BF16 R116, R160, R40.reuse, R116 ;  /* 0x00000028a074723c */ /* 0x082fe80000041874 */
[----:B------:R-:W-:Y:S04]  /*9390*/  FADD.FTZ R213, R228, R213 ;  /* 0x000000d5e4d57221 */ /* 0x000fe80000010000 */
[C---:B------:R-:W-:Y:S04]  /*93a0*/  HMMA.16816.F32.BF16 R120, R164.reuse, R40, R120 ;  /* 0x00000028a478723c */ /* 0x040fe80000041878 */
[----:B------:R-:W-:Y:S04]  /*93b0*/  FADD.FTZ R213, R67, R213 ;  /* 0x000000d543d57221 */ /* 0x000fe80000010000 */
[-C--:B------:R-:W-:Y:S08]  /*93c0*/  HMMA.16816.F32.BF16 R124, R164, R42.reuse, R124 ;  /* 0x0000002aa47c723c */ /* 0x080ff0000004187c */
[C---:B------:R-:W-:Y:S08]  /*93d0*/  HMMA.16816.F32.BF16 R128, R160.reuse, R42, R128 ;  /* 0x0000002aa080723c */ /* 0x040ff00000041880 */
[-C--:B------:R-:W-:Y:S08]  /*93e0*/  HMMA.16816.F32.BF16 R132, R160, R44.reuse, R132 ;  /* 0x0000002ca084723c */ /* 0x080ff00000041884 */
[C---:B------:R-:W-:Y:S08]  /*93f0*/  HMMA.16816.F32.BF16 R136, R164.reuse, R44, R136 ;  /* 0x0000002ca488723c */ /* 0x040ff00000041888 */
[-C--:B------:R-:W-:Y:S08]  /*9400*/  HMMA.16816.F32.BF16 R140, R164, R46.reuse, R140 ;  /* 0x0000002ea48c723c */ /* 0x080ff0000004188c */
[C---:B------:R-:W-:Y:S08]  /*9410*/  HMMA.16816.F32.BF16 R144, R160.reuse, R46, R144 ;  /* 0x0000002ea090723c */ /* 0x040ff00000041890 */
[-C--:B--2---:R-:W-:Y:S08]  /*9420*/  HMMA.16816.F32.BF16 R176, R160, R52.reuse, R20 ;  /* 0x00000034a0b0723c */ /* 0x084ff00000041814 */
[C---:B------:R-:W-:Y:S08]  /*9430*/  HMMA.16816.F32.BF16 R148, R164.reuse, R52, R148 ;  /* 0x00000034a494723c */ /* 0x040ff00000041894 */
[-C--:B------:R-:W-:Y:S08]  /*9440*/  HMMA.16816.F32.BF16 R152, R164, R54.reuse, R152 ;  /* 0x00000036a498723c */ /* 0x080ff00000041898 */
[C---:B------:R-:W-:Y:S08]  /*9450*/  HMMA.16816.F32.BF16 R156, R160.reuse, R54, R156 ;  /* 0x00000036a09c723c */ /* 0x040ff0000004189c */
[-C--:B---3--:R-:W-:Y:S08]  /*9460*/  HMMA.16816.F32.BF16 R172, R160, R4.reuse, R24 ;  /* 0x00000004a0ac723c */ /* 0x088ff00000041818 */
[C---:B------:R-:W-:Y:S07]  /*9470*/  HMMA.16816.F32.BF16 R168, R164.reuse, R4, R32 ;  /* 0x00000004a4a8723c */ /* 0x040fee0000041820 */
[----:B------:R-:W-:Y:S01]  /*9480*/  FADD.FTZ R4, R224, R209 ;  /* 0x000000d1e0047221 */ /* 0x000fe20000010000 */
[-C--:B------:R-:W-:Y:S04]  /*9490*/  HMMA.16816.F32.BF16 R164, R164, R6.reuse, R36 ;  /* 0x00000006a4a4723c */ /* 0x080fe80000041824 */
[----:B------:R1:W-:Y:S01]  /*94a0*/  STL [R1+0x20], R4 ;  /* 0x0000200401007387 */ /* 0x0003e20000100800 */
[----:B------:R-:W-:Y:S03]  /*94b0*/  FADD.FTZ R5, R64, R213 ;  /* 0x000000d540057221 */ /* 0x000fe60000010000 */
[----:B------:R-:W-:Y:S07]  /*94c0*/  HMMA.16816.F32.BF16 R160, R160, R6, R28 ;  /* 0x00000006a0a0723c */ /* 0x000fee000004181c */
[----:B------:R-:W-:Y:S05]  /*94d0*/  FADD.FTZ R6, R226, R211 ;  /* 0x000000d3e2067221 */ /* 0x000fea0000010000 */
[----:B------:R2:W-:Y:S04]  /*94e0*/  STL [R1+0x1c], R6 ;  /* 0x00001c0601007387 */ /* 0x0005e80000100800 */
[----:B------:R2:W-:Y:S01]  /*94f0*/  STL [R1+0x18], R5 ;  /* 0x0000180501007387 */ /* 0x0005e20000100800 */
[----:B-1----:R-:W-:Y:S05]  /*9500*/  FADD.FTZ R4, R66, R201 ;  /* 0x000000c942047221 */ /* 0x002fea0000010000 */
[----:B------:R2:W-:Y:S02]  /*9510*/  STL [R1+0x14], R4 ;  /* 0x0000140401007387 */ /* 0x0005e40000100800 */
[----:B--2---:R-:W-:-:S05]  /*9520*/  @P2 BRA `(.L_x_153) ;  /* 0xffffc88000002947 */ /* 0x004fca000383ffff */
.L_x_152:
[----:B--2---:R-:W2:Y:S04]  /*9530*/  LDL.LU R4, [R1+0x20] ;  /* 0x0000200001047983 */ /* 0x004ea80000300800 */
[----:B------:R-:W3:Y:S04]  /*9540*/  LDL.LU R6, [R1+0x1c] ;  /* 0x00001c0001067983 */ /* 0x000ee80000300800 */
[----:B------:R-:W4:Y:S04]  /*9550*/  LDL.LU R11, [R1+0x18] ;  /* 0x00001800010b7983 */ /* 0x000f280000300800 */
[----:B------:R-:W5:Y:S01]  /*9560*/  LDL.LU R8, [R1+0x14] ;  /* 0x0000140001087983 */ /* 0x000f620000300800 */
[----:B------:R-:W-:-:S03]  /*9570*/  PLOP3.LUT P4, PT, PT, PT, PT, 0x8, 0x0 ;  /* 0x000000000000781c */ /* 0x000fc60003f8e170 */
[----:B--2---:R-:W1:Y:S04]  /*9580*/  SHFL.BFLY PT, R7, R4, 0x2, 0x1f ;  /* 0x0c401f0004077f89 */ /* 0x004e6800000e0000 */
[----:B---3--:R-:W2:Y:S04]  /*9590*/  SHFL.BFLY PT, R9, R6, 0x2, 0x1f ;  /* 0x0c401f0006097f89 */ /* 0x008ea800000e0000 */
[----:B----4-:R-:W3:Y:S04]  /*95a0*/  SHFL.BFLY PT, R5, R11, 0x2, 0x1f ;  /* 0x0c401f000b057f89 */ /* 0x010ee800000e0000 */
[----:B-----5:R-:W4:Y:S01]  /*95b0*/  SHFL.BFLY PT, R10, R8, 0x2, 0x1f ;  /* 0x0c401f00080a7f89 */ /* 0x020f2200000e0000 */
[----:B-1----:R-:W-:-:S02]  /*95c0*/  FADD.FTZ R7, R7, R4 ;  /* 0x0000000407077221 */ /* 0x002fc40000010000 */
[----:B--2---:R-:W-:-:S03]  /*95d0*/  FADD.FTZ R9, R9, R6 ;  /* 0x0000000609097221 */ /* 0x004fc60000010000 */
[----:B------:R-:W1:Y:S01]  /*95e0*/  SHFL.BFLY PT, R4, R7, 0x1, 0x1f ;  /* 0x0c201f0007047f89 */ /* 0x000e6200000e0000 */
[----:B---3--:R-:W-:-:S03]  /*95f0*/  FADD.FTZ R5, R5, R11 ;  /* 0x0000000b05057221 */ /* 0x008fc60000010000 */
[----:B------:R-:W2:Y:S01]  /*9600*/  SHFL.BFLY PT, R6, R9, 0x1, 0x1f ;  /* 0x0c201f0009067f89 */ /* 0x000ea200000e0000 */
[----:B----4-:R-:W-:-:S03]  /*9610*/  FADD.FTZ R10, R10, R8 ;  /* 0x000000080a0a7221 */ /* 0x010fc60000010000 */
[----:B------:R-:W3:Y:S01]  /*9620*/  SHFL.BFLY PT, R11, R5, 0x1, 0x1f ;  /* 0x0c201f00050b7f89 */ /* 0x000ee200000e0000 */
[----:B------:R-:W-:Y:S01]  /*9630*/  MOV R8, RZ ;  /* 0x000000ff00087202 */ /* 0x000fe20000000f00 */
[----:B-1----:R-:W-:Y:S02]  /*9640*/  FADD.FTZ R7, R7, R4 ;  /* 0x0000000407077221 */ /* 0x002fe40000010000 */
[----:B------:R-:W1:Y:S01]  /*9650*/  SHFL.BFLY PT, R4, R10, 0x1, 0x1f ;  /* 0x0c201f000a047f89 */ /* 0x000e6200000e0000 */
[----:B--2---:R-:W-:Y:S02]  /*9660*/  FADD.FTZ R6, R9, R6 ;  /* 0x0000000609067221 */ /* 0x004fe40000010000 */
[----:B------:R-:W-:Y:S02]  /*9670*/  FSETP.NE.FTZ.AND P3, PT, R7, RZ, PT ;  /* 0x000000ff0700720b */ /* 0x000fe40003f75000 */
[----:B------:R-:W-:Y:S01]  /*9680*/  MOV R9, RZ ;  /* 0x000000ff00097202 */ /* 0x000fe20000000f00 */
[----:B---3--:R-:W-:Y:S01]  /*9690*/  FADD.FTZ R5, R5, R11 ;  /* 0x0000000b05057221 */ /* 0x008fe20000010000 */
[----:B------:R-:W-:-:S04]  /*96a0*/  FSETP.NE.FTZ.AND P2, PT, R6, RZ, PT ;  /* 0x000000ff0600720b */ /* 0x000fc80003f55000 */
[----:B------:R-:W-:-:S05]  /*96b0*/  FSETP.NE.FTZ.AND P1, PT, R5, RZ, PT ;  /* 0x000000ff0500720b */ /* 0x000fca0003f35000 */
[----:B------:R-:W2:Y:S01]  /*96c0*/  @P3 MUFU.RCP R8, R7 ;  /* 0x0000000700083308 */ /* 0x000ea20000001000 */
[----:B------:R-:W-:-:S03]  /*96d0*/  @P3 MOV R14, 0x3f317218 ;  /* 0x3f317218000e3802 */ /* 0x000fc60000000f00 */
[----:B------:R-:W-:Y:S02]  /*96e0*/  @P2 MOV R13, 0x3f317218 ;  /* 0x3f317218000d2802 */ /* 0x000fe40000000f00 */
[----:B------:R-:W-:Y:S02]  /*96f0*/  @P3 FMUL.FTZ R14, R14, c[0x0][0x2d0] ;  /* 0x0000b4000e0e3a20 */ /* 0x000fe40000410000 */
[----:B-1----:R-:W-:Y:S01]  /*9700*/  FADD.FTZ R4, R4, R10 ;  /* 0x0000000a04047221 */ /* 0x002fe20000010000 */
[----:B------:R-:W-:Y:S01]  /*9710*/  MOV R10, RZ ;  /* 0x000000ff000a7202 */ /* 0x000fe20000000f00 */
[----:B------:R-:W-:Y:S01]  /*9720*/  @P2 MUFU.RCP R9, R6 ;  /* 0x0000000600092308 */ /* 0x000fe20000001000 */
[----:B------:R-:W-:Y:S01]  /*9730*/  @P1 MOV R12, 0x3f317218 ;  /* 0x3f317218000c1802 */ /* 0x000fe20000000f00 */
[----:B------:R-:W-:Y:S01]  /*9740*/  @P2 FMUL.FTZ R13, R13, c[0x0][0x2d0] ;  /* 0x0000b4000d0d2a20 */ /* 0x000fe20000410000 */
[----:B------:R-:W-:Y:S01]  /*9750*/  FSETP.NE.FTZ.AND P0, PT, R4, RZ, PT ;  /* 0x000000ff0400720b */ /* 0x000fe20003f15000 */
[----:B--2---:R-:W-:-:S04]  /*9760*/  FMUL.FTZ R192, R8, R192 ;  /* 0x000000c008c07220 */ /* 0x004fc80000410000 */
[----:B------:R-:W1:Y:S01]  /*9770*/  @P1 MUFU.RCP R10, R5 ;  /* 0x00000005000a1308 */ /* 0x000e620000001000 */
[C---:B------:R-:W-:Y:S02]  /*9780*/  FMUL.FTZ R193, R8.reuse, R193 ;  /* 0x000000c108c17220 */ /* 0x040fe40000410000 */
[C---:B------:R-:W-:Y:S02]  /*9790*/  FMUL.FTZ R180, R8.reuse, R180 ;  /* 0x000000b408b47220 */ /* 0x040fe40000410000 */
[C---:B------:R-:W-:Y:S02]  /*97a0*/  FMUL.FTZ R181, R8.reuse, R181 ;  /* 0x000000b508b57220 */ /* 0x040fe40000410000 */
[C---:B------:R-:W-:Y:S01]  /*97b0*/  FMUL.FTZ R68, R8.reuse, R68 ;  /* 0x0000004408447220 */ /* 0x040fe20000410000 */
[----:B------:R-:W2:Y:S01]  /*97c0*/  @P3 MUFU.LG2 R7, R7 ;  /* 0x0000000700073308 */ /* 0x000ea20000000c00 */
[C---:B------:R-:W-:Y:S01]  /*97d0*/  FMUL.FTZ R69, R8.reuse, R69 ;  /* 0x0000004508457220 */ /* 0x040fe20000410000 */
[----:B------:R-:W-:Y:S01]  /*97e0*/  @P0 MOV R11, 0x3f317218 ;  /* 0x3f317218000b0802 */ /* 0x000fe20000000f00 */
[----:B------:R-:W-:-:S02]  /*97f0*/  FMUL.FTZ R80, R8, R80 ;  /* 0x0000005008507220 */ /* 0x000fc40000410000 */
[C---:B------:R-:W-:Y:S02]  /*9800*/  FMUL.FTZ R81, R8.reuse, R81 ;  /* 0x0000005108517220 */ /* 0x040fe40000410000 */
[C---:B------:R-:W-:Y:S01]  /*9810*/  FMUL.FTZ R84, R8.reuse, R84 ;  /* 0x0000005408547220 */ /* 0x040fe20000410000 */
[----:B------:R-:W3:Y:S01]  /*9820*/  @P2 MUFU.LG2 R6, R6 ;  /* 0x0000000600062308 */ /* 0x000ee20000000c00 */
[C---:B------:R-:W-:Y:S02]  /*9830*/  FMUL.FTZ R85, R8.reuse, R85 ;  /* 0x0000005508557220 */ /* 0x040fe40000410000 */
[C---:B------:R-:W-:Y:S02]  /*9840*/  FMUL.FTZ R96, R8.reuse, R96 ;  /* 0x0000006008607220 */ /* 0x040fe40000410000 */
[C---:B------:R-:W-:Y:S02]  /*9850*/  FMUL.FTZ R97, R8.reuse, R97 ;  /* 0x0000006108617220 */ /* 0x040fe40000410000 */
[C---:B------:R-:W-:Y:S01]  /*9860*/  FMUL.FTZ R100, R8.reuse, R100 ;  /* 0x0000006408647220 */ /* 0x040fe20000410000 */
[----:B------:R-:W4:Y:S01]  /*9870*/  @P0 MUFU.LG2 R15, R4 ;  /* 0x00000004000f0308 */ /* 0x000f220000000c00 */
        /* <DEDUP_REMOVED lines=18> */
[----:B------:R-:W-:Y:S01]  /*99a0*/  FMUL.FTZ R161, R8, R161 ;  /* 0x000000a108a17220 */ /* 0x000fe20000410000 */
[----:B------:R-:W-:Y:S01]  /*99b0*/  MOV R8, RZ ;  /* 0x000000ff00087202 */ /* 0x000fe20000000f00 */
[----:B-1----:R-:W-:-:S02]  /*99c0*/  FMUL.FTZ R188, R10, R188 ;  /* 0x000000bc0abc7220 */ /* 0x002fc40000410000 */
[C---:B------:R-:W-:Y:S02]  /*99d0*/  FMUL.FTZ R189, R10.reuse, R189 ;  /* 0x000000bd0abd7220 */ /* 0x040fe40000410000 */
[C---:B------:R-:W-:Y:S01]  /*99e0*/  FMUL.FTZ R184, R10.reuse, R184 ;  /* 0x000000b80ab87220 */ /* 0x040fe20000410000 */
[----:B------:R1:W-:Y:S01]  /*99f0*/  @P0 MUFU.RCP R8, R4 ;  /* 0x0000000400080308 */ /* 0x0003e20000001000 */
[C---:B------:R-:W-:Y:S02]  /*9a00*/  FMUL.FTZ R185, R10.reuse, R185 ;  /* 0x000000b90ab97220 */ /* 0x040fe40000410000 */
[C---:B------:R-:W-:Y:S02]  /*9a10*/  FMUL.FTZ R72, R10.reuse, R72 ;  /* 0x000000480a487220 */ /* 0x040fe40000410000 */
[C---:B------:R-:W-:Y:S02]  /*9a20*/  FMUL.FTZ R73, R10.reuse, R73 ;  /* 0x000000490a497220 */ /* 0x040fe40000410000 */
[----:B------:R-:W-:-:S02]  /*9a30*/  FMUL.FTZ R76, R10, R76 ;  /* 0x0000004c0a4c7220 */ /* 0x000fc40000410000 */
[C---:B------:R-:W-:Y:S02]  /*9a40*/  FMUL.FTZ R77, R10.reuse, R77 ;  /* 0x0000004d0a4d7220 */ /* 0x040fe40000410000 */
[C---:B------:R-:W-:Y:S02]  /*9a50*/  FMUL.FTZ R88, R10.reuse, R88 ;  /* 0x000000580a587220 */ /* 0x040fe40000410000 */
[C---:B------:R-:W-:Y:S02]  /*9a60*/  FMUL.FTZ R89, R10.reuse, R89 ;  /* 0x000000590a597220 */ /* 0x040fe40000410000 */
[C---:B------:R-:W-:Y:S01]  /*9a70*/  FMUL.FTZ R92, R10.reuse, R92 ;  /* 0x0000005c0a5c7220 */ /* 0x040fe20000410000 */
[----:B-1----:R-:W-:Y:S01]  /*9a80*/  MOV R4, 0xff800000 ;  /* 0xff80000000047802 */ /* 0x002fe20000000f00 */
        /* <DEDUP_REMOVED lines=21> */
[----:B------:R1:W5:Y:S01]  /*9be0*/  @P1 MUFU.LG2 R10, R5 ;  /* 0x00000005000a1308 */ /* 0x0003620000000c00 */
[----:B--2---:R-:W-:Y:S02]  /*9bf0*/  @P3 FMUL.FTZ R7, R7, 0.69314718246459960938 ;  /* 0x3f31721807073820 */ /* 0x004fe40000410000 */
[----:B---3--:R-:W-:Y:S02]  /*9c00*/  @P2 FMUL.FTZ R6, R6, 0.69314718246459960938 ;  /* 0x3f31721806062820 */ /* 0x008fe40000410000 */
[----:B------:R-:W-:Y:S02]  /*9c10*/  @P1 FMUL.FTZ R12, R12, c[0x0][0x2d0] ;  /* 0x0000b4000c0c1a20 */ /* 0x000fe40000410000 */
[----:B----4-:R-:W-:Y:S02]  /*9c20*/  @P0 FMUL.FTZ R15, R15, 0.69314718246459960938 ;  /* 0x3f3172180f0f0820 */ /* 0x010fe40000410000 */
[----:B------:R-:W-:-:S02]  /*9c30*/  @P0 FMUL.FTZ R11, R11, c[0x0][0x2d0] ;  /* 0x0000b4000b0b0a20 */ /* 0x000fc40000410000 */
[C---:B------:R-:W-:Y:S02]  /*9c40*/  FMUL.FTZ R194, R9.reuse, R194 ;  /* 0x000000c209c27220 */ /* 0x040fe40000410000 */
[C---:B------:R-:W-:Y:S02]  /*9c50*/  FMUL.FTZ R195, R9.reuse, R195 ;  /* 0x000000c309c37220 */ /* 0x040fe40000410000 */
[C---:B------:R-:W-:Y:S01]  /*9c60*/  FMUL.FTZ R182, R9.reuse, R182 ;  /* 0x000000b609b67220 */ /* 0x040fe20000410000 */
[----:B-1----:R-:W-:Y:S01]  /*9c70*/  MOV R5, 0xff800000 ;  /* 0xff80000000057802 */ /* 0x002fe20000000f00 */
[----:B-----5:R-:W-:Y:S02]  /*9c80*/  @P1 FMUL.FTZ R10, R10, 0.69314718246459960938 ;  /* 0x3f3172180a0a1820 */ /* 0x020fe40000410000 */
        /* <DEDUP_REMOVED lines=28> */
[----:B------:R-:W-:Y:S01]  /*9e50*/  FMUL.FTZ R163, R9, R163 ;  /* 0x000000a309a37220 */ /* 0x000fe20000410000 */
[----:B------:R-:W-:Y:S01]  /*9e60*/  MOV R9, 0xff800000 ;  /* 0xff80000000097802 */ /* 0x000fe20000000f00 */
        /* <DEDUP_REMOVED lines=31> */
[----:B------:R-:W-:Y:S01]  /*a060*/  FMUL.FTZ R167, R8, R167 ;  /* 0x000000a708a77220 */ /* 0x000fe20000410000 */
[----:B------:R-:W-:Y:S01]  /*a070*/  MOV R8, 0xff800000 ;  /* 0xff80000000087802 */ /* 0x000fe20000000f00 */
[----:B------:R-:W-:-:S02]  /*a080*/  @P3 FFMA.FTZ R4, R14, R196, R7 ;  /* 0x000000c40e043223 */ /* 0x000fc40000010007 */
[----:B------:R-:W-:Y:S02]  /*a090*/  @P2 FFMA.FTZ R5, R13, R3, R6 ;  /* 0x000000030d052223 */ /* 0x000fe40000010006 */
[----:B------:R-:W-:Y:S02]  /*a0a0*/  @P1 FFMA.FTZ R8, R12, R2, R10 ;  /* 0x000000020c081223 */ /* 0x000fe4000001000a */
[----:B------:R-:W-:Y:S02]  /*a0b0*/  @P0 FFMA.FTZ R9, R11, R0, R15 ;  /* 0x000000000b090223 */ /* 0x000fe4000001000f */
.L_x_136:
[----:B------:R-:W-:Y:S05]  /*a0c0*/  @P4 BRA `(.L_x_156) ;  /* 0x0000209000004947 */ /* 0x000fea0003800000 */
[----:B------:R-:W1:Y:S01]  /*a0d0*/  S2R R7, SR_TID.X ;  /* 0x0000000000077919 */ /* 0x000e620000002100 */
[----:B------:R-:W-:Y:S01]  /*a0e0*/  IMAD R16, RZ, RZ, -UR10 ;  /* 0x8000000aff107e24 */ /* 0x000fe2000f8e02ff */
[----:B------:R-:W-:Y:S01]  /*a0f0*/  USHF.R.S32.HI UR6, URZ, 0x1f, UR10 ;  /* 0x0000001f3f067899 */ /* 0x000fe2000801140a */
[----:B------:R-:W-:Y:S01]  /*a100*/  IMAD.MOV.U32 R13, RZ, RZ, c[0x0][0x4e8] ;  /* 0x00013a00ff0d7624 */ /* 0x000fe200078e00ff */
[----:B------:R-:W3:Y:S01]  /*a110*/  S2R R0, SR_CTAID.Y ;  /* 0x0000000000007919 */ /* 0x000ee20000002600 */
[----:B------:R-:W-:Y:S01]  /*a120*/  ULDC.64 UR4, c[0x0][0x4d0] ;  /* 0x0001340000047ab9 */ /* 0x000fe20000000a00 */
[----:B------:R-:W-:Y:S01]  /*a130*/  BSSY B0, `(.L_x_157) ;  /* 0x00000dc000007945 */ /* 0x000fe20003800000 */
[----:B------:R-:W-:Y:S01]  /*a140*/  UIMAD UR7, UR6, UR4, URZ ;  /* 0x00000004060772a4 */ /* 0x000fe2000f8e023f */
[----:B------:R-:W4:Y:S01]  /*a150*/  S2R R20, SR_CTAID.Z ;  /* 0x0000000000147919 */ /* 0x000f220000002700 */
[----:B--2---:R-:W-:-:S03]  /*a160*/  UIMAD.WIDE.U32 UR8, UR10, UR4, URZ ;  /* 0x000000040a0872a5 */ /* 0x004fc6000f8e003f */
[----:B------:R-:W-:Y:S01]  /*a170*/  BAR.SYNC.DEFER_BLOCKING 0x1, 0x80 ;  /* 0x0042000000007b1d */ /* 0x000fe20000010000 */
[----:B------:R-:W-:Y:S01]  /*a180*/  UIMAD UR5, UR10, UR5, UR7 ;  /* 0x000000050a0572a4 */ /* 0x000fe2000f8e0207 */
[C---:B------:R-:W-:Y:S01]  /*a190*/  ISETP.NE.AND P0, PT, R13.reuse, 0x1, PT ;  /* 0x000000010d00780c */ /* 0x040fe20003f05270 */
[----:B------:R-:W-:Y:S02]  /*a1a0*/  IMAD.U32 R23, RZ, RZ, UR9 ;  /* 0x00000009ff177e24 */ /* 0x000fe4000f8e00ff */
[----:B------:R-:W-:Y:S01]  /*a1b0*/  UIADD3 UR5, UR9, UR5, URZ ;  /* 0x0000000509057290 */ /* 0x000fe2000fffe03f */
[----:B------:R-:W2:Y:S01]  /*a1c0*/  S2R R12, SR_CTAID.X ;  /* 0x00000000000c7919 */ /* 0x000ea20000002500 */
[----:B------:R-:W-:Y:S02]  /*a1d0*/  IMAD.U32 R22, RZ, RZ, UR8 ;  /* 0x00000008ff167e24 */ /* 0x000fe4000f8e00ff */
[----:B------:R-:W-:Y:S02]  /*a1e0*/  IMAD R13, R13, c[0x0][0x388], RZ ;  /* 0x0000e2000d0d7a24 */ /* 0x000fe400078e02ff */
[----:B------:R-:W-:Y:S01]  /*a1f0*/  IMAD.U32 R23, RZ, RZ, UR5 ;  /* 0x00000005ff177e24 */ /* 0x000fe2000f8e00ff */
[----:B-1----:R-:W-:Y:S01]  /*a200*/  SHF.R.S32.HI R3, RZ, 0x1f, R7 ;  /* 0x0000001fff037819 */ /* 0x002fe20000011407 */
[----:B------:R-:W-:-:S02]  /*a210*/  ULDC.64 UR4, c[0x0][0x438] ;  /* 0x00010e0000047ab9 */ /* 0x000fc40000000a00 */
[----:B------:R-:W-:Y:S01]  /*a220*/  UIMAD UR6, UR6, UR4, URZ ;  /* 0x00000004060672a4 */ /* 0x000fe2000f8e023f */
[CC--:B------:R-:W-:Y:S01]  /*a230*/  LEA.HI R6, R3.reuse, R7.reuse, RZ, 0x2 ;  /* 0x0000000703067211 */ /* 0x0c0fe200078f10ff */
[----:B---3--:R-:W-:Y:S01]  /*a240*/  IMAD R16, R16, c[0x0][0x550], R0 ;  /* 0x0001540010107a24 */ /* 0x008fe200078e0200 */
[-C--:B------:R-:W-:Y:S01]  /*a250*/  LEA.HI R3, R3, R7.reuse, RZ, 0x5 ;  /* 0x0000000703037211 */ /* 0x080fe200078f28ff */
[----:B------:R-:W-:Y:S01]  /*a260*/  UIMAD.WIDE.U32 UR8, UR10, UR4, URZ ;  /* 0x000000040a0872a5 */ /* 0x000fe2000f8e003f */
[----:B------:R-:W-:Y:S01]  /*a270*/  LOP3.LUT R6, R6, 0xfffffffc, RZ, 0xc0, !PT ;  /* 0xfffffffc06067812 */ /* 0x000fe200078ec0ff */
[----:B------:R-:W-:Y:S01]  /*a280*/  UIMAD UR4, UR10, UR5, UR6 ;  /* 0x000000050a0472a4 */ /* 0x000fe2000f8e0206 */
[----:B------:R-:W-:Y:S01]  /*a290*/  LOP3.LUT R2, R3, 0xffffffe0, RZ, 0xc0, !PT ;  /* 0xffffffe003027812 */ /* 0x000fe200078ec0ff */
[----:B----4-:R-:W-:Y:S01]  /*a2a0*/  IMAD.WIDE.U32 R22, R20, c[0x0][0x4d8], R22 ;  /* 0x0001360014167a25 */ /* 0x010fe200078e0016 */
[----:B------:R-:W-:Y:S01]  /*a2b0*/  IADD3 R6, -R6, R7, RZ ;  /* 0x0000000706067210 */ /* 0x000fe20007ffe1ff */
[----:B------:R-:W-:Y:S01]  /*a2c0*/  UIADD3 UR4, UR9, UR4, URZ ;  /* 0x0000000409047290 */ /* 0x000fe2000fffe03f */
[----:B------:R-:W-:Y:S01]  /*a2d0*/  MOV R18, UR8 ;  /* 0x0000000800127c02 */ /* 0x000fe20008000f00 */
[----:B------:R-:W-:Y:S01]  /*a2e0*/  IMAD.IADD R2, R7, 0x1, -R2 ;  /* 0x0000000107027824 */ /* 0x000fe200078e0a02 */
[----:B------:R-:W-:Y:S01]  /*a2f0*/  LEA.HI R0, R6, R6, RZ, 0x1 ;  /* 0x0000000606007211 */ /* 0x000fe200078f08ff */
[----:B------:R-:W-:Y:S01]  /*a300*/  IMAD.U32 R19, RZ, RZ, UR9 ;  /* 0x00000009ff137e24 */ /* 0x000fe2000f8e00ff */
[----:B------:R-:W-:Y:S01]  /*a310*/  SHF.R.S32.HI R7, RZ, 0x5, R3 ;  /* 0x00000005ff077819 */ /* 0x000fe20000011403 */
[----:B------:R-:W-:Y:S01]  /*a320*/  IMAD.U32 R11, RZ, RZ, UR4 ;  /* 0x00000004ff0b7e24 */ /* 0x000fe2000f8e00ff */
[----:B------:R-:W-:-:S02]  /*a330*/  LOP3.LUT R10, R0, 0x1ffffffe, RZ, 0xc0, !PT ;  /* 0x1ffffffe000a7812 */ /* 0x000fc400078ec0ff */
[----:B------:R-:W-:Y:S02]  /*a340*/  SHF.R.S32.HI R3, RZ, 0x1f, R3 ;  /* 0x0000001fff037819 */ /* 0x000fe40000011403 */
[----:B------:R-:W-:Y:S01]  /*a350*/  SHF.L.U32 R15, R0, 0x5, RZ ;  /* 0x00000005000f7819 */ /* 0x000fe200000006ff */
[----:B------:R-:W-:Y:S01]  /*a360*/  IMAD.IADD R6, R6, 0x1, -R10 ;  /* 0x0000000106067824 */ /* 0x000fe200078e0a0a */
[----:B------:R-:W-:Y:S02]  /*a370*/  LEA.HI R10, R3, R7, RZ, 0x2 ;  /* 0x00000007030a7211 */ /* 0x000fe400078f10ff */
[----:B------:R-:W-:Y:S02]  /*a380*/  SHF.R.S32.HI R0, RZ, 0x1f, R2 ;  /* 0x0000001fff007819 */ /* 0x000fe40000011402 */
[----:B------:R-:W-:Y:S02]  /*a390*/  LOP3.LUT R10, R10, 0xffffffc, RZ, 0xc0, !PT ;  /* 0x0ffffffc0a0a7812 */ /* 0x000fe400078ec0ff */
[----:B------:R-:W-:-:S02]  /*a3a0*/  LOP3.LUT R15, R15, 0xffffffc0, RZ, 0xc0, !PT ;  /* 0xffffffc00f0f7812 */ /* 0x000fc400078ec0ff */
[----:B------:R-:W-:Y:S01]  /*a3b0*/  LEA.HI R0, R0, R2, RZ, 0x2 ;  /* 0x0000000200007211 */ /* 0x000fe200078f10ff */
[----:B------:R-:W-:Y:S01]  /*a3c0*/  IMAD.IADD R10, R7, 0x1, -R10 ;  /* 0x00000001070a7824 */ /* 0x000fe200078e0a0a */
[----:B------:R-:W-:Y:S01]  /*a3d0*/  SHF.R.S32.HI R3, RZ, 0x1f, R20 ;  /* 0x0000001fff037819 */ /* 0x000fe20000011414 */
[----:B------:R-:W-:Y:S01]  /*a3e0*/  IMAD R15, R6, 0x8, R15 ;  /* 0x00000008060f7824 */ /* 0x000fe200078e020f */
[----:B------:R-:W-:Y:S02]  /*a3f0*/  SHF.R.S32.HI R6, RZ, 0x2, R0 ;  /* 0x00000002ff067819 */ /* 0x000fe40000011400 */
[----:B------:R-:W-:Y:S01]  /*a400*/  SHF.R.S32.HI R14, RZ, 0x1f, R16 ;  /* 0x0000001fff0e7819 */ /* 0x000fe20000011410 */
[C---:B------:R-:W-:Y:S01]  /*a410*/  IMAD R7, R3.reuse, c[0x0][0x4d8], RZ ;  /* 0x0001360003077a24 */ /* 0x040fe200078e02ff */
[----:B------:R-:W-:Y:S01]  /*a420*/  LEA R6, R10, R6, 0x4 ;  /* 0x000000060a067211 */ /* 0x000fe200078e20ff */
[----:B------:R-:W-:Y:S01]  /*a430*/  IMAD R3, R3, c[0x0][0x440], RZ ;  /* 0x0001100003037a24 */ /* 0x000fe200078e02ff */
[----:B------:R-:W-:Y:S01]  /*a440*/  LOP3.LUT P1, RZ, R2, 0x3, RZ, 0xc0, !PT ;  /* 0x0000000302ff7812 */ /* 0x000fe2000782c0ff */
[----:B------:R-:W-:Y:S01]  /*a450*/  IMAD.MOV.U32 R10, RZ, RZ, R18 ;  /* 0x000000ffff0a7224 */ /* 0x000fe200078e0012 */
[----:B------:R-:W-:Y:S01]  /*a460*/  IADD3 R15, R6, R15, RZ ;  /* 0x0000000f060f7210 */ /* 0x000fe20007ffe0ff */
[----:B------:R-:W-:Y:S01]  /*a470*/  IMAD R7, R20, c[0x0][0x4dc], R7 ;  /* 0x0001370014077a24 */ /* 0x000fe200078e0207 */
[----:B------:R-:W-:Y:S01]  /*a480*/  LOP3.LUT R0, R0, 0x7ffffffc, RZ, 0xc0, !PT ;  /* 0x7ffffffc00007812 */ /* 0x000fe200078ec0ff */
[----:B------:R-:W-:-:S02]  /*a490*/  IMAD R3, R20, c[0x0][0x444], R3 ;  /* 0x0001110014037a24 */ /* 0x000fc400078e0203 */
[----:B--2---:R-:W-:Y:S01]  /*a4a0*/  IMAD R15, R12, 0x80, R15 ;  /* 0x000000800c0f7824 */ /* 0x004fe200078e020f */
[----:B------:R-:W-:Y:S01]  /*a4b0*/  IADD3 R0, R2, -R0, RZ ;  /* 0x8000000002007210 */ /* 0x000fe20007ffe0ff */
[----:B------:R-:W-:-:S04]  /*a4c0*/  IMAD.WIDE.U32 R20, R20, c[0x0][0x440], R10 ;  /* 0x0001100014147a25 */ /* 0x000fc800078e000a */
[----:B------:R-:W-:-:S04]  /*a4d0*/  @P0 IMAD.HI.U32 R17, R15, c[0x0][0x4ec], RZ ;  /* 0x00013b000f110a27 */ /* 0x000fc800078e00ff */
[----:B------:R-:W-:-:S04]  /*a4e0*/  @P0 IMAD.HI.U32 R10, R15, c[0x0][0x4ec], RZ ;  /* 0x00013b000f0a0a27 */ /* 0x000fc800078e00ff */
[----:B------:R-:W-:Y:S01]  /*a4f0*/  IMAD.IADD R21, R21, 0x1, R3 ;  /* 0x0000000115157824 */ /* 0x000fe200078e0203 */
[----:B------:R-:W-:Y:S01]  /*a500*/  MOV R3, R15 ;  /* 0x0000000f00037202 */ /* 0x000fe20000000f00 */
[----:B------:R-:W-:Y:S01]  /*a510*/  IMAD.IADD R23, R23, 0x1, R7 ;  /* 0x0000000117177824 */ /* 0x000fe200078e0207 */
[----:B------:R-:W-:Y:S01]  /*a520*/  @P0 SHF.R.U32.HI R3, RZ, c[0x0][0x4f0], R17 ;  /* 0x00013c00ff030a19 */ /* 0x000fe20000011611 */
[----:B------:R-:W-:Y:S01]  /*a530*/  IMAD.MOV.U32 R7, RZ, RZ, R15 ;  /* 0x000000ffff077224 */ /* 0x000fe200078e000f */
[----:B------:R-:W-:Y:S01]  /*a540*/  @P0 SHF.R.U32.HI R7, RZ, c[0x0][0x4f0], R10 ;  /* 0x00013c00ff070a19 */ /* 0x000fe2000001160a */
[C---:B------:R-:W-:Y:S02]  /*a550*/  IMAD R11, R14.reuse, c[0x0][0x448], RZ ;  /* 0x000112000e0b7a24 */ /* 0x040fe400078e02ff */
[----:B------:R-:W-:Y:S01]  /*a560*/  IMAD R10, R14, c[0x0][0x4e0], RZ ;  /* 0x000138000e0a7a24 */ /* 0x000fe200078e02ff */
[----:B------:R-:W-:Y:S01]  /*a570*/  SHF.R.S32.HI R14, RZ, 0x1f, R7 ;  /* 0x0000001fff0e7819 */ /* 0x000fe20000011407 */
[----:B------:R-:W-:-:S02]  /*a580*/  IMAD.MOV R18, RZ, RZ, -R3 ;  /* 0x000000ffff127224 */ /* 0x000fc400078e0a03 */
[C---:B------:R-:W-:Y:S02]  /*a590*/  IMAD R11, R16.reuse, c[0x0][0x44c], R11 ;  /* 0x00011300100b7a24 */ /* 0x040fe400078e020b */
[----:B------:R-:W-:-:S04]  /*a5a0*/  IMAD.WIDE.U32 R20, R16, c[0x0][0x448], R20 ;  /* 0x0001120010147a25 */ /* 0x000fc800078e0014 */
[C---:B------:R-:W-:Y:S01]  /*a5b0*/  IMAD R10, R16.reuse, c[0x0][0x4e4], R10 ;  /* 0x00013900100a7a24 */ /* 0x040fe200078e020a */
[----:B------:R-:W-:Y:S01]  /*a5c0*/  IADD3 R21, R21, R11, RZ ;  /* 0x0000000b15157210 */ /* 0x000fe20007ffe0ff */
[----:B------:R-:W-:Y:S01]  /*a5d0*/  IMAD.WIDE.U32 R16, R16, c[0x0][0x4e0], R22 ;  /* 0x0001380010107a25 */ /* 0x000fe200078e0016 */
[----:B------:R-:W-:-:S03]  /*a5e0*/  SHF.R.S32.HI R11, RZ, 0x1f, R3 ;  /* 0x0000001fff0b7819 */ /* 0x000fc60000011403 */
[----:B------:R-:W-:Y:S01]  /*a5f0*/  IMAD R18, R18, c[0x0][0x4e8], R15 ;  /* 0x00013a0012127a24 */ /* 0x000fe200078e020f */
[----:B------:R-:W-:Y:S01]  /*a600*/  IADD3 R16, P0, R3, R16, RZ ;  /* 0x0000001003107210 */ /* 0x000fe20007f1e0ff */
[----:B------:R-:W-:Y:S02]  /*a610*/  IMAD R14, R14, c[0x0][0x430], RZ ;  /* 0x00010c000e0e7a24 */ /* 0x000fe400078e02ff */
[----:B------:R-:W-:Y:S01]  /*a620*/  IMAD R12, R12, 0x80, R6 ;  /* 0x000000800c0c7824 */ /* 0x000fe200078e0206 */
[----:B------:R-:W-:Y:S01]  /*a630*/  SHF.R.S32.HI R3, RZ, 0x1f, R18 ;  /* 0x0000001fff037819 */ /* 0x000fe20000011412 */
[----:B------:R-:W-:Y:S01]  /*a640*/  IMAD R14, R7, c[0x0][0x434], R14 ;  /* 0x00010d00070e7a24 */ /* 0x000fe200078e020e */
[----:B------:R-:W-:Y:S01]  /*a650*/  IADD3.X R17, R11, R17, R10, P0, !PT ;  /* 0x000000110b117210 */ /* 0x000fe200007fe40a */
[----:B------:R-:W-:Y:S01]  /*a660*/  IMAD.WIDE.U32 R10, R7, c[0x0][0x430], R20 ;  /* 0x00010c00070a7a25 */ /* 0x000fe200078e0014 */
[----:B------:R-:W-:-:S03]  /*a670*/  ISETP.GE.OR P4, PT, R12, R13, P1 ;  /* 0x0000000d0c00720c */ /* 0x000fc60000f86670 */
[----:B------:R-:W-:Y:S02]  /*a680*/  IMAD R3, R3, c[0x0][0x4c8], RZ ;  /* 0x0001320003037a24 */ /* 0x000fe400078e02ff */
[----:B------:R-:W-:Y:S02]  /*a690*/  IMAD.MOV R7, RZ, RZ, -R7 ;  /* 0x000000ffff077224 */ /* 0x000fe400078e0a07 */
[----:B------:R-:W-:-:S04]  /*a6a0*/  IMAD.WIDE.U32 R16, R18, c[0x0][0x4c8], R16 ;  /* 0x0001320012107a25 */ /* 0x000fc800078e0010 */
[----:B------:R-:W-:Y:S02]  /*a6b0*/  IMAD R3, R18, c[0x0][0x4cc], R3 ;  /* 0x0001330012037a24 */ /* 0x000fe400078e0203 */
[----:B------:R-:W-:Y:S02]  /*a6c0*/  IMAD R7, R7, c[0x0][0x4e8], R15 ;  /* 0x00013a0007077a24 */ /* 0x000fe400078e020f */
[----:B------:R-:W-:Y:S01]  /*a6d0*/  IMAD.IADD R11, R11, 0x1, R14 ;  /* 0x000000010b0b7824 */ /* 0x000fe200078e020e */
[C---:B------:R-:W-:Y:S02]  /*a6e0*/  LEA R14, P0, R16.reuse, c[0x0][0x4a8], 0x2 ;  /* 0x00012a00100e7a11 */ /* 0x040fe400078010ff */
[----:B------:R-:W-:Y:S01]  /*a6f0*/  IADD3 R15, R17, R3, RZ ;  /* 0x00000003110f7210 */ /* 0x000fe20007ffe0ff */
[----:B------:R-:W-:Y:S01]  /*a700*/  IMAD.WIDE.U32 R22, R7, c[0x0][0x428], R10 ;  /* 0x00010a0007167a25 */ /* 0x000fe200078e000a */
[----:B------:R-:W-:Y:S01]  /*a710*/  SHF.R.S32.HI R3, RZ, 0x1f, R7 ;  /* 0x0000001fff037819 */ /* 0x000fe20000011407 */
[----:B------:R-:W-:Y:S01]  /*a720*/  SHFL.IDX PT, R20, R14, RZ, 0x1c1f ;  /* 0x001c1fff0e147589 */ /* 0x000fe200000e0000 */
[----:B------:R-:W-:-:S02]  /*a730*/  LEA.HI.X R6, R16, c[0x0][0x4ac], R15, 0x2, P0 ;  /* 0x00012b0010067a11 */ /* 0x000fc400000f140f */
[C---:B------:R-:W-:Y:S01]  /*a740*/  IADD3 R11, R12.reuse, 0x8, RZ ;  /* 0x000000080c0b7810 */ /* 0x040fe20007ffe0ff */
[----:B------:R-:W-:Y:S01]  /*a750*/  SHFL.IDX PT, R18, R14, 0x1, 0x1c1f ;  /* 0x003c1f000e127f89 */ /* 0x000fe200000e0000 */
[----:B------:R-:W-:Y:S01]  /*a760*/  IMAD R3, R3, c[0x0][0x428], RZ ;  /* 0x00010a0003037a24 */ /* 0x000fe200078e02ff */
[C---:B------:R-:W-:Y:S02]  /*a770*/  IADD3 R10, R12.reuse, 0x40, RZ ;  /* 0x000000400c0a7810 */ /* 0x040fe40007ffe0ff */
[----:B------:R-:W1:Y:S01]  /*a780*/  SHFL.IDX PT, R21, R6, RZ, 0x1c1f ;  /* 0x001c1fff06157589 */ /* 0x000e6200000e0000 */
[----:B------:R-:W-:Y:S01]  /*a790*/  IMAD R3, R7, c[0x0][0x42c], R3 ;  /* 0x00010b0007037a24 */ /* 0x000fe200078e0203 */
[----:B------:R-:W-:Y:S02]  /*a7a0*/  IADD3 R7, R12, 0x48, RZ ;  /* 0x000000480c077810 */ /* 0x000fe40007ffe0ff */
[----:B------:R-:W2:Y:S01]  /*a7b0*/  SHFL.IDX PT, R19, R6, 0x1, 0x1c1f ;  /* 0x003c1f0006137f89 */ /* 0x000ea200000e0000 */
[-C--:B------:R-:W-:Y:S01]  /*a7c0*/  ISETP.GE.OR P3, PT, R11, R13.reuse, P1 ;  /* 0x0000000d0b00720c */ /* 0x080fe20000f66670 */
[----:B------:R-:W-:Y:S01]  /*a7d0*/  IMAD.IADD R3, R23, 0x1, R3 ;  /* 0x0000000117037824 */ /* 0x000fe200078e0203 */
[-C--:B------:R-:W-:Y:S01]  /*a7e0*/  ISETP.GE.OR P2, PT, R10, R13.reuse, P1 ;  /* 0x0000000d0a00720c */ /* 0x080fe20000f46670 */
[----:B------:R-:W-:Y:S01]  /*a7f0*/  SHFL.IDX PT, R16, R14, 0x2, 0x1c1f ;  /* 0x005c1f000e107f89 */ /* 0x000fe200000e0000 */
[----:B------:R-:W-:-:S02]  /*a800*/  ISETP.GE.OR P1, PT, R7, R13, P1 ;  /* 0x0000000d0700720c */ /* 0x000fc40000f26670 */
[-C--:B------:R-:W-:Y:S01]  /*a810*/  ISETP.GE.AND P5, PT, R10, R13.reuse, PT ;  /* 0x0000000d0a00720c */ /* 0x080fe20003fa6270 */
[----:B------:R-:W3:Y:S01]  /*a820*/  SHFL.IDX PT, R17, R6, 0x2, 0x1c1f ;  /* 0x005c1f0006117f89 */ /* 0x000ee200000e0000 */
[----:B------:R-:W-:-:S03]  /*a830*/  ISETP.GE.AND P6, PT, R7, R13, PT ;  /* 0x0000000d0700720c */ /* 0x000fc60003fc6270 */
[----:B------:R-:W-:Y:S04]  /*a840*/  SHFL.IDX PT, R14, R14, 0x3, 0x1c1f ;  /* 0x007c1f000e0e7f89 */ /* 0x000fe800000e0000 */
[----:B------:R4:W5:Y:S04]  /*a850*/  SHFL.IDX PT, R15, R6, 0x3, 0x1c1f ;  /* 0x007c1f00060f7f89 */ /* 0x00096800000e0000 */
[----:B-1----:R-:W-:Y:S04]  /*a860*/  @!P4 ST.E [R20.64], R4 ;  /* 0x000000041400c985 */ /* 0x002fe8000c10190c */
[----:B--2---:R1:W-:Y:S04]  /*a870*/  @!P3 ST.E [R18.64], R5 ;  /* 0x000000051200b985 */ /* 0x0043e8000c10190c */
[----:B---3--:R2:W-:Y:S01]  /*a880*/  @!P2 ST.E [R16.64], R8 ;  /* 0x000000081000a985 */ /* 0x0085e2000c10190c */
[----:B----4-:R-:W-:-:S03]  /*a890*/  LEA R6, P0, R22, c[0x0][0x400], 0x2 ;  /* 0x0001000016067a11 */ /* 0x010fc600078010ff */
[----:B-----5:R2:W-:Y:S01]  /*a8a0*/  @!P1 ST.E [R14.64], R9 ;  /* 0x000000090e009985 */ /* 0x0205e2000c10190c */
[-C--:B------:R-:W-:Y:S02]  /*a8b0*/  ISETP.GE.AND P1, PT, R12, R13.reuse, PT ;  /* 0x0000000d0c00720c */ /* 0x080fe40003f26270 */
[----:B------:R-:W-:Y:S01]  /*a8c0*/  LEA.HI.X R3, R22, c[0x0][0x404], R3, 0x2, P0 ;  /* 0x0001010016037a11 */ /* 0x000fe200000f1403 */
[----:B------:R2:W3:Y:S01]  /*a8d0*/  SHFL.IDX PT, R20, R6, RZ, 0x1c1f ;  /* 0x001c1fff06147589 */ /* 0x0004e200000e0000 */
[----:B------:R-:W-:-:S03]  /*a8e0*/  ISETP.GE.AND P0, PT, R11, R13, PT ;  /* 0x0000000d0b00720c */ /* 0x000fc60003f06270 */
[----:B------:R2:W4:Y:S01]  /*a8f0*/  SHFL.IDX PT, R21, R3, RZ, 0x1c1f ;  /* 0x001c1fff03157589 */ /* 0x00052200000e0000 */
[----:B-1----:R-:W-:-:S05]  /*a900*/  IMAD.SHL.U32 R5, R0, 0x2, RZ ;  /* 0x0000000200057824 */ /* 0x002fca00078e00ff */
[----:B------:R-:W-:Y:S05]  /*a910*/  @P1 BRA `(.L_x_158) ;  /* 0x000005d000001947 */ /* 0x000fea0003800000 */
[C---:B------:R-:W-:Y:S02]  /*a920*/  IADD3 R4, R5.reuse, 0x8, RZ ;  /* 0x0000000805047810 */ /* 0x040fe40007ffe0ff */
[C---:B------:R-:W-:Y:S02]  /*a930*/  IADD3 R2, R5.reuse, 0x10, RZ ;  /* 0x0000001005027810 */ /* 0x040fe40007ffe0ff */
[----:B------:R-:W-:Y:S02]  /*a940*/  ISETP.GE.AND P3, PT, R4, c[0x0][0x3c8], PT ;  /* 0x0000f20004007a0c */ /* 0x000fe40003f66270 */
[----:B------:R-:W-:Y:S02]  /*a950*/  ISETP.GE.AND P2, PT, R2, c[0x0][0x3c8], PT ;  /* 0x0000f20002007a0c */ /* 0x000fe40003f46270 */
[C---:B------:R-:W-:Y:S02]  /*a960*/  IADD3 R0, R5.reuse, 0x18, RZ ;  /* 0x0000001805007810 */ /* 0x040fe40007ffe0ff */
[----:B------:R-:W-:-:S02]  /*a970*/  ISETP.GE.AND P4, PT, R5, c[0x0][0x3c8], PT ;  /* 0x0000f20005007a0c */ /* 0x000fc40003f86270 */
[----:B------:R-:W-:Y:S02]  /*a980*/  ISETP.GE.AND P1, PT, R0, c[0x0][0x3c8], PT ;  /* 0x0000f20000007a0c */ /* 0x000fe40003f26270 */
[----:B------:R-:W-:-:S03]  /*a990*/  IADD3 R7, R5, 0x28, RZ ;  /* 0x0000002805077810 */ /* 0x000fc60007ffe0ff */
[----:B------:R-:W-:Y:S02]  /*a9a0*/  @!P3 LEA.HI R4, R4, R4, RZ, 0x1 ;  /* 0x000000040404b211 */ /* 0x000fe400078f08ff */
[----:B------:R-:W-:Y:S02]  /*a9b0*/  @!P2 LEA.HI R2, R2, R2, RZ, 0x1 ;  /* 0x000000020202a211 */ /* 0x000fe400078f08ff */
[----:B------:R-:W-:Y:S02]  /*a9c0*/  @!P3 LOP3.LUT R4, R4, 0xfffffffe, RZ, 0xc0, !PT ;  /* 0xfffffffe0404b812 */ /* 0x000fe400078ec0ff */
[C-C-:B--234-:R-:W-:Y:S01]  /*a9d0*/  @!P4 IMAD.WIDE R8, R5.reuse, 0x4, R20.reuse ;  /* 0x000000040508c825 */ /* 0x15cfe200078e0214 */
[----:B------:R-:W-:Y:S02]  /*a9e0*/  @!P2 LOP3.LUT R2, R2, 0xfffffffe, RZ, 0xc0, !PT ;  /* 0xfffffffe0202a812 */ /* 0x000fe400078ec0ff */
[----:B------:R-:W-:Y:S01]  /*a9f0*/  @!P1 LEA.HI R0, R0, R0, RZ, 0x1 ;  /* 0x0000000000009211 */ /* 0x000fe200078f08ff */
[----:B------:R-:W-:Y:S01]  /*aa00*/  @!P3 IMAD.WIDE R10, R4, 0x4, R20 ;  /* 0x00000004040ab825 */ /* 0x000fe200078e0214 */
[----:B------:R1:W-:Y:S01]  /*aa10*/  @!P4 ST.E.64 [R8.64], R192 ;  /* 0x000000c00800c985 */ /* 0x0003e2000c101b0c */
[----:B------:R-:W-:-:S02]  /*aa20*/  IADD3 R4, R5, 0x20, RZ ;  /* 0x0000002005047810 */ /* 0x000fc40007ffe0ff */
[----:B------:R-:W-:Y:S01]  /*aa30*/  @!P1 LOP3.LUT R0, R0, 0xfffffffe, RZ, 0xc0, !PT ;  /* 0xfffffffe00009812 */ /* 0x000fe200078ec0ff */
[----:B------:R2:W-:Y:S01]  /*aa40*/  @!P3 ST.E.64 [R10.64], R180 ;  /* 0x000000b40a00b985 */ /* 0x0005e2000c101b0c */
[----:B------:R-:W-:Y:S02]  /*aa50*/  ISETP.GE.AND P4, PT, R4, c[0x0][0x3c8], PT ;  /* 0x0000f20004007a0c */ /* 0x000fe40003f86270 */
[----:B------:R-:W-:-:S11]  /*aa60*/  ISETP.GE.AND P3, PT, R7, c[0x0][0x3c8], PT ;  /* 0x0000f20007007a0c */ /* 0x000fd60003f66270 */
[----:B------:R-:W-:Y:S02]  /*aa70*/  @!P4 LEA.HI R4, R4, R4, RZ, 0x1 ;  /* 0x000000040404c211 */ /* 0x000fe400078f08ff */
[----:B------:R-:W-:Y:S02]  /*aa80*/  @!P3 LEA.HI R7, R7, R7, RZ, 0x1 ;  /* 0x000000070707b211 */ /* 0x000fe400078f08ff */
[----:B------:R-:W-:Y:S02]  /*aa90*/  @!P4 LOP3.LUT R4, R4, 0xfffffffe, RZ, 0xc0, !PT ;  /* 0xfffffffe0404c812 */ /* 0x000fe400078ec0ff */
[----:B------:R-:W-:Y:S01]  /*aaa0*/  @!P3 LOP3.LUT R7, R7, 0xfffffffe, RZ, 0xc0, !PT ;  /* 0xfffffffe0707b812 */ /* 0x000fe200078ec0ff */
[----:B-1----:R-:W-:Y:S01]  /*aab0*/  @!P2 IMAD.WIDE R8, R2, 0x4, R20 ;  /* 0x000000040208a825 */ /* 0x002fe200078e0214 */
[----:B------:R-:W-:-:S03]  /*aac0*/  IADD3 R2, R5, 0x30, RZ ;  /* 0x0000003005027810 */ /* 0x000fc60007ffe0ff */
[----:B--2---:R-:W-:Y:S01]  /*aad0*/  @!P3 IMAD.WIDE R10, R7, 0x4, R20 ;  /* 0x00000004070ab825 */ /* 0x004fe200078e0214 */
[----:B------:R1:W-:Y:S01]  /*aae0*/  @!P2 ST.E.64 [R8.64], R68 ;  /* 0x000000440800a985 */ /* 0x0003e2000c101b0c */
[----:B------:R-:W-:Y:S02]  /*aaf0*/  ISETP.GE.AND P2, PT, R2, c[0x0][0x3c8], PT ;  /* 0x0000f20002007a0c */ /* 0x000fe40003f46270 */
[----:B------:R-:W-:-:S11]  /*ab00*/  IADD3 R7, R5, 0x48, RZ ;  /* 0x0000004805077810 */ /* 0x000fd60007ffe0ff */
[----:B------:R-:W-:-:S04]  /*ab10*/  @!P2 LEA.HI R2, R2, R2, RZ, 0x1 ;  /* 0x000000020202a211 */ /* 0x000fc800078f08ff */
[----:B------:R-:W-:-:S05]  /*ab20*/  @!P2 LOP3.LUT R2, R2, 0xfffffffe, RZ, 0xc0, !PT ;  /* 0xfffffffe0202a812 */ /* 0x000fca00078ec0ff */
[----:B------:R-:W-:Y:S01]  /*ab30*/  @!P2 IMAD.WIDE R12, R2, 0x4, R20 ;  /* 0x00000004020ca825 */ /* 0x000fe200078e0214 */
[----:B------:R-:W-:-:S03]  /*ab40*/  IADD3 R2, R5, 0x40, RZ ;  /* 0x0000004005027810 */ /* 0x000fc60007ffe0ff */
        /* <DEDUP_REMOVED lines=10> */
[----:B------:R2:W-:Y:S01]  /*abf0*/  @!P3 ST.E.64 [R10.64], R96 ;  /* 0x000000600a00b985 */ /* 0x0005e2000c101b0c */
[----:B------:R-:W-:-:S03]  /*ac00*/  ISETP.GE.AND P3, PT, R7, c[0x0][0x3c8], PT ;  /* 0x0000f20007007a0c */ /* 0x000fc60003f66270 */
[----:B------:R3:W-:Y:S01]  /*ac10*/  @!P2 ST.E.64 [R12.64], R100 ;  /* 0x000000640c00a985 */ /* 0x0007e2000c101b0c */
[----:B------:R-:W-:-:S05]  /*ac20*/  ISETP.GE.AND P2, PT, R4, c[0x0][0x3c8], PT ;  /* 0x0000f20004007a0c */ /* 0x000fca0003f46270 */
[----:B------:R-:W-:-:S04]  /*ac30*/  @!P4 LEA.HI R2, R2, R2, RZ, 0x1 ;  /* 0x000000020202c211 */ /* 0x000fc800078f08ff */
[----:B------:R-:W-:Y:S02]  /*ac40*/  @!P4 LOP3.LUT R2, R2, 0xfffffffe, RZ, 0xc0, !PT ;  /* 0xfffffffe0202c812 */ /* 0x000fe400078ec0ff */
[----:B------:R-:W-:Y:S02]  /*ac50*/  @!P3 LEA.HI R7, R7, R7, RZ, 0x1 ;  /* 0x000000070707b211 */ /* 0x000fe400078f08ff */
[----:B------:R-:W-:Y:S02]  /*ac60*/  @!P2 LEA.HI R4, R4, R4, RZ, 0x1 ;  /* 0x000000040404a211 */ /* 0x000fe400078f08ff */
[----:B------:R-:W-:Y:S02]  /*ac70*/  @!P3 LOP3.LUT R7, R7, 0xfffffffe, RZ, 0xc0, !PT ;  /* 0xfffffffe0707b812 */ /* 0x000fe400078ec0ff */
[----:B------:R-:W-:Y:S01]  /*ac80*/  @!P2 LOP3.LUT R4, R4, 0xfffffffe, RZ, 0xc0, !PT ;  /* 0xfffffffe0404a812 */ /* 0x000fe200078ec0ff */
[----:B-1----:R-:W-:Y:S01]  /*ac90*/  @!P1 IMAD.WIDE R8, R0, 0x4, R20 ;  /* 0x0000000400089825 */ /* 0x002fe200078e0214 */
[----:B------:R-:W-:-:S03]  /*aca0*/  IADD3 R0, R5, 0x58, RZ ;  /* 0x0000005805007810 */ /* 0x000fc60007ffe0ff */
[--C-:B--2---:R-:W-:Y:S01]  /*acb0*/  @!P3 IMAD.WIDE R10, R7, 0x4, R20.reuse ;  /* 0x00000004070ab825 */ /* 0x104fe200078e0214 */
[----:B------:R1:W-:Y:S01]  /*acc0*/  @!P1 ST.E.64 [R8.64], R112 ;  /* 0x0000007008009985 */ /* 0x0003e2000c101b0c */
[----:B------:R-:W-:Y:S02]  /*acd0*/  ISETP.GE.AND P1, PT, R0, c[0x0][0x3c8], PT ;  /* 0x0000f20000007a0c */ /* 0x000fe40003f26270 */
[----:B---3--:R-:W-:Y:S01]  /*ace0*/  @!P2 IMAD.WIDE R12, R4, 0x4, R20 ;  /* 0x00000004040ca825 */ /* 0x008fe200078e0214 */
[C---:B------:R-:W-:Y:S02]  /*acf0*/  IADD3 R7, R5.reuse, 0x70, RZ ;  /* 0x0000007005077810 */ /* 0x040fe40007ffe0ff */
[----:B------:R-:W-:-:S08]  /*ad00*/  IADD3 R4, R5, 0x78, RZ ;  /* 0x0000007805047810 */ /* 0x000fd00007ffe0ff */
[----:B------:R-:W-:-:S04]  /*ad10*/  @!P1 LEA.HI R0, R0, R0, RZ, 0x1 ;  /* 0x0000000000009211 */ /* 0x000fc800078f08ff */
[----:B------:R-:W-:Y:S01]  /*ad20*/  @!P1 LOP3.LUT R0, R0, 0xfffffffe, RZ, 0xc0, !PT ;  /* 0xfffffffe00009812 */ /* 0x000fe200078ec0ff */
[----:B-1----:R-:W-:Y:S01]  /*ad30*/  @!P4 IMAD.WIDE R8, R2, 0x4, R20 ;  /* 0x000000040208c825 */ /* 0x002fe200078e0214 */
[----:B------:R-:W-:-:S04]  /*ad40*/  IADD3 R2, R5, 0x68, RZ ;  /* 0x0000006805027810 */ /* 0x000fc80007ffe0ff */
[----:B------:R1:W-:Y:S04]  /*ad50*/  @!P4 ST.E.64 [R8.64], R116 ;  /* 0x000000740800c985 */ /* 0x0003e8000c101b0c */
[----:B------:R2:W-:Y:S01]  /*ad60*/  @!P3 ST.E.64 [R10.64], R128 ;  /* 0x000000800a00b985 */ /* 0x0005e2000c101b0c */
[----:B------:R-:W-:-:S03]  /*ad70*/  ISETP.GE.AND P3, PT, R2, c[0x0][0x3c8], PT ;  /* 0x0000f20002007a0c */ /* 0x000fc60003f66270 */
[----:B------:R3:W-:Y:S01]  /*ad80*/  @!P2 ST.E.64 [R12.64], R132 ;  /* 0x000000840c00a985 */ /* 0x0007e2000c101b0c */
[----:B------:R-:W-:-:S09]  /*ad90*/  ISETP.GE.AND P2, PT, R7, c[0x0][0x3c8], PT ;  /* 0x0000f20007007a0c */ /* 0x000fd20003f46270 */
[----:B------:R-:W-:-:S04]  /*ada0*/  @!P3 LEA.HI R2, R2, R2, RZ, 0x1 ;  /* 0x000000020202b211 */ /* 0x000fc800078f08ff */
[----:B------:R-:W-:Y:S02]  /*adb0*/  @!P2 LEA.HI R7, R7, R7, RZ, 0x1 ;  /* 0x000000070707a211 */ /* 0x000fe400078f08ff */
[----:B------:R-:W-:Y:S02]  /*adc0*/  @!P3 LOP3.LUT R2, R2, 0xfffffffe, RZ, 0xc0, !PT ;  /* 0xfffffffe0202b812 */ /* 0x000fe400078ec0ff */
[----:B------:R-:W-:Y:S01]  /*add0*/  @!P2 LOP3.LUT R7, R7, 0xfffffffe, RZ, 0xc0, !PT ;  /* 0xfffffffe0707a812 */ /* 0x000fe200078ec0ff */
[----:B-1----:R-:W-:Y:S01]  /*ade0*/  @!P1 IMAD.WIDE R8, R0, 0x4, R20 ;  /* 0x0000000400089825 */ /* 0x002fe200078e0214 */
[----:B------:R-:W-:-:S03]  /*adf0*/  IADD3 R0, R5, 0x60, RZ ;  /* 0x0000006005007810 */ /* 0x000fc60007ffe0ff */
[--C-:B--2---:R-:W-:Y:S01]  /*ae00*/  @!P3 IMAD.WIDE R10, R2, 0x4, R20.reuse ;  /* 0x00000004020ab825 */ /* 0x104fe200078e0214 */
[----:B------:R-:W-:Y:S01]  /*ae10*/  ISETP.GE.AND P4, PT, R0, c[0x0][0x3c8], PT ;  /* 0x0000f20000007a0c */ /* 0x000fe20003f86270 */
[----:B------:R1:W-:Y:S01]  /*ae20*/  @!P1 ST.E.64 [R8.64], R144 ;  /* 0x0000009008009985 */ /* 0x0003e2000c101b0c */
[----:B------:R-:W-:Y:S01]  /*ae30*/  ISETP.GE.AND P1, PT, R4, c[0x0][0x3c8], PT ;  /* 0x0000f20004007a0c */ /* 0x000fe20003f26270 */
[----:B---3--:R-:W-:-:S10]  /*ae40*/  @!P2 IMAD.WIDE R12, R7, 0x4, R20 ;  /* 0x00000004070ca825 */ /* 0x008fd400078e0214 */
[----:B------:R-:W-:Y:S02]  /*ae50*/  @!P4 LEA.HI R0, R0, R0, RZ, 0x1 ;  /* 0x000000000000c211 */ /* 0x000fe400078f08ff */
[----:B------:R-:W-:Y:S02]  /*ae60*/  @!P1 LEA.HI R4, R4, R4, RZ, 0x1 ;  /* 0x0000000404049211 */ /* 0x000fe400078f08ff */
[----:B------:R-:W-:Y:S02]  /*ae70*/  @!P4 LOP3.LUT R0, R0, 0xfffffffe, RZ, 0xc0, !PT ;  /* 0xfffffffe0000c812 */ /* 0x000fe400078ec0ff */
[----:B------:R-:W-:-:S03]  /*ae80*/  @!P1 LOP3.LUT R4, R4, 0xfffffffe, RZ, 0xc0, !PT ;  /* 0xfffffffe04049812 */ /* 0x000fc600078ec0ff */
[----:B-1----:R-:W-:-:S04]  /*ae90*/  @!P4 IMAD.WIDE R8, R0, 0x4, R20 ;  /* 0x000000040008c825 */ /* 0x002fc800078e0214 */
[----:B------:R-:W-:Y:S01]  /*aea0*/  @!P1 IMAD.WIDE R20, R4, 0x4, R20 ;  /* 0x0000000404149825 */ /* 0x000fe200078e0214 */
[----:B------:R1:W-:Y:S04]  /*aeb0*/  @!P4 ST.E.64 [R8.64], R176 ;  /* 0x000000b00800c985 */ /* 0x0003e8000c101b0c */
[----:B------:R1:W-:Y:S04]  /*aec0*/  @!P3 ST.E.64 [R10.64], R156 ;  /* 0x0000009c0a00b985 */ /* 0x0003e8000c101b0c */
[----:B------:R1:W-:Y:S04]  /*aed0*/  @!P2 ST.E.64 [R12.64], R172 ;  /* 0x000000ac0c00a985 */ /* 0x0003e8000c101b0c */
[----:B------:R1:W-:Y:S02]  /*aee0*/  @!P1 ST.E.64 [R20.64], R160 ;  /* 0x000000a014009985 */ /* 0x0003e4000c101b0c */
.L_x_158:
[----:B------:R-:W-:Y:S05]  /*aef0*/  BSYNC B0 ;  /* 0x0000000000007941 */ /* 0x000fea0003800000 */
.L_x_157:
[----:B-12---:R1:W2:Y:S01]  /*af00*/  SHFL.IDX PT, R9, R3, 0x1, 0x1c1f ;  /* 0x003c1f0003097f89 */ /* 0x0062a200000e0000 */
[----:B------:R-:W-:Y:S03]  /*af10*/  BSSY B0, `(.L_x_159) ;  /* 0x0000060000007945 */ /* 0x000fe60003800000 */
[----:B------:R1:W4:Y:S01]  /*af20*/  SHFL.IDX PT, R8, R6, 0x1, 0x1c1f ;  /* 0x003c1f0006087f89 */ /* 0x00032200000e0000 */
[----:B------:R-:W-:Y:S05]  /*af30*/  @P0 BRA `(.L_x_160) ;  /* 0x000005d000000947 */ /* 0x000fea0003800000 */
[C---:B------:R-:W-:Y:S02]  /*af40*/  ISETP.GE.AND P0, PT, R5.reuse, c[0x0][0x3c8], PT ;  /* 0x0000f20005007a0c */ /* 0x040fe40003f06270 */
[----:B------:R-:W-:-:S02]  /*af50*/  IADD3 R4, R5, 0x8, RZ ;  /* 0x0000000805047810 */ /* 0x000fc40007ffe0ff */
[C---:B------:R-:W-:Y:S02]  /*af60*/  IADD3 R2, R5.reuse, 0x10, RZ ;  /* 0x0000001005027810 */ /* 0x040fe40007ffe0ff */
[----:B------:R-:W-:Y:S02]  /*af70*/  ISETP.GE.AND P4, PT, R4, c[0x0][0x3c8], PT ;  /* 0x0000f20004007a0c */ /* 0x000fe40003f86270 */
[C---:B------:R-:W-:Y:S02]  /*af80*/  IADD3 R0, R5.reuse, 0x18, RZ ;  /* 0x0000001805007810 */ /* 0x040fe40007ffe0ff */
[----:B------:R-:W-:Y:S02]  /*af90*/  ISETP.GE.AND P3, PT, R2, c[0x0][0x3c8], PT ;  /* 0x0000f20002007a0c */ /* 0x000fe40003f66270 */
[----:B------:R-:W-:Y:S01]  /*afa0*/  ISETP.GE.AND P2, PT, R0, c[0x0][0x3c8], PT ;  /* 0x0000f20000007a0c */ /* 0x000fe20003f46270 */
[C---:B--2-4-:R-:W-:Y:S01]  /*afb0*/  @!P0 IMAD.WIDE R10, R5.reuse, 0x4, R8 ;  /* 0x00000004050a8825 */ /* 0x054fe200078e0208 */
[----:B------:R-:W-:-:S04]  /*afc0*/  IADD3 R7, R5, 0x28, RZ ;  /* 0x0000002805077810 */ /* 0x000fc80007ffe0ff */
[----:B------:R2:W-:Y:S01]  /*afd0*/  @!P0 ST.E.64 [R10.64], R194 ;  /* 0x000000c20a008985 */ /* 0x0005e2000c101b0c */
[----:B------:R-:W-:Y:S02]  /*afe0*/  ISETP.GE.AND P0, PT, R7, c[0x0][0x3c8], PT ;  /* 0x0000f20007007a0c */ /* 0x000fe40003f06270 */
[----:B------:R-:W-:Y:S02]  /*aff0*/  @!P4 LEA.HI R4, R4, R4, RZ, 0x1 ;  /* 0x000000040404c211 */ /* 0x000fe400078f08ff */
[----:B------:R-:W-:Y:S02]  /*b000*/  @!P3 LEA.HI R2, R2, R2, RZ, 0x1 ;  /* 0x000000020202b211 */ /* 0x000fe400078f08ff */
[----:B------:R-:W-:Y:S02]  /*b010*/  @!P4 LOP3.LUT R4, R4, 0xfffffffe, RZ, 0xc0, !PT ;  /* 0xfffffffe0404c812 */ /* 0x000fe400078ec0ff */
[----:B------:R-:W-:Y:S02]  /*b020*/  @!P2 LEA.HI R0, R0, R0, RZ, 0x1 ;  /* 0x000000000000a211 */ /* 0x000fe400078f08ff */
[----:B------:R-:W-:Y:S01]  /*b030*/  @!P3 LOP3.LUT R2, R2, 0xfffffffe, RZ, 0xc0, !PT ;  /* 0xfffffffe0202b812 */ /* 0x000fe200078ec0ff */
[----:B------:R-:W-:Y:S01]  /*b040*/  @!P4 IMAD.WIDE R12, R4, 0x4, R8 ;  /* 0x00000004040cc825 */ /* 0x000fe200078e0208 */
[----:B------:R-:W-:-:S02]  /*b050*/  @!P2 LOP3.LUT R0, R0, 0xfffffffe, RZ, 0xc0, !PT ;  /* 0xfffffffe0000a812 */ /* 0x000fc400078ec0ff */
[C---:B------:R-:W-:Y:S01]  /*b060*/  IADD3 R4, R5.reuse, 0x50, RZ ;  /* 0x0000005005047810 */ /* 0x040fe20007ffe0ff */
[--C-:B------:R-:W-:Y:S01]  /*b070*/  @!P3 IMAD.WIDE R14, R2, 0x4, R8.reuse ;  /* 0x00000004020eb825 */ /* 0x100fe200078e0208 */
[----:B------:R4:W-:Y:S01]  /*b080*/  @!P4 ST.E.64 [R12.64], R182 ;  /* 0x000000b60c00c985 */ /* 0x0009e2000c101b0c */
[C---:B------:R-:W-:Y:S02]  /*b090*/  IADD3 R2, R5.reuse, 0x38, RZ ;  /* 0x0000003805027810 */ /* 0x040fe40007ffe0ff */
[----:B------:R-:W-:Y:S01]  /*b0a0*/  @!P2 IMAD.WIDE R16, R0, 0x4, R8 ;  /* 0x000000040010a825 */ /* 0x000fe200078e0208 */
[C---:B------:R-:W-:Y:S01]  /*b0b0*/  IADD3 R0, R5.reuse, 0x30, RZ ;  /* 0x0000003005007810 */ /* 0x040fe20007ffe0ff */
[----:B------:R5:W-:Y:S01]  /*b0c0*/  @!P3 ST.E.64 [R14.64], R70 ;  /* 0x000000460e00b985 */ /* 0x000be2000c101b0c */
[----:B------:R-:W-:Y:S02]  /*b0d0*/  ISETP.GE.AND P3, PT, R2, c[0x0][0x3c8], PT ;  /* 0x0000f20002007a0c */ /* 0x000fe40003f66270 */
[----:B------:R-:W-:Y:S01]  /*b0e0*/  ISETP.GE.AND P4, PT, R0, c[0x0][0x3c8], PT ;  /* 0x0000f20000007a0c */ /* 0x000fe20003f86270 */
[----:B------:R-:W-:Y:S01]  /*b0f0*/  @!P2 ST.E.64 [R16.64], R82 ;  /* 0x000000521000a985 */ /* 0x000fe2000c101b0c */
[----:B--2---:R-:W-:-:S02]  /*b100*/  IADD3 R10, R5, 0x20, RZ ;  /* 0x00000020050a7810 */ /* 0x004fc40007ffe0ff */
[----:B------:R-:W-:Y:S02]  /*b110*/  @!P0 LEA.HI R11, R7, R7, RZ, 0x1 ;  /* 0x00000007070b8211 */ /* 0x000fe400078f08ff */
[----:B------:R-:W-:Y:S02]  /*b120*/  ISETP.GE.AND P1, PT, R10, c[0x0][0x3c8], PT ;  /* 0x0000f2000a007a0c */ /* 0x000fe40003f26270 */
[----:B------:R-:W-:Y:S02]  /*b130*/  @!P0 LOP3.LUT R11, R11, 0xfffffffe, RZ, 0xc0, !PT ;  /* 0xfffffffe0b0b8812 */ /* 0x000fe400078ec0ff */
[----:B------:R-:W-:-:S03]  /*b140*/  IADD3 R7, R5, 0x48, RZ ;  /* 0x0000004805077810 */ /* 0x000fc60007ffe0ff */
[----:B------:R-:W-:Y:S02]  /*b150*/  @!P4 LEA.HI R0, R0, R0, RZ, 0x1 ;  /* 0x000000000000c211 */ /* 0x000fe400078f08ff */
[----:B------:R-:W-:Y:S02]  /*b160*/  @!P3 LEA.HI R2, R2, R2, RZ, 0x1 ;  /* 0x000000020202b211 */ /* 0x000fe400078f08ff */
[----:B------:R-:W-:Y:S02]  /*b170*/  @!P4 LOP3.LUT R0, R0, 0xfffffffe, RZ, 0xc0, !PT ;  /* 0xfffffffe0000c812 */ /* 0x000fe400078ec0ff */
[----:B------:R-:W-:Y:S02]  /*b180*/  @!P3 LOP3.LUT R2, R2, 0xfffffffe, RZ, 0xc0, !PT ;  /* 0xfffffffe0202b812 */ /* 0x000fe400078ec0ff */
[----:B------:R-:W-:-:S04]  /*b190*/  @!P1 LEA.HI R10, R10, R10, RZ, 0x1 ;  /* 0x0000000a0a0a9211 */ /* 0x000fc800078f08ff */
[----:B----4-:R-:W-:Y:S01]  /*b1a0*/  @!P1 LOP3.LUT R12, R10, 0xfffffffe, RZ, 0xc0, !PT ;  /* 0xfffffffe0a0c9812 */ /* 0x010fe200078ec0ff */
[----:B-----5:R-:W-:Y:S01]  /*b1b0*/  @!P0 IMAD.WIDE R14, R11, 0x4, R8 ;  /* 0x000000040b0e8825 */ /* 0x020fe200078e0208 */
[----:B------:R-:W-:-:S03]  /*b1c0*/  IADD3 R10, R5, 0x40, RZ ;  /* 0x00000040050a7810 */ /* 0x000fc60007ffe0ff */
[----:B------:R-:W-:Y:S01]  /*b1d0*/  @!P1 IMAD.WIDE R12, R12, 0x4, R8 ;  /* 0x000000040c0c9825 */ /* 0x000fe200078e0208 */
[----:B------:R-:W-:-:S04]  /*b1e0*/  ISETP.GE.AND P2, PT, R10, c[0x0][0x3c8], PT ;  /* 0x0000f2000a007a0c */ /* 0x000fc80003f46270 */
[----:B------:R2:W-:Y:S01]  /*b1f0*/  @!P1 ST.E.64 [R12.64], R86 ;  /* 0x000000560c009985 */ /* 0x0005e2000c101b0c */
[----:B------:R-:W-:-:S03]  /*b200*/  ISETP.GE.AND P1, PT, R7, c[0x0][0x3c8], PT ;  /* 0x0000f20007007a0c */ /* 0x000fc60003f26270 */
[----:B------:R4:W-:Y:S01]  /*b210*/  @!P0 ST.E.64 [R14.64], R98 ;  /* 0x000000620e008985 */ /* 0x0009e2000c101b0c */
[----:B------:R-:W-:-:S04]  /*b220*/  ISETP.GE.AND P0, PT, R4, c[0x0][0x3c8], PT ;  /* 0x0000f20004007a0c */ /* 0x000fc80003f06270 */
[----:B------:R-:W-:-:S04]  /*b230*/  @!P2 LEA.HI R10, R10, R10, RZ, 0x1 ;  /* 0x0000000a0a0aa211 */ /* 0x000fc800078f08ff */
[----:B------:R-:W-:Y:S02]  /*b240*/  @!P2 LOP3.LUT R10, R10, 0xfffffffe, RZ, 0xc0, !PT ;  /* 0xfffffffe0a0aa812 */ /* 0x000fe400078ec0ff */
[----:B------:R-:W-:-:S03]  /*b250*/  @!P1 LEA.HI R7, R7, R7, RZ, 0x1 ;  /* 0x0000000707079211 */ /* 0x000fc600078f08ff */
[----:B------:R-:W-:Y:S01]  /*b260*/  @!P0 LEA.HI R4, R4, R4, RZ, 0x1 ;  /* 0x0000000404048211 */ /* 0x000fe200078f08ff */
[--C-:B------:R-:W-:Y:S01]  /*b270*/  @!P2 IMAD.WIDE R10, R10, 0x4, R8.reuse ;  /* 0x000000040a0aa825 */ /* 0x100fe200078e0208 */
[----:B------:R-:W-:Y:S02]  /*b280*/  @!P1 LOP3.LUT R7, R7, 0xfffffffe, RZ, 0xc0, !PT ;  /* 0xfffffffe07079812 */ /* 0x000fe400078ec0ff */
[----:B------:R-:W-:Y:S01]  /*b290*/  @!P0 LOP3.LUT R4, R4, 0xfffffffe, RZ, 0xc0, !PT ;  /* 0xfffffffe04048812 */ /* 0x000fe200078ec0ff */
[----:B--2---:R-:W-:Y:S01]  /*b2a0*/  @!P4 IMAD.WIDE R12, R0, 0x4, R8 ;  /* 0x00000004000cc825 */ /* 0x004fe200078e0208 */
[----:B------:R-:W-:-:S03]  /*b2b0*/  IADD3 R0, R5, 0x58, RZ ;  /* 0x0000005805007810 */ /* 0x000fc60007ffe0ff */
[----:B----4-:R-:W-:Y:S01]  /*b2c0*/  @!P3 IMAD.WIDE R14, R2, 0x4, R8 ;  /* 0x00000004020eb825 */ /* 0x010fe200078e0208 */
[----:B------:R2:W-:Y:S01]  /*b2d0*/  @!P4 ST.E.64 [R12.64], R102 ;  /* 0x000000660c00c985 */ /* 0x0005e2000c101b0c */
[----:B------:R-:W-:Y:S02]  /*b2e0*/  IADD3 R2, R5, 0x60, RZ ;  /* 0x0000006005027810 */ /* 0x000fe40007ffe0ff */
[----:B------:R-:W-:Y:S01]  /*b2f0*/  ISETP.GE.AND P4, PT, R0, c[0x0][0x3c8], PT ;  /* 0x0000f20000007a0c */ /* 0x000fe20003f86270 */
[----:B------:R4:W-:Y:S01]  /*b300*/  @!P3 ST.E.64 [R14.64], R114 ;  /* 0x000000720e00b985 */ /* 0x0009e2000c101b0c */
[----:B------:R-:W-:-:S03]  /*b310*/  ISETP.GE.AND P3, PT, R2, c[0x0][0x3c8], PT ;  /* 0x0000f20002007a0c */ /* 0x000fc60003f66270 */
[----:B------:R5:W-:Y:S08]  /*b320*/  @!P2 ST.E.64 [R10.64], R118 ;  /* 0x000000760a00a985 */ /* 0x000bf0000c101b0c */
[----:B------:R-:W-:Y:S02]  /*b330*/  @!P4 LEA.HI R0, R0, R0, RZ, 0x1 ;  /* 0x000000000000c211 */ /* 0x000fe400078f08ff */
[----:B------:R-:W-:-:S02]  /*b340*/  @!P3 LEA.HI R2, R2, R2, RZ, 0x1 ;  /* 0x000000020202b211 */ /* 0x000fc400078f08ff */
[----:B------:R-:W-:Y:S02]  /*b350*/  @!P4 LOP3.LUT R0, R0, 0xfffffffe, RZ, 0xc0, !PT ;  /* 0xfffffffe0000c812 */ /* 0x000fe400078ec0ff */
[----:B------:R-:W-:Y:S01]  /*b360*/  @!P3 LOP3.LUT R2, R2, 0xfffffffe, RZ, 0xc0, !PT ;  /* 0xfffffffe0202b812 */ /* 0x000fe200078ec0ff */
[----:B--2---:R-:W-:Y:S01]  /*b370*/  @!P1 IMAD.WIDE R12, R7, 0x4, R8 ;  /* 0x00000004070c9825 */ /* 0x004fe200078e0208 */
[----:B------:R-:W-:-:S03]  /*b380*/  IADD3 R7, R5, 0x70, RZ ;  /* 0x0000007005077810 */ /* 0x000fc60007ffe0ff */
[----:B----4-:R-:W-:Y:S01]  /*b390*/  @!P0 IMAD.WIDE R14, R4, 0x4, R8 ;  /* 0x00000004040e8825 */ /* 0x010fe200078e0208 */
[----:B------:R-:W-:Y:S01]  /*b3a0*/  IADD3 R4, R5, 0x78, RZ ;  /* 0x0000007805047810 */ /* 0x000fe20007ffe0ff */
[----:B------:R2:W-:Y:S01]  /*b3b0*/  @!P1 ST.E.64 [R12.64], R130 ;  /* 0x000000820c009985 */ /* 0x0005e2000c101b0c */
[----:B------:R-:W-:Y:S02]  /*b3c0*/  ISETP.GE.AND P1, PT, R7, c[0x0][0x3c8], PT ;  /* 0x0000f20007007a0c */ /* 0x000fe40003f26270 */
[----:B-----5:R-:W-:Y:S01]  /*b3d0*/  IADD3 R10, R5, 0x68, RZ ;  /* 0x00000068050a7810 */ /* 0x020fe20007ffe0ff */
[----:B------:R4:W-:Y:S01]  /*b3e0*/  @!P0 ST.E.64 [R14.64], R134 ;  /* 0x000000860e008985 */ /* 0x0009e2000c101b0c */
[----:B------:R-:W-:Y:S02]  /*b3f0*/  ISETP.GE.AND P0, PT, R4, c[0x0][0x3c8], PT ;  /* 0x0000f20004007a0c */ /* 0x000fe40003f06270 */
[----:B------:R-:W-:-:S07]  /*b400*/  ISETP.GE.AND P2, PT, R10, c[0x0][0x3c8], PT ;  /* 0x0000f2000a007a0c */ /* 0x000fce0003f46270 */
[----:B------:R-:W-:-:S04]  /*b410*/  @!P1 LEA.HI R7, R7, R7, RZ, 0x1 ;  /* 0x0000000707079211 */ /* 0x000fc800078f08ff */
[----:B------:R-:W-:Y:S02]  /*b420*/  @!P0 LEA.HI R4, R4, R4, RZ, 0x1 ;  /* 0x0000000404048211 */ /* 0x000fe400078f08ff */
[----:B------:R-:W-:Y:S02]  /*b430*/  @!P2 LEA.HI R10, R10, R10, RZ, 0x1 ;  /* 0x0000000a0a0aa211 */ /* 0x000fe400078f08ff */
[----:B------:R-:W-:Y:S02]  /*b440*/  @!P1 LOP3.LUT R7, R7, 0xfffffffe, RZ, 0xc0, !PT ;  /* 0xfffffffe07079812 */ /* 0x000fe400078ec0ff */
[----:B------:R-:W-:Y:S02]  /*b450*/  @!P2 LOP3.LUT R10, R10, 0xfffffffe, RZ, 0xc0, !PT ;  /* 0xfffffffe0a0aa812 */ /* 0x000fe400078ec0ff */
[----:B------:R-:W-:Y:S01]  /*b460*/  @!P0 LOP3.LUT R4, R4, 0xfffffffe, RZ, 0xc0, !PT ;  /* 0xfffffffe04048812 */ /* 0x000fe200078ec0ff */
[----:B------:R-:W-:-:S04]  /*b470*/  @!P1 IMAD.WIDE R16, R7, 0x4, R8 ;  /* 0x0000000407109825 */ /* 0x000fc800078e0208 */
[----:B--2---:R-:W-:-:S04]  /*b480*/  @!P4 IMAD.WIDE R12, R0, 0x4, R8 ;  /* 0x00000004000cc825 */ /* 0x004fc800078e0208 */
[--C-:B----4-:R-:W-:Y:S01]  /*b490*/  @!P3 IMAD.WIDE R14, R2, 0x4, R8.reuse ;  /* 0x00000004020eb825 */ /* 0x110fe200078e0208 */
[----:B------:R2:W-:Y:S03]  /*b4a0*/  @!P4 ST.E.64 [R12.64], R146 ;  /* 0x000000920c00c985 */ /* 0x0005e6000c101b0c */
[--C-:B------:R-:W-:Y:S01]  /*b4b0*/  @!P2 IMAD.WIDE R10, R10, 0x4, R8.reuse ;  /* 0x000000040a0aa825 */ /* 0x100fe200078e0208 */
[----:B------:R2:W-:Y:S03]  /*b4c0*/  @!P3 ST.E.64 [R14.64], R178 ;  /* 0x000000b20e00b985 */ /* 0x0005e6000c101b0c */
[----:B------:R-:W-:Y:S01]  /*b4d0*/  @!P0 IMAD.WIDE R8, R4, 0x4, R8 ;  /* 0x0000000404088825 */ /* 0x000fe200078e0208 */
[----:B------:R2:W-:Y:S04]  /*b4e0*/  @!P2 ST.E.64 [R10.64], R158 ;  /* 0x0000009e0a00a985 */ /* 0x0005e8000c101b0c */
[----:B------:R2:W-:Y:S04]  /*b4f0*/  @!P1 ST.E.64 [R16.64], R174 ;  /* 0x000000ae10009985 */ /* 0x0005e8000c101b0c */
[----:B------:R2:W-:Y:S02]  /*b500*/  @!P0 ST.E.64 [R8.64], R162 ;  /* 0x000000a208008985 */ /* 0x0005e4000c101b0c */
.L_x_160:
[----:B------:R-:W-:Y:S05]  /*b510*/  BSYNC B0 ;  /* 0x0000000000007941 */ /* 0x000fea0003800000 */
.L_x_159:
[----:B--2---:R2:W1:Y:S01]  /*b520*/  SHFL.IDX PT, R9, R3, 0x2, 0x1c1f ;  /* 0x005c1f0003097f89 */ /* 0x00446200000e0000 */
[----:B------:R-:W-:Y:S03]  /*b530*/  BSSY B0, `(.L_x_161) ;  /* 0x0000060000007945 */ /* 0x000fe60003800000 */
[----:B----4-:R2:W4:Y:S01]  /*b540*/  SHFL.IDX PT, R8, R6, 0x2, 0x1c1f ;  /* 0x005c1f0006087f89 */ /* 0x01052200000e0000 */
[----:B------:R-:W-:Y:S05]  /*b550*/  @P5 BRA `(.L_x_162) ;  /* 0x000005d000005947 */ /* 0x000fea0003800000 */
[C---:B------:R-:W-:Y:S02]  /*b560*/  IADD3 R7, R5.reuse, 0x8, RZ ;  /* 0x0000000805077810 */ /* 0x040fe40007ffe0ff */
[----:B------:R-:W-:-:S02]  /*b570*/  IADD3 R4, R5, 0x10, RZ ;  /* 0x0000001005047810 */ /* 0x000fc40007ffe0ff */
[----:B------:R-:W-:Y:S02]  /*b580*/  ISETP.GE.AND P2, PT, R7, c[0x0][0x3c8], PT ;  /* 0x0000f20007007a0c */ /* 0x000fe40003f46270 */
[----:B------:R-:W-:Y:S02]  /*b590*/  ISETP.GE.AND P1, PT, R4, c[0x0][0x3c8], PT ;  /* 0x0000f20004007a0c */ /* 0x000fe40003f26270 */
[C---:B------:R-:W-:Y:S02]  /*b5a0*/  IADD3 R2, R5.reuse, 0x18, RZ ;  /* 0x0000001805027810 */ /* 0x040fe40007ffe0ff */
[C---:B------:R-:W-:Y:S02]  /*b5b0*/  ISETP.GE.AND P3, PT, R5.reuse, c[0x0][0x3c8], PT ;  /* 0x0000f20005007a0c */ /* 0x040fe40003f66270 */
[----:B------:R-:W-:Y:S02]  /*b5c0*/  ISETP.GE.AND P0, PT, R2, c[0x0][0x3c8], PT ;  /* 0x0000f20002007a0c */ /* 0x000fe40003f06270 */
[----:B------:R-:W-:-:S03]  /*b5d0*/  IADD3 R0, R5, 0x20, RZ ;  /* 0x0000002005007810 */ /* 0x000fc60007ffe0ff */
[----:B------:R-:W-:Y:S02]  /*b5e0*/  @!P2 LEA.HI R7, R7, R7, RZ, 0x1 ;  /* 0x000000070707a211 */ /* 0x000fe400078f08ff */
[----:B------:R-:W-:Y:S02]  /*b5f0*/  @!P1 LEA.HI R4, R4, R4, RZ, 0x1 ;  /* 0x0000000404049211 */ /* 0x000fe400078f08ff */
[----:B------:R-:W-:Y:S02]  /*b600*/  @!P2 LOP3.LUT R7, R7, 0xfffffffe, RZ, 0xc0, !PT ;  /* 0xfffffffe0707a812 */ /* 0x000fe400078ec0ff */
[--C-:B-1--4-:R-:W-:Y:S01]  /*b610*/  @!P3 IMAD.WIDE R10, R5, 0x4, R8.reuse ;  /* 0x00000004050ab825 */ /* 0x112fe200078e0208 */
[----:B------:R-:W-:Y:S02]  /*b620*/  @!P1 LOP3.LUT R4, R4, 0xfffffffe, RZ, 0xc0, !PT ;  /* 0xfffffffe04049812 */ /* 0x000fe400078ec0ff */
[----:B------:R-:W-:Y:S01]  /*b630*/  @!P0 LEA.HI R2, R2, R2, RZ, 0x1 ;  /* 0x0000000202028211 */ /* 0x000fe200078f08ff */
[--C-:B------:R-:W-:Y:S01]  /*b640*/  @!P2 IMAD.WIDE R12, R7, 0x4, R8.reuse ;  /* 0x00000004070ca825 */ /* 0x100fe200078e0208 */
[----:B------:R-:W-:Y:S01]  /*b650*/  ISETP.GE.AND P5, PT, R0, c[0x0][0x3c8], PT ;  /* 0x0000f20000007a0c */ /* 0x000fe20003fa6270 */
[----:B------:R1:W-:Y:S01]  /*b660*/  @!P3 ST.E.64 [R10.64], R188 ;  /* 0x000000bc0a00b985 */ /* 0x0003e2000c101b0c */
[C---:B------:R-:W-:Y:S01]  /*b670*/  IADD3 R7, R5.reuse, 0x30, RZ ;  /* 0x0000003005077810 */ /* 0x040fe20007ffe0ff */
[----:B------:R-:W-:Y:S01]  /*b680*/  @!P1 IMAD.WIDE R14, R4, 0x4, R8 ;  /* 0x00000004040e9825 */ /* 0x000fe200078e0208 */
[----:B------:R-:W-:Y:S01]  /*b690*/  IADD3 R4, R5, 0x38, RZ ;  /* 0x0000003805047810 */ /* 0x000fe20007ffe0ff */
[----:B------:R4:W-:Y:S01]  /*b6a0*/  @!P2 ST.E.64 [R12.64], R184 ;  /* 0x000000b80c00a985 */ /* 0x0009e2000c101b0c */
[----:B------:R-:W-:-:S02]  /*b6b0*/  ISETP.GE.AND P3, PT, R7, c[0x0][0x3c8], PT ;  /* 0x0000f20007007a0c */ /* 0x000fc40003f66270 */
[----:B------:R-:W-:Y:S01]  /*b6c0*/  ISETP.GE.AND P2, PT, R4, c[0x0][0x3c8], PT ;  /* 0x0000f20004007a0c */ /* 0x000fe20003f46270 */
[----:B------:R5:W-:Y:S04]  /*b6d0*/  @!P1 ST.E.64 [R14.64], R72 ;  /* 0x000000480e009985 */ /* 0x000be8000c101b0c */
[----:B------:R-:W-:-:S04]  /*b6e0*/  @!P5 LEA.HI R0, R0, R0, RZ, 0x1 ;  /* 0x000000000000d211 */ /* 0x000fc800078f08ff */
[----:B------:R-:W-:Y:S02]  /*b6f0*/  @!P5 LOP3.LUT R0, R0, 0xfffffffe, RZ, 0xc0, !PT ;  /* 0xfffffffe0000d812 */ /* 0x000fe400078ec0ff */
[----:B------:R-:W-:Y:S02]  /*b700*/  @!P3 LEA.HI R7, R7, R7, RZ, 0x1 ;  /* 0x000000070707b211 */ /* 0x000fe400078f08ff */
[----:B------:R-:W-:Y:S02]  /*b710*/  @!P2 LEA.HI R4, R4, R4, RZ, 0x1 ;  /* 0x000000040404a211 */ /* 0x000fe400078f08ff */
[----:B------:R-:W-:Y:S02]  /*b720*/  @!P3 LOP3.LUT R7, R7, 0xfffffffe, RZ, 0xc0, !PT ;  /* 0xfffffffe0707b812 */ /* 0x000fe400078ec0ff */
[----:B------:R-:W-:Y:S02]  /*b730*/  @!P2 LOP3.LUT R4, R4, 0xfffffffe, RZ, 0xc0, !PT ;  /* 0xfffffffe0404a812 */ /* 0x000fe400078ec0ff */
[----:B-1----:R-:W-:-:S03]  /*b740*/  IADD3 R10, R5, 0x28, RZ ;  /* 0x00000028050a7810 */ /* 0x002fc60007ffe0ff */
[--C-:B------:R-:W-:Y:S01]  /*b750*/  @!P2 IMAD.WIDE R16, R4, 0x4, R8.reuse ;  /* 0x000000040410a825 */ /* 0x100fe200078e0208 */
[C---:B------:R-:W-:Y:S02]  /*b760*/  IADD3 R11, R5.reuse, 0x40, RZ ;  /* 0x00000040050b7810 */ /* 0x040fe40007ffe0ff */
[----:B----4-:R-:W-:Y:S02]  /*b770*/  @!P0 LOP3.LUT R12, R2, 0xfffffffe, RZ, 0xc0, !PT ;  /* 0xfffffffe020c8812 */ /* 0x010fe400078ec0ff */
[----:B------:R-:W-:Y:S02]  /*b780*/  ISETP.GE.AND P4, PT, R10, c[0x0][0x3c8], PT ;  /* 0x0000f2000a007a0c */ /* 0x000fe40003f86270 */
[----:B------:R-:W-:Y:S01]  /*b790*/  IADD3 R2, R5, 0x48, RZ ;  /* 0x0000004805027810 */ /* 0x000fe20007ffe0ff */
[--C-:B------:R-:W-:Y:S01]  /*b7a0*/  @!P0 IMAD.WIDE R12, R12, 0x4, R8.reuse ;  /* 0x000000040c0c8825 */ /* 0x100fe200078e0208 */
[----:B------:R-:W-:Y:S02]  /*b7b0*/  ISETP.GE.AND P1, PT, R11, c[0x0][0x3c8], PT ;  /* 0x0000f2000b007a0c */ /* 0x000fe40003f26270 */
[----:B------:R-:W-:Y:S01]  /*b7c0*/  IADD3 R4, R5, 0x78, RZ ;  /* 0x0000007805047810 */ /* 0x000fe20007ffe0ff */
[----:B-----5:R-:W-:Y:S01]  /*b7d0*/  @!P3 IMAD.WIDE R14, R7, 0x4, R8 ;  /* 0x00000004070eb825 */ /* 0x020fe200078e0208 */
[----:B------:R1:W-:Y:S01]  /*b7e0*/  @!P0 ST.E.64 [R12.64], R76 ;  /* 0x0000004c0c008985 */ /* 0x0003e2000c101b0c */
[----:B------:R-:W-:-:S02]  /*b7f0*/  ISETP.GE.AND P0, PT, R2, c[0x0][0x3c8], PT ;  /* 0x0000f20002007a0c */ /* 0x000fc40003f06270 */
[----:B------:R-:W-:Y:S02]  /*b800*/  IADD3 R7, R5, 0x70, RZ ;  /* 0x0000007005077810 */ /* 0x000fe40007ffe0ff */
[----:B------:R-:W-:-:S04]  /*b810*/  @!P4 LEA.HI R10, R10, R10, RZ, 0x1 ;  /* 0x0000000a0a0ac211 */ /* 0x000fc800078f08ff */
[----:B------:R-:W-:Y:S02]  /*b820*/  @!P1 LEA.HI R11, R11, R11, RZ, 0x1 ;  /* 0x0000000b0b0b9211 */ /* 0x000fe400078f08ff */
[----:B------:R-:W-:Y:S02]  /*b830*/  @!P4 LOP3.LUT R10, R10, 0xfffffffe, RZ, 0xc0, !PT ;  /* 0xfffffffe0a0ac812 */ /* 0x000fe400078ec0ff */
[----:B------:R-:W-:Y:S02]  /*b840*/  @!P1 LOP3.LUT R11, R11, 0xfffffffe, RZ, 0xc0, !PT ;  /* 0xfffffffe0b0b9812 */ /* 0x000fe400078ec0ff */
[----:B------:R-:W-:-:S04]  /*b850*/  @!P0 LEA.HI R2, R2, R2, RZ, 0x1 ;  /* 0x0000000202028211 */ /* 0x000fc800078f08ff */
[----:B------:R-:W-:Y:S01]  /*b860*/  @!P0 LOP3.LUT R2, R2, 0xfffffffe, RZ, 0xc0, !PT ;  /* 0xfffffffe02028812 */ /* 0x000fe200078ec0ff */
[----:B-1----:R-:W-:Y:S01]  /*b870*/  @!P5 IMAD.WIDE R12, R0, 0x4, R8 ;  /* 0x00000004000cd825 */ /* 0x002fe200078e0208 */
[----:B------:R-:W-:-:S04]  /*b880*/  IADD3 R0, R5, 0x50, RZ ;  /* 0x0000005005007810 */ /* 0x000fc80007ffe0ff */
[----:B------:R1:W-:Y:S01]  /*b890*/  @!P5 ST.E.64 [R12.64], R88 ;  /* 0x000000580c00d985 */ /* 0x0003e2000c101b0c */
[----:B------:R-:W-:-:S13]  /*b8a0*/  ISETP.GE.AND P5, PT, R0, c[0x0][0x3c8], PT ;  /* 0x0000f20000007a0c */ /* 0x000fda0003fa6270 */
[----:B------:R-:W-:-:S04]  /*b8b0*/  @!P5 LEA.HI R0, R0, R0, RZ, 0x1 ;  /* 0x000000000000d211 */ /* 0x000fc800078f08ff */
[----:B------:R-:W-:Y:S01]  /*b8c0*/  @!P5 LOP3.LUT R0, R0, 0xfffffffe, RZ, 0xc0, !PT ;  /* 0xfffffffe0000d812 */ /* 0x000fe200078ec0ff */
[----:B-1----:R-:W-:-:S04]  /*b8d0*/  @!P4 IMAD.WIDE R12, R10, 0x4, R8 ;  /* 0x000000040a0cc825 */ /* 0x002fc800078e0208 */
[----:B------:R-:W-:Y:S01]  /*b8e0*/  @!P1 IMAD.WIDE R10, R11, 0x4, R8 ;  /* 0x000000040b0a9825 */ /* 0x000fe200078e0208 */
[----:B------:R1:W-:Y:S04]  /*b8f0*/  @!P4 ST.E.64 [R12.64], R92 ;  /* 0x0000005c0c00c985 */ /* 0x0003e8000c101b0c */
[----:B------:R-:W-:Y:S04]  /*b900*/  @!P3 ST.E.64 [R14.64], R104 ;  /* 0x000000680e00b985 */ /* 0x000fe8000c101b0c */
[----:B------:R-:W-:Y:S04]  /*b910*/  @!P2 ST.E.64 [R16.64], R108 ;  /* 0x0000006c1000a985 */ /* 0x000fe8000c101b0c */
[----:B------:R4:W-:Y:S01]  /*b920*/  @!P1 ST.E.64 [R10.64], R120 ;  /* 0x000000780a009985 */ /* 0x0009e2000c101b0c */
[----:B------:R-:W-:-:S13]  /*b930*/  ISETP.GE.AND P1, PT, R7, c[0x0][0x3c8], PT ;  /* 0x0000f20007007a0c */ /* 0x000fda0003f26270 */
[----:B------:R-:W-:Y:S01]  /*b940*/  @!P1 LEA.HI R7, R7, R7, RZ, 0x1 ;  /* 0x0000000707079211 */ /* 0x000fe200078f08ff */
[--C-:B-1----:R-:W-:Y:S01]  /*b950*/  @!P0 IMAD.WIDE R12, R2, 0x4, R8.reuse ;  /* 0x00000004020c8825 */ /* 0x102fe200078e0208 */
[----:B------:R-:W-:Y:S02]  /*b960*/  IADD3 R2, R5, 0x58, RZ ;  /* 0x0000005805027810 */ /* 0x000fe40007ffe0ff */
[----:B------:R-:W-:Y:S02]  /*b970*/  @!P1 LOP3.LUT R7, R7, 0xfffffffe, RZ, 0xc0, !PT ;  /* 0xfffffffe07079812 */ /* 0x000fe400078ec0ff */
[----:B------:R-:W-:Y:S01]  /*b980*/  ISETP.GE.AND P4, PT, R2, c[0x0][0x3c8], PT ;  /* 0x0000f20002007a0c */ /* 0x000fe20003f86270 */
[----:B------:R1:W-:Y:S01]  /*b990*/  @!P0 ST.E.64 [R12.64], R124 ;  /* 0x0000007c0c008985 */ /* 0x0003e2000c101b0c */
[----:B------:R-:W-:Y:S01]  /*b9a0*/  ISETP.GE.AND P0, PT, R4, c[0x0][0x3c8], PT ;  /* 0x0000f20004007a0c */ /* 0x000fe20003f06270 */
[----:B------:R-:W-:Y:S01]  /*b9b0*/  @!P1 IMAD.WIDE R18, R7, 0x4, R8 ;  /* 0x0000000407129825 */ /* 0x000fe200078e0208 */
[----:B----4-:R-:W-:-:S02]  /*b9c0*/  IADD3 R11, R5, 0x60, RZ ;  /* 0x00000060050b7810 */ /* 0x010fc40007ffe0ff */
[----:B------:R-:W-:Y:S02]  /*b9d0*/  IADD3 R10, R5, 0x68, RZ ;  /* 0x00000068050a7810 */ /* 0x000fe40007ffe0ff */
[----:B------:R-:W-:Y:S02]  /*b9e0*/  ISETP.GE.AND P3, PT, R11, c[0x0][0x3c8], PT ;  /* 0x0000f2000b007a0c */ /* 0x000fe40003f66270 */
[----:B------:R-:W-:-:S03]  /*b9f0*/  ISETP.GE.AND P2, PT, R10, c[0x0][0x3c8], PT ;  /* 0x0000f2000a007a0c */ /* 0x000fc60003f46270 */
[----:B------:R-:W-:Y:S02]  /*ba00*/  @!P4 LEA.HI R2, R2, R2, RZ, 0x1 ;  /* 0x000000020202c211 */ /* 0x000fe400078f08ff */
[----:B------:R-:W-:Y:S02]  /*ba10*/  @!P0 LEA.HI R4, R4, R4, RZ, 0x1 ;  /* 0x0000000404048211 */ /* 0x000fe400078f08ff */
[----:B------:R-:W-:Y:S02]  /*ba20*/  @!P4 LOP3.LUT R2, R2, 0xfffffffe, RZ, 0xc0, !PT ;  /* 0xfffffffe0202c812 */ /* 0x000fe400078ec0ff */
[----:B------:R-:W-:Y:S02]  /*ba30*/  @!P0 LOP3.LUT R4, R4, 0xfffffffe, RZ, 0xc0, !PT ;  /* 0xfffffffe04048812 */ /* 0x000fe400078ec0ff */
[----:B------:R-:W-:Y:S01]  /*ba40*/  @!P3 LEA.HI R11, R11, R11, RZ, 0x1 ;  /* 0x0000000b0b0bb211 */ /* 0x000fe200078f08ff */
[----:B------:R-:W-:Y:S01]  /*ba50*/  @!P4 IMAD.WIDE R14, R2, 0x4, R8 ;  /* 0x00000004020ec825 */ /* 0x000fe200078e0208 */
[----:B------:R-:W-:-:S02]  /*ba60*/  @!P2 LEA.HI R10, R10, R10, RZ, 0x1 ;  /* 0x0000000a0a0aa211 */ /* 0x000fc400078f08ff */
[----:B------:R-:W-:Y:S02]  /*ba70*/  @!P3 LOP3.LUT R11, R11, 0xfffffffe, RZ, 0xc0, !PT ;  /* 0xfffffffe0b0bb812 */ /* 0x000fe400078ec0ff */
[----:B------:R-:W-:Y:S01]  /*ba80*/  @!P2 LOP3.LUT R10, R10, 0xfffffffe, RZ, 0xc0, !PT ;  /* 0xfffffffe0a0aa812 */ /* 0x000fe200078ec0ff */
[----:B-1----:R-:W-:-:S04]  /*ba90*/  @!P5 IMAD.WIDE R12, R0, 0x4, R8 ;  /* 0x00000004000cd825 */ /* 0x002fc800078e0208 */
        /* <DEDUP_REMOVED lines=9> */
.L_x_162:
[----:B------:R-:W-:Y:S05]  /*bb30*/  BSYNC B0 ;  /* 0x0000000000007941 */ /* 0x000fea0003800000 */
.L_x_161:
[----:B------:R2:W4:Y:S04]  /*bb40*/  SHFL.IDX PT, R7, R3, 0x3, 0x1c1f ;  /* 0x007c1f0003077f89 */ /* 0x00052800000e0000 */
[----:B-12---:R-:W1:Y:S01]  /*bb50*/  SHFL.IDX PT, R6, R6, 0x3, 0x1c1f ;  /* 0x007c1f0006067f89 */ /* 0x006e6200000e0000 */
        /* <DEDUP_REMOVED lines=8> */
[C---:B-1--4-:R-:W-:Y:S01]  /*bbe0*/  @!P0 IMAD.WIDE R8, R5.reuse, 0x4, R6 ;  /* 0x0000000405088825 */ /* 0x052fe200078e0206 */
        /* <DEDUP_REMOVED lines=39> */
[----:B----4-:R-:W-:-:S02]  /*be60*/  IADD3 R10, R5, 0x50, RZ ;  /* 0x00000050050a7810 */ /* 0x010fc40007ffe0ff */
        /* <DEDUP_REMOVED lines=25> */
[----:B----4-:R-:W-:Y:S01]  /*c000*/  @!P5 IMAD.WIDE R14, R0, 0x4, R6 ;  /* 0x00000004000ed825 */ /* 0x010fe200078e0206 */
        /* <DEDUP_REMOVED lines=21> */
.L_x_156:
        /* <DEDUP_REMOVED lines=13> */
[----:B------:R-:W3:Y:S01]  /*c230*/  S2R R3, SR_CTAID.Y ;  /* 0x0000000000037919 */ /* 0x000ee20000002600 */
[----:B------:R-:W-:Y:S01]  /*c240*/  UIMAD UR6, UR6, UR4, URZ ;  /* 0x00000004060672a4 */ /* 0x000fe2000f8e023f */
[----:B------:R-:W-:Y:S01]  /*c250*/  IADD3 R2, RZ, -UR10, RZ ;  /* 0x8000000aff027c10 */ /* 0x000fe2000fffe0ff */
[----:B--2---:R-:W-:Y:S01]  /*c260*/  UIMAD.WIDE.U32 UR8, UR10, UR4, URZ ;  /* 0x000000040a0872a5 */ /* 0x004fe2000f8e003f */
        /* <DEDUP_REMOVED lines=11> */
[----:B---3--:R-:W-:Y:S02]  /*c320*/  IMAD R2, R2, c[0x0][0x550], R3 ;  /* 0x0001540002027a24 */ /* 0x008fe400078e0203 */
        /* <DEDUP_REMOVED lines=21> */
.L_x_163:
        /* <DEDUP_REMOVED lines=16> */
.L_x_1789:


//--------------------- .text._ZN7cutlass13device_kernelIN5flash19enable_sm80_to_sm89INS1_16FlashAttnFwdSm80INS1_25CollectiveMainloopFwdSm80ILi8ELi1ELb1EN4cute5tupleIJNS5_1CILi128EEENS7_ILi112EEES8_EEELi128ENS_10bfloat16_tEfNS_4arch4Sm80ELb0ELb0ELb0ELb1ELb1ELb0ELb1ELb1EEENS1_21CollectiveEpilogueFwdINS6_IJS8_S8_S9_EEENS6_IJNS7_ILi1EEESH_SH_EEESB_SD_Li256ELb1ELb1ELb1ELb0EEENS1_36VarlenDynamicPersistentTileSchedulerILi128ELi112ELi256ELi256ELb1ELb1ELb0ELb0ELb1ELb1EEEEEEEEEvNT_6ParamsE --------------------------
	.section	.text._ZN7cutlass13device_kernelIN5flash19enable_sm80_to_sm89INS1_16FlashAttnFwdSm80INS1_25CollectiveMainloopFwdSm80ILi8ELi1ELb1EN4cute5tupleIJNS5_1CILi128EEENS7_ILi112EEES8_EEELi128ENS_10bfloat16_tEfNS_4arch4Sm80ELb0ELb0ELb0ELb1ELb1ELb0ELb1ELb1EEENS1_21CollectiveEpilogueFwdINS6_IJS8_S8_S9_EEENS6_IJNS7_ILi1EEESH_SH_EEESB_SD_Li256ELb1ELb1ELb1ELb0EEENS1_36VarlenDynamicPersistentTileSchedulerILi128ELi112ELi256ELi256ELb1ELb1ELb0ELb0ELb1ELb1EEEEEEEEEvNT_6ParamsE,"ax",@progbits
	.sectioninfo	@"SHI_REGISTERS=255"
	.align	128
.text._ZN7cutlass13device_kernelIN5flash19enable_sm80_to_sm89INS1_16FlashAttnFwdSm80INS1_25CollectiveMainloopFwdSm80ILi8ELi1ELb1EN4cute5tupleIJNS5_1CILi128EEENS7_ILi112EEES8_EEELi128ENS_10bfloat16_tEfNS_4arch4Sm80ELb0ELb0ELb0ELb1ELb1ELb0ELb1ELb1EEENS1_21CollectiveEpilogueFwdINS6_IJS8_S8_S9_EEENS6_IJNS7_ILi1EEESH_SH_EEESB_SD_Li256ELb1ELb1ELb1ELb0EEENS1_36VarlenDynamicPersistentTileSchedulerILi128ELi112ELi256ELi256ELb1ELb1ELb0ELb0ELb1ELb1EEEEEEEEEvNT_6ParamsE:
        .type           _ZN7cutlass13device_kernelIN5flash19enable_sm80_to_sm89INS1_16FlashAttnFwdSm80INS1_25CollectiveMainloopFwdSm80ILi8ELi1ELb1EN4cute5tupleIJNS5_1CILi128EEENS7_ILi112EEES8_EEELi128ENS_10bfloat16_tEfNS_4arch4Sm80ELb0ELb0ELb0ELb1ELb1ELb0ELb1ELb1EEENS1_21CollectiveEpilogueFwdINS6_IJS8_S8_S9_EEENS6_IJNS7_ILi1EEESH_SH_EEESB_SD_Li256ELb1ELb1ELb1ELb0EEENS1_36VarlenDynamicPersistentTileSchedulerILi128ELi112ELi256ELi256ELb1ELb1ELb0ELb0ELb1ELb1EEEEEEEEEvNT_6ParamsE,@function
        .size           _ZN7cutlass13device_kernelIN5flash19enable_sm80_to_sm89INS1_16FlashAttnFwdSm80INS1_25CollectiveMainloopFwdSm80ILi8ELi1ELb1EN4cute5tupleIJNS5_1CILi128EEENS7_ILi112EEES8_EEELi128ENS_10bfloat16_tEfNS_4arch4Sm80ELb0ELb0ELb0ELb1ELb1ELb0ELb1ELb1EEENS1_21CollectiveEpilogueFwdINS6_IJS8_S8_S9_EEENS6_IJNS7_ILi1EEESH_SH_EEESB_SD_Li256ELb1ELb1ELb1ELb0EEENS1_36VarlenDynamicPersistentTileSchedulerILi128ELi112ELi256ELi256ELb1ELb1ELb0ELb0ELb1ELb1EEEEEEEEEvNT_6ParamsE,(.L_x_1790 - _ZN7cutlass13device_kernelIN5flash19enable_sm80_to_sm89INS1_16FlashAttnFwdSm80INS1_25CollectiveMainloopFwdSm80ILi8ELi1ELb1EN4cute5tupleIJNS5_1CILi128EEENS7_ILi112EEES8_EEELi128ENS_10bfloat16_tEfNS_4arch4Sm80ELb0ELb0ELb0ELb1ELb1ELb0ELb1ELb1EEENS1_21CollectiveEpilogueFwdINS6_IJS8_S8_S9_EEENS6_IJNS7_ILi1EEESH_SH_EEESB_SD_Li256ELb1ELb1ELb1ELb0EEENS1_36VarlenDynamicPersistentTileSchedulerILi128ELi112ELi256ELi256ELb1ELb1ELb0ELb0ELb1ELb1EEEEEEEEEvNT_6ParamsE)
        .other          _ZN7cutlass13device_kernelIN5flash19enable_sm80_to_sm89INS1_16FlashAttnFwdSm80INS1_25CollectiveMainloopFwdSm80ILi8ELi1ELb1EN4cute5tupleIJNS5_1CILi128EEENS7_ILi112EEES8_EEELi128ENS_10bfloat16_tEfNS_4arch4Sm80ELb0ELb0ELb0ELb1ELb1ELb0ELb1ELb1EEENS1_21CollectiveEpilogueFwdINS6_IJS8_S8_S9_EEENS6_IJNS7_ILi1EEESH_SH_EEESB_SD_Li256ELb1ELb1ELb1ELb0EEENS1_36VarlenDynamicPersistentTileSchedulerILi128ELi112ELi256ELi256ELb1ELb1ELb0ELb0ELb1ELb1EEEEEEEEEvNT_6ParamsE,@"STO_CUDA_ENTRY STV_DEFAULT"
_ZN7cutlass13device_kernelIN5flash19enable_sm80_to_sm89INS1_16FlashAttnFwdSm80INS1_25CollectiveMainloopFwdSm80ILi8ELi1ELb1EN4cute5tupleIJNS5_1CILi128EEENS7_ILi112EEES8_EEELi128ENS_10bfloat16_tEfNS_4arch4Sm80ELb0ELb0ELb0ELb1ELb1ELb0ELb1ELb1EEENS1_21CollectiveEpilogueFwdINS6_IJS8_S8_S9_EEENS6_IJNS7_ILi1EEESH_SH_EEESB_SD_Li256ELb1ELb1ELb1ELb0EEENS1_36VarlenDynamicPersistentTileSchedulerILi128ELi112ELi256ELi256ELb1ELb1ELb0ELb0ELb1ELb1EEEEEEEEEvNT_6ParamsE:
[----:B------:R-:W-:Y:S02]  /*0000*/  MOV R1, c[0x0][0x28] ;  /* 0x00000a0000017a02 */ /* 0x000fe40000000f00 */
[----:B------:R-:W1:Y:S01]  /*0010*/  S2R R2, SR_TID.X ;  /* 0x0000000000027919 */ /* 0x000e620000002100 */
[----:B------:R-:W-:Y:S01]  /*0020*/  ULDC.64 UR8, c[0x0][0x118] ;  /* 0x0000460000087ab9 */ /* 0x000fe20000000a00 */
[----:B------:R-:W-:Y:S02]  /*0030*/  IADD3 R1, R1, -0xc0, RZ ;  /* 0xffffff4001017810 */ /* 0x000fe40007ffe0ff */
[----:B-1----:R-:W-:-:S06]  /*0040*/  SHF.R.U32.HI R0, RZ, 0x5, R2 ;  /* 0x00000005ff007819 */ /* 0x002fcc0000011602 */
[----:B------:R-:W1:Y:S02]  /*0050*/  SHFL.IDX PT, R0, R0, RZ, 0x1f ;  /* 0x00001fff00007589 */ /* 0x000e6400000e0000 */
[----:B-1----:R-:W1:Y:S02]  /*0060*/  R2UR UR6, R0 ;  /* 0x00000000000673c2 */ /* 0x002e6400000e0000 */
[----:B-1----:R-:W-:-:S13]  /*0070*/  ISETP.NE.AND P0, PT, RZ, UR6, PT ;  /* 0x00000006ff007c0c */ /* 0x002fda000bf05270 */
[----:B------:R-:W-:Y:S06]  /*0080*/  @P0 BAR.SYNC.DEFER_BLOCKING 0x5, 0x100 ;  /* 0x0144000000000b1d */ /* 0x000fec0000010000 */
[----:B------:R-:W1:Y:S04]  /*0090*/  @P0 LDS.128 R248, [0xf100] ;  /* 0x00f10000fff80984 */ /* 0x000e680000000c00 */
[----:B------:R-:W-:Y:S06]  /*00a0*/  @P0 BAR.ARV 0x4, 0x100 ;  /* 0x0104000000000b1d */ /* 0x000fec0000002000 */
[----:B------:R-:W-:Y:S05]  /*00b0*/  @P0 BRA `(.L_x_164) ;  /* 0x00000a7000000947 */ /* 0x000fea0003800000 */
[----:B------:R-:W-:Y:S01]  /*00c0*/  LOP3.LUT R13, R2, 0x1f, RZ, 0xc0, !PT ;  /* 0x0000001f020d7812 */ /* 0x000fe200078ec0ff */
[----:B------:R-:W-:Y:S01]  /*00d0*/  CS2R R8, SRZ ;  /* 0x0000000000087805 */ /* 0x000fe2000001ff00 */
[----:B------:R-:W-:-:S02]  /*00e0*/  IMAD.MOV.U32 R7, RZ, RZ, RZ ;  /* 0x000000ffff077224 */ /* 0x000fc400078e00ff */
[----:B------:R-:W-:-:S04]  /*00f0*/  ISETP.NE.AND P6, PT, R13, 0x1f, PT ;  /* 0x0000001f0d00780c */ /* 0x000fc80003fc5270 */
[----:B------:R-:W-:-:S13]  /*0100*/  ISETP.GE.OR P0, PT, R13, c[0x0][0x53c], !P6 ;  /* 0x00014f000d007a0c */ /* 0x000fda0007706670 */
[----:B------:R-:W-:Y:S02]  /*0110*/  @!P0 IMAD.MOV.U32 R4, RZ, RZ, 0x4 ;  /* 0x00000004ff048424 */ /* 0x000fe400078e00ff */
[----:B------:R-:W-:Y:S02]  /*0120*/  @!P0 IMAD.MOV.U32 R2, RZ, RZ, 0x4 ;  /* 0x00000004ff028424 */ /* 0x000fe400078e00ff */
[----:B------:R-:W-:-:S04]  /*0130*/  @!P0 IMAD.WIDE.U32 R4, R13, R4, c[0x0][0x580] ;  /* 0x000160000d048625 */ /* 0x000fc800078e0004 */
[C---:B------:R-:W-:Y:S01]  /*0140*/  @!P0 IMAD.WIDE.U32 R2, R13.reuse, R2, c[0x0][0x578] ;  /* 0x00015e000d028625 */ /* 0x040fe200078e0002 */
[----:B------:R-:W2:Y:S04]  /*0150*/  @!P0 LDG.E R8, [R4.64] ;  /* 0x0000000804088981 */ /* 0x000ea8000c1e1900 */
[----:B------:R-:W2:Y:S01]  /*0160*/  @!P0 LDG.E R7, [R2.64] ;  /* 0x0000000802078981 */ /* 0x000ea2000c1e1900 */
[C---:B------:R-:W-:Y:S01]  /*0170*/  ISETP.NE.AND P5, PT, R13.reuse, RZ, PT ;  /* 0x000000ff0d00720c */ /* 0x040fe20003fa5270 */
[----:B------:R-:W3:Y:S01]  /*0180*/  S2UR UR4, SR_CTAID.X ;  /* 0x00000000000479c3 */ /* 0x000ee20000002500 */
[C---:B------:R-:W-:Y:S02]  /*0190*/  ISETP.GE.U32.AND P4, PT, R13.reuse, 0x2, PT ;  /* 0x000000020d00780c */ /* 0x040fe40003f86070 */
[----:B------:R-:W-:-:S02]  /*01a0*/  ISETP.GE.U32.AND P3, PT, R13, 0x4, PT ;  /* 0x000000040d00780c */ /* 0x000fc40003f66070 */
[C---:B------:R-:W-:Y:S02]  /*01b0*/  ISETP.GE.U32.AND P2, PT, R13.reuse, 0x8, PT ;  /* 0x000000080d00780c */ /* 0x040fe40003f46070 */
[----:B------:R-:W-:Y:S01]  /*01c0*/  ISETP.GE.U32.AND P1, PT, R13, 0x10, PT ;  /* 0x000000100d00780c */ /* 0x000fe20003f26070 */
[----:B--2---:R-:W-:-:S05]  /*01d0*/  IMAD R4, R8, R7, RZ ;  /* 0x0000000708047224 */ /* 0x004fca00078e02ff */
[----:B------:R-:W2:Y:S02]  /*01e0*/  SHFL.UP PT, R0, R4, 0x1, RZ ;  /* 0x0420000004007989 */ /* 0x000ea400000e00ff */
[----:B--2---:R-:W-:-:S05]  /*01f0*/  SEL R0, R0, RZ, P5 ;  /* 0x000000ff00007207 */ /* 0x004fca0002800000 */
[----:B------:R-:W-:-:S05]  /*0200*/  IMAD.IADD R4, R4, 0x1, R0 ;  /* 0x0000000104047824 */ /* 0x000fca00078e0200 */
        /* <DEDUP_REMOVED lines=12> */
[----:B------:R-:W2:Y:S02]  /*02d0*/  SHFL.IDX PT, R6, R4, 0x1f, 0x1f ;  /* 0x03e01f0004067f89 */ /* 0x000ea400000e0000 */
[----:B--2---:R-:W-:-:S04]  /*02e0*/  IMAD R6, R6, c[0x0][0x538], RZ ;  /* 0x00014e0006067a24 */ /* 0x004fc800078e02ff */
[----:B------:R-:W-:Y:S01]  /*02f0*/  IMAD.MOV.U32 R0, RZ, RZ, R6 ;  /* 0x000000ffff007224 */ /* 0x000fe200078e0006 */
[----:B---3--:R-:W-:-:S13]  /*0300*/  ISETP.GT.AND P0, PT, R6, UR4, PT ;  /* 0x0000000406007c0c */ /* 0x008fda000bf04270 */
[----:B------:R-:W-:Y:S05]  /*0310*/  @P0 BRA `(.L_x_165) ;  /* 0x0000027000000947 */ /* 0x000fea0003800000 */
[----:B------:R-:W-:Y:S02]  /*0320*/  MOV R6, R0 ;  /* 0x0000000000067202 */ /* 0x000fe40000000f00 */
[----:B------:R-:W-:-:S04]  /*0330*/  MOV R9, RZ ;  /* 0x000000ff00097202 */ /* 0x000fc80000000f00 */
.L_x_169:
[----:B------:R-:W-:-:S04]  /*0340*/  IADD3 R0, R9, 0x1f, RZ ;  /* 0x0000001f09007810 */ /* 0x000fc80007ffe0ff */
[----:B------:R-:W-:-:S13]  /*0350*/  ISETP.GE.AND P0, PT, R0, c[0x0][0x53c], PT ;  /* 0x00014f0000007a0c */ /* 0x000fda0003f06270 */
[----:B------:R-:W-:Y:S05]  /*0360*/  @P0 BRA `(.L_x_166) ;  /* 0x0000074000000947 */ /* 0x000fea0003800000 */
[----:B------:R-:W-:Y:S01]  /*0370*/  MOV R9, R0 ;  /* 0x0000000000097202 */ /* 0x000fe20000000f00 */
[----:B------:R-:W-:Y:S01]  /*0380*/  IMAD.MOV.U32 R7, RZ, RZ, RZ ;  /* 0x000000ffff077224 */ /* 0x000fe200078e00ff */
[----:B------:R-:W-:Y:S02]  /*0390*/  MOV R8, RZ ;  /* 0x000000ff00087202 */ /* 0x000fe40000000f00 */
[----:B------:R-:W-:-:S04]  /*03a0*/  IADD3 R0, R13, R9, RZ ;  /* 0x000000090d007210 */ /* 0x000fc80007ffe0ff */
[----:B------:R-:W-:-:S13]  /*03b0*/  ISETP.GE.OR P0, PT, R0, c[0x0][0x53c], !P6 ;  /* 0x00014f0000007a0c */ /* 0x000fda0007706670 */
[----:B------:R-:W-:Y:S01]  /*03c0*/  @!P0 MOV R2, 0x4 ;  /* 0x0000000400028802 */ /* 0x000fe20000000f00 */
[----:B------:R-:W-:-:S04]  /*03d0*/  @!P0 IMAD.MOV.U32 R3, RZ, RZ, 0x4 ;  /* 0x00000004ff038424 */ /* 0x000fc800078e00ff */
[----:B------:R-:W-:-:S04]  /*03e0*/  @!P0 IMAD.WIDE R4, R0, R2, c[0x0][0x580] ;  /* 0x0001600000048625 */ /* 0x000fc800078e0202 */
[----:B------:R-:W-:Y:S01]  /*03f0*/  @!P0 IMAD.WIDE R2, R0, R3, c[0x0][0x578] ;  /* 0x00015e0000028625 */ /* 0x000fe200078e0203 */
[----:B------:R-:W2:Y:S04]  /*0400*/  @!P0 LDG.E R8, [R4.64] ;  /* 0x0000000804088981 */ /* 0x000ea8000c1e1900 */
[----:B------:R-:W2:Y:S02]  /*0410*/  @!P0 LDG.E R7, [R2.64] ;  /* 0x0000000802078981 */ /* 0x000ea4000c1e1900 */
[----:B--2---:R-:W-:Y:S01]  /*0420*/  IMAD R5, R8, R7, RZ ;  /* 0x0000000708057224 */ /* 0x004fe200078e02ff */
[----:B------:R-:W-:Y:S05]  /*0430*/  BRA.DIV ~URZ, `(.L_x_167) ;  /* 0x0000d5027f007947 */ /* 0x000fea000b800000 */
[----:B------:R2:W3:Y:S02]  /*0440*/  SHFL.UP PT, R0, R5, 0x1, RZ ;  /* 0x0420000005007989 */ /* 0x0004e400000e00ff */
.L_x_276:
[----:B---3--:R-:W-:-:S04]  /*0450*/  SEL R0, R0, RZ, P5 ;  /* 0x000000ff00007207 */ /* 0x008fc80002800000 */
[----:B--2---:R-:W-:Y:S01]  /*0460*/  IADD3 R5, R5, R0, RZ ;  /* 0x0000000005057210 */ /* 0x004fe20007ffe0ff */
[----:B------:R-:W-:Y:S05]  /*0470*/  BRA.DIV ~URZ, `(.L_x_168) ;  /* 0x0000d5227f007947 */ /* 0x000fea000b800000 */
        /* <DEDUP_REMOVED lines=12> */
[----:B------:R2:W3:Y:S02]  /*0540*/  SHFL.IDX PT, R0, R4, 0x1f, 0x1f ;  /* 0x03e01f0004007f89 */ /* 0x0004e400000e0000 */
.L_x_277:
[----:B---3--:R-:W-:-:S05]  /*0550*/  IMAD R0, R0, c[0x0][0x538], RZ ;  /* 0x00014e0000007a24 */ /* 0x008fca00078e02ff */
[----:B------:R-:W-:-:S04]  /*0560*/  IADD3 R6, R0, R6, RZ ;  /* 0x0000000600067210 */ /* 0x000fc80007ffe0ff */
[----:B------:R-:W-:-:S13]  /*0570*/  ISETP.GT.AND P0, PT, R6, UR4, PT ;  /* 0x0000000406007c0c */ /* 0x000fda000bf04270 */
[----:B-12---:R-:W-:Y:S05]  /*0580*/  @!P0 BRA `(.L_x_169) ;  /* 0xfffffdb000008947 */ /* 0x006fea000383ffff */
.L_x_165:
[----:B------:R-:W-:-:S05]  /*0590*/  IADD3 R12, -R0, R6, RZ ;  /* 0x00000006000c7210 */ /* 0x000fca0007ffe1ff */
[----:B------:R-:W-:-:S05]  /*05a0*/  IMAD R0, R4, c[0x0][0x538], R12 ;  /* 0x00014e0004007a24 */ /* 0x000fca00078e020c */
[----:B------:R-:W-:Y:S01]  /*05b0*/  ISETP.GT.AND P0, PT, R0, UR4, PT ;  /* 0x0000000400007c0c */ /* 0x000fe2000bf04270 */
[----:B------:R-:W-:-:S12]  /*05c0*/  BRA.DIV ~URZ, `(.L_x_170) ;  /* 0x0000d5927f007947 */ /* 0x000fd8000b800000 */
[----:B------:R-:W-:-:S04]  /*05d0*/  VOTE.ANY R0, PT, !P0 ;  /* 0x0000000000007806 */ /* 0x000fc800040e0100 */
.L_x_278:
[----:B-1----:R1:W2:Y:S01]  /*05e0*/  POPC R251, R0 ;  /* 0x0000000000fb7309 */ /* 0x0022a20000000000 */
[----:B------:R-:W-:Y:S05]  /*05f0*/  BRA.DIV ~URZ, `(.L_x_171) ;  /* 0x0000d5a27f007947 */ /* 0x000fea000b800000 */
[----:B--2---:R2:W3:Y:S01]  /*0600*/  SHFL.IDX PT, R11, R8, R251, 0x1f ;  /* 0x00001ffb080b7589 */ /* 0x0044e200000e0000 */
[----:B------:R-:W-:-:S03]  /*0610*/  MOV R6, RZ ;  /* 0x000000ff00067202 */ /* 0x000fc60000000f00 */
[----:B------:R2:W4:Y:S04]  /*0620*/  SHFL.IDX PT, R10, R7, R251, 0x1f ;  /* 0x00001ffb070a7589 */ /* 0x00052800000e0000 */
.L_x_279:
[----:B------:R-:W-:Y:S01]  /*0630*/  ISETP.NE.AND P0, PT, R0, RZ, PT ;  /* 0x000000ff0000720c */ /* 0x000fe20003f05270 */
[----:B------:R-:W-:-:S12]  /*0640*/  BSSY B0, `(.L_x_172) ;  /* 0x0000005000007945 */ /* 0x000fd80003800000 */
[----:B------:R-:W-:Y:S05]  /*0650*/  @!P0 BRA `(.L_x_173) ;  /* 0x0000003000008947 */ /* 0x000fea0003800000 */
[----:B------:R-:W-:Y:S01]  /*0660*/  IADD3 R206, R251, -0x1, RZ ;  /* 0xfffffffffbce7810 */ /* 0x000fe20007ffe0ff */
[----:B------:R-:W-:Y:S05]  /*0670*/  BRA.DIV ~URZ, `(.L_x_174) ;  /* 0x0000d6027f007947 */ /* 0x000fea000b800000 */
[----:B------:R1:W2:Y:S02]  /*0680*/  SHFL.IDX PT, R6, R4, R206, 0x1f ;  /* 0x00001fce04067589 */ /* 0x0002a400000e0000 */
.L_x_173:
[----:B------:R-:W-:Y:S05]  /*0690*/  BSYNC B0 ;  /* 0x0000000000007941 */ /* 0x000fea0003800000 */
.L_x_172:
[----:B-1-3--:R-:W-:Y:S01]  /*06a0*/  IABS R0, R11 ;  /* 0x0000000b00007213 */ /* 0x00afe20000000000 */
[----:B--2---:R-:W-:Y:S02]  /*06b0*/  IMAD R248, R6, c[0x0][0x538], R12 ;  /* 0x00014e0006f87a24 */ /* 0x004fe400078e020c */
[----:B------:R-:W-:Y:S02]  /*06c0*/  IMAD.IADD R251, R251, 0x1, R9 ;  /* 0x00000001fbfb7824 */ /* 0x000fe400078e0209 */
[----:B------:R-:W-:Y:S01]  /*06d0*/  IMAD.MOV.U32 R5, RZ, RZ, R0 ;  /* 0x000000ffff057224 */ /* 0x000fe200078e0000 */
[----:B----4-:R-:W-:Y:S02]  /*06e0*/  IABS R0, R10 ;  /* 0x0000000a00007213 */ /* 0x010fe40000000000 */
[----:B------:R-:W-:Y:S01]  /*06f0*/  IADD3 R249, -R248, UR4, RZ ;  /* 0x00000004f8f97c10 */ /* 0x000fe2000fffe1ff */
[----:B------:R-:W1:Y:S02]  /*0700*/  I2F.RP R2, R5 ;  /* 0x0000000500027306 */ /* 0x000e640000209400 */
[----:B------:R-:W-:Y:S01]  /*0710*/  IMAD.MOV.U32 R7, RZ, RZ, R0 ;  /* 0x000000ffff077224 */ /* 0x000fe200078e0000 */
[----:B------:R-:W-:-:S02]  /*0720*/  IABS R6, R249 ;  /* 0x000000f900067213 */ /* 0x000fc40000000000 */
[----:B------:R-:W-:-:S03]  /*0730*/  IABS R0, R11 ;  /* 0x0000000b00007213 */ /* 0x000fc60000000000 */
[----:B------:R-:W-:Y:S01]  /*0740*/  I2F.RP R8, R7 ;  /* 0x0000000700087306 */ /* 0x000fe20000209400 */
[----:B------:R-:W-:-:S07]  /*0750*/  IADD3 R0, RZ, -R0, RZ ;  /* 0x80000000ff007210 */ /* 0x000fce0007ffe0ff */
[----:B-1----:R-:W1:Y:S02]  /*0760*/  MUFU.RCP R2, R2 ;  /* 0x0000000200027308 */ /* 0x002e640000001000 */
[----:B-1----:R-:W-:-:S06]  /*0770*/  IADD3 R2, R2, 0xffffffe, RZ ;  /* 0x0ffffffe02027810 */ /* 0x002fcc0007ffe0ff */
[----:B------:R-:W1:Y:S02]  /*0780*/  F2I.FTZ.U32.TRUNC.NTZ R3, R2 ;  /* 0x0000000200037305 */ /* 0x000e64000021f000 */
[----:B-1----:R-:W-:-:S04]  /*0790*/  IMAD.MOV R2, RZ, RZ, -R3 ;  /* 0x000000ffff027224 */ /* 0x002fc800078e0a03 */
[----:B------:R-:W-:Y:S02]  /*07a0*/  IMAD R4, R2, R5, RZ ;  /* 0x0000000502047224 */ /* 0x000fe400078e02ff */
[----:B------:R-:W-:-:S04]  /*07b0*/  IMAD.MOV.U32 R2, RZ, RZ, RZ ;  /* 0x000000ffff027224 */ /* 0x000fc800078e00ff */
[----:B------:R-:W-:-:S04]  /*07c0*/  IMAD.HI.U32 R2, R3, R4, R2 ;  /* 0x0000000403027227 */ /* 0x000fc800078e0002 */
[----:B------:R-:W-:-:S04]  /*07d0*/  IMAD.MOV.U32 R3, RZ, RZ, R6 ;  /* 0x000000ffff037224 */ /* 0x000fc800078e0006 */
[----:B------:R-:W-:-:S04]  /*07e0*/  IMAD.HI.U32 R2, R2, R3, RZ ;  /* 0x0000000302027227 */ /* 0x000fc800078e00ff */
[----:B------:R-:W-:Y:S02]  /*07f0*/  IMAD R0, R2, R0, R3 ;  /* 0x0000000002007224 */ /* 0x000fe400078e0203 */
[----:B------:R-:W1:Y:S03]  /*0800*/  MUFU.RCP R3, R8 ;  /* 0x0000000800037308 */ /* 0x000e660000001000 */
[----:B------:R-:W-:Y:S02]  /*0810*/  ISETP.GT.U32.AND P1, PT, R5, R0, PT ;  /* 0x000000000500720c */ /* 0x000fe40003f24070 */
[----:B-1----:R-:W-:-:S11]  /*0820*/  IADD3 R3, R3, 0xffffffe, RZ ;  /* 0x0ffffffe03037810 */ /* 0x002fd60007ffe0ff */
[----:B------:R-:W-:Y:S01]  /*0830*/  @!P1 IMAD.IADD R0, R0, 0x1, -R5 ;  /* 0x0000000100009824 */ /* 0x000fe200078e0a05 */
[----:B------:R-:W-:Y:S02]  /*0840*/  @!P1 IADD3 R2, R2, 0x1, RZ ;  /* 0x0000000102029810 */ /* 0x000fe40007ffe0ff */
[----:B------:R-:W-:Y:S01]  /*0850*/  ISETP.NE.AND P1, PT, R11, RZ, PT ;  /* 0x000000ff0b00720c */ /* 0x000fe20003f25270 */
[----:B------:R-:W1:Y:S01]  /*0860*/  F2I.FTZ.U32.TRUNC.NTZ R3, R3 ;  /* 0x0000000300037305 */ /* 0x000e62000021f000 */
[----:B------:R-:W-:Y:S02]  /*0870*/  ISETP.GE.U32.AND P2, PT, R0, R5, PT ;  /* 0x000000050000720c */ /* 0x000fe40003f46070 */
[----:B------:R-:W-:-:S04]  /*0880*/  LOP3.LUT R0, R249, R11, RZ, 0x3c, !PT ;  /* 0x0000000bf9007212 */ /* 0x000fc800078e3cff */
[----:B------:R-:W-:-:S07]  /*0890*/  ISETP.GE.AND P0, PT, R0, RZ, PT ;  /* 0x000000ff0000720c */ /* 0x000fce0003f06270 */
[----:B------:R-:W-:Y:S02]  /*08a0*/  @P2 IADD3 R2, R2, 0x1, RZ ;  /* 0x0000000102022810 */ /* 0x000fe40007ffe0ff */
[----:B-1----:R-:W-:-:S03]  /*08b0*/  IADD3 R0, RZ, -R3, RZ ;  /* 0x80000003ff007210 */ /* 0x002fc60007ffe0ff */
[----:B------:R-:W-:Y:S02]  /*08c0*/  IMAD.MOV.U32 R4, RZ, RZ, R2 ;  /* 0x000000ffff047224 */ /* 0x000fe400078e0002 */
[----:B------:R-:W-:Y:S01]  /*08d0*/  IMAD.MOV.U32 R2, RZ, RZ, R0 ;  /* 0x000000ffff027224 */ /* 0x000fe200078e0000 */
[----:B------:R-:W-:Y:S01]  /*08e0*/  IABS R0, R10 ;  /* 0x0000000a00007213 */ /* 0x000fe20000000000 */
[----:B------:R-:W-:Y:S01]  /*08f0*/  @!P0 IMAD.MOV R4, RZ, RZ, -R4 ;  /* 0x000000ffff048224 */ /* 0x000fe200078e0a04 */
[----:B------:R-:W-:Y:S01]  /*0900*/  @!P1 LOP3.LUT R4, RZ, R11, RZ, 0x33, !PT ;  /* 0x0000000bff049212 */ /* 0x000fe200078e33ff */
[----:B------:R-:W-:Y:S01]  /*0910*/  IMAD R5, R2, R7, RZ ;  /* 0x0000000702057224 */ /* 0x000fe200078e02ff */
[----:B------:R-:W-:Y:S01]  /*0920*/  MOV R2, RZ ;  /* 0x000000ff00027202 */ /* 0x000fe20000000f00 */
[----:B------:R-:W-:Y:S01]  /*0930*/  IMAD.MOV R6, RZ, RZ, -R0 ;  /* 0x000000ffff067224 */ /* 0x000fe200078e0a00 */
[----:B------:R-:W-:-:S03]  /*0940*/  IABS R8, R4 ;  /* 0x0000000400087213 */ /* 0x000fc60000000000 */
[----:B------:R-:W-:-:S04]  /*0950*/  IMAD.HI.U32 R0, R3, R5, R2 ;  /* 0x0000000503007227 */ /* 0x000fc800078e0002 */
[----:B------:R-:W-:Y:S02]  /*0960*/  IMAD.MOV.U32 R2, RZ, RZ, R8 ;  /* 0x000000ffff027224 */ /* 0x000fe400078e0008 */
[----:B------:R-:W-:Y:S02]  /*0970*/  IMAD.MOV.U32 R3, RZ, RZ, R6 ;  /* 0x000000ffff037224 */ /* 0x000fe400078e0006 */
[----:B------:R-:W-:-:S04]  /*0980*/  IMAD.HI.U32 R0, R0, R2, RZ ;  /* 0x0000000200007227 */ /* 0x000fc800078e00ff */
[----:B------:R-:W-:Y:S02]  /*0990*/  IMAD R2, R0, R3, R2 ;  /* 0x0000000300027224 */ /* 0x000fe400078e0202 */
[----:B------:R-:W-:-:S03]  /*09a0*/  IMAD R3, R4, R11, RZ ;  /* 0x0000000b04037224 */ /* 0x000fc600078e02ff */
[----:B------:R-:W-:Y:S02]  /*09b0*/  ISETP.GT.U32.AND P1, PT, R7, R2, PT ;  /* 0x000000020700720c */ /* 0x000fe40003f24070 */
[----:B------:R-:W-:-:S11]  /*09c0*/  IADD3 R249, R249, -R3, RZ ;  /* 0x80000003f9f97210 */ /* 0x000fd60007ffe0ff */
[----:B------:R-:W-:Y:S01]  /*09d0*/  @!P1 IMAD.IADD R2, R2, 0x1, -R7 ;  /* 0x0000000102029824 */ /* 0x000fe200078e0a07 */
[----:B------:R-:W-:Y:S02]  /*09e0*/  @!P1 IADD3 R0, R0, 0x1, RZ ;  /* 0x0000000100009810 */ /* 0x000fe40007ffe0ff */
[----:B------:R-:W-:Y:S02]  /*09f0*/  ISETP.NE.AND P1, PT, R10, RZ, PT ;  /* 0x000000ff0a00720c */ /* 0x000fe40003f25270 */
[----:B------:R-:W-:Y:S02]  /*0a00*/  ISETP.GE.U32.AND P2, PT, R2, R7, PT ;  /* 0x000000070200720c */ /* 0x000fe40003f46070 */
[----:B------:R-:W-:-:S04]  /*0a10*/  LOP3.LUT R2, R4, R10, RZ, 0x3c, !PT ;  /* 0x0000000a04027212 */ /* 0x000fc800078e3cff */
[----:B------:R-:W-:-:S07]  /*0a20*/  ISETP.GE.AND P0, PT, R2, RZ, PT ;  /* 0x000000ff0200720c */ /* 0x000fce0003f06270 */
[----:B------:R-:W-:-:S06]  /*0a30*/  @P2 IADD3 R0, R0, 0x1, RZ ;  /* 0x0000000100002810 */ /* 0x000fcc0007ffe0ff */
[----:B------:R-:W-:Y:S02]  /*0a40*/  @!P0 IADD3 R0, -R0, RZ, RZ ;  /* 0x000000ff00008210 */ /* 0x000fe40007ffe1ff */
[----:B------:R-:W-:-:S05]  /*0a50*/  @!P1 LOP3.LUT R0, RZ, R10, RZ, 0x33, !PT ;  /* 0x0000000aff009212 */ /* 0x000fca00078e33ff */
[--C-:B------:R-:W-:Y:S02]  /*0a60*/  IMAD.MOV R2, RZ, RZ, -R0.reuse ;  /* 0x000000ffff027224 */ /* 0x100fe400078e0a00 */
[C---:B------:R-:W-:Y:S02]  /*0a70*/  IMAD R0, R10.reuse, 0x1000000, R0 ;  /* 0x010000000a007824 */ /* 0x040fe400078e0200 */
[----:B------:R-:W-:-:S04]  /*0a80*/  IMAD R2, R10, R2, R4 ;  /* 0x000000020a027224 */ /* 0x000fc800078e0204 */
[----:B------:R-:W-:Y:S01]  /*0a90*/  IMAD R250, R2, 0x10000, R0 ;  /* 0x0001000002fa7824 */ /* 0x000fe200078e0200 */
[----:B------:R-:W-:Y:S05]  /*0aa0*/  BRA `(.L_x_175) ;  /* 0x0000004000007947 */ /* 0x000fea0003800000 */
.L_x_166:
[----:B-1----:R-:W-:Y:S01]  /*0ab0*/  IMAD.MOV.U32 R249, RZ, RZ, RZ ;  /* 0x000000fffff97224 */ /* 0x002fe200078e00ff */
[----:B------:R-:W-:Y:S01]  /*0ac0*/  MOV R250, RZ ;  /* 0x000000ff00fa7202 */ /* 0x000fe20000000f00 */
[----:B------:R-:W-:Y:S01]  /*0ad0*/  IMAD.U32 R248, RZ, RZ, UR4 ;  /* 0x00000004fff87e24 */ /* 0x000fe2000f8e00ff */
[----:B------:R-:W-:Y:S02]  /*0ae0*/  MOV R251, c[0x0][0x53c] ;  /* 0x00014f0000fb7a02 */ /* 0x000fe40000000f00 */
.L_x_175:
[----:B------:R-:W-:Y:S01]  /*0af0*/  ISETP.NE.AND P0, PT, R13, RZ, PT ;  /* 0x000000ff0d00720c */ /* 0x000fe20003f05270 */
[----:B------:R-:W-:-:S12]  /*0b00*/  WARPSYNC 0xffffffff ;  /* 0xffffffff00007948 */ /* 0x000fd80003800000 */
[----:B------:R1:W-:Y:S04]  /*0b10*/  @!P0 STS.128 [0xf100], R248 ;  /* 0x00f100f8ff008388 */ /* 0x0003e80000000c00 */
[----:B------:R-:W-:Y:S06]  /*0b20*/  BAR.ARV 0x5, 0x100 ;  /* 0x0144000000007b1d */ /* 0x000fec0000002000 */
.L_x_164:
[----:B-1----:R-:W-:-:S13]  /*0b30*/  ISETP.GE.AND P0, PT, R251, c[0x0][0x53c], PT ;  /* 0x00014f00fb007a0c */ /* 0x002fda0003f06270 */
[----:B------:R-:W-:Y:S05]  /*0b40*/  @P0 EXIT ;  /* 0x000000000000094d */ /* 0x000fea0003800000 */
[----:B------:R-:W1:Y:S01]  /*0b50*/  S2R R16, SR_TID.X ;  /* 0x0000000000107919 */ /* 0x000e620000002100 */
[----:B------:R-:W-:Y:S02]  /*0b60*/  ULDC UR5, c[0x0][0x2ac] ;  /* 0x0000ab0000057ab9 */ /* 0x000fe40000000800 */
[----:B------:R-:W-:Y:S02]  /*0b70*/  ULDC UR4, c[0x0][0x1d0] ;  /* 0x0000740000047ab9 */ /* 0x000fe40000000800 */
[----:B------:R-:W-:Y:S01]  /*0b80*/  UIMAD UR5, UR5, UR4, URZ ;  /* 0x00000004050572a4 */ /* 0x000fe2000f8e023f */
[----:B-1----:R-:W-:-:S04]  /*0b90*/  SHF.R.S32.HI R7, RZ, 0x1f, R16 ;  /* 0x0000001fff077819 */ /* 0x002fc80000011410 */
[CC--:B------:R-:W-:Y:S02]  /*0ba0*/  LEA.HI R2, R7.reuse, R16.reuse, RZ, 0x4 ;  /* 0x0000001007027211 */ /* 0x0c0fe400078f20ff */
[----:B------:R-:W-:Y:S02]  /*0bb0*/  LEA.HI R15, R7, R16, RZ, 0x2 ;  /* 0x00000010070f7211 */ /* 0x000fe400078f10ff */
[----:B------:R-:W-:Y:S02]  /*0bc0*/  SHF.R.S32.HI R3, RZ, 0x4, R2 ;  /* 0x00000004ff037819 */ /* 0x000fe40000011402 */
[--C-:B------:R-:W-:Y:S02]  /*0bd0*/  SHF.R.S32.HI R8, RZ, 0x2, R15.reuse ;  /* 0x00000002ff087819 */ /* 0x100fe4000001140f */
[----:B------:R-:W-:Y:S02]  /*0be0*/  LEA.HI R0, R2, R3, RZ, 0x1 ;  /* 0x0000000302007211 */ /* 0x000fe400078f08ff */
[----:B------:R-:W-:-:S02]  /*0bf0*/  SHF.R.S32.HI R4, RZ, 0x1f, R15 ;  /* 0x0000001fff047819 */ /* 0x000fc4000001140f */
[----:B------:R-:W-:Y:S02]  /*0c00*/  LOP3.LUT R0, R0, 0xfffffffe, RZ, 0xc0, !PT ;  /* 0xfffffffe00007812 */ /* 0x000fe400078ec0ff */
[CC--:B------:R-:W-:Y:S02]  /*0c10*/  LEA.HI R9, R7.reuse, R16.reuse, RZ, 0x3 ;  /* 0x0000001007097211 */ /* 0x0c0fe400078f18ff */
[----:B------:R-:W-:Y:S01]  /*0c20*/  LEA.HI R10, R7, R16, RZ, 0x5 ;  /* 0x00000010070a7211 */ /* 0x000fe200078f28ff */
[----:B------:R-:W-:Y:S01]  /*0c30*/  IMAD.IADD R13, R3, 0x1, -R0 ;  /* 0x00000001030d7824 */ /* 0x000fe200078e0a00 */
[----:B------:R-:W-:Y:S02]  /*0c40*/  LOP3.LUT R0, R2, 0xfffffff0, RZ, 0xc0, !PT ;  /* 0xfffffff002007812 */ /* 0x000fe400078ec0ff */
[----:B------:R-:W-:Y:S02]  /*0c50*/  LEA.HI R2, R4, R8, RZ, 0x3 ;  /* 0x0000000804027211 */ /* 0x000fe400078f18ff */
[----:B------:R-:W-:Y:S01]  /*0c60*/  LOP3.LUT R4, R9, 0xfffffff8, RZ, 0xc0, !PT ;  /* 0xfffffff809047812 */ /* 0x000fe200078ec0ff */
[----:B------:R-:W-:Y:S01]  /*0c70*/  IMAD.IADD R0, R16, 0x1, -R0 ;  /* 0x0000000110007824 */ /* 0x000fe200078e0a00 */
[----:B------:R-:W-:-:S02]  /*0c80*/  SHF.R.S32.HI R235, RZ, 0x3, R9 ;  /* 0x00000003ffeb7819 */ /* 0x000fc40000011409 */
[----:B------:R-:W-:Y:S01]  /*0c90*/  LOP3.LUT R2, R2, 0xfffffff8, RZ, 0xc0, !PT ;  /* 0xfffffff802027812 */ /* 0x000fe200078ec0ff */
[----:B------:R-:W-:Y:S01]  /*0ca0*/  IMAD.IADD R234, R16, 0x1, -R4 ;  /* 0x0000000110ea7824 */ /* 0x000fe200078e0a04 */
[----:B------:R-:W-:Y:S01]  /*0cb0*/  SHF.R.S32.HI R4, RZ, 0x1f, R0 ;  /* 0x0000001fff047819 */ /* 0x000fe20000011400 */
[----:B------:R-:W-:Y:S01]  /*0cc0*/  IMAD.SHL.U32 R3, R235, 0x40, RZ ;  /* 0x00000040eb037824 */ /* 0x000fe200078e00ff */
[----:B------:R-:W-:Y:S01]  /*0cd0*/  LEA.HI R7, R7, R16, RZ, 0x6 ;  /* 0x0000001007077211 */ /* 0x000fe200078f30ff */
[----:B------:R-:W-:Y:S01]  /*0ce0*/  IMAD.IADD R8, R8, 0x1, -R2 ;  /* 0x0000000108087824 */ /* 0x000fe200078e0a02 */
[----:B------:R-:W-:Y:S01]  /*0cf0*/  LEA.HI R14, R4, R0, RZ, 0x3 ;  /* 0x00000000040e7211 */ /* 0x000fe200078f18ff */
[C---:B------:R-:W-:Y:S01]  /*0d00*/  IMAD.SHL.U32 R231, R234.reuse, 0x8, RZ ;  /* 0x00000008eae77824 */ /* 0x040fe200078e00ff */
[----:B------:R-:W-:Y:S01]  /*0d10*/  LOP3.LUT R2, R3, 0x1c0, RZ, 0xc0, !PT ;  /* 0x000001c003027812 */ /* 0x000fe200078ec0ff */
[----:B------:R-:W-:Y:S01]  /*0d20*/  IMAD.SHL.U32 R5, R234, 0x40, RZ ;  /* 0x00000040ea057824 */ /* 0x000fe200078e00ff */
[----:B------:R-:W-:Y:S01]  /*0d30*/  LOP3.LUT R4, R14, 0xfffffff8, RZ, 0xc0, !PT ;  /* 0xfffffff80e047812 */ /* 0x000fe200078ec0ff */
[----:B------:R-:W-:Y:S01]  /*0d40*/  IMAD.SHL.U32 R7, R7, 0x8, RZ ;  /* 0x0000000807077824 */ /* 0x000fe200078e00ff */
[----:B------:R-:W-:-:S02]  /*0d50*/  SHF.R.U32.HI R6, RZ, 0x3, R2 ;  /* 0x00000003ff067819 */ /* 0x000fc40000011602 */
[----:B------:R-:W-:Y:S01]  /*0d60*/  LOP3.LUT R3, R2, 0x38, R231, 0xf8, !PT ;  /* 0x0000003802037812 */ /* 0x000fe200078ef8e7 */
[----:B------:R-:W-:Y:S01]  /*0d70*/  IMAD.IADD R0, R0, 0x1, -R4 ;  /* 0x0000000100007824 */ /* 0x000fe200078e0a04 */
[----:B------:R-:W-:Y:S02]  /*0d80*/  LOP3.LUT R4, R10, 0xffffffe0, RZ, 0xc0, !PT ;  /* 0xffffffe00a047812 */ /* 0x000fe400078ec0ff */
[----:B------:R-:W-:Y:S02]  /*0d90*/  LOP3.LUT R2, R5, 0x1c0, RZ, 0xc0, !PT ;  /* 0x000001c005027812 */ /* 0x000fe400078ec0ff */
[----:B------:R-:W-:Y:S01]  /*0da0*/  LOP3.LUT R12, R3, R6, RZ, 0x3c, !PT ;  /* 0x00000006030c7212 */ /* 0x000fe200078e3cff */
[----:B------:R-:W-:Y:S01]  /*0db0*/  IMAD.IADD R18, R16, 0x1, -R4 ;  /* 0x0000000110127824 */ /* 0x000fe200078e0a04 */
[----:B------:R-:W-:Y:S02]  /*0dc0*/  LOP3.LUT R5, R2, 0x8, R9, 0xf8, !PT ;  /* 0x0000000802057812 */ /* 0x000fe400078ef809 */
[----:B------:R-:W-:-:S02]  /*0dd0*/  SHF.R.U32.HI R3, RZ, 0x3, R2 ;  /* 0x00000003ff037819 */ /* 0x000fc40000011602 */
[--C-:B------:R-:W-:Y:S02]  /*0de0*/  SHF.R.S32.HI R9, RZ, 0x5, R10.reuse ;  /* 0x00000005ff097819 */ /* 0x100fe4000001140a */
[----:B------:R-:W-:Y:S02]  /*0df0*/  SHF.R.S32.HI R2, RZ, 0x1f, R10 ;  /* 0x0000001fff027819 */ /* 0x000fe4000001140a */
[----:B------:R-:W-:Y:S02]  /*0e00*/  SHF.R.S32.HI R11, RZ, 0x1f, R18 ;  /* 0x0000001fff0b7819 */ /* 0x000fe40000011412 */
[----:B------:R-:W-:Y:S02]  /*0e10*/  LEA.HI R2, R2, R9, RZ, 0x3 ;  /* 0x0000000902027211 */ /* 0x000fe400078f18ff */
[----:B------:R-:W-:Y:S01]  /*0e20*/  LOP3.LUT R4, R15, 0xfffffffc, RZ, 0xc0, !PT ;  /* 0xfffffffc0f047812 */ /* 0x000fe200078ec0ff */
[----:B------:R-:W-:Y:S01]  /*0e30*/  IMAD.MOV.U32 R15, RZ, RZ, 0x20 ;  /* 0x00000020ff0f7424 */ /* 0x000fe200078e00ff */
[----:B------:R-:W-:-:S02]  /*0e40*/  LOP3.LUT R10, R5, R3, RZ, 0x3c, !PT ;  /* 0x00000003050a7212 */ /* 0x000fc400078e3cff */
[----:B------:R-:W-:Y:S01]  /*0e50*/  LOP3.LUT R3, R2, 0xffffff8, RZ, 0xc0, !PT ;  /* 0x0ffffff802037812 */ /* 0x000fe200078ec0ff */
[----:B------:R-:W-:Y:S01]  /*0e60*/  IMAD.IADD R2, R16, 0x1, -R4 ;  /* 0x0000000110027824 */ /* 0x000fe200078e0a04 */
[----:B------:R-:W-:Y:S01]  /*0e70*/  LEA.HI R11, R11, R18, RZ, 0x2 ;  /* 0x000000120b0b7211 */ /* 0x000fe200078f10ff */
[----:B------:R-:W-:Y:S01]  /*0e80*/  IMAD.MOV.U32 R16, RZ, RZ, 0x10 ;  /* 0x00000010ff107424 */ /* 0x000fe200078e00ff */
[----:B------:R-:W-:Y:S01]  /*0e90*/  LOP3.LUT R6, R8, 0x1, RZ, 0xc0, !PT ;  /* 0x0000000108067812 */ /* 0x000fe200078ec0ff */
[----:B------:R-:W-:Y:S01]  /*0ea0*/  IMAD.IADD R5, R9, 0x1, -R3 ;  /* 0x0000000109057824 */ /* 0x000fe200078e0a03 */
[----:B------:R-:W-:Y:S02]  /*0eb0*/  SHF.R.S32.HI R4, RZ, 0x2, R11 ;  /* 0x00000002ff047819 */ /* 0x000fe4000001140b */
[----:B------:R-:W-:Y:S02]  /*0ec0*/  LEA.HI R3, R2, R2, RZ, 0x1 ;  /* 0x0000000202037211 */ /* 0x000fe400078f08ff */
[----:B------:R-:W-:Y:S01]  /*0ed0*/  ISETP.NE.U32.AND P0, PT, R6, 0x1, PT ;  /* 0x000000010600780c */ /* 0x000fe20003f05070 */
[----:B------:R-:W-:Y:S01]  /*0ee0*/  IMAD R17, R5, 0x10, R4 ;  /* 0x0000001005117824 */ /* 0x000fe200078e0204 */
[----:B------:R-:W-:Y:S01]  /*0ef0*/  LOP3.LUT R5, R3, 0x1ffffffe, RZ, 0xc0, !PT ;  /* 0x1ffffffe03057812 */ /* 0x000fe200078ec0ff */
[----:B------:R-:W-:Y:S01]  /*0f00*/  IMAD.SHL.U32 R4, R8, 0x40, RZ ;  /* 0x0000004008047824 */ /* 0x000fe200078e00ff */
[----:B------:R-:W-:Y:S01]  /*0f10*/  LOP3.LUT R12, R12, 0x7ffffe00, R7, 0xf8, !PT ;  /* 0x7ffffe000c0c7812 */ /* 0x000fe200078ef807 */
[----:B------:R-:W-:Y:S01]  /*0f20*/  IMAD R7, R9, 0x200, R2 ;  /* 0x0000020009077824 */ /* 0x000fe200078e0202 */
[----:B------:R-:W-:Y:S01]  /*0f30*/  R2P PR, R8, 0x6 ;  /* 0x0000000608007804 */ /* 0x000fe20000000000 */
[----:B------:R-:W-:Y:S01]  /*0f40*/  IMAD.IADD R8, R2, 0x1, -R5 ;  /* 0x0000000102087824 */ /* 0x000fe200078e0a05 */
[----:B------:R-:W-:Y:S01]  /*0f50*/  LOP3.LUT R4, R4, 0x1c0, RZ, 0xc0, !PT ;  /* 0x000001c004047812 */ /* 0x000fe200078ec0ff */
[----:B------:R-:W-:Y:S01]  /*0f60*/  IMAD.SHL.U32 R3, R0, 0x40, RZ ;  /* 0x0000004000037824 */ /* 0x000fe200078e00ff */
[----:B------:R1:W-:Y:S01]  /*0f70*/  STL [R1+0xb8], R17 ;  /* 0x0000b81101007387 */ /* 0x0003e20000100800 */
[----:B------:R-:W-:Y:S01]  /*0f80*/  IMAD.SHL.U32 R6, R13, 0x8, RZ ;  /* 0x000000080d067824 */ /* 0x000fe200078e00ff */
[----:B------:R-:W-:Y:S01]  /*0f90*/  LEA.HI R2, R4, R4, RZ, 0x1d ;  /* 0x0000000404027211 */ /* 0x000fe200078fe8ff */
[----:B------:R-:W-:Y:S01]  /*0fa0*/  IMAD R8, R8, 0x8, R17 ;  /* 0x0000000808087824 */ /* 0x000fe200078e0211 */
[----:B------:R-:W-:Y:S01]  /*0fb0*/  LOP3.LUT R3, R3, 0x1c0, RZ, 0xc0, !PT ;  /* 0x000001c003037812 */ /* 0x000fe200078ec0ff */
[----:B------:R-:W-:Y:S01]  /*0fc0*/  IMAD.SHL.U32 R201, R12, 0x2, RZ ;  /* 0x000000020cc97824 */ /* 0x000fe200078e00ff */
[----:B------:R-:W-:Y:S01]  /*0fd0*/  LOP3.LUT P4, RZ, R0, 0x2, RZ, 0xc0, !PT ;  /* 0x0000000200ff7812 */ /* 0x000fe2000788c0ff */
[----:B------:R-:W-:Y:S01]  /*0fe0*/  IMAD.U32 R7, R7, 0x2, R2 ;  /* 0x0000000207077824 */ /* 0x000fe200078e0002 */
[----:B------:R-:W-:Y:S01]  /*0ff0*/  LOP3.LUT R2, R11, 0x7ffffffc, RZ, 0xc0, !PT ;  /* 0x7ffffffc0b027812 */ /* 0x000fe200078ec0ff */
[----:B------:R2:W-:Y:S01]  /*1000*/  STL [R1+0xbc], R8 ;  /* 0x0000bc0801007387 */ /* 0x0005e20000100800 */
[----:B------:R-:W-:-:S02]  /*1010*/  LOP3.LUT R6, R3, 0x8, R6, 0xf8, !PT ;  /* 0x0000000803067812 */ /* 0x000fc400078ef806 */
[----:B------:R-:W-:Y:S01]  /*1020*/  SHF.R.U32.HI R3, RZ, 0x3, R3 ;  /* 0x00000003ff037819 */ /* 0x000fe20000011603 */
[----:B------:R-:W-:Y:S01]  /*1030*/  IMAD.IADD R2, R18, 0x1, -R2 ;  /* 0x0000000112027824 */ /* 0x000fe200078e0a02 */
[----:B------:R-:W-:Y:S01]  /*1040*/  LOP3.LUT P3, RZ, R0, 0x4, RZ, 0xc0, !PT ;  /* 0x0000000400ff7812 */ /* 0x000fe2000786c0ff */
[----:B------:R-:W-:Y:S01]  /*1050*/  IMAD R0, R13, 0x200, R10 ;  /* 0x000002000d007824 */ /* 0x000fe200078e020a */
[----:B------:R-:W-:Y:S01]  /*1060*/  LOP3.LUT R3, R6, R3, RZ, 0x3c, !PT ;  /* 0x0000000306037212 */ /* 0x000fe200078e3cff */
[----:B------:R-:W-:Y:S01]  /*1070*/  IMAD.SHL.U32 R26, R2, 0x2, RZ ;  /* 0x00000002021a7824 */ /* 0x000fe200078e00ff */
[----:B------:R-:W-:Y:S01]  /*1080*/  IADD3 R238, R231, 0x40, RZ ;  /* 0x00000040e7ee7810 */ /* 0x000fe20007ffe0ff */
[----:B------:R-:W-:Y:S01]  /*1090*/  IMAD.SHL.U32 R6, R14, 0x40, RZ ;  /* 0x000000400e067824 */ /* 0x000fe200078e00ff */
[----:B------:R-:W-:Y:S01]  /*10a0*/  SEL R5, R16, 0xfffffff0, !P4 ;  /* 0xfffffff010057807 */ /* 0x000fe20006000000 */
[----:B------:R-:W-:Y:S01]  /*10b0*/  IMAD.MOV.U32 R10, RZ, RZ, 0x40 ;  /* 0x00000040ff0a7424 */ /* 0x000fe200078e00ff */
[C---:B------:R-:W-:Y:S01]  /*10c0*/  IADD3 R25, R26.reuse, 0x8, RZ ;  /* 0x000000081a197810 */ /* 0x040fe20007ffe0ff */
[----:B------:R-:W-:Y:S01]  /*10d0*/  STL [R1+0x58], R26 ;  /* 0x0000581a01007387 */ /* 0x000fe20000100800 */
[----:B------:R-:W-:-:S02]  /*10e0*/  IADD3 R24, R26, 0x10, RZ ;  /* 0x000000101a187810 */ /* 0x000fc40007ffe0ff */
[C---:B------:R-:W-:Y:S01]  /*10f0*/  IADD3 R23, R26.reuse, 0x18, RZ ;  /* 0x000000181a177810 */ /* 0x040fe20007ffe0ff */
[----:B------:R-:W-:Y:S01]  /*1100*/  STL [R1+0x54], R25 ;  /* 0x0000541901007387 */ /* 0x000fe20000100800 */
[C---:B------:R-:W-:Y:S02]  /*1110*/  IADD3 R22, R26.reuse, 0x20, RZ ;  /* 0x000000201a167810 */ /* 0x040fe40007ffe0ff */
[C---:B------:R-:W-:Y:S01]  /*1120*/  IADD3 R21, R26.reuse, 0x28, RZ ;  /* 0x000000281a157810 */ /* 0x040fe20007ffe0ff */
[----:B------:R-:W-:Y:S01]  /*1130*/  STL [R1+0x50], R24 ;  /* 0x0000501801007387 */ /* 0x000fe20000100800 */
[C---:B------:R-:W-:Y:S02]  /*1140*/  IADD3 R20, R26.reuse, 0x30, RZ ;  /* 0x000000301a147810 */ /* 0x040fe40007ffe0ff */
[C---:B------:R-:W-:Y:S01]  /*1150*/  IADD3 R19, R26.reuse, 0x38, RZ ;  /* 0x000000381a137810 */ /* 0x040fe20007ffe0ff */
[----:B------:R-:W-:Y:S01]  /*1160*/  STL [R1+0x4c], R23 ;  /* 0x00004c1701007387 */ /* 0x000fe20000100800 */
[----:B------:R-:W-:-:S02]  /*1170*/  IADD3 R18, R26, 0x40, RZ ;  /* 0x000000401a127810 */ /* 0x000fc40007ffe0ff */
[C---:B-1----:R-:W-:Y:S01]  /*1180*/  IADD3 R17, R26.reuse, 0x48, RZ ;  /* 0x000000481a117810 */ /* 0x042fe20007ffe0ff */
[----:B------:R-:W-:Y:S01]  /*1190*/  STL [R1+0x48], R22 ;  /* 0x0000481601007387 */ /* 0x000fe20000100800 */
[C---:B------:R-:W-:Y:S02]  /*11a0*/  IADD3 R16, R26.reuse, 0x50, RZ ;  /* 0x000000501a107810 */ /* 0x040fe40007ffe0ff */
[----:B------:R-:W-:Y:S01]  /*11b0*/  SEL R4, R15, 0xffffffe0, !P3 ;  /* 0xffffffe00f047807 */ /* 0x000fe20005800000 */
[----:B------:R-:W-:Y:S01]  /*11c0*/  STL [R1+0x44], R21 ;  /* 0x0000441501007387 */ /* 0x000fe20000100800 */
[----:B------:R-:W-:Y:S02]  /*11d0*/  LOP3.LUT R3, R3, 0x7ffffe00, R6, 0xf8, !PT ;  /* 0x7ffffe0003037812 */ /* 0x000fe400078ef806 */
[----:B------:R-:W-:Y:S01]  /*11e0*/  IADD3 R14, R26, 0x58, RZ ;  /* 0x000000581a0e7810 */ /* 0x000fe20007ffe0ff */
[----:B------:R1:W-:Y:S01]  /*11f0*/  STL [R1+0x40], R20 ;  /* 0x0000401401007387 */ /* 0x0003e20000100800 */
[----:B------:R-:W-:Y:S01]  /*1200*/  SHF.R.S32.HI R6, RZ, 0x1f, R238 ;  /* 0x0000001fff067819 */ /* 0x000fe200000114ee */
[----:B------:R-:W-:Y:S01]  /*1210*/  IMAD.IADD R4, R5, 0x1, R4 ;  /* 0x0000000105047824 */ /* 0x000fe200078e0204 */
[----:B------:R-:W-:Y:S01]  /*1220*/  LEA R188, R0, 0x8100, 0x1 ;  /* 0x0000810000bc7811 */ /* 0x000fe200078e08ff */
[----:B------:R-:W-:Y:S01]  /*1230*/  STL [R1+0x3c], R19 ;  /* 0x00003c1301007387 */ /* 0x000fe20000100800 */
[----:B------:R-:W-:-:S02]  /*1240*/  IADD3 R13, R26, 0x60, RZ ;  /* 0x000000601a0d7810 */ /* 0x000fc40007ffe0ff */
[C---:B------:R-:W-:Y:S01]  /*1250*/  SEL R6, R10.reuse, 0xffffffc0, !P2 ;  /* 0xffffffc00a067807 */ /* 0x040fe20005000000 */
[----:B------:R-:W-:Y:S01]  /*1260*/  STL [R1+0x38], R18 ;  /* 0x0000381201007387 */ /* 0x000fe20000100800 */
[----:B------:R-:W-:Y:S02]  /*1270*/  SEL R0, R10, 0xffffffc0, !P3 ;  /* 0xffffffc00a007807 */ /* 0x000fe40005800000 */
[C---:B------:R-:W-:Y:S01]  /*1280*/  IADD3 R12, R26.reuse, 0x68, RZ ;  /* 0x000000681a0c7810 */ /* 0x040fe20007ffe0ff */
[----:B------:R3:W-:Y:S01]  /*1290*/  STL [R1+0x34], R17 ;  /* 0x0000341101007387 */ /* 0x0007e20000100800 */
[----:B------:R-:W-:Y:S02]  /*12a0*/  IADD3 R11, R26, 0x70, RZ ;  /* 0x000000701a0b7810 */ /* 0x000fe40007ffe0ff */
[----:B------:R-:W-:Y:S01]  /*12b0*/  LEA R10, R7, 0x80, 0x1 ;  /* 0x00000080070a7811 */ /* 0x000fe200078e08ff */
[----:B------:R-:W-:Y:S01]  /*12c0*/  STL [R1+0x30], R16 ;  /* 0x0000301001007387 */ /* 0x000fe20000100800 */
[----:B------:R-:W-:-:S02]  /*12d0*/  SHF.R.S32.HI R7, RZ, 0x1f, R25 ;  /* 0x0000001fff077819 */ /* 0x000fc40000011419 */
[----:B------:R-:W-:Y:S01]  /*12e0*/  SHF.R.S32.HI R5, RZ, 0x1f, R231 ;  /* 0x0000001fff057819 */ /* 0x000fe200000114e7 */
[----:B------:R-:W-:Y:S01]  /*12f0*/  STL [R1+0x2c], R14 ;  /* 0x00002c0e01007387 */ /* 0x000fe20000100800 */
[C---:B------:R-:W-:Y:S02]  /*1300*/  SEL R5, R15.reuse, 0xffffffe0, !P1 ;  /* 0xffffffe00f057807 */ /* 0x040fe40004800000 */
[----:B------:R-:W-:Y:S01]  /*1310*/  SEL R2, R15, 0xffffffe0, !P4 ;  /* 0xffffffe00f027807 */ /* 0x000fe20006000000 */
[----:B------:R-:W-:Y:S01]  /*1320*/  STL [R1+0x28], R13 ;  /* 0x0000280d01007387 */ /* 0x000fe20000100800 */
[----:B--2---:R-:W-:Y:S02]  /*1330*/  IADD3 R8, R26, 0x78, RZ ;  /* 0x000000781a087810 */ /* 0x004fe40007ffe0ff */
[----:B------:R-:W-:Y:S01]  /*1340*/  SHF.R.S32.HI R15, RZ, 0x1f, R24 ;  /* 0x0000001fff0f7819 */ /* 0x000fe20000011418 */
[----:B------:R-:W-:Y:S01]  /*1350*/  STL [R1+0x24], R12 ;  /* 0x0000240c01007387 */ /* 0x000fe20000100800 */
[----:B-1----:R-:W-:-:S02]  /*1360*/  SHF.R.S32.HI R20, RZ, 0x1f, R20 ;  /* 0x0000001fff147819 */ /* 0x002fc40000011414 */
[----:B------:R-:W-:Y:S01]  /*1370*/  LEA R190, R3, 0x100, 0x1 ;  /* 0x0000010003be7811 */ /* 0x000fe200078e08ff */
[----:B------:R-:W-:Y:S03]  /*1380*/  STL [R1+0x20], R11 ;  /* 0x0000200b01007387 */ /* 0x000fe60000100800 */
[----:B------:R-:W-:Y:S01]  /*1390*/  IADD3 R193, R0, R190, R2 ;  /* 0x000000be00c17210 */ /* 0x000fe20007ffe002 */
[----:B------:R1:W-:Y:S01]  /*13a0*/  STL [R1+0xb4], R7 ;  /* 0x0000b40701007387 */ /* 0x0003e20000100800 */
[----:B---3--:R-:W-:Y:S01]  /*13b0*/  SHF.R.S32.HI R17, RZ, 0x1f, R17 ;  /* 0x0000001fff117819 */ /* 0x008fe20000011411 */
[----:B------:R-:W-:Y:S02]  /*13c0*/  IMAD R196, R9, 0x800, R190 ;  /* 0x0000080009c47824 */ /* 0x000fe400078e02be */
[----:B------:R-:W-:Y:S01]  /*13d0*/  STL [R1+0x1c], R8 ;  /* 0x00001c0801007387 */ /* 0x000fe20000100800 */
[----:B------:R-:W-:-:S02]  /*13e0*/  IMAD.IADD R192, R190, 0x1, R2 ;  /* 0x00000001bec07824 */ /* 0x000fc400078e0202 */
[----:B------:R-:W-:Y:S01]  /*13f0*/  IMAD.IADD R197, R2, 0x1, R196 ;  /* 0x0000000102c57824 */ /* 0x000fe200078e02c4 */
[----:B------:R2:W-:Y:S01]  /*1400*/  STL [R1+0xb0], R15 ;  /* 0x0000b00f01007387 */ /* 0x0005e20000100800 */
[----:B------:R-:W-:Y:S02]  /*1410*/  IMAD R195, R4, 0x2, R190 ;  /* 0x0000000204c37824 */ /* 0x000fe400078e02be */
[----:B------:R-:W-:Y:S01]  /*1420*/  IMAD.IADD R191, R190, 0x1, R0 ;  /* 0x00000001bebf7824 */ /* 0x000fe200078e0200 */
[----:B------:R-:W-:Y:S01]  /*1430*/  STL [R1+0x5c], R10 ;  /* 0x00005c0a01007387 */ /* 0x000fe20000100800 */
[C---:B------:R-:W-:Y:S02]  /*1440*/  IMAD.IADD R199, R0.reuse, 0x1, R196 ;  /* 0x0000000100c77824 */ /* 0x040fe400078e02c4 */
[----:B------:R-:W-:Y:S01]  /*1450*/  IMAD.IADD R198, R0, 0x1, R197 ;  /* 0x0000000100c67824 */ /* 0x000fe200078e02c5 */
[----:B-1----:R-:W-:-:S05]  /*1460*/  SHF.R.S32.HI R7, RZ, 0x1f, R23 ;  /* 0x0000001fff077819 */ /* 0x002fca0000011417 */
[----:B------:R1:W-:Y:S01]  /*1470*/  STL [R1+0xac], R7 ;  /* 0x0000ac0701007387 */ /* 0x0003e20000100800 */
[----:B--2---:R-:W-:-:S05]  /*1480*/  SHF.R.S32.HI R15, RZ, 0x1f, R22 ;  /* 0x0000001fff0f7819 */ /* 0x004fca0000011416 */
[----:B------:R2:W-:Y:S01]  /*1490*/  STL [R1+0xa8], R15 ;  /* 0x0000a80f01007387 */ /* 0x0005e20000100800 */
[----:B-1----:R-:W-:-:S05]  /*14a0*/  SHF.R.S32.HI R7, RZ, 0x1f, R21 ;  /* 0x0000001fff077819 */ /* 0x002fca0000011415 */
[----:B------:R1:W-:Y:S01]  /*14b0*/  STL [R1+0xa4], R7 ;  /* 0x0000a40701007387 */ /* 0x0003e20000100800 */
[----:B--2---:R-:W-:-:S03]  /*14c0*/  SHF.R.S32.HI R15, RZ, 0x1f, R19 ;  /* 0x0000001fff0f7819 */ /* 0x004fc60000011413 */
[----:B------:R-:W-:Y:S04]  /*14d0*/  STL [R1+0xa0], R20 ;  /* 0x0000a01401007387 */ /* 0x000fe80000100800 */
[----:B------:R2:W-:Y:S01]  /*14e0*/  STL [R1+0x9c], R15 ;  /* 0x00009c0f01007387 */ /* 0x0005e20000100800 */
[----:B-1----:R-:W-:-:S05]  /*14f0*/  SHF.R.S32.HI R7, RZ, 0x1f, R18 ;  /* 0x0000001fff077819 */ /* 0x002fca0000011412 */
[----:B------:R1:W-:Y:S01]  /*1500*/  STL [R1+0x98], R7 ;  /* 0x0000980701007387 */ /* 0x0003e20000100800 */
[----:B--2---:R-:W-:-:S03]  /*1510*/  SHF.R.S32.HI R15, RZ, 0x1f, R16 ;  /* 0x0000001fff0f7819 */ /* 0x004fc60000011410 */
[----:B------:R-:W-:Y:S04]  /*1520*/  STL [R1+0x94], R17 ;  /* 0x0000941101007387 */ /* 0x000fe80000100800 */
[----:B------:R-:W-:Y:S01]  /*1530*/  STL [R1+0x90], R15 ;  /* 0x0000900f01007387 */ /* 0x000fe20000100800 */
[----:B-1----:R-:W-:Y:S02]  /*1540*/  SHF.R.S32.HI R7, RZ, 0x1f, R14 ;  /* 0x0000001fff077819 */ /* 0x002fe4000001140e */
[----:B------:R-:W-:Y:S02]  /*1550*/  SHF.R.S32.HI R14, RZ, 0x1f, R13 ;  /* 0x0000001fff0e7819 */ /* 0x000fe4000001140d */
[----:B------:R-:W-:Y:S01]  /*1560*/  SHF.R.S32.HI R13, RZ, 0x1f, R12 ;  /* 0x0000001fff0d7819 */ /* 0x000fe2000001140c */
[----:B------:R1:W-:Y:S01]  /*1570*/  STL [R1+0x8c], R7 ;  /* 0x00008c0701007387 */ /* 0x0003e20000100800 */
[----:B------:R-:W-:-:S02]  /*1580*/  SHF.R.S32.HI R12, RZ, 0x1f, R11 ;  /* 0x0000001fff0c7819 */ /* 0x000fc4000001140b */
[----:B------:R-:W-:Y:S01]  /*1590*/  SHF.R.S32.HI R11, RZ, 0x1f, R8 ;  /* 0x0000001fff0b7819 */ /* 0x000fe20000011408 */
[C---:B------:R-:W-:Y:S01]  /*15a0*/  IMAD.IADD R8, R10.reuse, 0x1, R5 ;  /* 0x000000010a087824 */ /* 0x040fe200078e0205 */
[----:B------:R-:W-:Y:S04]  /*15b0*/  STL [R1+0x88], R14 ;  /* 0x0000880e01007387 */ /* 0x000fe80000100800 */
[----:B------:R-:W-:Y:S04]  /*15c0*/  STL [R1+0x84], R13 ;  /* 0x0000840d01007387 */ /* 0x000fe80000100800 */
[----:B------:R-:W-:Y:S04]  /*15d0*/  STL [R1+0x80], R12 ;  /* 0x0000800c01007387 */ /* 0x000fe80000100800 */
[----:B------:R-:W-:Y:S04]  /*15e0*/  STL [R1+0x7c], R11 ;  /* 0x00007c0b01007387 */ /* 0x000fe80000100800 */
[----:B------:R2:W-:Y:S01]  /*15f0*/  STL [R1+0x68], R8 ;  /* 0x0000680801007387 */ /* 0x0005e20000100800 */
[----:B-1----:R-:W-:-:S02]  /*1600*/  IADD3 R7, R10, -0x10, RZ ;  /* 0xfffffff00a077810 */ /* 0x002fc40007ffe0ff */
[C---:B------:R-:W-:Y:S01]  /*1610*/  @P0 IADD3 R7, R10.reuse, 0x10, RZ ;  /* 0x000000100a070810 */ /* 0x040fe20007ffe0ff */
[----:B------:R-:W-:-:S04]  /*1620*/  IMAD.IADD R10, R10, 0x1, R6 ;  /* 0x000000010a0a7824 */ /* 0x000fc800078e0206 */
[--C-:B------:R-:W-:Y:S01]  /*1630*/  IMAD.IADD R3, R5, 0x1, R7.reuse ;  /* 0x0000000105037824 */ /* 0x100fe200078e0207 */
[----:B------:R1:W-:Y:S01]  /*1640*/  STL [R1+0x78], R10 ;  /* 0x0000780a01007387 */ /* 0x0003e20000100800 */
[----:B------:R-:W-:Y:S02]  /*1650*/  IMAD.IADD R5, R6, 0x1, R7 ;  /* 0x0000000106057824 */ /* 0x000fe400078e0207 */
[--C-:B------:R-:W-:Y:S01]  /*1660*/  IMAD.IADD R2, R3, 0x1, R6.reuse ;  /* 0x0000000103027824 */ /* 0x100fe200078e0206 */
[----:B------:R1:W-:Y:S01]  /*1670*/  STL [R1+0x60], R7 ;  /* 0x0000600701007387 */ /* 0x0003e20000100800 */
[----:B--2---:R-:W-:-:S05]  /*1680*/  IMAD.IADD R8, R8, 0x1, R6 ;  /* 0x0000000108087824 */ /* 0x004fca00078e0206 */
[----:B------:R1:W-:Y:S04]  /*1690*/  STL [R1+0x74], R8 ;  /* 0x0000740801007387 */ /* 0x0003e80000100800 */
[----:B------:R1:W-:Y:S04]  /*16a0*/  STL [R1+0x70], R5 ;  /* 0x0000700501007387 */ /* 0x0003e80000100800 */
[----:B------:R1:W-:Y:S04]  /*16b0*/  STL [R1+0x64], R3 ;  /* 0x0000640301007387 */ /* 0x0003e80000100800 */
[----:B------:R1:W-:Y:S02]  /*16c0*/  STL [R1+0x6c], R2 ;  /* 0x00006c0201007387 */ /* 0x0003e40000100800 */
.L_x_275:
[----:B-1----:R-:W-:-:S04]  /*16d0*/  IMAD.MOV.U32 R8, RZ, RZ, 0x4 ;  /* 0x00000004ff087424 */ /* 0x002fc800078e00ff */
[----:B------:R-:W-:-:S05]  /*16e0*/  IMAD.WIDE R2, R251, R8, c[0x0][0x588] ;  /* 0x00016200fb027625 */ /* 0x000fca00078e0208 */
[----:B------:R-:W2:Y:S01]  /*16f0*/  LDG.E R13, [R2.64] ;  /* 0x00000008020d7981 */ /* 0x000ea2000c1e1900 */
[----:B------:R-:W-:Y:S01]  /*1700*/  ISETP.NE.U32.AND P4, PT, RZ, c[0x0][0x370], PT ;  /* 0x0000dc00ff007a0c */ /* 0x000fe20003f85070 */
[----:B------:R-:W-:Y:S01]  /*1710*/  IMAD.MOV.U32 R240, RZ, RZ, RZ ;  /* 0x000000fffff07224 */ /* 0x000fe200078e00ff */
[----:B------:R-:W-:Y:S01]  /*1720*/  ISETP.NE.U32.AND P2, PT, RZ, c[0x0][0x360], PT ;  /* 0x0000d800ff007a0c */ /* 0x000fe20003f45070 */
[----:B------:R-:W-:Y:S01]  /*1730*/  IMAD.MOV.U32 R11, RZ, RZ, RZ ;  /* 0x000000ffff0b7224 */ /* 0x000fe200078e00ff */
[----:B------:R-:W-:Y:S02]  /*1740*/  ISETP.NE.AND.EX P4, PT, RZ, c[0x0][0x374], PT, P4 ;  /* 0x0000dd00ff007a0c */ /* 0x000fe40003f85340 */
[----:B------:R-:W-:Y:S02]  /*1750*/  ISETP.NE.AND.EX P2, PT, RZ, c[0x0][0x364], PT, P2 ;  /* 0x0000d900ff007a0c */ /* 0x000fe40003f45320 */
[----:B------:R-:W-:-:S04]  /*1760*/  ISETP.NE.U32.AND P3, PT, RZ, c[0x0][0x348], PT ;  /* 0x0000d200ff007a0c */ /* 0x000fc80003f65070 */
[----:B------:R-:W-:Y:S02]  /*1770*/  ISETP.NE.AND.EX P3, PT, RZ, c[0x0][0x34c], PT, P3 ;  /* 0x0000d300ff007a0c */ /* 0x000fe40003f65330 */
[----:B--2---:R-:W-:Y:S01]  /*1780*/  SHF.R.S32.HI R14, RZ, 0x1f, R13 ;  /* 0x0000001fff0e7819 */ /* 0x004fe2000001140d */
[C---:B------:R-:W-:Y:S02]  /*1790*/  IMAD.SHL.U32 R16, R13.reuse, 0x4, RZ ;  /* 0x000000040d107824 */ /* 0x040fe400078e00ff */
[C---:B------:R-:W-:Y:S01]  /*17a0*/  @P4 LEA R6, P1, R13.reuse, c[0x0][0x370], 0x2 ;  /* 0x0000dc000d064a11 */ /* 0x040fe200078210ff */
[----:B------:R1:W-:Y:S01]  /*17b0*/  STL [R1+0x4], R13 ;  /* 0x0000040d01007387 */ /* 0x0003e20000100800 */
[C-C-:B------:R-:W-:Y:S02]  /*17c0*/  SHF.L.U64.HI R15, R13.reuse, 0x2, R14.reuse ;  /* 0x000000020d0f7819 */ /* 0x140fe4000001020e */
[----:B------:R-:W-:Y:S01]  /*17d0*/  @P4 LEA.HI.X R7, R13, c[0x0][0x374], R14, 0x2, P1 ;  /* 0x0000dd000d074a11 */ /* 0x000fe200008f140e */
[----:B------:R1:W-:Y:S01]  /*17e0*/  STL [R1+0x14], R14 ;  /* 0x0000140e01007387 */ /* 0x0003e20000100800 */
[----:B------:R-:W-:-:S02]  /*17f0*/  @P2 IADD3 R4, P0, R16, c[0x0][0x360], RZ ;  /* 0x0000d80010042a10 */ /* 0x000fc40007f1e0ff */
[----:B------:R-:W-:Y:S01]  /*1800*/  IADD3 R2, P1, R16, c[0x0][0x348], RZ ;  /* 0x0000d20010027a10 */ /* 0x000fe20007f3e0ff */
[----:B------:R1:W5:Y:S01]  /*1810*/  @P4 LDG.E R240, [R6.64] ;  /* 0x0000000806f04981 */ /* 0x000362000c1e1900 */
[C---:B------:R-:W-:Y:S02]  /*1820*/  @P2 IADD3.X R5, R15.reuse, c[0x0][0x364], RZ, P0, !PT ;  /* 0x0000d9000f052a10 */ /* 0x040fe400007fe4ff */
[----:B------:R-:W-:Y:S01]  /*1830*/  IADD3.X R3, R15, c[0x0][0x34c], RZ, P1, !PT ;  /* 0x0000d3000f037a10 */ /* 0x000fe20000ffe4ff */
[----:B------:R1:W-:Y:S04]  /*1840*/  STL [R1+0x8], R16 ;  /* 0x0000081001007387 */ /* 0x0003e80000100800 */
[----:B------:R1:W5:Y:S04]  /*1850*/  @P2 LDG.E R12, [R4.64] ;  /* 0x00000008040c2981 */ /* 0x000368000c1e1900 */
[----:B------:R1:W5:Y:S04]  /*1860*/  @P3 LDG.E R11, [R2.64] ;  /* 0x00000008020b3981 */ /* 0x000368000c1e1900 */
[----:B------:R1:W-:Y:S01]  /*1870*/  STL [R1+0xc], R15 ;  /* 0x00000c0f01007387 */ /* 0x0003e20000100800 */
[----:B------:R-:W-:Y:S01]  /*1880*/  YIELD ;  /* 0x0000000000007946 */ /* 0x000fe20003800000 */
[----:B------:R-:W-:Y:S05]  /*1890*/  @P2 BRA `(.L_x_176) ;  /* 0x0000005000002947 */ /* 0x000fea0003800000 */
[----:B-----5:R-:W-:Y:S01]  /*18a0*/  MOV R12, c[0x0][0x168] ;  /* 0x00005a00000c7a02 */ /* 0x020fe20000000f00 */
[----:B------:R-:W-:Y:S05]  /*18b0*/  @!P3 BRA `(.L_x_176) ;  /* 0x000000300000b947 */ /* 0x000fea0003800000 */
[----:B------:R2:W3:Y:S04]  /*18c0*/  LDG.E R0, [R2.64] ;  /* 0x0000000802007981 */ /* 0x0004e8000c1e1900 */
[----:B-12---:R-:W3:Y:S02]  /*18d0*/  LDG.E R2, [R2.64+0x4] ;  /* 0x0000040802027981 */ /* 0x006ee4000c1e1900 */
[----:B---3--:R-:W-:-:S02]  /*18e0*/  IADD3 R12, -R0, R2, RZ ;  /* 0x00000002000c7210 */ /* 0x008fc40007ffe1ff */
.L_x_176:
[----:B------:R-:W-:-:S04]  /*18f0*/  ISETP.NE.U32.AND P0, PT, RZ, c[0x0][0x368], PT ;  /* 0x0000da00ff007a0c */ /* 0x000fc80003f05070 */
[----:B------:R-:W-:-:S13]  /*1900*/  ISETP.NE.AND.EX P0, PT, RZ, c[0x0][0x36c], PT, P0 ;  /* 0x0000db00ff007a0c */ /* 0x000fda0003f05300 */
[----:B------:R-:W-:Y:S05]  /*1910*/  @!P0 BRA `(.L_x_177) ;  /* 0x0000004000008947 */ /* 0x000fea0003800000 */
[----:B-1----:R-:W-:-:S04]  /*1920*/  IADD3 R2, P0, R16, c[0x0][0x368], RZ ;  /* 0x0000da0010027a10 */ /* 0x002fc80007f1e0ff */
[----:B------:R-:W-:-:S05]  /*1930*/  IADD3.X R3, R15, c[0x0][0x36c], RZ, P0, !PT ;  /* 0x0000db000f037a10 */ /* 0x000fca00007fe4ff */
[----:B------:R1:W5:Y:S01]  /*1940*/  LDG.E R0, [R2.64] ;  /* 0x0000000802007981 */ /* 0x000362000c1e1900 */
[----:B------:R-:W-:Y:S05]  /*1950*/  BRA `(.L_x_178) ;  /* 0x0000008000007947 */ /* 0x000fea0003800000 */
.L_x_177:
[----:B------:R-:W-:Y:S01]  /*1960*/  ISETP.NE.U32.AND P0, PT, RZ, c[0x0][0x350], PT ;  /* 0x0000d400ff007a0c */ /* 0x000fe20003f05070 */
[----:B------:R-:W-:-:S03]  /*1970*/  IMAD.U32 R0, RZ, RZ, UR5 ;  /* 0x00000005ff007e24 */ /* 0x000fc6000f8e00ff */
[----:B------:R-:W-:-:S13]  /*1980*/  ISETP.NE.AND.EX P0, PT, RZ, c[0x0][0x354], PT, P0 ;  /* 0x0000d500ff007a0c */ /* 0x000fda0003f05300 */
[----:B------:R-:W-:Y:S05]  /*1990*/  @!P0 BRA `(.L_x_178) ;  /* 0x0000004000008947 */ /* 0x000fea0003800000 */
[----:B-1----:R-:W-:-:S05]  /*19a0*/  IMAD.WIDE R2, R13, R8, c[0x0][0x350] ;  /* 0x0000d4000d027625 */ /* 0x002fca00078e0208 */
[----:B------:R-:W2:Y:S04]  /*19b0*/  LDG.E R4, [R2.64] ;  /* 0x0000000802047981 */ /* 0x000ea8000c1e1900 */
[----:B------:R-:W2:Y:S02]  /*19c0*/  LDG.E R0, [R2.64+0x4] ;  /* 0x0000040802007981 */ /* 0x000ea4000c1e1900 */
[----:B--2---:R-:W-:-:S05]  /*19d0*/  IADD3 R0, -R4, R0, RZ ;  /* 0x0000000004007210 */ /* 0x004fca0007ffe1ff */
.L_x_178:
[----:B-----5:R-:W-:Y:S01]  /*19e0*/  IMAD.IADD R21, R0, 0x1, -R240 ;  /* 0x0000000100157824 */ /* 0x020fe200078e0af0 */
[C---:B------:R-:W-:Y:S01]  /*19f0*/  LOP3.LUT R0, R250.reuse, 0xff000000, RZ, 0xc0, !PT ;  /* 0xff000000fa007812 */ /* 0x040fe200078ec0ff */
[----:B-1----:R-:W-:Y:S01]  /*1a00*/  IMAD.MOV.U32 R2, RZ, RZ, RZ ;  /* 0x000000ffff027224 */ /* 0x002fe200078e00ff */
[----:B------:R-:W-:Y:S01]  /*1a10*/  LOP3.LUT R4, R250, 0xff0000, RZ, 0xc0, !PT ;  /* 0x00ff0000fa047812 */ /* 0x000fe200078ec0ff */
[----:B------:R-:W-:Y:S01]  /*1a20*/  BSSY B0, `(.L_x_179) ;  /* 0x000002c000007945 */ /* 0x000fe20003800000 */
[----:B------:R-:W-:-:S02]  /*1a30*/  SHF.R.U32.HI R0, RZ, 0x8, R0 ;  /* 0x00000008ff007819 */ /* 0x000fc40000011600 */
[C---:B------:R-:W-:Y:S02]  /*1a40*/  IADD3 R3, R21.reuse, 0x6f, RZ ;  /* 0x0000006f15037810 */ /* 0x040fe40007ffe0ff */
[----:B------:R-:W-:Y:S02]  /*1a50*/  LEA.HI R0, R4, R0, RZ, 0x10 ;  /* 0x0000000004007211 */ /* 0x000fe400078f80ff */
[----:B------:R-:W-:Y:S01]  /*1a60*/  ISETP.GE.AND P0, PT, R21, 0x1, PT ;  /* 0x000000011500780c */ /* 0x000fe20003f06270 */
[----:B------:R-:W-:Y:S01]  /*1a70*/  IMAD.HI R2, R3, -0x6db6db6d, R2 ;  /* 0x9249249303027827 */ /* 0x000fe200078e0202 */
[----:B------:R-:W-:Y:S02]  /*1a80*/  LOP3.LUT R17, R0, 0xff, RZ, 0xc0, !PT ;  /* 0x000000ff00117812 */ /* 0x000fe400078ec0ff */
[----:B------:R-:W-:Y:S02]  /*1a90*/  SHF.R.U32.HI R5, RZ, 0x10, R0 ;  /* 0x00000010ff057819 */ /* 0x000fe40000011600 */
[----:B------:R-:W-:Y:S01]  /*1aa0*/  SHF.R.U32.HI R3, RZ, 0x1f, R2 ;  /* 0x0000001fff037819 */ /* 0x000fe20000011602 */
[----:B------:R1:W-:Y:S03]  /*1ab0*/  STL [R1+0x18], R17 ;  /* 0x0000181101007387 */ /* 0x0003e60000100800 */
[----:B------:R-:W-:Y:S01]  /*1ac0*/  LEA.HI.SX32 R10, R2, R3, 0x1a ;  /* 0x00000003020a7211 */ /* 0x000fe200078fd2ff */
[----:B------:R1:W-:Y:S01]  /*1ad0*/  STL [R1+0x10], R5 ;  /* 0x0000100501007387 */ /* 0x0003e20000100800 */
[----:B------:R-:W-:Y:S01]  /*1ae0*/  IMAD.MOV.U32 R2, RZ, RZ, RZ ;  /* 0x000000ffff027224 */ /* 0x000fe200078e00ff */
[----:B------:R-:W-:Y:S05]  /*1af0*/  @!P0 BRA `(.L_x_180) ;  /* 0x000001e000008947 */ /* 0x000fea0003800000 */
[----:B------:R-:W-:Y:S01]  /*1b00*/  ISETP.NE.AND P0, PT, R5, RZ, PT ;  /* 0x000000ff0500720c */ /* 0x000fe20003f05270 */
[----:B------:R-:W-:-:S03]  /*1b10*/  IMAD.MOV.U32 R4, RZ, RZ, RZ ;  /* 0x000000ffff047224 */ /* 0x000fc600078e00ff */
[----:B------:R-:W-:-:S04]  /*1b20*/  SEL R0, R5, c[0x0][0x338], P0 ;  /* 0x0000ce0005007a07 */ /* 0x000fc80000000000 */
[----:B------:R-:W-:Y:S02]  /*1b30*/  IABS R3, R0 ;  /* 0x0000000000037213 */ /* 0x000fe40000000000 */
[----:B------:R-:W-:Y:S02]  /*1b40*/  IADD3 R6, R10, -0x1, R0 ;  /* 0xffffffff0a067810 */ /* 0x000fe40007ffe000 */
[----:B------:R-:W2:Y:S02]  /*1b50*/  I2F.RP R2, R3 ;  /* 0x0000000300027306 */ /* 0x000ea40000209400 */
[----:B------:R-:W-:-:S06]  /*1b60*/  IABS R9, R6 ;  /* 0x0000000600097213 */ /* 0x000fcc0000000000 */
[----:B--2---:R-:W2:Y:S02]  /*1b70*/  MUFU.RCP R2, R2 ;  /* 0x0000000200027308 */ /* 0x004ea40000001000 */
[----:B--2---:R-:W-:-:S06]  /*1b80*/  IADD3 R2, R2, 0xffffffe, RZ ;  /* 0x0ffffffe02027810 */ /* 0x004fcc0007ffe0ff */
[----:B-1----:R-:W1:Y:S02]  /*1b90*/  F2I.FTZ.U32.TRUNC.NTZ R5, R2 ;  /* 0x0000000200057305 */ /* 0x002e64000021f000 */
[----:B-1----:R-:W-:-:S04]  /*1ba0*/  IMAD.MOV R2, RZ, RZ, -R5 ;  /* 0x000000ffff027224 */ /* 0x002fc800078e0a05 */
        /* <DEDUP_REMOVED lines=13> */
[----:B------:R-:W-:Y:S02]  /*1c80*/  ISETP.GE.U32.AND P2, PT, R4, R3, PT ;  /* 0x000000030400720c */ /* 0x000fe40003f46070 */
[----:B------:R-:W-:-:S04]  /*1c90*/  LOP3.LUT R3, R6, R0, RZ, 0x3c, !PT ;  /* 0x0000000006037212 */ /* 0x000fc800078e3cff */
[----:B------:R-:W-:-:S07]  /*1ca0*/  ISETP.GE.AND P0, PT, R3, RZ, PT ;  /* 0x000000ff0300720c */ /* 0x000fce0003f06270 */
[----:B------:R-:W-:-:S06]  /*1cb0*/  @P2 IADD3 R2, R2, 0x1, RZ ;  /* 0x0000000102022810 */ /* 0x000fcc0007ffe0ff */
[----:B------:R-:W-:Y:S01]  /*1cc0*/  @!P0 IMAD.MOV R2, RZ, RZ, -R2 ;  /* 0x000000ffff028224 */ /* 0x000fe200078e0a02 */
[----:B------:R-:W-:Y:S02]  /*1cd0*/  @!P1 LOP3.LUT R2, RZ, R0, RZ, 0x33, !PT ;  /* 0x00000000ff029212 */ /* 0x000fe400078e33ff */
.L_x_180:
[----:B------:R-:W-:Y:S05]  /*1ce0*/  BSYNC B0 ;  /* 0x0000000000007941 */ /* 0x000fea0003800000 */
.L_x_179:
[----:B------:R-:W-:Y:S01]  /*1cf0*/  IMAD R239, R17, R2, RZ ;  /* 0x0000000211ef7224 */ /* 0x000fe200078e02ff */
[----:B------:R-:W-:Y:S01]  /*1d00*/  PRMT R0, RZ, 0x7610, R0 ;  /* 0x00007610ff007816 */ /* 0x000fe20000000000 */
[----:B------:R-:W-:Y:S01]  /*1d10*/  CS2R R22, SRZ ;  /* 0x0000000000167805 */ /* 0x000fe2000001ff00 */
[----:B------:R-:W-:Y:S01]  /*1d20*/  CS2R R26, SRZ ;  /* 0x00000000001a7805 */ /* 0x000fe2000001ff00 */
[----:B------:R-:W-:Y:S01]  /*1d30*/  IMAD.IADD R2, R239, 0x1, R2 ;  /* 0x00000001ef027824 */ /* 0x000fe200078e0202 */
[----:B------:R-:W-:Y:S01]  /*1d40*/  CS2R R24, SRZ ;  /* 0x0000000000187805 */ /* 0x000fe2000001ff00 */
        /* <DEDUP_REMOVED lines=33> */
[----:B------:R-:W-:-:S04]  /*1f60*/  ISETP.NE.U32.AND P1, PT, RZ, c[0x0][0x340], PT ;  /* 0x0000d000ff007a0c */ /* 0x000fc80003f25070 */
[----:B------:R-:W-:-:S13]  /*1f70*/  ISETP.NE.AND.EX P1, PT, RZ, c[0x0][0x344], PT, P1 ;  /* 0x0000d100ff007a0c */ /* 0x000fda0003f25310 */
[----:B------:R-:W-:-:S04]  /*1f80*/  @P1 IADD3 R2, P0, R16, c[0x0][0x340], RZ ;  /* 0x0000d00010021a10 */ /* 0x000fc80007f1e0ff */
[----:B------:R-:W-:-:S05]  /*1f90*/  @P1 IADD3.X R3, R15, c[0x0][0x344], RZ, P0, !PT ;  /* 0x0000d1000f031a10 */ /* 0x000fca00007fe4ff */
[----:B------:R2:W3:Y:S01]  /*1fa0*/  @P1 LDG.E R0, [R2.64] ;  /* 0x0000000802001981 */ /* 0x0004e2000c1e1900 */
[----:B------:R-:W-:Y:S01]  /*1fb0*/  IMAD.MOV.U32 R126, RZ, RZ, 0x70 ;  /* 0x00000070ff7e7424 */ /* 0x000fe200078e00ff */
[----:B------:R-:W-:Y:S01]  /*1fc0*/  WARPSYNC 0xffffffff ;  /* 0xffffffff00007948 */ /* 0x000fe20003800000 */
[----:B------:R-:W-:Y:S01]  /*1fd0*/  IMAD R28, R234, 0x20, R235 ;  /* 0x00000020ea1c7824 */ /* 0x000fe200078e02eb */
[----:B------:R-:W-:Y:S01]  /*1fe0*/  BAR.SYNC.DEFER_BLOCKING 0x0 ;  /* 0x0000000000007b1d */ /* 0x000fe20000010000 */
[----:B------:R-:W-:Y:S02]  /*1ff0*/  IMAD R126, R214, R126, -0x70 ;  /* 0xffffff90d67e7424 */ /* 0x000fe400078e027e */
[----:B------:R-:W-:Y:S02]  /*2000*/  IMAD.MOV.U32 R204, RZ, RZ, RZ ;  /* 0x000000ffffcc7224 */ /* 0x000fe400078e00ff */
[----:B--2---:R-:W-:-:S05]  /*2010*/  IMAD.MOV.U32 R2, RZ, RZ, c[0x0][0x2b8] ;  /* 0x0000ae00ff027624 */ /* 0x004fca00078e00ff */
[----:B------:R-:W-:Y:S01]  /*2020*/  ISETP.NE.AND P0, PT, R2, 0x1, PT ;  /* 0x000000010200780c */ /* 0x000fe20003f05270 */
[----:B------:R-:W-:-:S04]  /*2030*/  IMAD.IADD R2, R28, 0x1, R126 ;  /* 0x000000011c027824 */ /* 0x000fc800078e027e */
[C---:B------:R-:W-:Y:S01]  /*2040*/  IMAD.IADD R9, R2.reuse, 0x1, R240 ;  /* 0x0000000102097824 */ /* 0x040fe200078e02f0 */
[----:B------:R-:W-:-:S03]  /*2050*/  ISETP.GE.AND P2, PT, R2, R21, PT ;  /* 0x000000150200720c */ /* 0x000fc60003f46270 */
[----:B------:R-:W-:Y:S01]  /*2060*/  IMAD.MOV.U32 R8, RZ, RZ, R9 ;  /* 0x000000ffff087224 */ /* 0x000fe200078e0009 */
[----:B------:R-:W-:-:S03]  /*2070*/  ISETP.GT.OR P2, PT, R28, 0x6f, P2 ;  /* 0x0000006f1c00780c */ /* 0x000fc60001744670 */
[----:B------:R-:W-:-:S05]  /*2080*/  @P0 IMAD.HI.U32 R3, R9, c[0x0][0x2bc], RZ ;  /* 0x0000af0009030a27 */ /* 0x000fca00078e00ff */
[----:B------:R-:W-:Y:S01]  /*2090*/  @P0 SHF.R.U32.HI R8, RZ, c[0x0][0x2c0], R3 ;  /* 0x0000b000ff080a19 */ /* 0x000fe20000011603 */
[----:B------:R-:W-:Y:S01]  /*20a0*/  IMAD.MOV.U32 R4, RZ, RZ, c[0x0][0x2c4] ;  /* 0x0000b100ff047624 */ /* 0x000fe200078e00ff */
[----:B------:R-:W-:Y:S01]  /*20b0*/  LOP3.LUT R22, R250, 0xffff, RZ, 0xc0, !PT ;  /* 0x0000fffffa167812 */ /* 0x000fe200078ec0ff */
[----:B-1----:R-:W-:Y:S02]  /*20c0*/  IMAD R5, R249, 0x80, R28 ;  /* 0x00000080f9057824 */ /* 0x002fe400078e021c */
[----:B------:R-:W-:-:S04]  /*20d0*/  @!P1 IMAD.MOV.U32 R0, RZ, RZ, R13 ;  /* 0x000000ffff009224 */ /* 0x000fc800078e000d */
[----:B---3--:R-:W-:Y:S01]  /*20e0*/  IMAD.WIDE.U32 R244, R0, c[0x0][0x2b0], RZ ;  /* 0x0000ac0000f47a25 */ /* 0x008fe200078e00ff */
[----:B------:R-:W-:-:S05]  /*20f0*/  SHF.R.S32.HI R2, RZ, 0x1f, R0 ;  /* 0x0000001fff027819 */ /* 0x000fca0000011400 */
[----:B------:R-:W-:-:S04]  /*2100*/  IMAD R2, R2, c[0x0][0x2b0], RZ ;  /* 0x0000ac0002027a24 */ /* 0x000fc800078e02ff */
[----:B------:R-:W-:Y:S01]  /*2110*/  IMAD R2, R0, c[0x0][0x2b4], R2 ;  /* 0x0000ad0000027a24 */ /* 0x000fe200078e0202 */
[----:B------:R-:W-:-:S03]  /*2120*/  @!P2 IADD3 R0, P1, R8, R244, RZ ;  /* 0x000000f40800a210 */ /* 0x000fc60007f3e0ff */
[----:B------:R-:W-:Y:S01]  /*2130*/  IMAD.IADD R252, R245, 0x1, R2 ;  /* 0x00000001f5fc7824 */ /* 0x000fe200078e0202 */
[----:B------:R-:W-:-:S04]  /*2140*/  @!P2 LEA R2, P0, R0, c[0x0][0x2a0], 0x2 ;  /* 0x0000a8000002aa11 */ /* 0x000fc800078010ff */
[----:B------:R-:W-:-:S04]  /*2150*/  @!P2 LEA.HI.X.SX32 R3, R8, R252, 0x1, P1 ;  /* 0x000000fc0803a211 */ /* 0x000fc800008f0eff */
[----:B------:R-:W-:-:S05]  /*2160*/  @!P2 LEA.HI.X R3, R0, c[0x0][0x2a4], R3, 0x2, P0 ;  /* 0x0000a9000003aa11 */ /* 0x000fca00000f1403 */
[----:B------:R1:W2:Y:S01]  /*2170*/  @!P2 LDG.E R204, [R2.64] ;  /* 0x0000000802cca981 */ /* 0x0002a2000c1e1900 */
[----:B------:R-:W-:Y:S01]  /*2180*/  SHF.R.S32.HI R0, RZ, 0x1f, R11 ;  /* 0x0000001fff007819 */ /* 0x000fe2000001140b */
[----:B------:R-:W-:Y:S01]  /*2190*/  IMAD.WIDE.U32 R242, R22, c[0x0][0x1e8], RZ ;  /* 0x00007a0016f27a25 */ /* 0x000fe200078e00ff */
[----:B------:R-:W-:Y:S01]  /*21a0*/  ISETP.NE.AND P0, PT, R4, 0x1, PT ;  /* 0x000000010400780c */ /* 0x000fe20003f05270 */
[----:B------:R-:W-:Y:S01]  /*21b0*/  BSSY B0, `(.L_x_182) ;  /* 0x00000f1000007945 */ /* 0x000fe20003800000 */
[----:B------:R-:W-:Y:S01]  /*21c0*/  SEL R6, R14, RZ, !P3 ;  /* 0x000000ff0e067207 */ /* 0x000fe20005800000 */
[----:B------:R-:W-:Y:S01]  /*21d0*/  IMAD R0, R0, c[0x0][0x178], RZ ;  /* 0x00005e0000007a24 */ /* 0x000fe200078e02ff */
[----:B------:R-:W-:Y:S01]  /*21e0*/  SEL R4, R13, RZ, !P3 ;  /* 0x000000ff0d047207 */ /* 0x000fe20005800000 */
[----:B------:R-:W-:Y:S01]  /*21f0*/  IMAD R241, R22, c[0x0][0x1ec], R243 ;  /* 0x00007b0016f17a24 */ /* 0x000fe200078e02f3 */
[----:B------:R-:W-:Y:S01]  /*2200*/  SHF.R.S32.HI R24, RZ, 0x1f, R231 ;  /* 0x0000001fff187819 */ /* 0x000fe200000114e7 */
[----:B------:R-:W-:Y:S01]  /*2210*/  IMAD R0, R11, c[0x0][0x17c], R0 ;  /* 0x00005f000b007a24 */ /* 0x000fe200078e0200 */
[----:B------:R-:W-:Y:S01]  /*2220*/  SHF.R.S32.HI R23, RZ, 0x1f, R238 ;  /* 0x0000001fff177819 */ /* 0x000fe200000114ee */
[----:B------:R-:W-:Y:S01]  /*2230*/  IMAD R6, R6, c[0x0][0x1c0], RZ ;  /* 0x0000700006067a24 */ /* 0x000fe200078e02ff */
[----:B------:R-:W-:Y:S01]  /*2240*/  ISETP.GE.AND P3, PT, R231, c[0x0][0x198], PT ;  /* 0x00006600e7007a0c */ /* 0x000fe20003f66270 */
[----:B------:R-:W-:Y:S01]  /*2250*/  IMAD.WIDE.U32 R246, R22, c[0x0][0x210], RZ ;  /* 0x0000840016f67a25 */ /* 0x000fe200078e00ff */
[----:B------:R-:W-:-:S02]  /*2260*/  ISETP.GE.AND P2, PT, R238, c[0x0][0x198], PT ;  /* 0x00006600ee007a0c */ /* 0x000fc40003f46270 */
[----:B------:R-:W-:Y:S01]  /*2270*/  IADD3 R125, R214, -0x1, RZ ;  /* 0xffffffffd67d7810 */ /* 0x000fe20007ffe0ff */
[----:B------:R-:W-:Y:S01]  /*2280*/  @P0 IMAD.HI.U32 R7, R5, c[0x0][0x2c8], RZ ;  /* 0x0000b20005070a27 */ /* 0x000fe200078e00ff */
[----:B------:R-:W-:Y:S02]  /*2290*/  SHF.L.U64.HI R202, R231, 0x1, R24 ;  /* 0x00000001e7ca7819 */ /* 0x000fe40000010218 */
[----:B------:R-:W-:Y:S01]  /*22a0*/  SHF.L.U64.HI R203, R238, 0x1, R23 ;  /* 0x00000001eecb7819 */ /* 0x000fe20000010217 */
[----:B------:R-:W-:Y:S02]  /*22b0*/  IMAD R6, R4, c[0x0][0x1c4], R6 ;  /* 0x0000710004067a24 */ /* 0x000fe400078e0206 */
[----:B------:R-:W-:Y:S02]  /*22c0*/  IMAD R124, R125, -0x70, R21 ;  /* 0xffffff907d7c7824 */ /* 0x000fe400078e0215 */
[----:B-1----:R-:W-:-:S04]  /*22d0*/  IMAD.WIDE.U32 R2, R11, c[0x0][0x178], RZ ;  /* 0x00005e000b027a25 */ /* 0x002fc800078e00ff */
[----:B------:R-:W-:Y:S02]  /*22e0*/  IMAD.IADD R3, R3, 0x1, R0 ;  /* 0x0000000103037824 */ /* 0x000fe400078e0200 */
[----:B------:R-:W-:Y:S01]  /*22f0*/  IMAD.MOV.U32 R0, RZ, RZ, R5 ;  /* 0x000000ffff007224 */ /* 0x000fe200078e0005 */
[----:B------:R-:W-:Y:S01]  /*2300*/  @P0 SHF.R.U32.HI R0, RZ, c[0x0][0x2cc], R7 ;  /* 0x0000b300ff000a19 */ /* 0x000fe20000011607 */
[----:B------:R-:W-:-:S03]  /*2310*/  IMAD.WIDE.U32 R2, R22, c[0x0][0x1b8], R2 ;  /* 0x00006e0016027a25 */ /* 0x000fc600078e0002 */
[----:B------:R-:W-:Y:S01]  /*2320*/  SHF.R.S32.HI R7, RZ, 0x1f, R0 ;  /* 0x0000001fff077819 */ /* 0x000fe20000011400 */
[C---:B------:R-:W-:Y:S02]  /*2330*/  IMAD R3, R22.reuse, c[0x0][0x1bc], R3 ;  /* 0x00006f0016037a24 */ /* 0x040fe400078e0203 */
[----:B------:R-:W-:Y:S02]  /*2340*/  IMAD R25, R22, c[0x0][0x214], R247 ;  /* 0x0000850016197a24 */ /* 0x000fe400078e02f7 */
[----:B------:R-:W-:-:S03]  /*2350*/  IMAD.WIDE.U32 R2, R4, c[0x0][0x1c0], R2 ;  /* 0x0000700004027a25 */ /* 0x000fc600078e0002 */
[----:B------:R-:W-:Y:S01]  /*2360*/  STL [R1], R25 ;  /* 0x0000001901007387 */ /* 0x000fe20000100800 */
[----:B------:R-:W-:Y:S02]  /*2370*/  IMAD.MOV R4, RZ, RZ, -R0 ;  /* 0x000000ffff047224 */ /* 0x000fe400078e0a00 */
[----:B------:R-:W-:Y:S02]  /*2380*/  IMAD.IADD R3, R3, 0x1, R6 ;  /* 0x0000000103037824 */ /* 0x000fe400078e0206 */
[----:B------:R-:W-:Y:S02]  /*2390*/  IMAD R4, R4, c[0x0][0x2c4], R5 ;  /* 0x0000b10004047a24 */ /* 0x000fe400078e0205 */
[----:B------:R-:W-:Y:S02]  /*23a0*/  IMAD R5, R7, c[0x0][0x1b0], RZ ;  /* 0x00006c0007057a24 */ /* 0x000fe400078e02ff */
[----:B------:R-:W-:-:S04]  /*23b0*/  IMAD.WIDE.U32 R2, R0, c[0x0][0x1b0], R2 ;  /* 0x00006c0000027a25 */ /* 0x000fc800078e0002 */
[----:B------:R-:W-:Y:S01]  /*23c0*/  IMAD R6, R0, c[0x0][0x1b4], R5 ;  /* 0x00006d0000067a24 */ /* 0x000fe200078e0205 */
[----:B------:R-:W-:-:S03]  /*23d0*/  SHF.R.S32.HI R5, RZ, 0x1f, R4 ;  /* 0x0000001fff057819 */ /* 0x000fc60000011404 */
[----:B------:R-:W-:Y:S02]  /*23e0*/  IMAD.IADD R3, R3, 0x1, R6 ;  /* 0x0000000103037824 */ /* 0x000fe400078e0206 */
[----:B------:R-:W-:Y:S02]  /*23f0*/  IMAD R0, R5, c[0x0][0x1a8], RZ ;  /* 0x00006a0005007a24 */ /* 0x000fe400078e02ff */
[----:B------:R-:W-:-:S04]  /*2400*/  IMAD.WIDE.U32 R2, R4, c[0x0][0x1a8], R2 ;  /* 0x00006a0004027a25 */ /* 0x000fc800078e0002 */
[----:B------:R-:W-:Y:S01]  /*2410*/  IMAD R0, R4, c[0x0][0x1ac], R0 ;  /* 0x00006b0004007a24 */ /* 0x000fe200078e0200 */
[----:B------:R-:W-:-:S03]  /*2420*/  LEA R17, P0, R2, c[0x0][0x160], 0x1 ;  /* 0x0000580002117a11 */ /* 0x000fc600078008ff */
[----:B------:R-:W-:Y:S02]  /*2430*/  IMAD.IADD R0, R3, 0x1, R0 ;  /* 0x0000000103007824 */ /* 0x000fe400078e0200 */
[----:B------:R-:W-:Y:S02]  /*2440*/  IMAD.MOV R3, RZ, RZ, -R8 ;  /* 0x000000ffff037224 */ /* 0x000fe400078e0a08 */
[----:B------:R-:W1:Y:S01]  /*2450*/  SHFL.IDX PT, R8, R17, RZ, 0x181f ;  /* 0x00181fff11087589 */ /* 0x000e6200000e0000 */
[----:B------:R-:W-:Y:S01]  /*2460*/  LEA.HI.X R16, R2, c[0x0][0x164], R0, 0x1, P0 ;  /* 0x0000590002107a11 */ /* 0x000fe200000f0c00 */
[----:B------:R-:W-:Y:S02]  /*2470*/  IMAD R205, R3, c[0x0][0x2b8], R9 ;  /* 0x0000ae0003cd7a24 */ /* 0x000fe400078e0209 */
[----:B------:R-:W-:Y:S01]  /*2480*/  SHFL.IDX PT, R9, R17, 0x1, 0x181f ;  /* 0x00381f0011097f89 */ /* 0x000fe200000e0000 */
[----:B------:R-:W-:Y:S02]  /*2490*/  IMAD R2, R249, 0x80, R235 ;  /* 0x00000080f9027824 */ /* 0x000fe400078e02eb */
[----:B------:R-:W-:Y:S01]  /*24a0*/  IMAD R0, R12, c[0x0][0x2c4], RZ ;  /* 0x0000b1000c007a24 */ /* 0x000fe200078e02ff */
[----:B------:R-:W3:Y:S01]  /*24b0*/  SHFL.IDX PT, R11, R16, RZ, 0x181f ;  /* 0x00181fff100b7589 */ /* 0x000ee200000e0000 */
[----:B------:R-:W-:-:S02]  /*24c0*/  SHF.R.S32.HI R3, RZ, 0x1f, R205 ;  /* 0x0000001fff037819 */ /* 0x000fc400000114cd */
[C---:B------:R-:W-:Y:S01]  /*24d0*/  IADD3 R4, R2.reuse, 0x20, RZ ;  /* 0x0000002002047810 */ /* 0x040fe20007ffe0ff */
[----:B------:R-:W4:Y:S01]  /*24e0*/  SHFL.IDX PT, R18, R16, 0x1, 0x181f ;  /* 0x00381f0010127f89 */ /* 0x000f2200000e0000 */
[-C--:B------:R-:W-:Y:S01]  /*24f0*/  ISETP.GE.AND P4, PT, R2, R0.reuse, PT ;  /* 0x000000000200720c */ /* 0x080fe20003f86270 */
[C---:B------:R-:W-:Y:S01]  /*2500*/  IMAD R6, R3.reuse, c[0x0][0x1e0], RZ ;  /* 0x0000780003067a24 */ /* 0x040fe200078e02ff */
[----:B------:R-:W-:Y:S01]  /*2510*/  ISETP.GE.AND P0, PT, R4, R0, PT ;  /* 0x000000000400720c */ /* 0x000fe20003f06270 */
[----:B------:R-:W-:Y:S01]  /*2520*/  IMAD R10, R3, c[0x0][0x208], RZ ;  /* 0x00008200030a7a24 */ /* 0x000fe200078e02ff */
[----:B------:R-:W-:Y:S01]  /*2530*/  SHFL.IDX PT, R19, R16, 0x2, 0x181f ;  /* 0x00581f0010137f89 */ /* 0x000fe200000e0000 */
[C---:B------:R-:W-:Y:S01]  /*2540*/  IMAD R3, R205.reuse, c[0x0][0x1e4], R6 ;  /* 0x00007900cd037a24 */ /* 0x040fe200078e0206 */
[C---:B------:R-:W-:Y:S01]  /*2550*/  IADD3 R20, R2.reuse, 0x40, RZ ;  /* 0x0000004002147810 */ /* 0x040fe20007ffe0ff */
[----:B------:R-:W-:Y:S01]  /*2560*/  IMAD.WIDE.U32 R4, R205, c[0x0][0x1e0], RZ ;  /* 0x00007800cd047a25 */ /* 0x000fe200078e00ff */
[----:B------:R-:W-:-:S03]  /*2570*/  IADD3 R2, R2, 0x60, RZ ;  /* 0x0000006002027810 */ /* 0x000fc60007ffe0ff */
[----:B------:R-:W-:Y:S02]  /*2580*/  IMAD.WIDE.U32 R6, R205, c[0x0][0x208], RZ ;  /* 0x00008200cd067a25 */ /* 0x000fe400078e00ff */
[-C--:B-1----:R-:W-:Y:S02]  /*2590*/  @!P4 LEA R14, P5, R231, R8.reuse, 0x1 ;  /* 0x00000008e70ec211 */ /* 0x082fe400078a08ff */
[----:B------:R-:W-:Y:S01]  /*25a0*/  IMAD R10, R205, c[0x0][0x20c], R10 ;  /* 0x00008300cd0a7a24 */ /* 0x000fe200078e020a */
[----:B------:R-:W-:Y:S01]  /*25b0*/  @!P4 LEA R12, P1, R238, R8, 0x1 ;  /* 0x00000008ee0cc211 */ /* 0x000fe200078208ff */
[----:B------:R-:W-:Y:S02]  /*25c0*/  IMAD.IADD R3, R5, 0x1, R3 ;  /* 0x0000000105037824 */ /* 0x000fe400078e0203 */
[----:B------:R-:W-:Y:S01]  /*25d0*/  IMAD.IADD R5, R7, 0x1, R10 ;  /* 0x0000000107057824 */ /* 0x000fe200078e020a */
[C---:B---3--:R-:W-:Y:S01]  /*25e0*/  @!P4 LEA.HI.X R15, R231.reuse, R11, R24, 0x1, P5 ;  /* 0x0000000be70fc211 */ /* 0x048fe200028f0c18 */
[----:B------:R-:W1:Y:S01]  /*25f0*/  SHFL.IDX PT, R7, R17, 0x2, 0x181f ;  /* 0x00581f0011077f89 */ /* 0x000e6200000e0000 */
[----:B------:R-:W-:-:S02]  /*2600*/  @!P0 LEA R10, P5, R231, R9, 0x1 ;  /* 0x00000009e70a8211 */ /* 0x000fc400078a08ff */
[----:B------:R-:W-:Y:S01]  /*2610*/  @!P4 LEA.HI.X R13, R238, R11, R23, 0x1, P1 ;  /* 0x0000000bee0dc211 */ /* 0x000fe200008f0c17 */
[----:B------:R2:W-:Y:S01]  /*2620*/  @!P4 LDGSTS.E.BYPASS.LTC128B.128 [R201+0x100], [R14.64], !P3 ;  /* 0x001000000ec9cfae */ /* 0x0005e2000d901d48 */
[----:B----4-:R-:W-:Y:S02]  /*2630*/  @!P0 LEA.HI.X R11, R231, R18, R24, 0x1, P5 ;  /* 0x00000012e70b8211 */ /* 0x010fe400028f0c18 */
[----:B------:R-:W-:Y:S01]  /*2640*/  ISETP.GE.AND P5, PT, R20, R0, PT ;  /* 0x000000001400720c */ /* 0x000fe20003fa6270 */
[----:B------:R3:W-:Y:S01]  /*2650*/  @!P4 LDGSTS.E.BYPASS.LTC128B.128 [R201+0x4100], [R12.64], !P2 ;  /* 0x041000000cc9cfae */ /* 0x0007e2000d101d48 */
[----:B------:R-:W-:-:S03]  /*2660*/  @!P0 LEA R8, P1, R238, R9, 0x1 ;  /* 0x00000009ee088211 */ /* 0x000fc600078208ff */
[----:B------:R4:W-:Y:S01]  /*2670*/  @!P0 LDGSTS.E.BYPASS.LTC128B.128 [R201+0x1100], [R10.64], !P3 ;  /* 0x011000000ac98fae */ /* 0x0009e2000d901d48 */
[----:B------:R-:W-:Y:S02]  /*2680*/  @!P0 LEA.HI.X R9, R238, R18, R23, 0x1, P1 ;  /* 0x00000012ee098211 */ /* 0x000fe400008f0c17 */
[----:B------:R-:W-:Y:S01]  /*2690*/  ISETP.GE.AND P1, PT, R2, R0, PT ;  /* 0x000000000200720c */ /* 0x000fe20003f26270 */
[----:B------:R-:W-:Y:S02]  /*26a0*/  IMAD.MOV.U32 R2, RZ, RZ, R4 ;  /* 0x000000ffff027224 */ /* 0x000fe400078e0004 */
[----:B------:R-:W-:Y:S01]  /*26b0*/  IMAD.MOV.U32 R4, RZ, RZ, R6 ;  /* 0x000000ffff047224 */ /* 0x000fe200078e0006 */
[----:B------:R5:W-:Y:S01]  /*26c0*/  @!P0 LDGSTS.E.BYPASS.LTC128B.128 [R201+0x5100], [R8.64], !P2 ;  /* 0x0510000008c98fae */ /* 0x000be2000d101d48 */
[----:B-1----:R-:W-:-:S03]  /*26d0*/  @!P5 LEA R6, P0, R231, R7, 0x1 ;  /* 0x00000007e706d211 */ /* 0x002fc600078008ff */
[----:B---3--:R-:W-:Y:S04]  /*26e0*/  SHFL.IDX PT, R12, R16, 0x3, 0x181f ;  /* 0x00781f00100c7f89 */ /* 0x008fe800000e0000 */
[----:B----4-:R-:W1:Y:S01]  /*26f0*/  SHFL.IDX PT, R11, R17, 0x3, 0x181f ;  /* 0x00781f00110b7f89 */ /* 0x010e6200000e0000 */
[C---:B-----5:R-:W-:Y:S02]  /*2700*/  @!P5 LEA R8, P4, R238.reuse, R7, 0x1 ;  /* 0x00000007ee08d211 */ /* 0x060fe400078808ff */
[-C--:B------:R-:W-:Y:S02]  /*2710*/  @!P5 LEA.HI.X R7, R231, R19.reuse, R24, 0x1, P0 ;  /* 0x00000013e707d211 */ /* 0x080fe400000f0c18 */
[----:B------:R-:W-:-:S03]  /*2720*/  @!P5 LEA.HI.X R9, R238, R19, R23, 0x1, P4 ;  /* 0x00000013ee09d211 */ /* 0x000fc600020f0c17 */
[----:B------:R3:W-:Y:S04]  /*2730*/  @!P5 LDGSTS.E.BYPASS.LTC128B.128 [R201+0x2100], [R6.64], !P3 ;  /* 0x0210000006c9dfae */ /* 0x0007e8000d901d48 */
[----:B------:R4:W-:Y:S01]  /*2740*/  @!P5 LDGSTS.E.BYPASS.LTC128B.128 [R201+0x6100], [R8.64], !P2 ;  /* 0x0610000008c9dfae */ /* 0x0009e2000d101d48 */
[----:B--2---:R-:W-:Y:S01]  /*2750*/  SHF.R.S32.HI R15, RZ, 0x1f, R204 ;  /* 0x0000001fff0f7819 */ /* 0x004fe200000114cc */
[----:B------:R-:W-:-:S04]  /*2760*/  IMAD.WIDE.U32 R2, R204, c[0x0][0x1f0], R2 ;  /* 0x00007c00cc027a25 */ /* 0x000fc800078e0002 */
[C---:B------:R-:W-:Y:S01]  /*2770*/  IMAD R0, R15.reuse, c[0x0][0x1f0], RZ ;  /* 0x00007c000f007a24 */ /* 0x040fe200078e02ff */
[----:B------:R-:W-:Y:S01]  /*2780*/  IADD3 R2, P0, R2, R242, RZ ;  /* 0x000000f202027210 */ /* 0x000fe20007f1e0ff */
[----:B----4-:R-:W-:Y:S02]  /*2790*/  IMAD R9, R15, c[0x0][0x218], RZ ;  /* 0x000086000f097a24 */ /* 0x010fe400078e02ff */
[----:B------:R-:W-:-:S05]  /*27a0*/  IMAD R0, R204, c[0x0][0x1f4], R0 ;  /* 0x00007d00cc007a24 */ /* 0x000fca00078e0200 */
[----:B---3--:R-:W-:Y:S02]  /*27b0*/  IADD3.X R6, R241, R3, R0, P0, !PT ;  /* 0x00000003f1067210 */ /* 0x008fe400007fe400 */
[----:B------:R-:W-:Y:S02]  /*27c0*/  LEA R0, P0, R2, c[0x0][0x1c8], 0x1 ;  /* 0x0000720002007a11 */ /* 0x000fe400078008ff */
[----:B------:R-:W-:Y:S02]  /*27d0*/  IMNMX R3, R124, 0x70, PT ;  /* 0x000000707c037817 */ /* 0x000fe40003800200 */
[----:B------:R-:W-:Y:S01]  /*27e0*/  LEA.HI.X R18, R2, c[0x0][0x1cc], R6, 0x1, P0 ;  /* 0x0000730002127a11 */ /* 0x000fe200000f0c06 */
[----:B------:R-:W-:Y:S01]  /*27f0*/  SHFL.IDX PT, R10, R0, RZ, 0x181f ;  /* 0x00181fff000a7589 */ /* 0x000fe200000e0000 */
[-C--:B-1----:R-:W-:Y:S01]  /*2800*/  @!P1 LEA R6, P4, R231, R11.reuse, 0x1 ;  /* 0x0000000be7069211 */ /* 0x082fe200078808ff */
[----:B------:R-:W-:Y:S02]  /*2810*/  IMAD.IADD R8, R3, 0x1, -R235 ;  /* 0x0000000103087824 */ /* 0x000fe400078e0aeb */
[----:B------:R-:W-:Y:S01]  /*2820*/  SHFL.IDX PT, R16, R18, RZ, 0x181f ;  /* 0x00181fff12107589 */ /* 0x000fe200000e0000 */
[----:B------:R-:W-:Y:S01]  /*2830*/  IMAD.WIDE.U32 R2, R204, c[0x0][0x218], R4 ;  /* 0x00008600cc027a25 */ /* 0x000fe200078e0004 */
[----:B------:R-:W-:-:S02]  /*2840*/  @!P1 LEA R4, P0, R238, R11, 0x1 ;  /* 0x0000000bee049211 */ /* 0x000fc400078008ff */
[----:B------:R-:W1:Y:S01]  /*2850*/  SHFL.IDX PT, R13, R0, 0x1, 0x181f ;  /* 0x00381f00000d7f89 */ /* 0x000e6200000e0000 */
[C---:B------:R-:W-:Y:S02]  /*2860*/  ISETP.GE.AND P6, PT, R8.reuse, 0x1, PT ;  /* 0x000000010800780c */ /* 0x040fe40003fc6270 */
[----:B------:R-:W-:Y:S01]  /*2870*/  ISETP.GE.AND P5, PT, R8, 0x21, PT ;  /* 0x000000210800780c */ /* 0x000fe20003fa6270 */
[----:B------:R-:W2:Y:S01]  /*2880*/  SHFL.IDX PT, R14, R18, 0x1, 0x181f ;  /* 0x00381f00120e7f89 */ /* 0x000ea200000e0000 */
[CC--:B------:R-:W-:Y:S02]  /*2890*/  @!P1 LEA.HI.X R7, R231.reuse, R12.reuse, R24, 0x1, P4 ;  /* 0x0000000ce7079211 */ /* 0x0c0fe400020f0c18 */
[----:B------:R-:W-:Y:S02]  /*28a0*/  @!P1 LEA.HI.X R5, R238, R12, R23, 0x1, P0 ;  /* 0x0000000cee059211 */ /* 0x000fe400000f0c17 */
[----:B------:R-:W-:Y:S01]  /*28b0*/  IADD3 R15, P0, R2, R246, RZ ;  /* 0x000000f6020f7210 */ /* 0x000fe20007f1e0ff */
[----:B------:R-:W-:Y:S01]  /*28c0*/  IMAD R2, R204, c[0x0][0x21c], R9 ;  /* 0x00008700cc027a24 */ /* 0x000fe200078e0209 */
[----:B------:R3:W-:Y:S01]  /*28d0*/  @!P1 LDGSTS.E.BYPASS.LTC128B.128 [R201+0x3100], [R6.64], !P3 ;  /* 0x0310000006c99fae */ /* 0x0007e2000d901d48 */
[----:B------:R-:W-:-:S02]  /*28e0*/  ISETP.GE.AND P3, PT, R231, c[0x0][0x1d4], PT ;  /* 0x00007500e7007a0c */ /* 0x000fc40003f66270 */
[----:B------:R-:W-:Y:S01]  /*28f0*/  ISETP.GE.AND P4, PT, R8, 0x41, PT ;  /* 0x000000410800780c */ /* 0x000fe20003f86270 */
[----:B------:R-:W4:Y:S01]  /*2900*/  SHFL.IDX PT, R9, R0, 0x2, 0x181f ;  /* 0x00581f0000097f89 */ /* 0x000f2200000e0000 */
[----:B------:R-:W-:-:S03]  /*2910*/  IADD3.X R17, R25, R3, R2, P0, !PT ;  /* 0x0000000319117210 */ /* 0x000fc600007fe402 */
[----:B------:R5:W-:Y:S04]  /*2920*/  @!P1 LDGSTS.E.BYPASS.LTC128B.128 [R201+0x7100], [R4.64], !P2 ;  /* 0x0710000004c99fae */ /* 0x000be8000d101d48 */
[----:B------:R-:W-:Y:S01]  /*2930*/  SHFL.IDX PT, R12, R0, 0x3, 0x181f ;  /* 0x00781f00000c7f89 */ /* 0x000fe200000e0000 */
[----:B-1----:R-:W-:-:S03]  /*2940*/  @P5 LEA R2, P2, R231, R13, 0x1 ;  /* 0x0000000de7025211 */ /* 0x002fc600078408ff */
[----:B------:R-:W1:Y:S01]  /*2950*/  SHFL.IDX PT, R0, R18, 0x2, 0x181f ;  /* 0x00581f0012007f89 */ /* 0x000e6200000e0000 */
[C---:B--2---:R-:W-:Y:S02]  /*2960*/  @P5 LEA.HI.X R3, R231.reuse, R14, R24, 0x1, P2 ;  /* 0x0000000ee7035211 */ /* 0x044fe400010f0c18 */
[----:B------:R-:W-:Y:S01]  /*2970*/  ISETP.GE.AND P2, PT, R8, 0x61, PT ;  /* 0x000000610800780c */ /* 0x000fe20003f46270 */
[----:B------:R-:W0:Y:S01]  /*2980*/  LDGDEPBAR ;  /* 0x00000000000079af */ /* 0x000e220000000000 */
[----:B---3--:R-:W-:-:S04]  /*2990*/  @P6 LEA R6, P1, R231, R10, 0x1 ;  /* 0x0000000ae7066211 */ /* 0x008fc800078208ff */
[----:B------:R-:W-:Y:S02]  /*29a0*/  @P6 LEA.HI.X R7, R231, R16, R24, 0x1, P1 ;  /* 0x00000010e7076211 */ /* 0x000fe400008f0c18 */
[----:B-----5:R-:W-:-:S03]  /*29b0*/  @P6 LEA R4, P0, R238, R10, 0x1 ;  /* 0x0000000aee046211 */ /* 0x020fc600078008ff */
[----:B------:R2:W-:Y:S01]  /*29c0*/  @P6 LDGSTS.E.BYPASS.LTC128B.128 [R201+0x8100], [R6.64], !P3 ;  /* 0x0810000006c96fae */ /* 0x0005e2000d901d48 */
[C---:B------:R-:W-:Y:S02]  /*29d0*/  @P5 LEA R10, P1, R238.reuse, R13, 0x1 ;  /* 0x0000000dee0a5211 */ /* 0x040fe400078208ff */
[C-C-:B------:R-:W-:Y:S01]  /*29e0*/  @P6 LEA.HI.X R5, R238.reuse, R16, R23.reuse, 0x1, P0 ;  /* 0x00000010ee056211 */ /* 0x140fe200000f0c17 */
[----:B------:R-:W3:Y:S01]  /*29f0*/  SHFL.IDX PT, R13, R18, 0x3, 0x181f ;  /* 0x00781f00120d7f89 */ /* 0x000ee200000e0000 */
[C---:B------:R-:W-:Y:S02]  /*2a00*/  ISETP.GE.AND P0, PT, R238.reuse, c[0x0][0x1d4], PT ;  /* 0x00007500ee007a0c */ /* 0x040fe40003f06270 */
[----:B------:R-:W-:Y:S02]  /*2a10*/  @P5 LEA.HI.X R11, R238, R14, R23, 0x1, P1 ;  /* 0x0000000eee0b5211 */ /* 0x000fe400008f0c17 */
[----:B------:R-:W-:-:S04]  /*2a20*/  LEA R14, P1, R15, c[0x0][0x1f8], 0x1 ;  /* 0x00007e000f0e7a11 */ /* 0x000fc800078208ff */
[----:B------:R-:W-:Y:S02]  /*2a30*/  LEA.HI.X R15, R15, c[0x0][0x1fc], R17, 0x1, P1 ;  /* 0x00007f000f0f7a11 */ /* 0x000fe400008f0c11 */
[----:B----4-:R-:W-:-:S03]  /*2a40*/  @P4 LEA R8, P1, R231, R9, 0x1 ;  /* 0x00000009e7084211 */ /* 0x010fc600078208ff */
[----:B------:R4:W-:Y:S01]  /*2a50*/  @P6 LDGSTS.E.BYPASS.LTC128B.128 [R201+0xb900], [R4.64], !P0 ;  /* 0x0b90000004c96fae */ /* 0x0009e2000c101d48 */
[----:B------:R-:W-:-:S03]  /*2a60*/  ISETP.GE.AND P6, PT, R231, c[0x0][0x1d4], PT ;  /* 0x00007500e7007a0c */ /* 0x000fc60003fc6270 */
[----:B------:R5:W-:Y:S04]  /*2a70*/  @P5 LDGSTS.E.BYPASS.LTC128B.128 [R201+0x9100], [R2.64], !P3 ;  /* 0x0910000002c95fae */ /* 0x000be8000d901d48 */
[----:B------:R3:W-:Y:S01]  /*2a80*/  @P5 LDGSTS.E.BYPASS.LTC128B.128 [R201+0xc900], [R10.64], !P0 ;  /* 0x0c9000000ac95fae */ /* 0x0007e2000c101d48 */
[C---:B--2---:R-:W-:Y:S02]  /*2a90*/  @P4 LEA R6, P5, R238.reuse, R9, 0x1 ;  /* 0x00000009ee064211 */ /* 0x044fe400078a08ff */
[CC--:B-1----:R-:W-:Y:S02]  /*2aa0*/  @P4 LEA.HI.X R9, R231.reuse, R0.reuse, R24, 0x1, P1 ;  /* 0x00000000e7094211 */ /* 0x0c2fe400008f0c18 */
[----:B------:R-:W-:Y:S02]  /*2ab0*/  @P4 LEA.HI.X R7, R238, R0, R23, 0x1, P5 ;  /* 0x00000000ee074211 */ /* 0x000fe400028f0c17 */
[----:B------:R-:W-:Y:S01]  /*2ac0*/  IADD3 R0, R188, 0x20, RZ ;  /* 0x00000020bc007810 */ /* 0x000fe20007ffe0ff */
[----:B------:R1:W-:Y:S04]  /*2ad0*/  @P4 LDGSTS.E.BYPASS.LTC128B.128 [R201+0xa100], [R8.64], !P3 ;  /* 0x0a10000008c94fae */ /* 0x0003e8000d901d48 */
[----:B------:R2:W-:Y:S01]  /*2ae0*/  @P4 LDGSTS.E.BYPASS.LTC128B.128 [R201+0xd900], [R6.64], !P0 ;  /* 0x0d90000006c94fae */ /* 0x0005e2000c101d48 */
[----:B----4-:R-:W-:-:S02]  /*2af0*/  @P2 LEA R4, P1, R231, R12, 0x1 ;  /* 0x0000000ce7042211 */ /* 0x010fc400078208ff */
[C---:B-----5:R-:W-:Y:S01]  /*2b00*/  @P2 LEA R2, P5, R238.reuse, R12, 0x1 ;  /* 0x0000000cee022211 */ /* 0x060fe200078a08ff */
[C---:B------:R-:W-:Y:S01]  /*2b10*/  IMAD.SHL.U32 R12, R238.reuse, 0x2, RZ ;  /* 0x00000002ee0c7824 */ /* 0x040fe200078e00ff */
[CC--:B---3--:R-:W-:Y:S02]  /*2b20*/  @P2 LEA.HI.X R5, R231.reuse, R13.reuse, R24, 0x1, P1 ;  /* 0x0000000de7052211 */ /* 0x0c8fe400008f0c18 */
[----:B------:R-:W-:Y:S01]  /*2b30*/  @P2 LEA.HI.X R3, R238, R13, R23, 0x1, P5 ;  /* 0x0000000dee032211 */ /* 0x000fe200028f0c17 */
[----:B------:R-:W3:Y:S01]  /*2b40*/  SHFL.IDX PT, R10, R14, RZ, 0x181f ;  /* 0x00181fff0e0a7589 */ /* 0x000ee200000e0000 */
[----:B------:R-:W-:Y:S01]  /*2b50*/  LOP3.LUT P1, RZ, R234, 0x2, RZ, 0xc0, !PT ;  /* 0x00000002eaff7812 */ /* 0x000fe2000782c0ff */
[----:B------:R-:W-:Y:S01]  /*2b60*/  IMAD.SHL.U32 R13, R231, 0x2, RZ ;  /* 0x00000002e70d7824 */ /* 0x000fe200078e00ff */
[----:B------:R-:W-:Y:S01]  /*2b70*/  ISETP.GE.AND P5, PT, R238, c[0x0][0x1d4], PT ;  /* 0x00007500ee007a0c */ /* 0x000fe20003fa6270 */
[----:B------:R4:W-:Y:S04]  /*2b80*/  @P2 LDGSTS.E.BYPASS.LTC128B.128 [R201+0xb100], [R4.64], !P3 ;  /* 0x0b10000004c92fae */ /* 0x0009e8000d901d48 */
[----:B------:R3:W-:Y:S04]  /*2b90*/  @P2 LDGSTS.E.BYPASS.LTC128B.128 [R201+0xe900], [R2.64], !P0 ;  /* 0x0e90000002c92fae */ /* 0x0007e8000c101d48 */
[----:B------:R-:W0:Y:S02]  /*2ba0*/  LDGDEPBAR ;  /* 0x00000000000079af */ /* 0x000e240000000000 */
[----:B------:R-:W-:-:S02]  /*2bb0*/  @P1 IADD3 R0, R188, -0x20, RZ ;  /* 0xffffffe0bc001810 */ /* 0x000fc40007ffe0ff */
[----:B-1----:R-:W1:Y:S04]  /*2bc0*/  SHFL.IDX PT, R8, R15, RZ, 0x181f ;  /* 0x00181fff0f087589 */ /* 0x002e6800000e0000 */
[----:B------:R-:W-:Y:S04]  /*2bd0*/  SHFL.IDX PT, R9, R15, 0x1, 0x181f ;  /* 0x00381f000f097f89 */ /* 0x000fe800000e0000 */
[----:B------:R-:W-:Y:S04]  /*2be0*/  SHFL.IDX PT, R11, R15, 0x2, 0x181f ;  /* 0x00581f000f0b7f89 */ /* 0x000fe800000e0000 */
[----:B----4-:R-:W4:Y:S01]  /*2bf0*/  SHFL.IDX PT, R5, R14, 0x1, 0x181f ;  /* 0x00381f000e057f89 */ /* 0x010f2200000e0000 */
[----:B------:R-:W-:Y:S01]  /*2c00*/  IMAD.IADD R4, R124, 0x1, -R235 ;  /* 0x000000017c047824 */ /* 0x000fe200078e0aeb */
[----:B---3--:R-:W-:Y:S01]  /*2c10*/  IADD3 R2, P1, R10, R13, RZ ;  /* 0x0000000d0a027210 */ /* 0x008fe20007f3e0ff */
[----:B------:R-:W-:-:S04]  /*2c20*/  DEPBAR.LE SB0, 0x1 ;  /* 0x000080400000791a */ /* 0x000fc80000000000 */
[----:B------:R-:W-:Y:S01]  /*2c30*/  BAR.SYNC.DEFER_BLOCKING 0x0 ;  /* 0x0000000000007b1d */ /* 0x000fe20000010000 */
[----:B------:R-:W-:Y:S01]  /*2c40*/  ISETP.LT.OR P4, PT, R4, 0x1, P6 ;  /* 0x000000010400780c */ /* 0x000fe20003781670 */
[----:B-1----:R-:W-:Y:S01]  /*2c50*/  IMAD.X R3, R8, 0x1, R202, P1 ;  /* 0x0000000108037824 */ /* 0x002fe200008e06ca */
[----:B--2---:R-:W-:Y:S02]  /*2c60*/  IADD3 R6, P1, R10, R12, RZ ;  /* 0x0000000c0a067210 */ /* 0x004fe40007f3e0ff */
[----:B------:R-:W-:Y:S01]  /*2c70*/  ISETP.LT.OR P2, PT, R4, 0x1, P5 ;  /* 0x000000010400780c */ /* 0x000fe20002f41670 */
[----:B------:R-:W1:Y:S02]  /*2c80*/  SHFL.IDX PT, R10, R14, 0x2, 0x181f ;  /* 0x00581f000e0a7f89 */ /* 0x000e6400000e0000 */
[----:B------:R-:W-:Y:S02]  /*2c90*/  IMAD.X R7, R8, 0x1, R203, P1 ;  /* 0x0000000108077824 */ /* 0x000fe400008e06cb */
[----:B------:R2:W3:Y:S04]  /*2ca0*/  LDSM.16.M88.4 R128, [R196] ;  /* 0x00000000c480783b */ /* 0x0004e80000000200 */
[----:B------:R2:W1:Y:S04]  /*2cb0*/  LDSM.16.M88.4 R132, [R197] ;  /* 0x00000000c584783b */ /* 0x0004680000000200 */
[----:B------:R2:W1:Y:S04]  /*2cc0*/  LDSM.16.M88.4 R164, [R199] ;  /* 0x00000000c7a4783b */ /* 0x0004680000000200 */
[----:B------:R2:W1:Y:S04]  /*2cd0*/  LDSM.16.M88.4 R168, [R198] ;  /* 0x00000000c6a8783b */ /* 0x0004680000000200 */
[----:B------:R2:W1:Y:S04]  /*2ce0*/  LDSM.16.M88.4 R172, [R196+0x4000] ;  /* 0x00400000c4ac783b */ /* 0x0004680000000200 */
[----:B------:R2:W1:Y:S04]  /*2cf0*/  LDSM.16.M88.4 R176, [R197+0x4000] ;  /* 0x00400000c5b0783b */ /* 0x0004680000000200 */
[----:B------:R2:W1:Y:S04]  /*2d00*/  LDSM.16.M88.4 R180, [R199+0x4000] ;  /* 0x00400000c7b4783b */ /* 0x0004680000000200 */
[----:B------:R2:W1:Y:S04]  /*2d10*/  LDSM.16.M88.4 R184, [R198+0x4000] ;  /* 0x00400000c6b8783b */ /* 0x0004680000000200 */
[----:B------:R-:W-:Y:S06]  /*2d20*/  BAR.SYNC.DEFER_BLOCKING 0x0 ;  /* 0x0000000000007b1d */ /* 0x000fec0000010000 */
[----:B------:R-:W-:-:S04]  /*2d30*/  DEPBAR.LE SB0, 0x0 ;  /* 0x000080000000791a */ /* 0x000fc80000000000 */
[----:B------:R-:W-:Y:S06]  /*2d40*/  BAR.SYNC.DEFER_BLOCKING 0x0 ;  /* 0x0000000000007b1d */ /* 0x000fec0000010000 */
[----:B------:R2:W1:Y:S04]  /*2d50*/  LDSM.16.M88.4 R20, [R0] ;  /* 0x000000000014783b */ /* 0x0004680000000200 */
[----:B------:R2:W1:Y:S04]  /*2d60*/  LDSM.16.M88.4 R68, [R0+0x800] ;  /* 0x000800000044783b */ /* 0x0004680000000200 */
[----:B------:R2:W1:Y:S04]  /*2d70*/  LDSM.16.M88.4 R64, [R0+0x1000] ;  /* 0x001000000040783b */ /* 0x0004680000000200 */
[----:B------:R2:W1:Y:S04]  /*2d80*/  LDSM.16.M88.4 R52, [R0+0x1800] ;  /* 0x001800000034783b */ /* 0x0004680000000200 */
[----:B------:R2:W1:Y:S04]  /*2d90*/  LDSM.16.M88.4 R80, [R0+0x2000] ;  /* 0x002000000050783b */ /* 0x0004680000000200 */
[----:B------:R2:W1:Y:S04]  /*2da0*/  LDSM.16.M88.4 R92, [R0+0x2800] ;  /* 0x00280000005c783b */ /* 0x0004680000000200 */
[----:B------:R2:W1:Y:S04]  /*2db0*/  LDSM.16.M88.4 R96, [R0+0x3000] ;  /* 0x003000000060783b */ /* 0x0004680000000200 */
[----:B------:R2:W1:Y:S04]  /*2dc0*/  LDSM.16.M88.4 R16, [R188] ;  /* 0x00000000bc10783b */ /* 0x0004680000000200 */
[----:B------:R2:W1:Y:S04]  /*2dd0*/  LDSM.16.M88.4 R32, [R188+0x800] ;  /* 0x00080000bc20783b */ /* 0x0004680000000200 */
[----:B------:R2:W1:Y:S04]  /*2de0*/  LDSM.16.M88.4 R24, [R188+0x1000] ;  /* 0x00100000bc18783b */ /* 0x0004680000000200 */
[----:B------:R2:W1:Y:S04]  /*2df0*/  LDSM.16.M88.4 R36, [R188+0x1800] ;  /* 0x00180000bc24783b */ /* 0x0004680000000200 */
[----:B------:R2:W1:Y:S04]  /*2e00*/  LDSM.16.M88.4 R40, [R188+0x2000] ;  /* 0x00200000bc28783b */ /* 0x0004680000000200 */
[----:B------:R2:W1:Y:S04]  /*2e10*/  LDSM.16.M88.4 R44, [R188+0x2800] ;  /* 0x00280000bc2c783b */ /* 0x0004680000000200 */
[----:B------:R2:W1:Y:S04]  /*2e20*/  LDSM.16.M88.4 R48, [R188+0x3000] ;  /* 0x00300000bc30783b */ /* 0x0004680000000200 */
[----:B------:R-:W-:Y:S01]  /*2e30*/  @!PT LDS RZ, [RZ] ;  /* 0x00000000fffff984 */ /* 0x000fe20000000800 */
[----:B------:R-:W-:Y:S01]  /*2e40*/  @!PT LDS RZ, [RZ] ;  /* 0x00000000fffff984 */ /* 0x000fe20000000800 */
[----:B------:R-:W-:Y:S01]  /*2e50*/  @!PT LDS RZ, [RZ] ;  /* 0x00000000fffff984 */ /* 0x000fe20000000800 */
[----:B------:R4:W-:Y:S01]  /*2e60*/  LDGSTS.E.BYPASS.LTC128B.128 [R201+0x100], [R2.64], !P4 ;  /* 0x0010000002c97fae */ /* 0x0009e2000e101d48 */
[----:B------:R-:W-:-:S03]  /*2e70*/  ISETP.LT.OR P4, PT, R4, 0x21, P6 ;  /* 0x000000210400780c */ /* 0x000fc60003781670 */
[----:B------:R1:W-:Y:S01]  /*2e80*/  LDGSTS.E.BYPASS.LTC128B.128 [R201+0x3900], [R6.64], !P2 ;  /* 0x0390000006c97fae */ /* 0x0003e2000d101d48 */
[----:B------:R-:W-:Y:S02]  /*2e90*/  ISETP.LT.OR P2, PT, R4, 0x21, P5 ;  /* 0x000000210400780c */ /* 0x000fe40002f41670 */
[----:B----4-:R-:W-:-:S05]  /*2ea0*/  IADD3 R2, P1, R5, R13, RZ ;  /* 0x0000000d05027210 */ /* 0x010fca0007f3e0ff */
[----:B------:R-:W-:Y:S01]  /*2eb0*/  IMAD.X R3, R9, 0x1, R202, P1 ;  /* 0x0000000109037824 */ /* 0x000fe200008e06ca */
[----:B------:R-:W-:-:S04]  /*2ec0*/  IADD3 R8, P1, R5, R12, RZ ;  /* 0x0000000c05087210 */ /* 0x000fc80007f3e0ff */
[----:B------:R4:W-:Y:S01]  /*2ed0*/  LDGSTS.E.BYPASS.LTC128B.128 [R201+0x1100], [R2.64], !P4 ;  /* 0x0110000002c97fae */ /* 0x0009e2000e101d48 */
[----:B------:R-:W-:Y:S01]  /*2ee0*/  IMAD.X R9, R9, 0x1, R203, P1 ;  /* 0x0000000109097824 */ /* 0x000fe200008e06cb */
[----:B-1----:R-:W-:Y:S02]  /*2ef0*/  IADD3 R6, P1, R10, R13, RZ ;  /* 0x0000000d0a067210 */ /* 0x002fe40007f3e0ff */
[C---:B------:R-:W-:Y:S02]  /*2f00*/  ISETP.LT.OR P4, PT, R4.reuse, 0x41, P6 ;  /* 0x000000410400780c */ /* 0x040fe40003781670 */
[----:B------:R2:W-:Y:S01]  /*2f10*/  LDGSTS.E.BYPASS.LTC128B.128 [R201+0x4900], [R8.64], !P2 ;  /* 0x0490000008c97fae */ /* 0x0005e2000d101d48 */
[----:B------:R-:W-:Y:S01]  /*2f20*/  IMAD.X R7, R11, 0x1, R202, P1 ;  /* 0x000000010b077824 */ /* 0x000fe200008e06ca */
[----:B------:R-:W-:-:S09]  /*2f30*/  ISETP.LT.OR P2, PT, R4, 0x41, P5 ;  /* 0x000000410400780c */ /* 0x000fd20002f41670 */
[----:B------:R2:W-:Y:S01]  /*2f40*/  LDGSTS.E.BYPASS.LTC128B.128 [R201+0x2100], [R6.64], !P4 ;  /* 0x0210000006c97fae */ /* 0x0005e2000e101d48 */
[----:B------:R-:W-:Y:S02]  /*2f50*/  ISETP.GT.AND P4, PT, R28, 0x6f, PT ;  /* 0x0000006f1c00780c */ /* 0x000fe40003f84270 */
[----:B----4-:R-:W-:Y:S02]  /*2f60*/  IADD3 R2, P1, R10, R12, RZ ;  /* 0x0000000c0a027210 */ /* 0x010fe40007f3e0ff */
[----:B------:R-:W1:Y:S03]  /*2f70*/  S2R R12, SR_TID.X ;  /* 0x00000000000c7919 */ /* 0x000e660000002100 */
[----:B------:R-:W-:-:S05]  /*2f80*/  IMAD.X R3, R11, 0x1, R203, P1 ;  /* 0x000000010b037824 */ /* 0x000fca00008e06cb */
[----:B------:R2:W-:Y:S01]  /*2f90*/  LDGSTS.E.BYPASS.LTC128B.128 [R201+0x5900], [R2.64], !P2 ;  /* 0x0590000002c97fae */ /* 0x0005e2000d101d48 */
[----:B-1----:R-:W-:-:S13]  /*2fa0*/  ISETP.GT.AND P1, PT, R12, 0x7f, PT ;  /* 0x0000007f0c00780c */ /* 0x002fda0003f24270 */
[----:B------:R-:W-:Y:S05]  /*2fb0*/  @P1 BRA `(.L_x_183) ;  /* 0x0000010000001947 */ /* 0x000fea0003800000 */
[----:B--23--:R-:W-:Y:S05]  /*2fc0*/  BRA.DIV ~URZ, `(.L_x_184) ;  /* 0x0000ad127f007947 */ /* 0x00cfea000b800000 */
[----:B------:R1:W2:Y:S04]  /*2fd0*/  SHFL.IDX PT, R0, R15, 0x3, 0x181f ;  /* 0x00781f000f007f89 */ /* 0x0002a800000e0000 */
[----:B------:R1:W3:Y:S02]  /*2fe0*/  SHFL.IDX PT, R2, R14, 0x3, 0x181f ;  /* 0x00781f000e027f89 */ /* 0x0002e400000e0000 */
.L_x_280:
[----:B------:R-:W-:Y:S01]  /*2ff0*/  IMAD.SHL.U32 R5, R231, 0x2, RZ ;  /* 0x00000002e7057824 */ /* 0x000fe200078e00ff */
[----:B------:R-:W-:Y:S01]  /*3000*/  ISETP.LT.OR P6, PT, R4, 0x61, P6 ;  /* 0x000000610400780c */ /* 0x000fe200037c1670 */
[----:B------:R-:W-:Y:S01]  /*3010*/  IMAD.SHL.U32 R3, R238, 0x2, RZ ;  /* 0x00000002ee037824 */ /* 0x000fe200078e00ff */
[----:B------:R-:W-:Y:S02]  /*3020*/  ISETP.LT.OR P5, PT, R4, 0x61, P5 ;  /* 0x000000610400780c */ /* 0x000fe40002fa1670 */
[C---:B---3--:R-:W-:Y:S02]  /*3030*/  IADD3 R4, P2, R2.reuse, R5, RZ ;  /* 0x0000000502047210 */ /* 0x048fe40007f5e0ff */
[----:B------:R-:W-:-:S03]  /*3040*/  IADD3 R2, P1, R2, R3, RZ ;  /* 0x0000000302027210 */ /* 0x000fc60007f3e0ff */
[C---:B--2---:R-:W-:Y:S02]  /*3050*/  IMAD.X R5, R0.reuse, 0x1, R202, P2 ;  /* 0x0000000100057824 */ /* 0x044fe400010e06ca */
[----:B------:R-:W-:-:S03]  /*3060*/  IMAD.X R3, R0, 0x1, R203, P1 ;  /* 0x0000000100037824 */ /* 0x000fc600008e06cb */
[----:B------:R-:W-:Y:S01]  /*3070*/  @!PT LDS RZ, [RZ] ;  /* 0x00000000fffff984 */ /* 0x000fe20000000800 */
[----:B------:R-:W-:Y:S01]  /*3080*/  @!PT LDS RZ, [RZ] ;  /* 0x00000000fffff984 */ /* 0x000fe20000000800 */
[----:B------:R-:W-:Y:S01]  /*3090*/  @!PT LDS RZ, [RZ] ;  /* 0x00000000fffff984 */ /* 0x000fe20000000800 */
[----:B------:R2:W-:Y:S04]  /*30a0*/  LDGSTS.E.BYPASS.LTC128B.128 [R201+0x3100], [R4.64], !P6 ;  /* 0x0310000004c97fae */ /* 0x0005e8000f101d48 */
[----:B------:R2:W-:Y:S02]  /*30b0*/  LDGSTS.E.BYPASS.LTC128B.128 [R201+0x6900], [R2.64], !P5 ;  /* 0x0690000002c97fae */ /* 0x0005e4000e901d48 */
.L_x_183:
[----:B--23--:R-:W-:Y:S05]  /*30c0*/  BSYNC B0 ;  /* 0x0000000000007941 */ /* 0x00cfea0003800000 */
.L_x_182:
[----:B------:R-:W-:Y:S01]  /*30d0*/  R2P PR, R234, 0x6 ;  /* 0x00000006ea007804 */ /* 0x000fe20000000000 */
[----:B------:R-:W-:Y:S01]  /*30e0*/  IMAD.MOV.U32 R0, RZ, RZ, 0x40 ;  /* 0x00000040ff007424 */ /* 0x000fe200078e00ff */
[----:B-1----:R-:W-:Y:S01]  /*30f0*/  HMMA.16816.F32.BF16 R12, R128, R16, RZ ;  /* 0x00000010800c723c */ /* 0x002fe200000418ff */
[----:B------:R-:W-:Y:S01]  /*3100*/  IADD3 R194, R188, 0x20, RZ ;  /* 0x00000020bcc27810 */ /* 0x000fe20007ffe0ff */
[----:B------:R-:W0:Y:S01]  /*3110*/  LDGDEPBAR ;  /* 0x00000000000079af */ /* 0x000e220000000000 */
[----:B------:R-:W-:Y:S01]  /*3120*/  BSSY B1, `(.L_x_185) ;  /* 0x000010a000017945 */ /* 0x000fe20003800000 */
[----:B------:R-:W-:-:S04]  /*3130*/  SEL R0, R0, 0xffffffc0, !P2 ;  /* 0xffffffc000007807 */ /* 0x000fc80005000000 */
[C---:B------:R-:W-:Y:S01]  /*3140*/  HMMA.16816.F32.BF16 R8, R128.reuse, R18, RZ ;  /* 0x000000128008723c */ /* 0x040fe200000418ff */
[C---:B------:R-:W-:Y:S02]  /*3150*/  IMAD.IADD R2, R188.reuse, 0x1, R0 ;  /* 0x00000001bc027824 */ /* 0x040fe400078e0200 */
[----:B------:R-:W-:Y:S02]  /*3160*/  @P1 IADD3 R194, R188, -0x20, RZ ;  /* 0xffffffe0bcc21810 */ /* 0x000fe40007ffe0ff */
[----:B------:R-:W-:Y:S01]  /*3170*/  ISETP.GT.AND P1, PT, R125, R239, PT ;  /* 0x000000ef7d00720c */ /* 0x000fe20003f24270 */
[----:B------:R-:W1:Y:S02]  /*3180*/  LDSM.16.M88.4 R76, [R2+0x1000] ;  /* 0x00100000024c783b */ /* 0x000e640000000200 */
[C---:B------:R-:W-:Y:S01]  /*3190*/  HMMA.16816.F32.BF16 R28, R128.reuse, R24, RZ ;  /* 0x00000018801c723c */ /* 0x040fe200000418ff */
[----:B------:R-:W-:Y:S01]  /*31a0*/  IMAD.IADD R189, R0, 0x1, R194 ;  /* 0x0000000100bd7824 */ /* 0x000fe200078e02c2 */
[----:B------:R-:W2:Y:S04]  /*31b0*/  LDSM.16.M88.4 R72, [R2+0x800] ;  /* 0x000800000248783b */ /* 0x000ea80000000200 */
[----:B------:R-:W3:Y:S02]  /*31c0*/  LDSM.16.M88.4 R56, [R2] ;  /* 0x000000000238783b */ /* 0x000ee40000000200 */
[----:B------:R-:W-:Y:S02]  /*31d0*/  HMMA.16816.F32.BF16 R4, R128, R32, RZ ;  /* 0x000000208004723c */ /* 0x000fe400000418ff */
[----:B------:R-:W-:Y:S06]  /*31e0*/  LDSM.16.M88.4 R120, [R189+0x6000] ;  /* 0x00600000bd78783b */ /* 0x000fec0000000200 */
[C---:B------:R-:W-:Y:S08]  /*31f0*/  HMMA.16816.F32.BF16 R84, R132.reuse, R20, R12 ;  /* 0x000000148454723c */ /* 0x040ff0000004180c */
[----:B------:R-:W-:Y:S08]  /*3200*/  HMMA.16816.F32.BF16 R100, R132, R22, R8 ;  /* 0x000000168464723c */ /* 0x000ff00000041808 */
[C---:B------:R-:W-:Y:S08]  /*3210*/  HMMA.16816.F32.BF16 R24, R128.reuse, R26, RZ ;  /* 0x0000001a8018723c */ /* 0x040ff000000418ff */
[C---:B------:R-:W-:Y:S08]  /*3220*/  HMMA.16816.F32.BF16 R20, R128.reuse, R36, RZ ;  /* 0x000000248014723c */ /* 0x040ff000000418ff */
[----:B------:R-:W-:Y:S08]  /*3230*/  HMMA.16816.F32.BF16 R16, R128, R38, RZ ;  /* 0x000000268010723c */ /* 0x000ff000000418ff */
[C---:B------:R-:W-:Y:S08]  /*3240*/  HMMA.16816.F32.BF16 R28, R132.reuse, R64, R28 ;  /* 0x00000040841c723c */ /* 0x040ff0000004181c */
[----:B------:R-:W-:Y:S08]  /*3250*/  HMMA.16816.F32.BF16 R88, R132, R68, R4 ;  /* 0x000000448458723c */ /* 0x000ff00000041804 */
[C---:B------:R-:W-:Y:S08]  /*3260*/  HMMA.16816.F32.BF16 R12, R128.reuse, R40, RZ ;  /* 0x00000028800c723c */ /* 0x040ff000000418ff */
[C---:B------:R-:W-:Y:S08]  /*3270*/  HMMA.16816.F32.BF16 R4, R128.reuse, R44, RZ ;  /* 0x0000002c8004723c */ /* 0x040ff000000418ff */
[C---:B------:R-:W-:Y:S08]  /*3280*/  HMMA.16816.F32.BF16 R36, R128.reuse, R46, RZ ;  /* 0x0000002e8024723c */ /* 0x040ff000000418ff */
[C---:B------:R-:W-:Y:S08]  /*3290*/  HMMA.16816.F32.BF16 R44, R128.reuse, R48, RZ ;  /* 0x00000030802c723c */ /* 0x040ff000000418ff */
[C---:B------:R-:W-:Y:S08]  /*32a0*/  HMMA.16816.F32.BF16 R32, R128.reuse, R34, RZ ;  /* 0x000000228020723c */ /* 0x040ff000000418ff */
[----:B------:R-:W-:Y:S08]  /*32b0*/  HMMA.16816.F32.BF16 R8, R128, R42, RZ ;  /* 0x0000002a8008723c */ /* 0x000ff000000418ff */
[C---:B------:R-:W-:Y:S01]  /*32c0*/  HMMA.16816.F32.BF16 R64, R132.reuse, R66, R24 ;  /* 0x000000428440723c */ /* 0x040fe20000041818 */
[----:B------:R-:W4:Y:S07]  /*32d0*/  LDSM.16.M88.4 R24, [R2+0x1800] ;  /* 0x001800000218783b */ /* 0x000f2e0000000200 */
[C---:B------:R-:W-:Y:S01]  /*32e0*/  HMMA.16816.F32.BF16 R60, R132.reuse, R52, R20 ;  /* 0x00000034843c723c */ /* 0x040fe20000041814 */
[----:B------:R-:W-:Y:S07]  /*32f0*/  LDSM.16.M88.4 R20, [R2+0x2000] ;  /* 0x002000000214783b */ /* 0x000fee0000000200 */
[----:B------:R-:W-:Y:S01]  /*3300*/  HMMA.16816.F32.BF16 R52, R132, R54, R16 ;  /* 0x000000368434723c */ /* 0x000fe20000041810 */
[----:B------:R-:W5:Y:S07]  /*3310*/  LDSM.16.M88.4 R16, [R2+0x2800] ;  /* 0x002800000210783b */ /* 0x000f6e0000000200 */
[----:B-1----:R-:W-:Y:S01]  /*3320*/  HMMA.16816.F32.BF16 R104, R164, R76, R28 ;  /* 0x0000004ca468723c */ /* 0x002fe2000004181c */
[----:B------:R-:W1:Y:S07]  /*3330*/  LDSM.16.M88.4 R28, [R2+0x3000] ;  /* 0x00300000021c783b */ /* 0x000e6e0000000200 */
[C---:B------:R-:W-:Y:S08]  /*3340*/  HMMA.16816.F32.BF16 R40, R132.reuse, R80, R12 ;  /* 0x000000508428723c */ /* 0x040ff0000004180c */
[----:B------:R-:W-:Y:S08]  /*3350*/  HMMA.16816.F32.BF16 R12, R132, R92, R4 ;  /* 0x0000005c840c723c */ /* 0x000ff00000041804 */
[----:B------:R-:W-:Y:S08]  /*3360*/  HMMA.16816.F32.BF16 R48, R128, R50, RZ ;  /* 0x000000328030723c */ /* 0x000ff000000418ff */
[C---:B------:R-:W-:Y:S08]  /*3370*/  HMMA.16816.F32.BF16 R4, R132.reuse, R96, R44 ;  /* 0x000000608404723c */ /* 0x040ff0000004182c */
[C---:B------:R-:W-:Y:S08]  /*3380*/  HMMA.16816.F32.BF16 R68, R132.reuse, R70, R32 ;  /* 0x000000468444723c */ /* 0x040ff00000041820 */
[C---:B------:R-:W-:Y:S08]  /*3390*/  HMMA.16816.F32.BF16 R32, R132.reuse, R82, R8 ;  /* 0x000000528420723c */ /* 0x040ff00000041808 */
[----:B------:R-:W-:Y:S01]  /*33a0*/  HMMA.16816.F32.BF16 R8, R132, R94, R36 ;  /* 0x0000005e8408723c */ /* 0x000fe20000041824 */
[----:B------:R-:W1:Y:S07]  /*33b0*/  LDSM.16.M88.4 R36, [R189] ;  /* 0x00000000bd24783b */ /* 0x000e6e0000000200 */
[C---:B--2---:R-:W-:Y:S08]  /*33c0*/  HMMA.16816.F32.BF16 R92, R164.reuse, R72, R88 ;  /* 0x00000048a45c723c */ /* 0x044ff00000041858 */
[C---:B------:R-:W-:Y:S08]  /*33d0*/  HMMA.16816.F32.BF16 R88, R164.reuse, R78, R64 ;  /* 0x0000004ea458723c */ /* 0x040ff00000041840 */
[C---:B---3--:R-:W-:Y:S08]  /*33e0*/  HMMA.16816.F32.BF16 R84, R164.reuse, R56, R84 ;  /* 0x00000038a454723c */ /* 0x048ff00000041854 */
[C---:B------:R-:W-:Y:S01]  /*33f0*/  HMMA.16816.F32.BF16 R100, R164.reuse, R58, R100 ;  /* 0x0000003aa464723c */ /* 0x040fe20000041864 */
[----:B------:R-:W2:Y:S07]  /*3400*/  LDSM.16.M88.4 R56, [R189+0x800] ;  /* 0x00080000bd38783b */ /* 0x000eae0000000200 */
[----:B----4-:R-:W-:Y:S08]  /*3410*/  HMMA.16816.F32.BF16 R76, R164, R24, R60 ;  /* 0x00000018a44c723c */ /* 0x010ff0000004183c */
[----:B------:R-:W-:Y:S01]  /*3420*/  HMMA.16816.F32.BF16 R80, R132, R98, R48 ;  /* 0x000000628450723c */ /* 0x000fe20000041830 */
[----:B------:R-:W3:Y:S07]  /*3430*/  LDSM.16.M88.4 R48, [R189+0x1000] ;  /* 0x00100000bd30783b */ /* 0x000eee0000000200 */
[C---:B-----5:R-:W-:Y:S01]  /*3440*/  HMMA.16816.F32.BF16 R60, R164.reuse, R16, R12 ;  /* 0x00000010a43c723c */ /* 0x060fe2000004180c */
[----:B------:R-:W-:Y:S07]  /*3450*/  LDSM.16.M88.4 R12, [R189+0x2000] ;  /* 0x00200000bd0c783b */ /* 0x000fee0000000200 */
[C---:B-1----:R-:W-:Y:S01]  /*3460*/  HMMA.16816.F32.BF16 R44, R164.reuse, R28, R4 ;  /* 0x0000001ca42c723c */ /* 0x042fe20000041804 */
[----:B------:R-:W1:Y:S07]  /*3470*/  LDSM.16.M88.4 R4, [R189+0x1800] ;  /* 0x00180000bd04783b */ /* 0x000e6e0000000200 */
[C---:B------:R-:W-:Y:S08]  /*3480*/  HMMA.16816.F32.BF16 R96, R164.reuse, R74, R68 ;  /* 0x0000004aa460723c */ /* 0x040ff00000041844 */
[C---:B------:R-:W-:Y:S01]  /*3490*/  HMMA.16816.F32.BF16 R68, R164.reuse, R20, R40 ;  /* 0x00000014a444723c */ /* 0x040fe20000041828 */
[----:B------:R-:W4:Y:S07]  /*34a0*/  LDSM.16.M88.4 R40, [R189+0x2800] ;  /* 0x00280000bd28783b */ /* 0x000f2e0000000200 */
[C---:B------:R-:W-:Y:S08]  /*34b0*/  HMMA.16816.F32.BF16 R72, R164.reuse, R26, R52 ;  /* 0x0000001aa448723c */ /* 0x040ff00000041834 */
[C---:B------:R-:W-:Y:S08]  /*34c0*/  HMMA.16816.F32.BF16 R64, R164.reuse, R22, R32 ;  /* 0x00000016a440723c */ /* 0x040ff00000041820 */
[----:B------:R-:W-:Y:S01]  /*34d0*/  HMMA.16816.F32.BF16 R52, R164, R18, R8 ;  /* 0x00000012a434723c */ /* 0x000fe20000041808 */
[----:B------:R-:W-:Y:S07]  /*34e0*/  LDSM.16.M88.4 R8, [R188+0x4000] ;  /* 0x00400000bc08783b */ /* 0x000fee0000000200 */
[C---:B------:R-:W-:Y:S08]  /*34f0*/  HMMA.16816.F32.BF16 R24, R168.reuse, R36, R84 ;  /* 0x00000024a818723c */ /* 0x040ff00000041854 */
[----:B------:R-:W-:Y:S01]  /*3500*/  HMMA.16816.F32.BF16 R20, R168, R38, R100 ;  /* 0x00000026a814723c */ /* 0x000fe20000041864 */
[----:B------:R-:W5:Y:S07]  /*3510*/  LDSM.16.M88.4 R36, [R189+0x3000] ;  /* 0x00300000bd24783b */ /* 0x000f6e0000000200 */
[----:B------:R-:W-:Y:S01]  /*3520*/  HMMA.16816.F32.BF16 R32, R164, R30, R80 ;  /* 0x0000001ea420723c */ /* 0x000fe20000041850 */
[----:B------:R-:W4:Y:S07]  /*3530*/  LDSM.16.M88.4 R28, [R188+0x3800] ;  /* 0x00380000bc1c783b */ /* 0x000f2e0000000200 */
[C---:B--2---:R-:W-:Y:S08]  /*3540*/  HMMA.16816.F32.BF16 R80, R168.reuse, R58, R96 ;  /* 0x0000003aa850723c */ /* 0x044ff00000041860 */
[C---:B---3--:R-:W-:Y:S08]  /*3550*/  HMMA.16816.F32.BF16 R96, R168.reuse, R48, R104 ;  /* 0x00000030a860723c */ /* 0x048ff00000041868 */
[C---:B-1----:R-:W-:Y:S08]  /*3560*/  HMMA.16816.F32.BF16 R116, R168.reuse, R4, R76 ;  /* 0x00000004a874723c */ /* 0x042ff0000004184c */
[C---:B------:R-:W-:Y:S01]  /*3570*/  HMMA.16816.F32.BF16 R112, R168.reuse, R6, R72 ;  /* 0x00000006a870723c */ /* 0x040fe20000041848 */
[----:B------:R-:W1:Y:S04]  /*3580*/  LDSM.16.M88.4 R4, [R188+0x4800] ;  /* 0x00480000bc04783b */ /* 0x000e680000000200 */
[----:B------:R-:W-:Y:S03]  /*3590*/  LDSM.16.M88.4 R72, [R194+0x3800] ;  /* 0x00380000c248783b */ /* 0x000fe60000000200 */
[C---:B------:R-:W-:Y:S08]  /*35a0*/  HMMA.16816.F32.BF16 R108, R168.reuse, R12, R68 ;  /* 0x0000000ca86c723c */ /* 0x040ff00000041844 */
[C---:B------:R-:W-:Y:S01]  /*35b0*/  HMMA.16816.F32.BF16 R100, R168.reuse, R14, R64 ;  /* 0x0000000ea864723c */ /* 0x040fe20000041840 */
[----:B------:R-:W2:Y:S04]  /*35c0*/  LDSM.16.M88.4 R12, [R188+0x5000] ;  /* 0x00500000bc0c783b */ /* 0x000ea80000000200 */
[----:B------:R-:W-:Y:S03]  /*35d0*/  LDSM.16.M88.4 R64, [R188+0x6800] ;  /* 0x00680000bc40783b */ /* 0x000fe60000000200 */
[C---:B------:R-:W-:Y:S01]  /*35e0*/  HMMA.16816.F32.BF16 R16, R168.reuse, R56, R92 ;  /* 0x00000038a810723c */ /* 0x040fe2000004185c */
[----:B------:R-:W-:Y:S07]  /*35f0*/  LDSM.16.M88.4 R56, [R194+0x4000] ;  /* 0x00400000c238783b */ /* 0x000fee0000000200 */
[C---:B------:R-:W-:Y:S01]  /*3600*/  HMMA.16816.F32.BF16 R104, R168.reuse, R50, R88 ;  /* 0x00000032a868723c */ /* 0x040fe20000041858 */
[----:B------:R-:W-:Y:S07]  /*3610*/  LDSM.16.M88.4 R48, [R188+0x6000] ;  /* 0x00600000bc30783b */ /* 0x000fee0000000200 */
[C---:B----4-:R-:W-:Y:S08]  /*3620*/  HMMA.16816.F32.BF16 R92, R168.reuse, R40, R60 ;  /* 0x00000028a85c723c */ /* 0x050ff0000004183c */
[C---:B------:R-:W-:Y:S01]  /*3630*/  HMMA.16816.F32.BF16 R88, R168.reuse, R42, R52 ;  /* 0x0000002aa858723c */ /* 0x040fe20000041834 */
[----:B------:R-:W3:Y:S07]  /*3640*/  LDSM.16.M88.4 R40, [R188+0x5800] ;  /* 0x00580000bc28783b */ /* 0x000eee0000000200 */
[C---:B-----5:R-:W-:Y:S08]  /*3650*/  HMMA.16816.F32.BF16 R60, R168.reuse, R36, R44 ;  /* 0x00000024a83c723c */ /* 0x060ff0000004182c */
[----:B------:R-:W-:Y:S01]  /*3660*/  HMMA.16816.F32.BF16 R84, R168, R38, R32 ;  /* 0x00000026a854723c */ /* 0x000fe20000041820 */
[----:B------:R-:W4:Y:S07]  /*3670*/  LDSM.16.M88.4 R36, [R194+0x4800] ;  /* 0x00480000c224783b */ /* 0x000f2e0000000200 */
[C---:B------:R-:W-:Y:S01]  /*3680*/  HMMA.16816.F32.BF16 R76, R172.reuse, R28, R24 ;  /* 0x0000001cac4c723c */ /* 0x040fe20000041818 */
[----:B------:R-:W-:Y:S07]  /*3690*/  LDSM.16.M88.4 R24, [R194+0x5800] ;  /* 0x00580000c218783b */ /* 0x000fee0000000200 */
[C---:B------:R-:W-:Y:S01]  /*36a0*/  HMMA.16816.F32.BF16 R68, R172.reuse, R30, R20 ;  /* 0x0000001eac44723c */ /* 0x040fe20000041814 */
[----:B------:R-:W5:Y:S07]  /*36b0*/  LDSM.16.M88.4 R28, [R194+0x5000] ;  /* 0x00500000c21c783b */ /* 0x000f6e0000000200 */
[C---:B------:R-:W-:Y:S08]  /*36c0*/  HMMA.16816.F32.BF16 R52, R172.reuse, R8, R16 ;  /* 0x00000008ac34723c */ /* 0x040ff00000041810 */
[C---:B------:R-:W-:Y:S01]  /*36d0*/  HMMA.16816.F32.BF16 R44, R172.reuse, R10, R80 ;  /* 0x0000000aac2c723c */ /* 0x040fe20000041850 */
[----:B------:R-:W-:Y:S07]  /*36e0*/  LDSM.16.M88.4 R80, [R194+0x6000] ;  /* 0x00600000c250783b */ /* 0x000fee0000000200 */
[C---:B-1----:R-:W-:Y:S08]  /*36f0*/  HMMA.16816.F32.BF16 R20, R172.reuse, R6, R104 ;  /* 0x00000006ac14723c */ /* 0x042ff00000041868 */
[C---:B--2---:R-:W-:Y:S08]  /*3700*/  HMMA.16816.F32.BF16 R16, R172.reuse, R12, R116 ;  /* 0x0000000cac10723c */ /* 0x044ff00000041874 */
[C---:B------:R-:W-:Y:S01]  /*3710*/  HMMA.16816.F32.BF16 R32, R172.reuse, R4, R96 ;  /* 0x00000004ac20723c */ /* 0x040fe20000041860 */
[----:B------:R-:W1:Y:S07]  /*3720*/  LDSM.16.M88.4 R96, [R194+0x6800] ;  /* 0x00680000c260783b */ /* 0x000e6e0000000200 */
[C---:B------:R-:W-:Y:S01]  /*3730*/  HMMA.16816.F32.BF16 R12, R172.reuse, R14, R112 ;  /* 0x0000000eac0c723c */ /* 0x040fe20000041870 */
[----:B------:R-:W-:Y:S07]  /*3740*/  LDSM.16.M88.4 R112, [R2+0x4000] ;  /* 0x004000000270783b */ /* 0x000fee0000000200 */
[C---:B---3--:R-:W-:Y:S08]  /*3750*/  HMMA.16816.F32.BF16 R8, R172.reuse, R40, R108 ;  /* 0x00000028ac08723c */ /* 0x048ff0000004186c */
[C---:B------:R-:W-:Y:S08]  /*3760*/  HMMA.16816.F32.BF16 R60, R172.reuse, R64, R60 ;  /* 0x00000040ac3c723c */ /* 0x040ff0000004183c */
[C---:B------:R-:W-:Y:S01]  /*3770*/  HMMA.16816.F32.BF16 R84, R172.reuse, R66, R84 ;  /* 0x00000042ac54723c */ /* 0x040fe20000041854 */
[----:B------:R-:W2:Y:S07]  /*3780*/  LDSM.16.M88.4 R64, [R2+0x3800] ;  /* 0x003800000240783b */ /* 0x000eae0000000200 */
[C---:B------:R-:W-:Y:S01]  /*3790*/  HMMA.16816.F32.BF16 R4, R172.reuse, R42, R100 ;  /* 0x0000002aac04723c */ /* 0x040fe20000041864 */
[----:B------:R-:W-:Y:S07]  /*37a0*/  LDSM.16.M88.4 R100, [R189+0x3800] ;  /* 0x00380000bd64783b */ /* 0x000fee0000000200 */
[C---:B------:R-:W-:Y:S08]  /*37b0*/  HMMA.16816.F32.BF16 R40, R172.reuse, R48, R92 ;  /* 0x00000030ac28723c */ /* 0x040ff0000004185c */
[----:B------:R-:W-:Y:S01]  /*37c0*/  HMMA.16816.F32.BF16 R48, R172, R50, R88 ;  /* 0x00000032ac30723c */ /* 0x000fe20000041858 */
[----:B------:R-:W-:Y:S07]  /*37d0*/  LDSM.16.M88.4 R88, [R2+0x6800] ;  /* 0x006800000258783b */ /* 0x000fee0000000200 */
[C---:B------:R-:W-:Y:S08]  /*37e0*/  HMMA.16816.F32.BF16 R52, R176.reuse, R56, R52 ;  /* 0x00000038b034723c */ /* 0x040ff00000041834 */
[C---:B------:R-:W-:Y:S08]  /*37f0*/  HMMA.16816.F32.BF16 R116, R176.reuse, R58, R44 ;  /* 0x0000003ab074723c */ /* 0x040ff0000004182c */
[C---:B----4-:R-:W-:Y:S08]  /*3800*/  HMMA.16816.F32.BF16 R108, R176.reuse, R38, R20 ;  /* 0x00000026b06c723c */ /* 0x050ff00000041814 */
[C---:B------:R-:W-:Y:S08]  /*3810*/  HMMA.16816.F32.BF16 R56, R176.reuse, R36, R32 ;  /* 0x00000024b038723c */ /* 0x040ff00000041820 */
[C---:B-----5:R-:W-:Y:S01]  /*3820*/  HMMA.16816.F32.BF16 R20, R176.reuse, R30, R12 ;  /* 0x0000001eb014723c */ /* 0x060fe2000004180c */
[----:B------:R-:W3:Y:S07]  /*3830*/  LDSM.16.M88.4 R12, [R2+0x5000] ;  /* 0x00500000020c783b */ /* 0x000eee0000000200 */
[C---:B------:R-:W-:Y:S08]  /*3840*/  HMMA.16816.F32.BF16 R76, R176.reuse, R72, R76 ;  /* 0x00000048b04c723c */ /* 0x040ff0000004184c */
[C---:B------:R-:W-:Y:S01]  /*3850*/  HMMA.16816.F32.BF16 R68, R176.reuse, R74, R68 ;  /* 0x0000004ab044723c */ /* 0x040fe20000041844 */
[----:B------:R-:W-:Y:S07]  /*3860*/  LDSM.16.M88.4 R72, [R189+0x5800] ;  /* 0x00580000bd48783b */ /* 0x000fee0000000200 */
[C---:B------:R-:W-:Y:S01]  /*3870*/  HMMA.16816.F32.BF16 R104, R176.reuse, R28, R16 ;  /* 0x0000001cb068723c */ /* 0x040fe20000041810 */
[----:B------:R-:W4:Y:S04]  /*3880*/  LDSM.16.M88.4 R16, [R2+0x4800] ;  /* 0x004800000210783b */ /* 0x000f280000000200 */
[----:B------:R-:W-:Y:S03]  /*3890*/  LDSM.16.M88.4 R28, [R2+0x6000] ;  /* 0x00600000021c783b */ /* 0x000fe60000000200 */
[C---:B------:R-:W-:Y:S01]  /*38a0*/  HMMA.16816.F32.BF16 R36, R176.reuse, R24, R8 ;  /* 0x00000018b024723c */ /* 0x040fe20000041808 */
[----:B------:R-:W5:Y:S07]  /*38b0*/  LDSM.16.M88.4 R8, [R2+0x5800] ;  /* 0x005800000208783b */ /* 0x000f6e0000000200 */
[C---:B------:R-:W-:Y:S08]  /*38c0*/  HMMA.16816.F32.BF16 R4, R176.reuse, R26, R4 ;  /* 0x0000001ab004723c */ /* 0x040ff00000041804 */
[C---:B-1----:R-:W-:Y:S08]  /*38d0*/  HMMA.16816.F32.BF16 R44, R176.reuse, R96, R60 ;  /* 0x00000060b02c723c */ /* 0x042ff0000004183c */
[C---:B------:R-:W-:Y:S08]  /*38e0*/  HMMA.16816.F32.BF16 R24, R176.reuse, R80, R40 ;  /* 0x00000050b018723c */ /* 0x040ff00000041828 */
[C---:B------:R-:W-:Y:S01]  /*38f0*/  HMMA.16816.F32.BF16 R32, R176.reuse, R82, R48 ;  /* 0x00000052b020723c */ /* 0x040fe20000041830 */
[----:B------:R-:W-:Y:S07]  /*3900*/  LDSM.16.M88.4 R80, [R189+0x4800] ;  /* 0x00480000bd50783b */ /* 0x000fee0000000200 */
[----:B------:R-:W-:Y:S01]  /*3910*/  HMMA.16816.F32.BF16 R96, R176, R98, R84 ;  /* 0x00000062b060723c */ /* 0x000fe20000041854 */
[----:B------:R-:W-:Y:S07]  /*3920*/  LDSM.16.M88.4 R84, [R189+0x4000] ;  /* 0x00400000bd54783b */ /* 0x000fee0000000200 */
[C---:B--2---:R-:W-:Y:S01]  /*3930*/  HMMA.16816.F32.BF16 R92, R180.reuse, R64, R76 ;  /* 0x00000040b45c723c */ /* 0x044fe2000004184c */
[----:B------:R-:W1:Y:S07]  /*3940*/  LDSM.16.M88.4 R76, [R189+0x5000] ;  /* 0x00500000bd4c783b */ /* 0x000e6e0000000200 */
[C---:B------:R-:W-:Y:S08]  /*3950*/  HMMA.16816.F32.BF16 R68, R180.reuse, R66, R68 ;  /* 0x00000042b444723c */ /* 0x040ff00000041844 */
[C---:B------:R-:W-:Y:S08]  /*3960*/  HMMA.16816.F32.BF16 R64, R180.reuse, R112, R52 ;  /* 0x00000070b440723c */ /* 0x040ff00000041834 */
[----:B------:R-:W-:Y:S01]  /*3970*/  HMMA.16816.F32.BF16 R60, R180, R114, R116 ;  /* 0x00000072b43c723c */ /* 0x000fe20000041874 */
[----:B------:R-:W2:Y:S01]  /*3980*/  LDSM.16.M88.4 R112, [R189+0x6800] ;  /* 0x00680000bd70783b */ /* 0x000ea20000000200 */
[----:B------:R-:W-:-:S06]  /*3990*/  DEPBAR.LE SB0, 0x0 ;  /* 0x000080000000791a */ /* 0x000fcc0000000000 */
[C---:B---3--:R-:W-:Y:S08]  /*39a0*/  HMMA.16816.F32.BF16 R40, R180.reuse, R14, R20 ;  /* 0x0000000eb428723c */ /* 0x048ff00000041814 */
[C---:B----4-:R-:W-:Y:S08]  /*39b0*/  HMMA.16816.F32.BF16 R56, R180.reuse, R16, R56 ;  /* 0x00000010b438723c */ /* 0x050ff00000041838 */
[C---:B------:R-:W-:Y:S08]  /*39c0*/  HMMA.16816.F32.BF16 R52, R180.reuse, R18, R108 ;  /* 0x00000012b434723c */ /* 0x040ff0000004186c */
[C---:B------:R-:W-:Y:S08]  /*39d0*/  HMMA.16816.F32.BF16 R48, R180.reuse, R12, R104 ;  /* 0x0000000cb430723c */ /* 0x040ff00000041868 */
[C---:B-----5:R-:W-:Y:S08]  /*39e0*/  HMMA.16816.F32.BF16 R36, R180.reuse, R8, R36 ;  /* 0x00000008b424723c */ /* 0x060ff00000041824 */
        /* <DEDUP_REMOVED lines=17> */
[C---:B--2---:R-:W-:Y:S08]  /*3b00*/  HMMA.16816.F32.BF16 R44, R184.reuse, R112, R8 ;  /* 0x00000070b82c723c */ /* 0x044ff00000041808 */
[----:B------:R-:W-:Y:S01]  /*3b10*/  HMMA.16816.F32.BF16 R32, R184, R114, R4 ;  /* 0x00000072b820723c */ /* 0x000fe20000041804 */
[----:B------:R-:W-:Y:S06]  /*3b20*/  BAR.SYNC.DEFER_BLOCKING 0x0 ;  /* 0x0000000000007b1d */ /* 0x000fec0000010000 */
[----:B------:R-:W-:Y:S01]  /*3b30*/  @!UPT UIADD3 URZ, URZ, URZ, URZ ;  /* 0x0000003f3f3ff290 */ /* 0x000fe2000fffe03f */
[----:B------:R-:W-:Y:S11]  /*3b40*/  @!P1 BRA `(.L_x_186) ;  /* 0x0000067000009947 */ /* 0x000ff60003800000 */
[----:B------:R-:W-:Y:S02]  /*3b50*/  IMAD.MOV.U32 R0, RZ, RZ, c[0x0][0x2b8] ;  /* 0x0000ae00ff007624 */ /* 0x000fe400078e00ff */
[----:B------:R-:W-:-:S02]  /*3b60*/  IMAD R2, R234, 0x20, R235 ;  /* 0x00000020ea027824 */ /* 0x000fc400078e02eb */
[----:B------:R-:W-:Y:S01]  /*3b70*/  IMAD.MOV.U32 R204, RZ, RZ, RZ ;  /* 0x000000ffffcc7224 */ /* 0x000fe200078e00ff */
[----:B------:R-:W-:Y:S02]  /*3b80*/  ISETP.NE.AND P1, PT, R0, 0x1, PT ;  /* 0x000000010000780c */ /* 0x000fe40003f25270 */
[----:B------:R-:W-:-:S04]  /*3b90*/  IADD3 R2, R2, R126, R240 ;  /* 0x0000007e02027210 */ /* 0x000fc80007ffe0f0 */
[----:B------:R-:W-:-:S05]  /*3ba0*/  IADD3 R2, R2, -0x70, RZ ;  /* 0xffffff9002027810 */ /* 0x000fca0007ffe0ff */
[----:B------:R-:W-:Y:S02]  /*3bb0*/  IMAD.MOV.U32 R0, RZ, RZ, R2 ;  /* 0x000000ffff007224 */ /* 0x000fe400078e0002 */
[----:B------:R-:W-:-:S05]  /*3bc0*/  @P1 IMAD.HI.U32 R3, R2, c[0x0][0x2bc], RZ ;  /* 0x0000af0002031a27 */ /* 0x000fca00078e00ff */
[----:B------:R-:W-:-:S04]  /*3bd0*/  @P1 SHF.R.U32.HI R0, RZ, c[0x0][0x2c0], R3 ;  /* 0x0000b000ff001a19 */ /* 0x000fc80000011603 */
[----:B------:R-:W-:-:S04]  /*3be0*/  @!P4 IADD3 R3, P1, R0, R244, RZ ;  /* 0x000000f40003c210 */ /* 0x000fc80007f3e0ff */
[----:B------:R-:W-:Y:S02]  /*3bf0*/  @!P4 LEA.HI.X.SX32 R5, R0, R252, 0x1, P1 ;  /* 0x000000fc0005c211 */ /* 0x000fe400008f0eff */
[----:B------:R-:W-:-:S04]  /*3c00*/  @!P4 LEA R4, P1, R3, c[0x0][0x2a0], 0x2 ;  /* 0x0000a8000304ca11 */ /* 0x000fc800078210ff */
[----:B------:R-:W-:-:S05]  /*3c10*/  @!P4 LEA.HI.X R5, R3, c[0x0][0x2a4], R5, 0x2, P1 ;  /* 0x0000a9000305ca11 */ /* 0x000fca00008f1405 */
[----:B------:R-:W2:Y:S01]  /*3c20*/  @!P4 LDG.E R204, [R4.64] ;  /* 0x0000000804ccc981 */ /* 0x000ea2000c1e1900 */
[----:B------:R-:W-:Y:S01]  /*3c30*/  IMAD.MOV R0, RZ, RZ, -R0 ;  /* 0x000000ffff007224 */ /* 0x000fe200078e0a00 */
[----:B------:R-:W-:-:S03]  /*3c40*/  IADD3 R8, -R235, 0x70, RZ ;  /* 0x00000070eb087810 */ /* 0x000fc60007ffe1ff */
[----:B------:R-:W-:Y:S01]  /*3c50*/  IMAD R205, R0, c[0x0][0x2b8], R2 ;  /* 0x0000ae0000cd7a24 */ /* 0x000fe200078e0202 */
[----:B------:R-:W-:-:S03]  /*3c60*/  ISETP.GE.AND P5, PT, R8, 0x1, PT ;  /* 0x000000010800780c */ /* 0x000fc60003fa6270 */
        /* <DEDUP_REMOVED lines=15> */
.L_x_281:
[----:B------:R-:W-:Y:S05]  /*3d60*/  BRA.DIV ~URZ, `(.L_x_188) ;  /* 0x0000a0b27f007947 */ /* 0x000fea000b800000 */
[----:B------:R3:W4:Y:S02]  /*3d70*/  SHFL.IDX PT, R2, R4, RZ, 0x181f ;  /* 0x00181fff04027589 */ /* 0x00072400000e0000 */
.L_x_282:
[----:B------:R-:W-:Y:S01]  /*3d80*/  BSSY B0, `(.L_x_189) ;  /* 0x000000d000007945 */ /* 0x000fe20003800000 */
[----:B------:R-:W-:Y:S05]  /*3d90*/  @!P5 BRA `(.L_x_190) ;  /* 0x000000b00000d947 */ /* 0x000fea0003800000 */
[----:B------:R-:W-:Y:S02]  /*3da0*/  IMAD.SHL.U32 R6, R231, 0x2, RZ ;  /* 0x00000002e7067824 */ /* 0x000fe400078e00ff */
[----:B------:R-:W-:-:S03]  /*3db0*/  IMAD.SHL.U32 R3, R238, 0x2, RZ ;  /* 0x00000002ee037824 */ /* 0x000fc600078e00ff */
[C---:B----4-:R-:W-:Y:S02]  /*3dc0*/  IADD3 R6, P2, R2.reuse, R6, RZ ;  /* 0x0000000602067210 */ /* 0x050fe40007f5e0ff */
[----:B------:R-:W-:Y:S02]  /*3dd0*/  IADD3 R2, P1, R2, R3, RZ ;  /* 0x0000000302027210 */ /* 0x000fe40007f3e0ff */
[----:B--2---:R-:W-:-:S03]  /*3de0*/  IADD3.X R7, R5, R202, RZ, P2, !PT ;  /* 0x000000ca05077210 */ /* 0x004fc600017fe4ff */
[----:B------:R-:W-:Y:S02]  /*3df0*/  IMAD.X R3, R5, 0x1, R203, P1 ;  /* 0x0000000105037824 */ /* 0x000fe400008e06cb */
[----:B------:R-:W-:Y:S01]  /*3e00*/  @!PT LDS RZ, [RZ] ;  /* 0x00000000fffff984 */ /* 0x000fe20000000800 */
[----:B------:R-:W-:Y:S01]  /*3e10*/  @!PT LDS RZ, [RZ] ;  /* 0x00000000fffff984 */ /* 0x000fe20000000800 */
[----:B------:R-:W-:Y:S01]  /*3e20*/  @!PT LDS RZ, [RZ] ;  /* 0x00000000fffff984 */ /* 0x000fe20000000800 */
[----:B------:R2:W-:Y:S04]  /*3e30*/  LDGSTS.E.BYPASS.LTC128B.128 [R201+0x8100], [R6.64], !P3 ;  /* 0x0810000006c97fae */ /* 0x0005e8000d901d48 */
[----:B------:R2:W-:Y:S02]  /*3e40*/  LDGSTS.E.BYPASS.LTC128B.128 [R201+0xb900], [R2.64], !P0 ;  /* 0x0b90000002c97fae */ /* 0x0005e4000c101d48 */
.L_x_190:
[----:B------:R-:W-:Y:S05]  /*3e50*/  BSYNC B0 ;  /* 0x0000000000007941 */ /* 0x000fea0003800000 */
.L_x_189:
[----:B------:R-:W-:Y:S01]  /*3e60*/  ISETP.GE.AND P1, PT, R8, 0x21, PT ;  /* 0x000000210800780c */ /* 0x000fe20003f26270 */
[----:B------:R-:W-:Y:S06]  /*3e70*/  BRA.DIV ~URZ, `(.L_x_191) ;  /* 0x0000a0127f007947 */ /* 0x000fec000b800000 */
[----:B--2---:R2:W1:Y:S04]  /*3e80*/  SHFL.IDX PT, R5, R0, 0x1, 0x181f ;  /* 0x00381f0000057f89 */ /* 0x00446800000e0000 */
[----:B----4-:R2:W4:Y:S02]  /*3e90*/  SHFL.IDX PT, R2, R4, 0x1, 0x181f ;  /* 0x00381f0004027f89 */ /* 0x01052400000e0000 */
.L_x_283:
[----:B------:R-:W-:Y:S01]  /*3ea0*/  BSSY B0, `(.L_x_192) ;  /* 0x000000d000007945 */ /* 0x000fe20003800000 */
[----:B------:R-:W-:Y:S05]  /*3eb0*/  @!P1 BRA `(.L_x_193) ;  /* 0x000000b000009947 */ /* 0x000fea0003800000 */
[----:B------:R-:W-:Y:S02]  /*3ec0*/  IMAD.SHL.U32 R6, R231, 0x2, RZ ;  /* 0x00000002e7067824 */ /* 0x000fe400078e00ff */
[----:B------:R-:W-:-:S03]  /*3ed0*/  IMAD.SHL.U32 R3, R238, 0x2, RZ ;  /* 0x00000002ee037824 */ /* 0x000fc600078e00ff */
[C---:B----4-:R-:W-:Y:S02]  /*3ee0*/  IADD3 R6, P2, R2.reuse, R6, RZ ;  /* 0x0000000602067210 */ /* 0x050fe40007f5e0ff */
[----:B------:R-:W-:Y:S02]  /*3ef0*/  IADD3 R2, P1, R2, R3, RZ ;  /* 0x0000000302027210 */ /* 0x000fe40007f3e0ff */
[----:B-1----:R-:W-:-:S03]  /*3f00*/  IADD3.X R7, R5, R202, RZ, P2, !PT ;  /* 0x000000ca05077210 */ /* 0x002fc600017fe4ff */
[----:B------:R-:W-:Y:S02]  /*3f10*/  IMAD.X R3, R5, 0x1, R203, P1 ;  /* 0x0000000105037824 */ /* 0x000fe400008e06cb */
[----:B------:R-:W-:Y:S01]  /*3f20*/  @!PT LDS RZ, [RZ] ;  /* 0x00000000fffff984 */ /* 0x000fe20000000800 */
[----:B------:R-:W-:Y:S01]  /*3f30*/  @!PT LDS RZ, [RZ] ;  /* 0x00000000fffff984 */ /* 0x000fe20000000800 */
[----:B------:R-:W-:Y:S01]  /*3f40*/  @!PT LDS RZ, [RZ] ;  /* 0x00000000fffff984 */ /* 0x000fe20000000800 */
[----:B------:R1:W-:Y:S04]  /*3f50*/  LDGSTS.E.BYPASS.LTC128B.128 [R201+0x9100], [R6.64], !P3 ;  /* 0x0910000006c97fae */ /* 0x0003e8000d901d48 */
[----:B------:R1:W-:Y:S02]  /*3f60*/  LDGSTS.E.BYPASS.LTC128B.128 [R201+0xc900], [R2.64], !P0 ;  /* 0x0c90000002c97fae */ /* 0x0003e4000c101d48 */
.L_x_193:
[----:B------:R-:W-:Y:S05]  /*3f70*/  BSYNC B0 ;  /* 0x0000000000007941 */ /* 0x000fea0003800000 */
.L_x_192:
[----:B------:R-:W-:-:S04]  /*3f80*/  IADD3 R8, -R235, 0x70, RZ ;  /* 0x00000070eb087810 */ /* 0x000fc80007ffe1ff */
[----:B------:R-:W-:Y:S01]  /*3f90*/  ISETP.GE.AND P1, PT, R8, 0x41, PT ;  /* 0x000000410800780c */ /* 0x000fe20003f26270 */
[----:B------:R-:W-:Y:S10]  /*3fa0*/  BRA.DIV ~URZ, `(.L_x_194) ;  /* 0x00009fb27f007947 */ /* 0x000ff4000b800000 */
[----:B-1----:R1:W2:Y:S02]  /*3fb0*/  SHFL.IDX PT, R5, R0, 0x2, 0x181f ;  /* 0x00581f0000057f89 */ /* 0x0022a400000e0000 */
.L_x_284:
[----:B------:R-:W-:Y:S05]  /*3fc0*/  BRA.DIV ~URZ, `(.L_x_195) ;  /* 0x0000a0027f007947 */ /* 0x000fea000b800000 */
[----:B----4-:R4:W1:Y:S02]  /*3fd0*/  SHFL.IDX PT, R2, R4, 0x2, 0x181f ;  /* 0x00581f0004027f89 */ /* 0x01086400000e0000 */
.L_x_285:
[----:B------:R-:W-:Y:S01]  /*3fe0*/  BSSY B0, `(.L_x_196) ;  /* 0x000000d000007945 */ /* 0x000fe20003800000 */
[----:B------:R-:W-:Y:S05]  /*3ff0*/  @!P1 BRA `(.L_x_197) ;  /* 0x000000b000009947 */ /* 0x000fea0003800000 */
[----:B------:R-:W-:Y:S02]  /*4000*/  IMAD.SHL.U32 R6, R231, 0x2, RZ ;  /* 0x00000002e7067824 */ /* 0x000fe400078e00ff */
[----:B------:R-:W-:-:S03]  /*4010*/  IMAD.SHL.U32 R3, R238, 0x2, RZ ;  /* 0x00000002ee037824 */ /* 0x000fc600078e00ff */
[C---:B-1----:R-:W-:Y:S02]  /*4020*/  IADD3 R6, P2, R2.reuse, R6, RZ ;  /* 0x0000000602067210 */ /* 0x042fe40007f5e0ff */
        /* <DEDUP_REMOVED lines=8> */
.L_x_197:
[----:B------:R-:W-:Y:S05]  /*40b0*/  BSYNC B0 ;  /* 0x0000000000007941 */ /* 0x000fea0003800000 */
.L_x_196:
[----:B------:R-:W-:Y:S01]  /*40c0*/  ISETP.GE.AND P1, PT, R8, 0x61, PT ;  /* 0x000000610800780c */ /* 0x000fe20003f26270 */
[----:B------:R-:W-:Y:S06]  /*40d0*/  BRA.DIV ~URZ, `(.L_x_198) ;  /* 0x00009f627f007947 */ /* 0x000fec000b800000 */
[----:B-1----:R1:W3:Y:S04]  /*40e0*/  SHFL.IDX PT, R6, R0, 0x3, 0x181f ;  /* 0x00781f0000067f89 */ /* 0x0022e800000e0000 */
[----:B--2---:R1:W2:Y:S02]  /*40f0*/  SHFL.IDX PT, R0, R4, 0x3, 0x181f ;  /* 0x00781f0004007f89 */ /* 0x0042a400000e0000 */
.L_x_286:
[----:B------:R-:W-:Y:S05]  /*4100*/  @!P1 BRA `(.L_x_186) ;  /* 0x000000b000009947 */ /* 0x000fea0003800000 */
[----:B------:R-:W-:Y:S02]  /*4110*/  IMAD.SHL.U32 R3, R231, 0x2, RZ ;  /* 0x00000002e7037824 */ /* 0x000fe400078e00ff */
[----:B------:R-:W-:-:S03]  /*4120*/  IMAD.SHL.U32 R2, R238, 0x2, RZ ;  /* 0x00000002ee027824 */ /* 0x000fc600078e00ff */
[C---:B-1234-:R-:W-:Y:S02]  /*4130*/  IADD3 R4, P2, R0.reuse, R3, RZ ;  /* 0x0000000300047210 */ /* 0x05efe40007f5e0ff */
[----:B------:R-:W-:Y:S02]  /*4140*/  IADD3 R2, P1, R0, R2, RZ ;  /* 0x0000000200027210 */ /* 0x000fe40007f3e0ff */
[----:B------:R-:W-:-:S03]  /*4150*/  IADD3.X R5, R6, R202, RZ, P2, !PT ;  /* 0x000000ca06057210 */ /* 0x000fc600017fe4ff */
[----:B------:R-:W-:Y:S02]  /*4160*/  IMAD.X R3, R6, 0x1, R203, P1 ;  /* 0x0000000106037824 */ /* 0x000fe400008e06cb */
[----:B------:R-:W-:Y:S01]  /*4170*/  @!PT LDS RZ, [RZ] ;  /* 0x00000000fffff984 */ /* 0x000fe20000000800 */
[----:B------:R-:W-:Y:S01]  /*4180*/  @!PT LDS RZ, [RZ] ;  /* 0x00000000fffff984 */ /* 0x000fe20000000800 */
[----:B------:R-:W-:Y:S01]  /*4190*/  @!PT LDS RZ, [RZ] ;  /* 0x00000000fffff984 */ /* 0x000fe20000000800 */
[----:B------:R1:W-:Y:S04]  /*41a0*/  LDGSTS.E.BYPASS.LTC128B.128 [R201+0xb100], [R4.64], !P3 ;  /* 0x0b10000004c97fae */ /* 0x0003e8000d901d48 */
[----:B------:R1:W-:Y:S02]  /*41b0*/  LDGSTS.E.BYPASS.LTC128B.128 [R201+0xe900], [R2.64], !P0 ;  /* 0x0e90000002c97fae */ /* 0x0003e4000c101d48 */
.L_x_186:
[----:B------:R-:W-:Y:S05]  /*41c0*/  BSYNC B1 ;  /* 0x0000000000017941 */ /* 0x000fea0003800000 */
.L_x_185:
[----:B-12---:R-:W2:Y:S04]  /*41d0*/  LDL R0, [R1+0x58] ;  /* 0x0000580001007983 */ /* 0x006ea80000100800 */
[----:B------:R-:W0:Y:S01]  /*41e0*/  LDGDEPBAR ;  /* 0x00000000000079af */ /* 0x000e220000000000 */
[----:B--2---:R-:W-:-:S05]  /*41f0*/  IMAD.IADD R0, R124, 0x1, -R0 ;  /* 0x000000017c007824 */ /* 0x004fca00078e0a00 */
[C---:B------:R-:W-:Y:S02]  /*4200*/  ISETP.GT.AND P5, PT, R0.reuse, RZ, PT ;  /* 0x000000ff0000720c */ /* 0x040fe40003fa4270 */
[C---:B------:R-:W-:Y:S02]  /*4210*/  ISETP.GT.AND P2, PT, R0.reuse, 0x1, PT ;  /* 0x000000010000780c */ /* 0x040fe40003f44270 */
[----:B------:R-:W-:Y:S02]  /*4220*/  ISETP.GT.AND P1, PT, R0, 0x8, PT ;  /* 0x000000080000780c */ /* 0x000fe40003f24270 */
[----:B---3--:R-:W-:Y:S02]  /*4230*/  FSEL R6, R92, -INF , P5 ;  /* 0xff8000005c067808 */ /* 0x008fe40002800000 */
[----:B------:R-:W-:Y:S02]  /*4240*/  FSEL R7, R93, -INF , P2 ;  /* 0xff8000005d077808 */ /* 0x000fe40001000000 */
[----:B------:R-:W-:-:S02]  /*4250*/  FSEL R11, R94, -INF , P5 ;  /* 0xff8000005e0b7808 */ /* 0x000fc40002800000 */
[----:B------:R-:W-:Y:S02]  /*4260*/  FSEL R16, R95, -INF , P2 ;  /* 0xff8000005f107808 */ /* 0x000fe40001000000 */
[----:B------:R-:W-:Y:S02]  /*4270*/  ISETP.GT.AND P0, PT, R0, 0x9, PT ;  /* 0x000000090000780c */ /* 0x000fe40003f04270 */
[----:B------:R-:W-:Y:S02]  /*4280*/  FSEL R8, R68, -INF , P1 ;  /* 0xff80000044087808 */ /* 0x000fe40000800000 */
[----:B------:R-:W-:Y:S02]  /*4290*/  FMNMX.FTZ R2, R6, R7, !PT ;  /* 0x0000000706027209 */ /* 0x000fe40007810000 */
[----:B------:R-:W-:Y:S02]  /*42a0*/  FSEL R17, R70, -INF , P1 ;  /* 0xff80000046117808 */ /* 0x000fe40000800000 */
[----:B------:R-:W-:-:S02]  /*42b0*/  FMNMX.FTZ R3, R11, R16, !PT ;  /* 0x000000100b037209 */ /* 0x000fc40007810000 */
[----:B------:R-:W-:Y:S02]  /*42c0*/  FSEL R9, R69, -INF , P0 ;  /* 0xff80000045097808 */ /* 0x000fe40000000000 */
[----:B------:R-:W-:Y:S02]  /*42d0*/  ISETP.GT.AND P5, PT, R0, 0x10, PT ;  /* 0x000000100000780c */ /* 0x000fe40003fa4270 */
[----:B------:R-:W-:Y:S02]  /*42e0*/  FMNMX.FTZ R2, R8, R2, !PT ;  /* 0x0000000208027209 */ /* 0x000fe40007810000 */
[----:B------:R-:W-:Y:S02]  /*42f0*/  FSEL R18, R71, -INF , P0 ;  /* 0xff80000047127808 */ /* 0x000fe40000000000 */
[----:B------:R-:W-:Y:S02]  /*4300*/  FMNMX.FTZ R3, R17, R3, !PT ;  /* 0x0000000311037209 */ /* 0x000fe40007810000 */
[----:B------:R-:W-:-:S02]  /*4310*/  ISETP.GT.AND P2, PT, R0, 0x11, PT ;  /* 0x000000110000780c */ /* 0x000fc40003f44270 */
[----:B------:R-:W-:Y:S02]  /*4320*/  FSEL R10, R64, -INF , P5 ;  /* 0xff800000400a7808 */ /* 0x000fe40002800000 */
[----:B------:R-:W-:Y:S02]  /*4330*/  FMNMX.FTZ R2, R9, R2, !PT ;  /* 0x0000000209027209 */ /* 0x000fe40007810000 */
[----:B------:R-:W-:Y:S02]  /*4340*/  FSEL R21, R66, -INF , P5 ;  /* 0xff80000042157808 */ /* 0x000fe40002800000 */
[----:B------:R-:W-:Y:S02]  /*4350*/  FMNMX.FTZ R3, R18, R3, !PT ;  /* 0x0000000312037209 */ /* 0x000fe40007810000 */
[----:B------:R-:W-:Y:S02]  /*4360*/  ISETP.GT.AND P1, PT, R0, 0x18, PT ;  /* 0x000000180000780c */ /* 0x000fe40003f24270 */
[----:B------:R-:W-:-:S02]  /*4370*/  FSEL R12, R65, -INF , P2 ;  /* 0xff800000410c7808 */ /* 0x000fc40001000000 */
[----:B------:R-:W-:Y:S02]  /*4380*/  FMNMX.FTZ R2, R10, R2, !PT ;  /* 0x000000020a027209 */ /* 0x000fe40007810000 */
        /* <DEDUP_REMOVED lines=8> */
[----:B------:R-:W-:Y:S02]  /*4410*/  ISETP.GT.AND P5, PT, R0, 0x20, PT ;  /* 0x000000200000780c */ /* 0x000fe40003fa4270 */
[----:B------:R-:W-:Y:S02]  /*4420*/  FMNMX.FTZ R2, R19, R2, !PT ;  /* 0x0000000213027209 */ /* 0x000fe40007810000 */
[----:B------:R-:W-:-:S02]  /*4430*/  FSEL R40, R63, -INF , P0 ;  /* 0xff8000003f287808 */ /* 0x000fc40000000000 */
[----:B------:R-:W-:Y:S02]  /*4440*/  FMNMX.FTZ R3, R23, R3, !PT ;  /* 0x0000000317037209 */ /* 0x000fe40007810000 */
[----:B------:R-:W-:Y:S02]  /*4450*/  ISETP.GT.AND P2, PT, R0, 0x21, PT ;  /* 0x000000210000780c */ /* 0x000fe40003f44270 */
[----:B------:R-:W-:Y:S02]  /*4460*/  FSEL R114, R56, -INF , P5 ;  /* 0xff80000038727808 */ /* 0x000fe40002800000 */
[----:B------:R-:W-:Y:S02]  /*4470*/  FMNMX.FTZ R2, R20, R2, !PT ;  /* 0x0000000214027209 */ /* 0x000fe40007810000 */
[----:B------:R-:W-:Y:S02]  /*4480*/  FSEL R118, R58, -INF , P5 ;  /* 0xff8000003a767808 */ /* 0x000fe40002800000 */
[----:B------:R-:W-:-:S02]  /*4490*/  FMNMX.FTZ R3, R40, R3, !PT ;  /* 0x0000000328037209 */ /* 0x000fc40007810000 */
[----:B------:R-:W-:Y:S02]  /*44a0*/  ISETP.GT.AND P1, PT, R0, 0x28, PT ;  /* 0x000000280000780c */ /* 0x000fe40003f24270 */
[----:B------:R-:W-:Y:S02]  /*44b0*/  FSEL R113, R57, -INF , P2 ;  /* 0xff80000039717808 */ /* 0x000fe40001000000 */
        /* <DEDUP_REMOVED lines=8> */
[----:B------:R-:W-:Y:S02]  /*4540*/  FSEL R71, R53, -INF , P0 ;  /* 0xff80000035477808 */ /* 0x000fe40000000000 */
[----:B------:R-:W-:-:S02]  /*4550*/  ISETP.GT.AND P1, PT, R0, 0x30, PT ;  /* 0x000000300000780c */ /* 0x000fc40003f24270 */
        /* <DEDUP_REMOVED lines=39> */
[----:B------:R-:W-:Y:S02]  /*47d0*/  FSEL R127, R73, -INF , P0 ;  /* 0xff800000497f7808 */ /* 0x000fe40000000000 */
[----:B------:R-:W-:Y:S02]  /*47e0*/  ISETP.GT.AND P1, PT, R0, 0x50, PT ;  /* 0x000000500000780c */ /* 0x000fe40003f24270 */
[----:B------:R-:W-:-:S02]  /*47f0*/  FMNMX.FTZ R2, R136, R2, !PT ;  /* 0x0000000288027209 */ /* 0x000fc40007810000 */
[----:B------:R-:W-:Y:S02]  /*4800*/  ISETP.GT.AND P0, PT, R0, 0x51, PT ;  /* 0x000000510000780c */ /* 0x000fe40003f04270 */
[----:B------:R-:W-:Y:S02]  /*4810*/  FMNMX.FTZ R3, R139, R3, !PT ;  /* 0x000000038b037209 */ /* 0x000fe40007810000 */
[----:B------:R-:W-:Y:S02]  /*4820*/  FSEL R151, R24, -INF , P1 ;  /* 0xff80000018977808 */ /* 0x000fe40000800000 */
[----:B------:R-:W-:Y:S02]  /*4830*/  FMNMX.FTZ R2, R127, R2, !PT ;  /* 0x000000027f027209 */ /* 0x000fe40007810000 */
[----:B------:R-:W-:Y:S02]  /*4840*/  FSEL R155, R26, -INF , P1 ;  /* 0xff8000001a9b7808 */ /* 0x000fe40000800000 */
[----:B------:R-:W-:-:S02]  /*4850*/  FSEL R153, R27, -INF , P0 ;  /* 0xff8000001b997808 */ /* 0x000fc40000000000 */
[----:B------:R-:W-:Y:S02]  /*4860*/  FSEL R148, R25, -INF , P0 ;  /* 0xff80000019947808 */ /* 0x000fe40000000000 */
[----:B------:R-:W-:Y:S02]  /*4870*/  FMNMX.FTZ R3, R142, R3, !PT ;  /* 0x000000038e037209 */ /* 0x000fe40007810000 */
[----:B------:R-:W-:Y:S02]  /*4880*/  ISETP.GT.AND P0, PT, R0, 0x58, PT ;  /* 0x000000580000780c */ /* 0x000fe40003f04270 */
[----:B------:R-:W-:Y:S02]  /*4890*/  FMNMX.FTZ R2, R151, R2, !PT ;  /* 0x0000000297027209 */ /* 0x000fe40007810000 */
[----:B------:R-:W-:Y:S02]  /*48a0*/  FMNMX.FTZ R3, R155, R3, !PT ;  /* 0x000000039b037209 */ /* 0x000fe40007810000 */
[----:B------:R-:W-:-:S02]  /*48b0*/  FSEL R149, R30, -INF , P0 ;  /* 0xff8000001e957808 */ /* 0x000fc40000000000 */
[----:B------:R-:W-:Y:S02]  /*48c0*/  FSEL R145, R28, -INF , P0 ;  /* 0xff8000001c917808 */ /* 0x000fe40000000000 */
[C---:B------:R-:W-:Y:S02]  /*48d0*/  ISETP.GT.AND P6, PT, R0.reuse, 0x59, PT ;  /* 0x000000590000780c */ /* 0x040fe40003fc4270 */
[C---:B------:R-:W-:Y:S02]  /*48e0*/  ISETP.GT.AND P5, PT, R0.reuse, 0x60, PT ;  /* 0x000000600000780c */ /* 0x040fe40003fa4270 */
[C---:B------:R-:W-:Y:S02]  /*48f0*/  ISETP.GT.AND P2, PT, R0.reuse, 0x61, PT ;  /* 0x000000610000780c */ /* 0x040fe40003f44270 */
[C---:B------:R-:W-:Y:S02]  /*4900*/  ISETP.GT.AND P1, PT, R0.reuse, 0x68, PT ;  /* 0x000000680000780c */ /* 0x040fe40003f24270 */
[----:B------:R-:W-:-:S02]  /*4910*/  ISETP.GT.AND P0, PT, R0, 0x69, PT ;  /* 0x000000690000780c */ /* 0x000fc40003f04270 */
[----:B------:R-:W-:Y:S02]  /*4920*/  FMNMX.FTZ R0, R148, R2, !PT ;  /* 0x0000000294007209 */ /* 0x000fe40007810000 */
[----:B------:R-:W-:Y:S02]  /*4930*/  FMNMX.FTZ R2, R153, R3, !PT ;  /* 0x0000000399027209 */ /* 0x000fe40007810000 */
[----:B------:R-:W-:Y:S02]  /*4940*/  FSEL R146, R31, -INF , P6 ;  /* 0xff8000001f927808 */ /* 0x000fe40003000000 */
[----:B------:R-:W-:Y:S02]  /*4950*/  FSEL R144, R29, -INF , P6 ;  /* 0xff8000001d907808 */ /* 0x000fe40003000000 */
[----:B------:R-:W-:Y:S02]  /*4960*/  FMNMX.FTZ R0, R145, R0, !PT ;  /* 0x0000000091007209 */ /* 0x000fe40007810000 */
[----:B------:R-:W-:-:S02]  /*4970*/  FMNMX.FTZ R2, R149, R2, !PT ;  /* 0x0000000295027209 */ /* 0x000fc40007810000 */
[----:B------:R-:W-:Y:S02]  /*4980*/  FSEL R157, R46, -INF , P5 ;  /* 0xff8000002e9d7808 */ /* 0x000fe40002800000 */
[----:B------:R-:W-:Y:S02]  /*4990*/  FSEL R154, R44, -INF , P5 ;  /* 0xff8000002c9a7808 */ /* 0x000fe40002800000 */
[----:B------:R-:W-:Y:S02]  /*49a0*/  FMNMX.FTZ R0, R144, R0, !PT ;  /* 0x0000000090007209 */ /* 0x000fe40007810000 */
[----:B------:R-:W-:Y:S02]  /*49b0*/  FMNMX.FTZ R2, R146, R2, !PT ;  /* 0x0000000292027209 */ /* 0x000fe40007810000 */
[----:B------:R-:W-:Y:S02]  /*49c0*/  FSEL R156, R47, -INF , P2 ;  /* 0xff8000002f9c7808 */ /* 0x000fe40001000000 */
[----:B------:R-:W-:-:S02]  /*49d0*/  FSEL R152, R45, -INF , P2 ;  /* 0xff8000002d987808 */ /* 0x000fc40001000000 */
        /* <DEDUP_REMOVED lines=10> */
[----:B----4-:R-:W-:Y:S02]  /*4a80*/  FMNMX.FTZ R4, R147, R0, !PT ;  /* 0x0000000093047209 */ /* 0x010fe40007810000 */
[----:B------:R-:W-:Y:S01]  /*4a90*/  FMNMX.FTZ R5, R158, R2, !PT ;  /* 0x000000029e057209 */ /* 0x000fe20007810000 */
[----:B------:R-:W-:Y:S05]  /*4aa0*/  BRA.DIV ~URZ, `(.L_x_199) ;  /* 0x000096627f007947 */ /* 0x000fea000b800000 */
[----:B------:R1:W2:Y:S02]  /*4ab0*/  SHFL.BFLY PT, R0, R4, 0x2, 0x1f ;  /* 0x0c401f0004007f89 */ /* 0x0002a400000e0000 */
.L_x_287:
[----:B-12---:R-:W-:Y:S01]  /*4ac0*/  FMNMX.FTZ R4, R4, R0, !PT ;  /* 0x0000000004047209 */ /* 0x006fe20007810000 */
[----:B------:R-:W-:Y:S05]  /*4ad0*/  BRA.DIV ~URZ, `(.L_x_200) ;  /* 0x000096827f007947 */ /* 0x000fea000b800000 */
[----:B------:R-:W1:Y:S04]  /*4ae0*/  SHFL.BFLY PT, R0, R5, 0x2, 0x1f ;  /* 0x0c401f0005007f89 */ /* 0x000e6800000e0000 */
[----:B------:R-:W2:Y:S01]  /*4af0*/  SHFL.BFLY PT, R2, R4, 0x1, 0x1f ;  /* 0x0c201f0004027f89 */ /* 0x000ea200000e0000 */
[----:B-1----:R-:W-:-:S02]  /*4b00*/  FMNMX.FTZ R5, R5, R0, !PT ;  /* 0x0000000005057209 */ /* 0x002fc40007810000 */
[----:B--2---:R-:W-:-:S03]  /*4b10*/  FMNMX.FTZ R70, R4, R2, !PT ;  /* 0x0000000204467209 */ /* 0x004fc60007810000 */
[----:B------:R1:W2:Y:S04]  /*4b20*/  SHFL.BFLY PT, R3, R5, 0x1, 0x1f ;  /* 0x0c201f0005037f89 */ /* 0x0002a800000e0000 */
.L_x_288:
[C---:B------:R-:W-:Y:S01]  /*4b30*/  FMUL.FTZ R2, R70.reuse, c[0x0][0x2d0] ;  /* 0x0000b40046027a20 */ /* 0x040fe20000410000 */
[----:B------:R-:W-:Y:S01]  /*4b40*/  FSETP.NEU.FTZ.AND P0, PT, R70, -INF , PT ;  /* 0xff8000004600780b */ /* 0x000fe20003f1d000 */
[----:B------:R-:W-:Y:S01]  /*4b50*/  WARPSYNC 0xffffffff ;  /* 0xffffffff00007948 */ /* 0x000fe20003800000 */
[----:B--2---:R-:W-:Y:S01]  /*4b60*/  FMNMX.FTZ R69, R3, R5, !PT ;  /* 0x0000000503457209 */ /* 0x004fe20007810000 */
[----:B------:R-:W-:Y:S01]  /*4b70*/  LDSM.16.MT88.4 R28, [R192+0x800] ;  /* 0x00080000c01c783b */ /* 0x000fe20000004200 */
[----:B------:R-:W-:Y:S02]  /*4b80*/  FSEL R2, R2, RZ, P0 ;  /* 0x000000ff02027208 */ /* 0x000fe40000000000 */
[----:B------:R-:W-:Y:S01]  /*4b90*/  FSETP.NEU.FTZ.AND P0, PT, R69, -INF , PT ;  /* 0xff8000004500780b */ /* 0x000fe20003f1d000 */
[----:B------:R-:W-:Y:S01]  /*4ba0*/  LDSM.16.MT88.4 R44, [R191] ;  /* 0x00000000bf2c783b */ /* 0x000fe20000004200 */
[----:B------:R-:W-:Y:S01]  /*4bb0*/  IADD3 R214, R214, -0x2, RZ ;  /* 0xfffffffed6d67810 */ /* 0x000fe20007ffe0ff */
[----:B------:R-:W-:-:S02]  /*4bc0*/  FFMA.FTZ R0, R6, c[0x0][0x2d0], -R2 ;  /* 0x0000b40006007a23 */ /* 0x000fc40000010802 */
[--C-:B------:R-:W-:Y:S01]  /*4bd0*/  FFMA.FTZ R3, R10, c[0x0][0x2d0], -R2.reuse ;  /* 0x0000b4000a037a23 */ /* 0x100fe20000010802 */
[----:B------:R-:W-:Y:S01]  /*4be0*/  LDSM.16.MT88.4 R32, [R190+0x800] ;  /* 0x00080000be20783b */ /* 0x000fe20000004200 */
[----:B------:R2:W-:Y:S03]  /*4bf0*/  MUFU.EX2 R59, R0 ;  /* 0x00000000003b7308 */ /* 0x0005e60000000800 */
[----:B------:R-:W-:Y:S04]  /*4c00*/  LDSM.16.MT88.4 R48, [R191+0x800] ;  /* 0x00080000bf30783b */ /* 0x000fe80000004200 */
[----:B------:R-:W-:Y:S01]  /*4c10*/  LDSM.16.MT88.4 R52, [R190+0x3800] ;  /* 0x00380000be34783b */ /* 0x000fe20000004200 */
[----:B------:R3:W-:Y:S01]  /*4c20*/  MUFU.EX2 R200, R3 ;  /* 0x0000000300c87308 */ /* 0x0007e20000000800 */
[----:B--2---:R-:W-:-:S02]  /*4c30*/  FFMA.FTZ R0, R7, c[0x0][0x2d0], -R2 ;  /* 0x0000b40007007a23 */ /* 0x004fc40000010802 */
[----:B-1----:R-:W1:Y:S05]  /*4c40*/  LDSM.16.MT88.4 R4, [R192] ;  /* 0x00000000c004783b */ /* 0x002e6a0000004200 */
[----:B------:R2:W4:Y:S01]  /*4c50*/  MUFU.EX2 R57, R0 ;  /* 0x0000000000397308 */ /* 0x0005220000000800 */
[--C-:B---3--:R-:W-:Y:S02]  /*4c60*/  FFMA.FTZ R3, R12, c[0x0][0x2d0], -R2.reuse ;  /* 0x0000b4000c037a23 */ /* 0x108fe40000010802 */
[----:B------:R-:W3:Y:S05]  /*4c70*/  LDSM.16.MT88.4 R12, [R190] ;  /* 0x00000000be0c783b */ /* 0x000eea0000004200 */
[----:B------:R-:W-:Y:S01]  /*4c80*/  MUFU.EX2 R225, R3 ;  /* 0x0000000300e17308 */ /* 0x000fe20000000800 */
[----:B--2---:R-:W-:Y:S01]  /*4c90*/  FFMA.FTZ R0, R8, c[0x0][0x2d0], -R2 ;  /* 0x0000b40008007a23 */ /* 0x004fe20000010802 */
[----:B----4-:R-:W-:-:S06]  /*4ca0*/  F2FP.BF16.PACK_AB R8, R57, R59 ;  /* 0x0000003b3908723e */ /* 0x010fcc00000010ff */
[----:B------:R2:W-:Y:S02]  /*4cb0*/  MUFU.EX2 R68, R0 ;  /* 0x0000000000447308 */ /* 0x0005e40000000800 */
[----:B--2---:R-:W-:-:S06]  /*4cc0*/  FFMA.FTZ R0, R9, c[0x0][0x2d0], -R2 ;  /* 0x0000b40009007a23 */ /* 0x004fcc0000010802 */
[----:B------:R2:W4:Y:S02]  /*4cd0*/  MUFU.EX2 R163, R0 ;  /* 0x0000000000a37308 */ /* 0x0005240000000800 */
[----:B--2---:R-:W-:Y:S01]  /*4ce0*/  FMUL.FTZ R0, R69, c[0x0][0x2d0] ;  /* 0x0000b40045007a20 */ /* 0x004fe20000410000 */
[----:B----4-:R-:W-:-:S04]  /*4cf0*/  F2FP.BF16.PACK_AB R10, R163, R68 ;  /* 0x00000044a30a723e */ /* 0x010fc800000010ff */
[----:B------:R-:W-:Y:S02]  /*4d00*/  FSEL R0, R0, RZ, P0 ;  /* 0x000000ff00007208 */ /* 0x000fe40000000000 */
[----:B------:R-:W-:-:S03]  /*4d10*/  ISETP.GE.AND P0, PT, R214, R239, PT ;  /* 0x000000efd600720c */ /* 0x000fc60003f06270 */
[----:B------:R-:W-:-:S04]  /*4d20*/  FFMA.FTZ R3, R11, c[0x0][0x2d0], -R0 ;  /* 0x0000b4000b037a23 */ /* 0x000fc80000010800 */
[----:B------:R2:W-:Y:S02]  /*4d30*/  MUFU.EX2 R58, R3 ;  /* 0x00000003003a7308 */ /* 0x0005e40000000800 */
[----:B--2---:R-:W-:-:S06]  /*4d40*/  FFMA.FTZ R3, R16, c[0x0][0x2d0], -R0 ;  /* 0x0000b40010037a23 */ /* 0x004fcc0000010800 */
[----:B------:R2:W4:Y:S02]  /*4d50*/  MUFU.EX2 R56, R3 ;  /* 0x0000000300387308 */ /* 0x0005240000000800 */
[----:B--2---:R-:W-:Y:S01]  /*4d60*/  FFMA.FTZ R3, R17, c[0x0][0x2d0], -R0 ;  /* 0x0000b40011037a23 */ /* 0x004fe20000010800 */
[----:B----4-:R-:W-:Y:S01]  /*4d70*/  F2FP.BF16.PACK_AB R9, R56, R58 ;  /* 0x0000003a3809723e */ /* 0x010fe200000010ff */
[----:B------:R-:W-:-:S04]  /*4d80*/  FADD.FTZ R143, R58, R56 ;  /* 0x000000383a8f7221 */ /* 0x000fc80000010000 */
[----:B------:R2:W-:Y:S02]  /*4d90*/  MUFU.EX2 R161, R3 ;  /* 0x0000000300a17308 */ /* 0x0005e40000000800 */
[----:B--2---:R-:W-:-:S06]  /*4da0*/  FFMA.FTZ R3, R18, c[0x0][0x2d0], -R0 ;  /* 0x0000b40012037a23 */ /* 0x004fcc0000010800 */
[----:B------:R2:W4:Y:S02]  /*4db0*/  MUFU.EX2 R162, R3 ;  /* 0x0000000300a27308 */ /* 0x0005240000000800 */
[----:B--2---:R-:W-:Y:S01]  /*4dc0*/  FFMA.FTZ R3, R19, c[0x0][0x2d0], -R2 ;  /* 0x0000b40013037a23 */ /* 0x004fe20000010802 */
[----:B----4-:R-:W-:-:S05]  /*4dd0*/  F2FP.BF16.PACK_AB R11, R162, R161 ;  /* 0x000000a1a20b723e */ /* 0x010fca00000010ff */
[----:B------:R2:W-:Y:S02]  /*4de0*/  MUFU.EX2 R223, R3 ;  /* 0x0000000300df7308 */ /* 0x0005e40000000800 */
[C---:B-1----:R-:W-:Y:S08]  /*4df0*/  HMMA.16816.F32.BF16 R16, R8.reuse, R6, RZ ;  /* 0x000000060810723c */ /* 0x042ff000000418ff */
[----:B---3--:R-:W-:Y:S01]  /*4e00*/  HMMA.16816.F32.BF16 R36, R8, R12, RZ ;  /* 0x0000000c0824723c */ /* 0x008fe200000418ff */
[----:B--2---:R-:W-:-:S04]  /*4e10*/  FFMA.FTZ R3, R20, c[0x0][0x2d0], -R2 ;  /* 0x0000b40014037a23 */ /* 0x004fc80000010802 */
[----:B------:R1:W2:Y:S03]  /*4e20*/  MUFU.EX2 R226, R3 ;  /* 0x0000000300e27308 */ /* 0x0002a60000000800 */
[C---:B------:R-:W-:Y:S08]  /*4e30*/  HMMA.16816.F32.BF16 R24, R8.reuse, R14, RZ ;  /* 0x0000000e0818723c */ /* 0x040ff000000418ff */
[----:B------:R-:W-:Y:S01]  /*4e40*/  HMMA.16816.F32.BF16 R12, R8, R44, RZ ;  /* 0x0000002c080c723c */ /* 0x000fe200000418ff */
[----:B-1----:R-:W-:Y:S01]  /*4e50*/  FFMA.FTZ R3, R21, c[0x0][0x2d0], -R0 ;  /* 0x0000b40015037a23 */ /* 0x002fe20000010800 */
[----:B--2---:R-:W-:-:S03]  /*4e60*/  F2FP.BF16.PACK_AB R6, R226, R223 ;  /* 0x000000dfe206723e */ /* 0x004fc600000010ff */
[----:B------:R1:W-:Y:S02]  /*4e70*/  MUFU.EX2 R221, R3 ;  /* 0x0000000300dd7308 */ /* 0x0003e40000000800 */
[----:B-1----:R-:W-:-:S06]  /*4e80*/  FFMA.FTZ R3, R22, c[0x0][0x2d0], -R0 ;  /* 0x0000b40016037a23 */ /* 0x002fcc0000010800 */
[----:B------:R1:W2:Y:S02]  /*4e90*/  MUFU.EX2 R220, R3 ;  /* 0x0000000300dc7308 */ /* 0x0002a40000000800 */
[----:B-1----:R-:W-:Y:S02]  /*4ea0*/  FFMA.FTZ R3, R23, c[0x0][0x2d0], -R0 ;  /* 0x0000b40017037a23 */ /* 0x002fe40000010800 */
[----:B------:R-:W-:Y:S04]  /*4eb0*/  HMMA.16816.F32.BF16 R20, R8, R4, RZ ;  /* 0x000000040814723c */ /* 0x000fe800000418ff */
[----:B------:R1:W-:Y:S03]  /*4ec0*/  MUFU.EX2 R224, R3 ;  /* 0x0000000300e07308 */ /* 0x0003e60000000800 */
[----:B------:R-:W-:-:S02]  /*4ed0*/  F2FP.BF16.PACK_AB R4, R225, R200 ;  /* 0x000000c8e104723e */ /* 0x000fc400000010ff */
[----:B--2---:R-:W-:Y:S01]  /*4ee0*/  F2FP.BF16.PACK_AB R5, R220, R221 ;  /* 0x000000dddc05723e */ /* 0x004fe200000010ff */
[----:B-1----:R-:W-:Y:S02]  /*4ef0*/  FFMA.FTZ R3, R40, c[0x0][0x2d0], -R0 ;  /* 0x0000b40028037a23 */ /* 0x002fe40000010800 */
[----:B------:R-:W1:Y:S02]  /*4f00*/  LDSM.16.MT88.4 R40, [R195] ;  /* 0x00000000c328783b */ /* 0x000e640000004200 */
[----:B------:R-:W2:Y:S02]  /*4f10*/  MUFU.EX2 R222, R3 ;  /* 0x0000000300de7308 */ /* 0x000ea40000000800 */
[----:B--2---:R-:W-:Y:S01]  /*4f20*/  F2FP.BF16.PACK_AB R7, R222, R224 ;  /* 0x000000e0de07723e */ /* 0x004fe200000010ff */
[----:B------:R-:W-:-:S04]  /*4f30*/  FADD.FTZ R3, R59, R57 ;  /* 0x000000393b037221 */ /* 0x000fc80000010000 */
[----:B------:R-:W-:-:S03]  /*4f40*/  FADD.FTZ R68, R68, R3 ;  /* 0x0000000344447221 */ /* 0x000fc60000010000 */
[----:B------:R-:W-:Y:S01]  /*4f50*/  HMMA.16816.F32.BF16 R100, R4, R28, R20 ;  /* 0x0000001c0464723c */ /* 0x000fe20000041814 */
[----:B------:R-:W-:-:S04]  /*4f60*/  FFMA.FTZ R3, R114, c[0x0][0x2d0], -R2 ;  /* 0x0000b40072037a23 */ /* 0x000fc80000010802 */
[----:B------:R2:W-:Y:S03]  /*4f70*/  MUFU.EX2 R160, R3 ;  /* 0x0000000300a07308 */ /* 0x0005e60000000800 */
[C---:B------:R-:W-:Y:S01]  /*4f80*/  HMMA.16816.F32.BF16 R88, R4.reuse, R30, R16 ;  /* 0x0000001e0458723c */ /* 0x040fe20000041810 */
[----:B------:R-:W3:Y:S07]  /*4f90*/  LDSM.16.MT88.4 R28, [R193+0x800] ;  /* 0x00080000c11c783b */ /* 0x000eee0000004200 */
[----:B------:R-:W-:Y:S01]  /*4fa0*/  HMMA.16816.F32.BF16 R108, R4, R32, R36 ;  /* 0x00000020046c723c */ /* 0x000fe20000041824 */
[----:B------:R-:W-:Y:S01]  /*4fb0*/  LDSM.16.MT88.4 R36, [R192+0x3800] ;  /* 0x00380000c024783b */ /* 0x000fe20000004200 */
[----:B--2---:R-:W-:-:S06]  /*4fc0*/  FFMA.FTZ R3, R113, c[0x0][0x2d0], -R2 ;  /* 0x0000b40071037a23 */ /* 0x004fcc0000010802 */
[----:B------:R-:W-:Y:S01]  /*4fd0*/  HMMA.16816.F32.BF16 R92, R4, R34, R24 ;  /* 0x00000022045c723c */ /* 0x000fe20000041818 */
[----:B------:R-:W2:Y:S01]  /*4fe0*/  LDSM.16.MT88.4 R32, [R190+0x4000] ;  /* 0x00400000be20783b */ /* 0x000ea20000004200 */
[----:B------:R4:W5:Y:S06]  /*4ff0*/  MUFU.EX2 R210, R3 ;  /* 0x0000000300d27308 */ /* 0x00096c0000000800 */
[----:B-1----:R-:W-:Y:S08]  /*5000*/  HMMA.16816.F32.BF16 R20, R8, R40, RZ ;  /* 0x000000280814723c */ /* 0x002ff000000418ff */
[----:B------:R-:W-:Y:S01]  /*5010*/  HMMA.16816.F32.BF16 R96, R4, R48, R12 ;  /* 0x000000300460723c */ /* 0x000fe2000004180c */
[----:B----4-:R-:W-:-:S04]  /*5020*/  FFMA.FTZ R3, R112, c[0x0][0x2d0], -R2 ;  /* 0x0000b40070037a23 */ /* 0x010fc80000010802 */
[----:B------:R1:W-:Y:S03]  /*5030*/  MUFU.EX2 R211, R3 ;  /* 0x0000000300d37308 */ /* 0x0003e60000000800 */
[----:B------:R-:W-:Y:S08]  /*5040*/  HMMA.16816.F32.BF16 R12, R8, R52, RZ ;  /* 0x00000034080c723c */ /* 0x000ff000000418ff */
[----:B---3--:R-:W-:Y:S01]  /*5050*/  HMMA.16816.F32.BF16 R84, R4, R28, R20 ;  /* 0x0000001c0454723c */ /* 0x008fe20000041814 */
[----:B------:R-:W3:Y:S01]  /*5060*/  LDSM.16.MT88.4 R20, [R192+0x4000] ;  /* 0x00400000c014783b */ /* 0x000ee20000004200 */
[----:B-1----:R-:W-:-:S06]  /*5070*/  FFMA.FTZ R3, R71, c[0x0][0x2d0], -R2 ;  /* 0x0000b40047037a23 */ /* 0x002fcc0000010802 */
[C---:B------:R-:W-:Y:S01]  /*5080*/  HMMA.16816.F32.BF16 R16, R8.reuse, R42, RZ ;  /* 0x0000002a0810723c */ /* 0x040fe200000418ff */
[----:B------:R1:W4:Y:S07]  /*5090*/  MUFU.EX2 R219, R3 ;  /* 0x0000000300db7308 */ /* 0x00032e0000000800 */
[----:B------:R-:W-:Y:S08]  /*50a0*/  HMMA.16816.F32.BF16 R24, R8, R46, RZ ;  /* 0x0000002e0818723c */ /* 0x000ff000000418ff */
[----:B--2---:R-:W-:Y:S01]  /*50b0*/  HMMA.16816.F32.BF16 R104, R4, R32, R12 ;  /* 0x000000200468723c */ /* 0x004fe2000004180c */
[----:B-1----:R-:W-:-:S04]  /*50c0*/  FFMA.FTZ R3, R118, c[0x0][0x2d0], -R0 ;  /* 0x0000b40076037a23 */ /* 0x002fc80000010800 */
[----:B------:R1:W-:Y:S03]  /*50d0*/  MUFU.EX2 R208, R3 ;  /* 0x0000000300d07308 */ /* 0x0003e60000000800 */
[----:B------:R-:W-:Y:S08]  /*50e0*/  HMMA.16816.F32.BF16 R12, R8, R36, RZ ;  /* 0x00000024080c723c */ /* 0x000ff000000418ff */
[----:B------:R-:W-:Y:S01]  /*50f0*/  HMMA.16816.F32.BF16 R76, R4, R30, R16 ;  /* 0x0000001e044c723c */ /* 0x000fe20000041810 */
[----:B-1----:R-:W-:-:S07]  /*5100*/  FFMA.FTZ R3, R117, c[0x0][0x2d0], -R0 ;  /* 0x0000b40075037a23 */ /* 0x002fce0000010800 */
[----:B------:R-:W-:Y:S01]  /*5110*/  HMMA.16816.F32.BF16 R80, R4, R50, R24 ;  /* 0x000000320450723c */ /* 0x000fe20000041818 */
[----:B------:R-:W1:Y:S01]  /*5120*/  LDSM.16.MT88.4 R24, [R191+0x3800] ;  /* 0x00380000bf18783b */ /* 0x000e620000004200 */
[----:B------:R2:W1:Y:S06]  /*5130*/  MUFU.EX2 R209, R3 ;  /* 0x0000000300d17308 */ /* 0x00046c0000000800 */
[----:B------:R-:W-:Y:S08]  /*5140*/  HMMA.16816.F32.BF16 R16, R8, R54, RZ ;  /* 0x000000360810723c */ /* 0x000ff000000418ff */
[----:B---3--:R-:W-:Y:S01]  /*5150*/  HMMA.16816.F32.BF16 R64, R4, R20, R12 ;  /* 0x000000140440723c */ /* 0x008fe2000004180c */
[----:B--2---:R-:W-:-:S04]  /*5160*/  FFMA.FTZ R3, R116, c[0x0][0x2d0], -R0 ;  /* 0x0000b40074037a23 */ /* 0x004fc80000010800 */
[----:B------:R2:W-:Y:S03]  /*5170*/  MUFU.EX2 R217, R3 ;  /* 0x0000000300d97308 */ /* 0x0005e60000000800 */
[----:B------:R-:W-:Y:S08]  /*5180*/  HMMA.16816.F32.BF16 R12, R8, R38, RZ ;  /* 0x00000026080c723c */ /* 0x000ff000000418ff */
[----:B------:R-:W-:Y:S01]  /*5190*/  HMMA.16816.F32.BF16 R72, R4, R34, R16 ;  /* 0x000000220448723c */ /* 0x000fe20000041810 */
[----:B------:R-:W3:Y:S01]  /*51a0*/  LDSM.16.MT88.4 R16, [R191+0x4000] ;  /* 0x00400000bf10783b */ /* 0x000ee20000004200 */
[----:B--2---:R-:W-:-:S04]  /*51b0*/  FFMA.FTZ R3, R115, c[0x0][0x2d0], -R0 ;  /* 0x0000b40073037a23 */ /* 0x004fc80000010800 */
[----:B------:R2:W2:Y:S10]  /*51c0*/  MUFU.EX2 R228, R3 ;  /* 0x0000000300e47308 */ /* 0x0004b40000000800 */
[----:B------:R-:W-:Y:S08]  /*51d0*/  HMMA.16816.F32.BF16 R60, R4, R22, R12 ;  /* 0x00000016043c723c */ /* 0x000ff0000004180c */
[----:B-1----:R-:W-:Y:S01]  /*51e0*/  HMMA.16816.F32.BF16 R12, R8, R24, RZ ;  /* 0x00000018080c723c */ /* 0x002fe200000418ff */
[----:B--2---:R-:W-:-:S04]  /*51f0*/  FFMA.FTZ R3, R122, c[0x0][0x2d0], -R2 ;  /* 0x0000b4007a037a23 */ /* 0x004fc80000010802 */
[----:B------:R1:W-:Y:S02]  /*5200*/  MUFU.EX2 R122, R3 ;  /* 0x00000003007a7308 */ /* 0x0003e40000000800 */
[--C-:B-1----:R-:W-:Y:S11]  /*5210*/  FFMA.FTZ R3, R121, c[0x0][0x2d0], -R2.reuse ;  /* 0x0000b40079037a23 */ /* 0x102ff60000010802 */
[----:B------:R-:W-:Y:S06]  /*5220*/  @!UPT UIADD3 URZ, URZ, URZ, URZ ;  /* 0x0000003f3f3ff290 */ /* 0x000fec000fffe03f */
[----:B---3--:R-:W-:Y:S01]  /*5230*/  HMMA.16816.F32.BF16 R56, R4, R16, R12 ;  /* 0x000000100438723c */ /* 0x008fe2000004180c */
[----:B------:R1:W-:Y:S07]  /*5240*/  MUFU.EX2 R121, R3 ;  /* 0x0000000300797308 */ /* 0x0003ee0000000800 */
[----:B------:R-:W-:Y:S01]  /*5250*/  HMMA.16816.F32.BF16 R12, R8, R26, RZ ;  /* 0x0000001a080c723c */ /* 0x000fe200000418ff */
[----:B-1----:R-:W-:-:S04]  /*5260*/  FFMA.FTZ R3, R120, c[0x0][0x2d0], -R2 ;  /* 0x0000b40078037a23 */ /* 0x002fc80000010802 */
[----:B------:R1:W-:Y:S11]  /*5270*/  MUFU.EX2 R216, R3 ;  /* 0x0000000300d87308 */ /* 0x0003f60000000800 */
[----:B------:R-:W-:Y:S08]  /*5280*/  @!UPT UIADD3 URZ, URZ, URZ, URZ ;  /* 0x0000003f3f3ff290 */ /* 0x000ff0000fffe03f */
[----:B------:R-:W-:Y:S01]  /*5290*/  HMMA.16816.F32.BF16 R52, R4, R18, R12 ;  /* 0x000000120434723c */ /* 0x000fe2000004180c */
[----:B------:R-:W2:Y:S01]  /*52a0*/  LDSM.16.MT88.4 R12, [R193+0x3800] ;  /* 0x00380000c10c783b */ /* 0x000ea20000004200 */
[----:B-1----:R-:W-:-:S04]  /*52b0*/  FFMA.FTZ R3, R119, c[0x0][0x2d0], -R2 ;  /* 0x0000b40077037a23 */ /* 0x002fc80000010802 */
[----:B------:R1:W3:Y:S02]  /*52c0*/  MUFU.EX2 R218, R3 ;  /* 0x0000000300da7308 */ /* 0x0002e40000000800 */
[----:B-1----:R-:W-:-:S06]  /*52d0*/  FFMA.FTZ R3, R126, c[0x0][0x2d0], -R0 ;  /* 0x0000b4007e037a23 */ /* 0x002fcc0000010800 */
[----:B------:R1:W-:Y:S01]  /*52e0*/  MUFU.EX2 R215, R3 ;  /* 0x0000000300d77308 */ /* 0x0003e20000000800 */
[----:B--2---:R-:W-:Y:S01]  /*52f0*/  HMMA.16816.F32.BF16 R16, R8, R12, RZ ;  /* 0x0000000c0810723c */ /* 0x004fe200000418ff */
[----:B-1----:R-:W-:-:S07]  /*5300*/  FFMA.FTZ R3, R125, c[0x0][0x2d0], -R0 ;  /* 0x0000b4007d037a23 */ /* 0x002fce0000010800 */
[----:B------:R-:W-:Y:S01]  /*5310*/  HMMA.16816.F32.BF16 R8, R8, R14, RZ ;  /* 0x0000000e0808723c */ /* 0x000fe200000418ff */
[----:B------:R-:W1:Y:S01]  /*5320*/  LDSM.16.MT88.4 R12, [R193+0x4000] ;  /* 0x00400000c10c783b */ /* 0x000e620000004200 */
[----:B------:R2:W-:Y:S02]  /*5330*/  MUFU.EX2 R212, R3 ;  /* 0x0000000300d47308 */ /* 0x0005e40000000800 */
[----:B--2---:R-:W-:-:S06]  /*5340*/  FFMA.FTZ R3, R124, c[0x0][0x2d0], -R0 ;  /* 0x0000b4007c037a23 */ /* 0x004fcc0000010800 */
[----:B------:R2:W-:Y:S02]  /*5350*/  MUFU.EX2 R213, R3 ;  /* 0x0000000300d57308 */ /* 0x0005e40000000800 */
[----:B--2---:R-:W-:-:S04]  /*5360*/  FFMA.FTZ R3, R123, c[0x0][0x2d0], -R0 ;  /* 0x0000b4007b037a23 */ /* 0x004fc80000010800 */
[C---:B-1----:R-:W-:Y:S02]  /*5370*/  HMMA.16816.F32.BF16 R48, R4.reuse, R12, R16 ;  /* 0x0000000c0430723c */ /* 0x042fe40000041810 */
[----:B------:R1:W2:Y:S06]  /*5380*/  MUFU.EX2 R227, R3 ;  /* 0x0000000300e37308 */ /* 0x0002ac0000000800 */
[----:B------:R-:W-:Y:S01]  /*5390*/  HMMA.16816.F32.BF16 R12, R4, R14, R8 ;  /* 0x0000000e040c723c */ /* 0x000fe20000041808 */
[----:B------:R-:W2:Y:S06]  /*53a0*/  LDSM.16.MT88.4 R8, [R190+0x1000] ;  /* 0x00100000be08783b */ /* 0x000eac0000004200 */
[----:B-----5:R-:W-:-:S02]  /*53b0*/  F2FP.BF16.PACK_AB R4, R210, R160 ;  /* 0x000000a0d204723e */ /* 0x020fc400000010ff */
[----:B----4-:R-:W-:Y:S01]  /*53c0*/  F2FP.BF16.PACK_AB R6, R219, R211 ;  /* 0x000000d3db06723e */ /* 0x010fe200000010ff */
[----:B-1----:R-:W-:Y:S01]  /*53d0*/  FFMA.FTZ R3, R138, c[0x0][0x2d0], -R2 ;  /* 0x0000b4008a037a23 */ /* 0x002fe20000010802 */
[----:B------:R-:W-:Y:S02]  /*53e0*/  F2FP.BF16.PACK_AB R5, R209, R208 ;  /* 0x000000d0d105723e */ /* 0x000fe400000010ff */
[----:B------:R-:W-:-:S07]  /*53f0*/  F2FP.BF16.PACK_AB R7, R228, R217 ;  /* 0x000000d9e407723e */ /* 0x000fce00000010ff */
[C---:B--2---:R-:W-:Y:S08]  /*5400*/  HMMA.16816.F32.BF16 R44, R4.reuse, R8, R108 ;  /* 0x00000008042c723c */ /* 0x044ff0000004186c */
        /* <DEDUP_REMOVED lines=23> */
[----:B------:R-:W-:Y:S01]  /*5580*/  FADD.FTZ R4, R163, R68 ;  /* 0x00000044a3047221 */ /* 0x000fe20000010000 */
[----:B---3--:R-:W-:Y:S01]  /*5590*/  F2FP.BF16.PACK_AB R6, R218, R216 ;  /* 0x000000d8da06723e */ /* 0x008fe200000010ff */
[----:B------:R-:W-:Y:S01]  /*55a0*/  FADD.FTZ R5, R161, R143 ;  /* 0x0000008fa1057221 */ /* 0x000fe20000010000 */
[----:B------:R-:W-:Y:S01]  /*55b0*/  F2FP.BF16.PACK_AB R7, R227, R213 ;  /* 0x000000d5e307723e */ /* 0x000fe200000010ff */
[----:B------:R-:W-:Y:S01]  /*55c0*/  FADD.FTZ R68, R200, R4 ;  /* 0x00000004c8447221 */ /* 0x000fe20000010000 */
[----:B------:R-:W-:Y:S01]  /*55d0*/  F2FP.BF16.PACK_AB R4, R121, R122 ;  /* 0x0000007a7904723e */ /* 0x000fe200000010ff */
[----:B------:R-:W-:Y:S01]  /*55e0*/  FADD.FTZ R71, R162, R5 ;  /* 0x00000005a2477221 */ /* 0x000fe20000010000 */
[----:B------:R-:W-:Y:S01]  /*55f0*/  F2FP.BF16.PACK_AB R5, R212, R215 ;  /* 0x000000d7d405723e */ /* 0x000fe200000010ff */
[----:B------:R2:W-:Y:S02]  /*5600*/  MUFU.EX2 R163, R3 ;  /* 0x0000000300a37308 */ /* 0x0005e40000000800 */
[----:B--2---:R-:W-:-:S06]  /*5610*/  FFMA.FTZ R3, R137, c[0x0][0x2d0], -R2 ;  /* 0x0000b40089037a23 */ /* 0x004fcc0000010802 */
[----:B------:R2:W-:Y:S01]  /*5620*/  MUFU.EX2 R206, R3 ;  /* 0x0000000300ce7308 */ /* 0x0005e20000000800 */
[C---:B-1----:R-:W-:Y:S08]  /*5630*/  HMMA.16816.F32.BF16 R112, R4.reuse, R8, R44 ;  /* 0x000000080470723c */ /* 0x042ff0000004182c */
[----:B------:R-:W-:Y:S01]  /*5640*/  HMMA.16816.F32.BF16 R108, R4, R10, R28 ;  /* 0x0000000a046c723c */ /* 0x000fe2000004181c */
[----:B------:R-:W1:Y:S01]  /*5650*/  LDSM.16.MT88.4 R8, [R192+0x1800] ;  /* 0x00180000c008783b */ /* 0x000e620000004200 */
[----:B--2---:R-:W-:-:S04]  /*5660*/  FFMA.FTZ R3, R136, c[0x0][0x2d0], -R2 ;  /* 0x0000b40088037a23 */ /* 0x004fc80000010802 */
[----:B------:R2:W-:Y:S02]  /*5670*/  MUFU.EX2 R200, R3 ;  /* 0x0000000300c87308 */ /* 0x0005e40000000800 */
[----:B--2---:R-:W-:-:S06]  /*5680*/  FFMA.FTZ R3, R127, c[0x0][0x2d0], -R2 ;  /* 0x0000b4007f037a23 */ /* 0x004fcc0000010802 */
[----:B------:R2:W3:Y:S01]  /*5690*/  MUFU.EX2 R207, R3 ;  /* 0x0000000300cf7308 */ /* 0x0004e20000000800 */
[----:B-1----:R-:W-:Y:S01]  /*56a0*/  HMMA.16816.F32.BF16 R76, R4, R8, R40 ;  /* 0x00000008044c723c */ /* 0x002fe20000041828 */
[----:B--2---:R-:W-:-:S06]  /*56b0*/  FFMA.FTZ R3, R141, c[0x0][0x2d0], -R0 ;  /* 0x0000b4008d037a23 */ /* 0x004fcc0000010800 */
[----:B------:R1:W-:Y:S01]  /*56c0*/  MUFU.EX2 R161, R3 ;  /* 0x0000000300a17308 */ /* 0x0003e20000000800 */
[----:B------:R-:W-:Y:S01]  /*56d0*/  HMMA.16816.F32.BF16 R64, R4, R10, R24 ;  /* 0x0000000a0440723c */ /* 0x000fe20000041818 */
[----:B------:R-:W2:Y:S01]  /*56e0*/  LDSM.16.MT88.4 R8, [R191+0x1800] ;  /* 0x00180000bf08783b */ /* 0x000ea20000004200 */
[----:B-1----:R-:W-:-:S06]  /*56f0*/  FADD.FTZ R3, R225, R68 ;  /* 0x00000044e1037221 */ /* 0x002fcc0000010000 */
[C---:B--2---:R-:W-:Y:S08]  /*5700*/  HMMA.16816.F32.BF16 R72, R4.reuse, R8, R36 ;  /* 0x000000080448723c */ /* 0x044ff00000041824 */
[C---:B------:R-:W-:Y:S01]  /*5710*/  HMMA.16816.F32.BF16 R60, R4.reuse, R10, R20 ;  /* 0x0000000a043c723c */ /* 0x040fe20000041814 */
[----:B------:R-:W1:Y:S07]  /*5720*/  LDSM.16.MT88.4 R8, [R193+0x1800] ;  /* 0x00180000c108783b */ /* 0x000e6e0000004200 */
[C---:B-1----:R-:W-:Y:S08]  /*5730*/  HMMA.16816.F32.BF16 R56, R4.reuse, R8, R32 ;  /* 0x000000080438723c */ /* 0x042ff00000041820 */
[C---:B------:R-:W-:Y:S01]  /*5740*/  HMMA.16816.F32.BF16 R28, R4.reuse, R10, R16 ;  /* 0x0000000a041c723c */ /* 0x040fe20000041810 */
[----:B------:R-:W1:Y:S07]  /*5750*/  LDSM.16.MT88.4 R8, [R190+0x5000] ;  /* 0x00500000be08783b */ /* 0x000e6e0000004200 */
[C---:B-1----:R-:W-:Y:S01]  /*5760*/  HMMA.16816.F32.BF16 R52, R4.reuse, R8, R104 ;  /* 0x000000080434723c */ /* 0x042fe20000041868 */
[----:B------:R-:W-:Y:S07]  /*5770*/  LDSM.16.MT88.4 R104, [R191+0x3000] ;  /* 0x00300000bf68783b */ /* 0x000fee0000004200 */
[C---:B------:R-:W-:Y:S01]  /*5780*/  HMMA.16816.F32.BF16 R44, R4.reuse, R10, R88 ;  /* 0x0000000a042c723c */ /* 0x040fe20000041858 */
[----:B------:R-:W1:Y:S04]  /*5790*/  LDSM.16.MT88.4 R8, [R192+0x5000] ;  /* 0x00500000c008783b */ /* 0x000e680000004200 */
[----:B------:R-:W-:Y:S03]  /*57a0*/  LDSM.16.MT88.4 R88, [R190+0x6800] ;  /* 0x00680000be58783b */ /* 0x000fe60000004200 */
[C---:B-1----:R-:W-:Y:S08]  /*57b0*/  HMMA.16816.F32.BF16 R36, R4.reuse, R8, R100 ;  /* 0x000000080424723c */ /* 0x042ff00000041864 */
[C---:B------:R-:W-:Y:S01]  /*57c0*/  HMMA.16816.F32.BF16 R24, R4.reuse, R10, R84 ;  /* 0x0000000a0418723c */ /* 0x040fe20000041854 */
[----:B------:R-:W1:Y:S07]  /*57d0*/  LDSM.16.MT88.4 R8, [R191+0x5000] ;  /* 0x00500000bf08783b */ /* 0x000e6e0000004200 */
[C---:B-1----:R-:W-:Y:S01]  /*57e0*/  HMMA.16816.F32.BF16 R48, R4.reuse, R8, R96 ;  /* 0x000000080430723c */ /* 0x042fe20000041860 */
[----:B------:R-:W-:Y:S07]  /*57f0*/  LDSM.16.MT88.4 R96, [R193+0x3000] ;  /* 0x00300000c160783b */ /* 0x000fee0000004200 */
[C---:B------:R-:W-:Y:S01]  /*5800*/  HMMA.16816.F32.BF16 R40, R4.reuse, R10, R80 ;  /* 0x0000000a0428723c */ /* 0x040fe20000041850 */
[----:B------:R-:W1:Y:S07]  /*5810*/  LDSM.16.MT88.4 R8, [R193+0x5000] ;  /* 0x00500000c108783b */ /* 0x000e6e0000004200 */
[C---:B-1----:R-:W-:Y:S08]  /*5820*/  HMMA.16816.F32.BF16 R32, R4.reuse, R8, R92 ;  /* 0x000000080420723c */ /* 0x042ff0000004185c */
[----:B------:R-:W-:Y:S01]  /*5830*/  HMMA.16816.F32.BF16 R20, R4, R10, R12 ;  /* 0x0000000a0414723c */ /* 0x000fe2000004180c */
[----:B------:R-:W1:Y:S04]  /*5840*/  LDSM.16.MT88.4 R12, [R190+0x2000] ;  /* 0x00200000be0c783b */ /* 0x000e680000004200 */
[----:B------:R-:W2:Y:S02]  /*5850*/  LDSM.16.MT88.4 R8, [R192+0x2000] ;  /* 0x00200000c008783b */ /* 0x000ea40000004200 */
[----:B------:R-:W-:Y:S01]  /*5860*/  FFMA.FTZ R4, R140, c[0x0][0x2d0], -R0 ;  /* 0x0000b4008c047a23 */ /* 0x000fe20000010800 */
[----:B---3--:R-:W-:Y:S01]  /*5870*/  F2FP.BF16.PACK_AB R6, R207, R200 ;  /* 0x000000c8cf06723e */ /* 0x008fe200000010ff */
[----:B------:R-:W-:-:S02]  /*5880*/  FADD.FTZ R5, R221, R71 ;  /* 0x00000047dd057221 */ /* 0x000fc40000010000 */
[----:B------:R3:W-:Y:S02]  /*5890*/  MUFU.EX2 R162, R4 ;  /* 0x0000000400a27308 */ /* 0x0007e40000000800 */
[----:B------:R-:W-:Y:S02]  /*58a0*/  FADD.FTZ R5, R220, R5 ;  /* 0x00000005dc057221 */ /* 0x000fe40000010000 */
[----:B---3--:R-:W-:Y:S02]  /*58b0*/  FADD.FTZ R4, R223, R3 ;  /* 0x00000003df047221 */ /* 0x008fe40000010000 */
[----:B------:R-:W-:-:S04]  /*58c0*/  FFMA.FTZ R3, R139, c[0x0][0x2d0], -R0 ;  /* 0x0000b4008b037a23 */ /* 0x000fc80000010800 */
[----:B------:R3:W-:Y:S02]  /*58d0*/  MUFU.EX2 R143, R3 ;  /* 0x00000003008f7308 */ /* 0x0007e40000000800 */
[----:B---3--:R-:W-:-:S06]  /*58e0*/  FFMA.FTZ R3, R142, c[0x0][0x2d0], -R0 ;  /* 0x0000b4008e037a23 */ /* 0x008fcc0000010800 */
[----:B------:R3:W4:Y:S02]  /*58f0*/  MUFU.EX2 R142, R3 ;  /* 0x00000003008e7308 */ /* 0x0007240000000800 */
[----:B---3--:R-:W-:Y:S01]  /*5900*/  FADD.FTZ R3, R226, R4 ;  /* 0x00000004e2037221 */ /* 0x008fe20000010000 */
[----:B----4-:R-:W-:Y:S01]  /*5910*/  F2FP.BF16.PACK_AB R7, R142, R143 ;  /* 0x0000008f8e07723e */ /* 0x010fe200000010ff */
[----:B------:R-:W-:Y:S01]  /*5920*/  FADD.FTZ R4, R224, R5 ;  /* 0x00000005e0047221 */ /* 0x000fe20000010000 */
[----:B------:R-:W-:Y:S01]  /*5930*/  F2FP.BF16.PACK_AB R5, R162, R161 ;  /* 0x000000a1a205723e */ /* 0x000fe200000010ff */
[----:B------:R-:W-:Y:S02]  /*5940*/  FADD.FTZ R16, R160, R3 ;  /* 0x00000003a0107221 */ /* 0x000fe40000010000 */
[----:B------:R-:W-:Y:S01]  /*5950*/  FADD.FTZ R17, R222, R4 ;  /* 0x00000004de117221 */ /* 0x000fe20000010000 */
[----:B------:R-:W-:Y:S01]  /*5960*/  F2FP.BF16.PACK_AB R4, R206, R163 ;  /* 0x000000a3ce04723e */ /* 0x000fe200000010ff */
[----:B------:R-:W-:-:S04]  /*5970*/  FFMA.FTZ R3, R151, c[0x0][0x2d0], -R2 ;  /* 0x0000b40097037a23 */ /* 0x000fc80000010802 */
[----:B------:R3:W-:Y:S02]  /*5980*/  MUFU.EX2 R138, R3 ;  /* 0x00000003008a7308 */ /* 0x0007e40000000800 */
[C---:B-1----:R-:W-:Y:S08]  /*5990*/  HMMA.16816.F32.BF16 R112, R4.reuse, R12, R112 ;  /* 0x0000000c0470723c */ /* 0x042ff00000041870 */
[----:B------:R-:W-:Y:S01]  /*59a0*/  HMMA.16816.F32.BF16 R108, R4, R14, R108 ;  /* 0x0000000e046c723c */ /* 0x000fe2000004186c */
[----:B------:R-:W1:Y:S01]  /*59b0*/  LDSM.16.MT88.4 R12, [R191+0x2000] ;  /* 0x00200000bf0c783b */ /* 0x000e620000004200 */
[----:B---3--:R-:W-:-:S06]  /*59c0*/  FFMA.FTZ R3, R148, c[0x0][0x2d0], -R2 ;  /* 0x0000b40094037a23 */ /* 0x008fcc0000010802 */
[C---:B--2---:R-:W-:Y:S01]  /*59d0*/  HMMA.16816.F32.BF16 R116, R4.reuse, R8, R76 ;  /* 0x000000080474723c */ /* 0x044fe2000004184c */
[----:B------:R2:W-:Y:S07]  /*59e0*/  MUFU.EX2 R140, R3 ;  /* 0x00000003008c7308 */ /* 0x0005ee0000000800 */
[----:B------:R-:W-:Y:S01]  /*59f0*/  HMMA.16816.F32.BF16 R76, R4, R10, R64 ;  /* 0x0000000a044c723c */ /* 0x000fe20000041840 */
[----:B------:R-:W3:Y:S01]  /*5a00*/  LDSM.16.MT88.4 R8, [R193+0x2000] ;  /* 0x00200000c108783b */ /* 0x000ee20000004200 */
[----:B--2---:R-:W-:-:S04]  /*5a10*/  FFMA.FTZ R3, R145, c[0x0][0x2d0], -R2 ;  /* 0x0000b40091037a23 */ /* 0x004fc80000010802 */
[----:B------:R2:W-:Y:S02]  /*5a20*/  MUFU.EX2 R139, R3 ;  /* 0x00000003008b7308 */ /* 0x0005e40000000800 */
[----:B-1----:R-:W-:Y:S01]  /*5a30*/  HMMA.16816.F32.BF16 R64, R4, R14, R60 ;  /* 0x0000000e0440723c */ /* 0x002fe2000004183c */
[----:B--2---:R-:W-:-:S07]  /*5a40*/  FFMA.FTZ R3, R144, c[0x0][0x2d0], -R2 ;  /* 0x0000b40090037a23 */ /* 0x004fce0000010802 */
[C---:B------:R-:W-:Y:S01]  /*5a50*/  HMMA.16816.F32.BF16 R72, R4.reuse, R12, R72 ;  /* 0x0000000c0448723c */ /* 0x040fe20000041848 */
[----:B------:R-:W1:Y:S01]  /*5a60*/  LDSM.16.MT88.4 R12, [R190+0x5800] ;  /* 0x00580000be0c783b */ /* 0x000e620000004200 */
[----:B------:R2:W-:Y:S06]  /*5a70*/  MUFU.EX2 R141, R3 ;  /* 0x00000003008d7308 */ /* 0x0005ec0000000800 */
[C---:B---3--:R-:W-:Y:S08]  /*5a80*/  HMMA.16816.F32.BF16 R100, R4.reuse, R8, R56 ;  /* 0x000000080464723c */ /* 0x048ff00000041838 */
[----:B------:R-:W-:Y:S01]  /*5a90*/  HMMA.16816.F32.BF16 R60, R4, R10, R28 ;  /* 0x0000000a043c723c */ /* 0x000fe2000004181c */
[----:B------:R-:W3:Y:S01]  /*5aa0*/  LDSM.16.MT88.4 R8, [R192+0x5800] ;  /* 0x00580000c008783b */ /* 0x000ee20000004200 */
[----:B--2---:R-:W-:-:S04]  /*5ab0*/  FFMA.FTZ R3, R155, c[0x0][0x2d0], -R0 ;  /* 0x0000b4009b037a23 */ /* 0x004fc80000010800 */
[----:B------:R2:W-:Y:S02]  /*5ac0*/  MUFU.EX2 R71, R3 ;  /* 0x0000000300477308 */ /* 0x0005e40000000800 */
[----:B--2---:R-:W-:Y:S01]  /*5ad0*/  FADD.FTZ R3, R210, R16 ;  /* 0x00000010d2037221 */ /* 0x004fe20000010000 */
[----:B-1----:R-:W-:Y:S03]  /*5ae0*/  HMMA.16816.F32.BF16 R92, R4, R12, R52 ;  /* 0x0000000c045c723c */ /* 0x002fe60000041834 */
[----:B------:R-:W-:-:S04]  /*5af0*/  FADD.FTZ R3, R211, R3 ;  /* 0x00000003d3037221 */ /* 0x000fc80000010000 */
[----:B------:R-:W-:Y:S01]  /*5b00*/  FADD.FTZ R3, R219, R3 ;  /* 0x00000003db037221 */ /* 0x000fe20000010000 */
[----:B------:R-:W-:Y:S01]  /*5b10*/  HMMA.16816.F32.BF16 R84, R4, R14, R44 ;  /* 0x0000000e0454723c */ /* 0x000fe2000004182c */
[----:B------:R-:W1:Y:S02]  /*5b20*/  LDSM.16.MT88.4 R12, [R191+0x5800] ;  /* 0x00580000bf0c783b */ /* 0x000e640000004200 */
[----:B------:R-:W-:-:S04]  /*5b30*/  FADD.FTZ R3, R122, R3 ;  /* 0x000000037a037221 */ /* 0x000fc80000010000 */
[----:B------:R-:W-:Y:S01]  /*5b40*/  FADD.FTZ R3, R121, R3 ;  /* 0x0000000379037221 */ /* 0x000fe20000010000 */
[----:B---3--:R-:W-:Y:S01]  /*5b50*/  HMMA.16816.F32.BF16 R80, R4, R8, R36 ;  /* 0x000000080450723c */ /* 0x008fe20000041824 */
[----:B------:R-:W-:Y:S02]  /*5b60*/  LDSM.16.MT88.4 R120, [R190+0x3000] ;  /* 0x00300000be78783b */ /* 0x000fe40000004200 */
[----:B------:R-:W-:-:S04]  /*5b70*/  FADD.FTZ R3, R216, R3 ;  /* 0x00000003d8037221 */ /* 0x000fc80000010000 */
[----:B------:R-:W-:Y:S01]  /*5b80*/  FADD.FTZ R3, R218, R3 ;  /* 0x00000003da037221 */ /* 0x000fe20000010000 */
[----:B------:R-:W-:Y:S01]  /*5b90*/  HMMA.16816.F32.BF16 R56, R4, R10, R24 ;  /* 0x0000000a0438723c */ /* 0x000fe20000041818 */
[----:B------:R-:W2:Y:S06]  /*5ba0*/  LDSM.16.MT88.4 R8, [R193+0x5800] ;  /* 0x00580000c108783b */ /* 0x000eac0000004200 */
[--C-:B------:R-:W-:Y:S02]  /*5bb0*/  FFMA.FTZ R27, R154, c[0x0][0x2d0], -R2.reuse ;  /* 0x0000b4009a1b7a23 */ /* 0x100fe40000010802 */
[----:B------:R-:W-:-:S02]  /*5bc0*/  FFMA.FTZ R26, R152, c[0x0][0x2d0], -R2 ;  /* 0x0000b400981a7a23 */ /* 0x000fc40000010802 */
[--C-:B------:R-:W-:Y:S02]  /*5bd0*/  FFMA.FTZ R25, R150, c[0x0][0x2d0], -R2.reuse ;  /* 0x0000b40096197a23 */ /* 0x100fe40000010802 */
[----:B------:R-:W-:Y:S01]  /*5be0*/  FFMA.FTZ R2, R147, c[0x0][0x2d0], -R2 ;  /* 0x0000b40093027a23 */ /* 0x000fe20000010802 */
[----:B------:R-:W-:Y:S08]  /*5bf0*/  MUFU.EX2 R27, R27 ;  /* 0x0000001b001b7308 */ /* 0x000ff00000000800 */
[----:B------:R-:W-:Y:S01]  /*5c00*/  MUFU.EX2 R26, R26 ;  /* 0x0000001a001a7308 */ /* 0x000fe20000000800 */
[C---:B-1----:R-:W-:Y:S07]  /*5c10*/  HMMA.16816.F32.BF16 R48, R4.reuse, R12, R48 ;  /* 0x0000000c0430723c */ /* 0x042fee0000041830 */
[----:B------:R-:W-:Y:S01]  /*5c20*/  MUFU.EX2 R25, R25 ;  /* 0x0000001900197308 */ /* 0x000fe20000000800 */
[C---:B------:R-:W-:Y:S01]  /*5c30*/  HMMA.16816.F32.BF16 R40, R4.reuse, R14, R40 ;  /* 0x0000000e0428723c */ /* 0x040fe20000041828 */
[----:B------:R-:W-:Y:S07]  /*5c40*/  LDSM.16.MT88.4 R12, [R191+0x2800] ;  /* 0x00280000bf0c783b */ /* 0x000fee0000004200 */
[C---:B--2---:R-:W-:Y:S08]  /*5c50*/  HMMA.16816.F32.BF16 R32, R4.reuse, R8, R32 ;  /* 0x000000080420723c */ /* 0x044ff00000041820 */
[----:B------:R-:W-:Y:S01]  /*5c60*/  HMMA.16816.F32.BF16 R28, R4, R10, R20 ;  /* 0x0000000a041c723c */ /* 0x000fe20000041814 */
[----:B------:R-:W1:Y:S04]  /*5c70*/  LDSM.16.MT88.4 R8, [R193+0x2800] ;  /* 0x00280000c108783b */ /* 0x000e680000004200 */
[----:B------:R-:W2:Y:S02]  /*5c80*/  LDSM.16.MT88.4 R20, [R190+0x2800] ;  /* 0x00280000be14783b */ /* 0x000ea40000004200 */
[----:B------:R-:W-:-:S02]  /*5c90*/  FADD.FTZ R5, R208, R17 ;  /* 0x00000011d0057221 */ /* 0x000fc40000010000 */
[----:B------:R-:W3:Y:S01]  /*5ca0*/  LDSM.16.MT88.4 R16, [R192+0x2800] ;  /* 0x00280000c010783b */ /* 0x000ee20000004200 */
[--C-:B------:R-:W-:Y:S02]  /*5cb0*/  FFMA.FTZ R4, R153, c[0x0][0x2d0], -R0.reuse ;  /* 0x0000b40099047a23 */ /* 0x100fe40000010800 */
[----:B------:R-:W-:Y:S02]  /*5cc0*/  FFMA.FTZ R6, R149, c[0x0][0x2d0], -R0 ;  /* 0x0000b40095067a23 */ /* 0x000fe40000010800 */
[----:B------:R4:W5:Y:S01]  /*5cd0*/  MUFU.EX2 R136, R4 ;  /* 0x0000000400887308 */ /* 0x0009620000000800 */
[----:B------:R-:W-:-:S04]  /*5ce0*/  FADD.FTZ R5, R209, R5 ;  /* 0x00000005d1057221 */ /* 0x000fc80000010000 */
[----:B------:R-:W-:-:S03]  /*5cf0*/  FADD.FTZ R24, R217, R5 ;  /* 0x00000005d9187221 */ /* 0x000fc60000010000 */
[----:B------:R1:W-:Y:S01]  /*5d00*/  MUFU.EX2 R68, R6 ;  /* 0x0000000600447308 */ /* 0x0003e20000000800 */
[----:B----4-:R-:W-:Y:S01]  /*5d10*/  FFMA.FTZ R4, R146, c[0x0][0x2d0], -R0 ;  /* 0x0000b40092047a23 */ /* 0x010fe20000010800 */
[----:B-----5:R-:W-:-:S06]  /*5d20*/  F2FP.BF16.PACK_AB R5, R136, R71 ;  /* 0x000000478805723e */ /* 0x020fcc00000010ff */
[----:B------:R4:W-:Y:S01]  /*5d30*/  MUFU.EX2 R209, R2 ;  /* 0x0000000200d17308 */ /* 0x0009e20000000800 */
[----:B-1----:R-:W-:-:S07]  /*5d40*/  F2FP.BF16.PACK_AB R6, R141, R139 ;  /* 0x0000008b8d06723e */ /* 0x002fce00000010ff */
[----:B------:R1:W5:Y:S01]  /*5d50*/  MUFU.EX2 R137, R4 ;  /* 0x0000000400897308 */ /* 0x0003620000000800 */
[----:B----4-:R-:W-:Y:S01]  /*5d60*/  FFMA.FTZ R2, R157, c[0x0][0x2d0], -R0 ;  /* 0x0000b4009d027a23 */ /* 0x010fe20000010800 */
[----:B-1----:R-:W-:Y:S02]  /*5d70*/  F2FP.BF16.PACK_AB R4, R140, R138 ;  /* 0x0000008a8c04723e */ /* 0x002fe400000010ff */
[----:B-----5:R-:W-:-:S07]  /*5d80*/  F2FP.BF16.PACK_AB R7, R137, R68 ;  /* 0x000000448907723e */ /* 0x020fce00000010ff */
[C---:B------:R-:W-:Y:S08]  /*5d90*/  HMMA.16816.F32.BF16 R100, R4.reuse, R8, R100 ;  /* 0x000000080464723c */ /* 0x040ff00000041864 */
[C---:B------:R-:W-:Y:S01]  /*5da0*/  HMMA.16816.F32.BF16 R60, R4.reuse, R10, R60 ;  /* 0x0000000a043c723c */ /* 0x040fe2000004183c */
[----:B------:R-:W1:Y:S07]  /*5db0*/  LDSM.16.MT88.4 R8, [R193+0x6000] ;  /* 0x00600000c108783b */ /* 0x000e6e0000004200 */
[C---:B--2---:R-:W-:Y:S01]  /*5dc0*/  HMMA.16816.F32.BF16 R124, R4.reuse, R20, R112 ;  /* 0x00000014047c723c */ /* 0x044fe20000041870 */
[----:B------:R-:W-:Y:S07]  /*5dd0*/  LDSM.16.MT88.4 R112, [R192+0x3000] ;  /* 0x00300000c070783b */ /* 0x000fee0000004200 */
[C---:B------:R-:W-:Y:S01]  /*5de0*/  HMMA.16816.F32.BF16 R36, R4.reuse, R22, R108 ;  /* 0x000000160424723c */ /* 0x040fe2000004186c */
[----:B------:R-:W2:Y:S07]  /*5df0*/  LDSM.16.MT88.4 R20, [R190+0x6000] ;  /* 0x00600000be14783b */ /* 0x000eae0000004200 */
[C---:B---3--:R-:W-:Y:S08]  /*5e00*/  HMMA.16816.F32.BF16 R116, R4.reuse, R16, R116 ;  /* 0x000000100474723c */ /* 0x048ff00000041874 */
[C---:B------:R-:W-:Y:S01]  /*5e10*/  HMMA.16816.F32.BF16 R44, R4.reuse, R18, R76 ;  /* 0x00000012042c723c */ /* 0x040fe2000004184c */
[----:B------:R-:W3:Y:S07]  /*5e20*/  LDSM.16.MT88.4 R16, [R192+0x6000] ;  /* 0x00600000c010783b */ /* 0x000eee0000004200 */
[C---:B------:R-:W-:Y:S01]  /*5e30*/  HMMA.16816.F32.BF16 R108, R4.reuse, R12, R72 ;  /* 0x0000000c046c723c */ /* 0x040fe20000041848 */
[----:B------:R-:W-:Y:S07]  /*5e40*/  LDSM.16.MT88.4 R72, [R191+0x6800] ;  /* 0x00680000bf48783b */ /* 0x000fee0000004200 */
[C---:B------:R-:W-:Y:S01]  /*5e50*/  HMMA.16816.F32.BF16 R52, R4.reuse, R14, R64 ;  /* 0x0000000e0434723c */ /* 0x040fe20000041840 */
[----:B------:R-:W4:Y:S06]  /*5e60*/  LDSM.16.MT88.4 R12, [R191+0x6000] ;  /* 0x00600000bf0c783b */ /* 0x000f2c0000004200 */
[----:B------:R-:W-:Y:S01]  /*5e70*/  F2FP.BF16.PACK_AB R64, R26, R27 ;  /* 0x0000001b1a40723e */ /* 0x000fe200000010ff */
[----:B-1----:R-:W-:Y:S01]  /*5e80*/  HMMA.16816.F32.BF16 R28, R4, R10, R28 ;  /* 0x0000000a041c723c */ /* 0x002fe2000004181c */
[----:B------:R1:W-:Y:S01]  /*5e90*/  MUFU.EX2 R10, R2 ;  /* 0x00000002000a7308 */ /* 0x0003e20000000800 */
[----:B------:R-:W-:-:S06]  /*5ea0*/  F2FP.BF16.PACK_AB R66, R209, R25 ;  /* 0x00000019d142723e */ /* 0x000fcc00000010ff */
[C---:B--2---:R-:W-:Y:S08]  /*5eb0*/  HMMA.16816.F32.BF16 R92, R4.reuse, R20, R92 ;  /* 0x00000014045c723c */ /* 0x044ff0000004185c */
[----:B------:R-:W-:Y:S01]  /*5ec0*/  HMMA.16816.F32.BF16 R20, R4, R22, R84 ;  /* 0x000000160414723c */ /* 0x000fe20000041854 */
[----:B-1----:R-:W-:-:S07]  /*5ed0*/  FFMA.FTZ R2, R156, c[0x0][0x2d0], -R0 ;  /* 0x0000b4009c027a23 */ /* 0x002fce0000010800 */
[C---:B---3--:R-:W-:Y:S01]  /*5ee0*/  HMMA.16816.F32.BF16 R84, R4.reuse, R16, R80 ;  /* 0x000000100454723c */ /* 0x048fe20000041850 */
[----:B------:R-:W1:Y:S07]  /*5ef0*/  LDSM.16.MT88.4 R80, [R192+0x6800] ;  /* 0x00680000c050783b */ /* 0x000e6e0000004200 */
[C---:B------:R-:W-:Y:S08]  /*5f00*/  HMMA.16816.F32.BF16 R56, R4.reuse, R18, R56 ;  /* 0x000000120438723c */ /* 0x040ff00000041838 */
[C---:B----4-:R-:W-:Y:S08]  /*5f10*/  HMMA.16816.F32.BF16 R48, R4.reuse, R12, R48 ;  /* 0x0000000c0430723c */ /* 0x050ff00000041830 */
[C---:B------:R-:W-:Y:S08]  /*5f20*/  HMMA.16816.F32.BF16 R40, R4.reuse, R14, R40 ;  /* 0x0000000e0428723c */ /* 0x040ff00000041828 */
[----:B------:R-:W-:Y:S01]  /*5f30*/  HMMA.16816.F32.BF16 R32, R4, R8, R32 ;  /* 0x000000080420723c */ /* 0x000fe20000041820 */
[----:B------:R2:W3:Y:S06]  /*5f40*/  MUFU.EX2 R9, R2 ;  /* 0x0000000200097308 */ /* 0x0004ec0000000800 */
[----:B------:R-:W-:-:S04]  /*5f50*/  FADD.FTZ R4, R228, R24 ;  /* 0x00000018e4047221 */ /* 0x000fc80000010000 */
[----:B------:R-:W-:Y:S02]  /*5f60*/  FADD.FTZ R4, R215, R4 ;  /* 0x00000004d7047221 */ /* 0x000fe40000010000 */
[----:B--2---:R-:W-:Y:S01]  /*5f70*/  FFMA.FTZ R2, R159, c[0x0][0x2d0], -R0 ;  /* 0x0000b4009f027a23 */ /* 0x004fe20000010800 */
[----:B---3--:R-:W-:-:S03]  /*5f80*/  F2FP.BF16.PACK_AB R65, R9, R10 ;  /* 0x0000000a0941723e */ /* 0x008fc600000010ff */
[----:B------:R2:W-:Y:S02]  /*5f90*/  MUFU.EX2 R8, R2 ;  /* 0x0000000200087308 */ /* 0x0005e40000000800 */
[----:B--2---:R-:W-:Y:S02]  /*5fa0*/  FFMA.FTZ R2, R158, c[0x0][0x2d0], -R0 ;  /* 0x0000b4009e027a23 */ /* 0x004fe40000010800 */
[----:B------:R-:W-:-:S04]  /*5fb0*/  FADD.FTZ R0, R212, R4 ;  /* 0x00000004d4007221 */ /* 0x000fc80000010000 */
[----:B------:R2:W3:Y:S01]  /*5fc0*/  MUFU.EX2 R230, R2 ;  /* 0x0000000200e67308 */ /* 0x0004e20000000800 */
[----:B------:R-:W4:Y:S01]  /*5fd0*/  LDSM.16.MT88.4 R4, [R193+0x6800] ;  /* 0x00680000c104783b */ /* 0x000f220000004200 */
[----:B------:R-:W-:-:S04]  /*5fe0*/  FADD.FTZ R0, R213, R0 ;  /* 0x00000000d5007221 */ /* 0x000fc80000010000 */
[----:B------:R-:W-:-:S04]  /*5ff0*/  FADD.FTZ R0, R227, R0 ;  /* 0x00000000e3007221 */ /* 0x000fc80000010000 */
[----:B------:R-:W-:-:S04]  /*6000*/  FADD.FTZ R0, R161, R0 ;  /* 0x00000000a1007221 */ /* 0x000fc80000010000 */
[----:B------:R-:W-:Y:S02]  /*6010*/  FADD.FTZ R0, R162, R0 ;  /* 0x00000000a2007221 */ /* 0x000fe40000010000 */
[----:B--2---:R-:W-:Y:S01]  /*6020*/  FADD.FTZ R2, R163, R3 ;  /* 0x00000003a3027221 */ /* 0x004fe20000010000 */
[----:B---3--:R-:W-:Y:S01]  /*6030*/  F2FP.BF16.PACK_AB R67, R230, R8 ;  /* 0x00000008e643723e */ /* 0x008fe200000010ff */
[----:B------:R-:W-:Y:S02]  /*6040*/  FADD.FTZ R0, R143, R0 ;  /* 0x000000008f007221 */ /* 0x000fe40000010000 */
[----:B------:R-:W-:Y:S02]  /*6050*/  FADD.FTZ R2, R206, R2 ;  /* 0x00000002ce027221 */ /* 0x000fe40000010000 */
[----:B------:R-:W-:Y:S02]  /*6060*/  FADD.FTZ R0, R142, R0 ;  /* 0x000000008e007221 */ /* 0x000fe40000010000 */
[----:B------:R-:W-:Y:S01]  /*6070*/  FADD.FTZ R2, R200, R2 ;  /* 0x00000002c8027221 */ /* 0x000fe20000010000 */
[----:B------:R-:W-:Y:S01]  /*6080*/  HMMA.16816.F32.BF16 R100, R64, R96, R100 ;  /* 0x000000604064723c */ /* 0x000fe20000041864 */
[----:B------:R-:W-:-:S02]  /*6090*/  FADD.FTZ R0, R71, R0 ;  /* 0x0000000047007221 */ /* 0x000fc40000010000 */
[----:B------:R-:W-:Y:S02]  /*60a0*/  FADD.FTZ R2, R207, R2 ;  /* 0x00000002cf027221 */ /* 0x000fe40000010000 */
[----:B------:R-:W-:Y:S02]  /*60b0*/  FADD.FTZ R0, R136, R0 ;  /* 0x0000000088007221 */ /* 0x000fe40000010000 */
[----:B------:R-:W-:Y:S01]  /*60c0*/  FADD.FTZ R2, R138, R2 ;  /* 0x000000028a027221 */ /* 0x000fe20000010000 */
[----:B------:R-:W-:Y:S01]  /*60d0*/  HMMA.16816.F32.BF16 R124, R64, R120, R124 ;  /* 0x00000078407c723c */ /* 0x000fe2000004187c */
[----:B------:R-:W-:Y:S02]  /*60e0*/  FADD.FTZ R0, R68, R0 ;  /* 0x0000000044007221 */ /* 0x000fe40000010000 */
[----:B------:R-:W-:Y:S02]  /*60f0*/  FADD.FTZ R2, R140, R2 ;  /* 0x000000028c027221 */ /* 0x000fe40000010000 */
[----:B------:R-:W-:-:S02]  /*6100*/  FADD.FTZ R0, R137, R0 ;  /* 0x0000000089007221 */ /* 0x000fc40000010000 */
[----:B------:R-:W-:Y:S01]  /*6110*/  FADD.FTZ R2, R139, R2 ;  /* 0x000000028b027221 */ /* 0x000fe20000010000 */
[C---:B------:R-:W-:Y:S01]  /*6120*/  HMMA.16816.F32.BF16 R116, R64.reuse, R112, R116 ;  /* 0x000000704074723c */ /* 0x040fe20000041874 */
        /* <DEDUP_REMOVED lines=9> */
[----:B------:R-:W-:Y:S03]  /*61c0*/  HMMA.16816.F32.BF16 R96, R64, R98, R60 ;  /* 0x000000624060723c */ /* 0x000fe6000004183c */
[----:B------:R-:W-:-:S05]  /*61d0*/  FADD.FTZ R209, R209, R2 ;  /* 0x00000002d1d17221 */ /* 0x000fca0000010000 */
        /* <DEDUP_REMOVED lines=10> */
[----:B------:R-:W-:Y:S01]  /*6280*/  HMMA.16816.F32.BF16 R64, R64, R6, R28 ;  /* 0x000000064040723c */ /* 0x000fe2000004181c */
[----:B------:R-:W-:Y:S07]  /*6290*/  @!UPT UIADD3 URZ, URZ, URZ, URZ ;  /* 0x0000003f3f3ff290 */ /* 0x000fee000fffe03f */
[----:B------:R-:W-:Y:S11]  /*62a0*/  @!P0 BRA `(.L_x_201) ;  /* 0x000037c000008947 */ /* 0x000ff60003800000 */
.L_x_216:
[----:B------:R-:W2:Y:S01]  /*62b0*/  LDL R5, [R1] ;  /* 0x0000000001057983 */ /* 0x000ea20000100800 */
[----:B------:R-:W-:Y:S04]  /*62c0*/  DEPBAR.LE SB0, 0x0 ;  /* 0x000080000000791a */ /* 0x000fe80000000000 */
[----:B------:R-:W-:Y:S01]  /*62d0*/  WARPSYNC 0xffffffff ;  /* 0xffffffff00007948 */ /* 0x000fe20003800000 */
[----:B------:R-:W-:Y:S01]  /*62e0*/  BAR.SYNC.DEFER_BLOCKING 0x0 ;  /* 0x0000000000007b1d */ /* 0x000fe20000010000 */
[----:B------:R-:W-:Y:S01]  /*62f0*/  SHF.R.S32.HI R0, RZ, 0x1f, R205 ;  /* 0x0000001fff007819 */ /* 0x000fe200000114cd */
[C---:B------:R-:W-:Y:S01]  /*6300*/  IMAD.WIDE.U32 R2, R205.reuse, c[0x0][0x208], RZ ;  /* 0x00008200cd027a25 */ /* 0x040fe200078e00ff */
[----:B------:R-:W-:Y:S02]  /*6310*/  LOP3.LUT P0, RZ, R234, 0x2, RZ, 0xc0, !PT ;  /* 0x00000002eaff7812 */ /* 0x000fe4000780c0ff */
[----:B------:R-:W-:Y:S01]  /*6320*/  SHF.R.S32.HI R4, RZ, 0x1f, R204 ;  /* 0x0000001fff047819 */ /* 0x000fe200000114cc */
[----:B------:R-:W-:Y:S02]  /*6330*/  IMAD R0, R0, c[0x0][0x208], RZ ;  /* 0x0000820000007a24 */ /* 0x000fe400078e02ff */
[----:B------:R-:W-:Y:S02]  /*6340*/  IMAD.MOV.U32 R71, RZ, RZ, R70 ;  /* 0x000000ffff477224 */ /* 0x000fe400078e0046 */
[----:B------:R-:W-:Y:S02]  /*6350*/  IMAD R0, R205, c[0x0][0x20c], R0 ;  /* 0x00008300cd007a24 */ /* 0x000fe400078e0200 */
[----:B------:R-:W-:Y:S02]  /*6360*/  IMAD R4, R4, c[0x0][0x218], RZ ;  /* 0x0000860004047a24 */ /* 0x000fe400078e02ff */
[----:B------:R-:W-:Y:S01]  /*6370*/  IMAD.IADD R3, R3, 0x1, R0 ;  /* 0x0000000103037824 */ /* 0x000fe200078e0200 */
[----:B------:R-:W-:Y:S01]  /*6380*/  IADD3 R0, R188, 0x20, RZ ;  /* 0x00000020bc007810 */ /* 0x000fe20007ffe0ff */
[----:B------:R-:W-:Y:S01]  /*6390*/  IMAD R4, R204, c[0x0][0x21c], R4 ;  /* 0x00008700cc047a24 */ /* 0x000fe200078e0204 */
[----:B------:R-:W-:Y:S01]  /*63a0*/  @P0 IADD3 R0, R188, -0x20, RZ ;  /* 0xffffffe0bc000810 */ /* 0x000fe20007ffe0ff */
[----:B------:R-:W-:Y:S05]  /*63b0*/  IMAD.WIDE.U32 R2, R204, c[0x0][0x218], R2 ;  /* 0x00008600cc027a25 */ /* 0x000fea00078e0002 */
[----:B------:R-:W-:Y:S01]  /*63c0*/  IADD3 R2, P1, R246, R2, RZ ;  /* 0x00000002f6027210 */ /* 0x000fe20007f3e0ff */
[----:B------:R1:W3:Y:S04]  /*63d0*/  LDSM.16.M88.4 R136, [R0] ;  /* 0x000000000088783b */ /* 0x0002e80000000200 */
[----:B------:R1:W4:Y:S04]  /*63e0*/  LDSM.16.M88.4 R140, [R0+0x800] ;  /* 0x00080000008c783b */ /* 0x0003280000000200 */
        /* <DEDUP_REMOVED lines=11> */
[----:B------:R1:W1:Y:S01]  /*64a0*/  LDSM.16.M88.4 R56, [R188+0x3000] ;  /* 0x00300000bc38783b */ /* 0x0002620000000200 */
[----:B--2---:R-:W-:Y:S02]  /*64b0*/  IADD3.X R3, R5, R3, R4, P1, !PT ;  /* 0x0000000305037210 */ /* 0x004fe40000ffe404 */
[C---:B------:R-:W-:Y:S04]  /*64c0*/  LEA R5, P0, R2.reuse, c[0x0][0x1f8], 0x1 ;  /* 0x00007e0002057a11 */ /* 0x040fe800078008ff */
[----:B------:R-:W-:Y:S02]  /*64d0*/  LEA.HI.X R4, R2, c[0x0][0x1fc], R3, 0x1, P0 ;  /* 0x00007f0002047a11 */ /* 0x000fe400000f0c03 */
[----:B------:R-:W-:Y:S01]  /*64e0*/  ISETP.GE.AND P0, PT, R238, c[0x0][0x1d4], PT ;  /* 0x00007500ee007a0c */ /* 0x000fe20003f06270 */
[----:B------:R-:W-:-:S10]  /*64f0*/  BRA.DIV ~URZ, `(.L_x_202) ;  /* 0x00007d627f007947 */ /* 0x000fd4000b800000 */
[----:B-1-34-:R1:W2:Y:S02]  /*6500*/  SHFL.IDX PT, R0, R4, RZ, 0x181f ;  /* 0x00181fff04007589 */ /* 0x01a2a400000e0000 */
.L_x_289:
[----:B------:R-:W3:Y:S01]  /*6510*/  SHFL.IDX PT, R2, R5, RZ, 0x181f ;  /* 0x00181fff05027589 */ /* 0x000ee200000e0000 */
[----:B------:R-:W-:Y:S01]  /*6520*/  IMAD.SHL.U32 R13, R231, 0x2, RZ ;  /* 0x00000002e70d7824 */ /* 0x000fe200078e00ff */
[----:B------:R-:W-:Y:S01]  /*6530*/  SEL R208, RZ, 0x10, P3 ;  /* 0x00000010ffd07807 */ /* 0x000fe20001800000 */
[----:B------:R-:W-:Y:S01]  /*6540*/  IMAD.SHL.U32 R12, R238, 0x2, RZ ;  /* 0x00000002ee0c7824 */ /* 0x000fe200078e00ff */
[----:B------:R-:W-:Y:S01]  /*6550*/  SEL R200, RZ, 0x10, P0 ;  /* 0x00000010ffc87807 */ /* 0x000fe20000000000 */
[----:B------:R-:W-:Y:S01]  /*6560*/  BSSY B0, `(.L_x_203) ;  /* 0x0000037000007945 */ /* 0x000fe20003800000 */
[----:B------:R-:W-:Y:S02]  /*6570*/  ISETP.NE.U32.AND P5, PT, R208, RZ, PT ;  /* 0x000000ffd000720c */ /* 0x000fe40003fa5070 */
[-C--:B---3--:R-:W-:Y:S05]  /*6580*/  IADD3 R6, P1, R2, R13.reuse, RZ ;  /* 0x0000000d02067210 */ /* 0x088fea0007f3e0ff */
[--C-:B--2---:R-:W-:Y:S01]  /*6590*/  IMAD.X R7, R0, 0x1, R202.reuse, P1 ;  /* 0x0000000100077824 */ /* 0x104fe200008e06ca */
[-C--:B------:R-:W-:Y:S04]  /*65a0*/  IADD3 R2, P1, R2, R12.reuse, RZ ;  /* 0x0000000c02027210 */ /* 0x080fe80007f3e0ff */
[----:B------:R-:W-:Y:S01]  /*65b0*/  @!PT LDS RZ, [RZ] ;  /* 0x00000000fffff984 */ /* 0x000fe20000000800 */
[----:B------:R-:W-:Y:S01]  /*65c0*/  @!PT LDS RZ, [RZ] ;  /* 0x00000000fffff984 */ /* 0x000fe20000000800 */
[----:B------:R2:W-:Y:S01]  /*65d0*/  LDGSTS.E.BYPASS.LTC128B.128 [R201+0x100], [R6.64], !P3 ;  /* 0x0010000006c97fae */ /* 0x0005e2000d901d48 */
[--C-:B------:R-:W-:Y:S03]  /*65e0*/  IMAD.X R3, R0, 0x1, R203.reuse, P1 ;  /* 0x0000000100037824 */ /* 0x100fe600008e06cb */
[----:B------:R-:W3:Y:S04]  /*65f0*/  SHFL.IDX PT, R0, R5, 0x1, 0x181f ;  /* 0x00381f0005007f89 */ /* 0x000ee800000e0000 */
[----:B------:R3:W-:Y:S04]  /*6600*/  LDGSTS.E.BYPASS.LTC128B.128 [R201+0x3900], [R2.64], !P0 ;  /* 0x0390000002c97fae */ /* 0x0007e8000c101d48 */
[----:B--2---:R-:W2:Y:S01]  /*6610*/  SHFL.IDX PT, R6, R4, 0x1, 0x181f ;  /* 0x00381f0004067f89 */ /* 0x004ea200000e0000 */
[----:B---3--:R-:W-:Y:S05]  /*6620*/  IADD3 R2, P1, R0, R13, RZ ;  /* 0x0000000d00027210 */ /* 0x008fea0007f3e0ff */
[--C-:B--2---:R-:W-:Y:S05]  /*6630*/  IMAD.X R3, R6, 0x1, R202.reuse, P1 ;  /* 0x0000000106037824 */ /* 0x104fea00008e06ca */
[----:B------:R2:W-:Y:S02]  /*6640*/  LDGSTS.E.BYPASS.LTC128B.128 [R201+0x1100], [R2.64], !P3 ;  /* 0x0110000002c97fae */ /* 0x0005e4000d901d48 */
[----:B--2---:R-:W-:Y:S02]  /*6650*/  IADD3 R2, P1, R0, R12, RZ ;  /* 0x0000000c00027210 */ /* 0x004fe40007f3e0ff */
[----:B------:R-:W2:Y:S03]  /*6660*/  SHFL.IDX PT, R0, R5, 0x2, 0x181f ;  /* 0x00581f0005007f89 */ /* 0x000ea600000e0000 */
[----:B------:R-:W-:Y:S02]  /*6670*/  IMAD.X R3, R6, 0x1, R203, P1 ;  /* 0x0000000106037824 */ /* 0x000fe400008e06cb */
[----:B------:R-:W3:Y:S04]  /*6680*/  SHFL.IDX PT, R6, R4, 0x2, 0x181f ;  /* 0x00581f0004067f89 */ /* 0x000ee800000e0000 */
[----:B------:R4:W-:Y:S02]  /*6690*/  LDGSTS.E.BYPASS.LTC128B.128 [R201+0x4900], [R2.64], !P0 ;  /* 0x0490000002c97fae */ /* 0x0009e4000c101d48 */
[----:B----4-:R-:W-:Y:S04]  /*66a0*/  IADD3 R2, -R208, 0x10, RZ ;  /* 0x00000010d0027810 */ /* 0x010fe80007ffe1ff */
[----:B------:R-:W-:Y:S04]  /*66b0*/  LOP3.LUT R2, R2, 0xf, RZ, 0xc0, !PT ;  /* 0x0000000f02027812 */ /* 0x000fe800078ec0ff */
[----:B--2---:R-:W-:Y:S04]  /*66c0*/  IADD3 R2, P2, P1, R2, R0, R13 ;  /* 0x0000000002027210 */ /* 0x004fe8000795e00d */
[----:B---3--:R-:W-:Y:S02]  /*66d0*/  IADD3.X R3, RZ, R6, R202, P2, P1 ;  /* 0x00000006ff037210 */ /* 0x008fe400017e24ca */
[C---:B------:R-:W-:Y:S03]  /*66e0*/  ISETP.NE.U32.AND P2, PT, R200.reuse, RZ, PT ;  /* 0x000000ffc800720c */ /* 0x040fe60003f45070 */
[----:B------:R2:W-:Y:S02]  /*66f0*/  LDGSTS.E.BYPASS.LTC128B.128.ZFILL [R201+0x2100], [R2.64], P5 ;  /* 0x0210000002c97fae */ /* 0x0005e4000a941d48 */
[----:B--2---:R-:W-:Y:S04]  /*6700*/  IADD3 R2, -R200, 0x10, RZ ;  /* 0x00000010c8027810 */ /* 0x004fe80007ffe1ff */
[----:B------:R-:W-:Y:S04]  /*6710*/  LOP3.LUT R2, R2, 0xf, RZ, 0xc0, !PT ;  /* 0x0000000f02027812 */ /* 0x000fe800078ec0ff */
[----:B------:R-:W-:Y:S02]  /*6720*/  IADD3 R2, P1, P0, R2, R0, R12 ;  /* 0x0000000002027210 */ /* 0x000fe4000783e00c */
[----:B------:R-:W2:Y:S02]  /*6730*/  S2R R12, SR_TID.X ;  /* 0x00000000000c7919 */ /* 0x000ea40000002100 */
[----:B------:R-:W-:Y:S05]  /*6740*/  IADD3.X R3, RZ, R6, R203, P1, P0 ;  /* 0x00000006ff037210 */ /* 0x000fea0000fe04cb */
[----:B------:R3:W-:Y:S01]  /*6750*/  LDGSTS.E.BYPASS.LTC128B.128.ZFILL [R201+0x5900], [R2.64], P2 ;  /* 0x0590000002c97fae */ /* 0x0007e20009141d48 */
[----:B--2---:R-:W-:Y:S11]  /*6760*/  ISETP.GT.AND P0, PT, R12, 0x7f, PT ;  /* 0x0000007f0c00780c */ /* 0x004ff60003f04270 */
[----:B------:R-:W-:Y:S02]  /*6770*/  @!UPT UIADD3 URZ, URZ, URZ, URZ ;  /* 0x0000003f3f3ff290 */ /* 0x000fe4000fffe03f */
[----:B------:R-:W-:-:S05]  /*6780*/  @P0 BRA `(.L_x_204) ;  /* 0x0000014000000947 */ /* 0x000fca0003800000 */
[----:B---3--:R-:W-:-:S05]  /*6790*/  BRA.DIV ~URZ, `(.L_x_205) ;  /* 0x00007b327f007947 */ /* 0x008fca000b800000 */
[----:B-1----:R-:W1:Y:S04]  /*67a0*/  SHFL.IDX PT, R4, R4, 0x3, 0x181f ;  /* 0x00781f0004047f89 */ /* 0x002e6800000e0000 */
[----:B------:R2:W3:Y:S02]  /*67b0*/  SHFL.IDX PT, R0, R5, 0x3, 0x181f ;  /* 0x00781f0005007f89 */ /* 0x0004e400000e0000 */
.L_x_290:
[C---:B------:R-:W-:Y:S01]  /*67c0*/  IADD3 R2, -R208.reuse, 0x10, RZ ;  /* 0x00000010d0027810 */ /* 0x040fe20007ffe1ff */
[----:B------:R-:W-:Y:S01]  /*67d0*/  IMAD.SHL.U32 R3, R231, 0x2, RZ ;  /* 0x00000002e7037824 */ /* 0x000fe200078e00ff */
[----:B------:R-:W-:Y:S01]  /*67e0*/  ISETP.NE.U32.AND P0, PT, R208, RZ, PT ;  /* 0x000000ffd000720c */ /* 0x000fe20003f05070 */
[----:B--2---:R-:W-:Y:S01]  /*67f0*/  IMAD.SHL.U32 R5, R238, 0x2, RZ ;  /* 0x00000002ee057824 */ /* 0x004fe200078e00ff */
[----:B------:R-:W-:Y:S04]  /*6800*/  LOP3.LUT R2, R2, 0xf, RZ, 0xc0, !PT ;  /* 0x0000000f02027812 */ /* 0x000fe800078ec0ff */
[----:B---3--:R-:W-:Y:S04]  /*6810*/  IADD3 R2, P2, P1, R2, R0, R3 ;  /* 0x0000000002027210 */ /* 0x008fe8000795e003 */
[----:B-1----:R-:W-:Y:S05]  /*6820*/  IADD3.X R3, RZ, R4, R202, P2, P1 ;  /* 0x00000004ff037210 */ /* 0x002fea00017e24ca */
[----:B------:R-:W-:Y:S01]  /*6830*/  @!PT LDS RZ, [RZ] ;  /* 0x00000000fffff984 */ /* 0x000fe20000000800 */
[----:B------:R-:W-:Y:S01]  /*6840*/  @!PT LDS RZ, [RZ] ;  /* 0x00000000fffff984 */ /* 0x000fe20000000800 */
[----:B------:R-:W-:Y:S01]  /*6850*/  @!PT LDS RZ, [RZ] ;  /* 0x00000000fffff984 */ /* 0x000fe20000000800 */
[----:B------:R1:W-:Y:S01]  /*6860*/  LDGSTS.E.BYPASS.LTC128B.128.ZFILL [R201+0x3100], [R2.64], P0 ;  /* 0x0310000002c97fae */ /* 0x0003e20008141d48 */
[C---:B------:R-:W-:Y:S02]  /*6870*/  ISETP.NE.U32.AND P0, PT, R200.reuse, RZ, PT ;  /* 0x000000ffc800720c */ /* 0x040fe40003f05070 */
[----:B-1----:R-:W-:Y:S04]  /*6880*/  IADD3 R2, -R200, 0x10, RZ ;  /* 0x00000010c8027810 */ /* 0x002fe80007ffe1ff */
[----:B------:R-:W-:Y:S04]  /*6890*/  LOP3.LUT R2, R2, 0xf, RZ, 0xc0, !PT ;  /* 0x0000000f02027812 */ /* 0x000fe800078ec0ff */
[----:B------:R-:W-:Y:S04]  /*68a0*/  IADD3 R2, P2, P1, R2, R0, R5 ;  /* 0x0000000002027210 */ /* 0x000fe8000795e005 */
[----:B------:R-:W-:Y:S05]  /*68b0*/  IADD3.X R3, RZ, R4, R203, P2, P1 ;  /* 0x00000004ff037210 */ /* 0x000fea00017e24cb */
[----:B------:R1:W-:Y:S04]  /*68c0*/  LDGSTS.E.BYPASS.LTC128B.128.ZFILL [R201+0x6900], [R2.64], P0 ;  /* 0x0690000002c97fae */ /* 0x0003e80008141d48 */
.L_x_204:
[----:B---3--:R-:W-:Y:S05]  /*68d0*/  BSYNC B0 ;  /* 0x0000000000007941 */ /* 0x008fea0003800000 */
.L_x_203:
[----:B------:R-:W0:Y:S01]  /*68e0*/  LDGDEPBAR ;  /* 0x00000000000079af */ /* 0x000e220000000000 */
[----:B------:R-:W-:Y:S01]  /*68f0*/  WARPSYNC 0xffffffff ;  /* 0xffffffff00007948 */ /* 0x000fe20003800000 */
[C---:B-1----:R-:W-:Y:S01]  /*6900*/  HMMA.16816.F32.BF16 R4, R128.reuse, R8, RZ ;  /* 0x000000088004723c */ /* 0x042fe200000418ff */
[----:B------:R-:W-:Y:S02]  /*6910*/  BSSY B0, `(.L_x_206) ;  /* 0x0000117000007945 */ /* 0x000fe40003800000 */
[----:B------:R-:W-:Y:S02]  /*6920*/  LOP3.LUT P0, RZ, R234, 0x4, RZ, 0xc0, !PT ;  /* 0x00000004eaff7812 */ /* 0x000fe4000780c0ff */
[C---:B------:R-:W-:Y:S03]  /*6930*/  IADD3 R0, R188.reuse, 0x40, RZ ;  /* 0x00000040bc007810 */ /* 0x040fe60007ffe0ff */
[C---:B------:R-:W-:Y:S08]  /*6940*/  HMMA.16816.F32.BF16 R8, R128.reuse, R10, RZ ;  /* 0x0000000a8008723c */ /* 0x040ff000000418ff */
[C---:B------:R-:W-:Y:S01]  /*6950*/  HMMA.16816.F32.BF16 R12, R128.reuse, R16, RZ ;  /* 0x00000010800c723c */ /* 0x040fe200000418ff */
[----:B------:R-:W-:Y:S02]  /*6960*/  @P0 IADD3 R0, R188, -0x40, RZ ;  /* 0xffffffc0bc000810 */ /* 0x000fe40007ffe0ff */
[----:B------:R-:W-:Y:S05]  /*6970*/  ISETP.GT.AND P0, PT, R214, R239, PT ;  /* 0x000000efd600720c */ /* 0x000fea0003f04270 */
        /* <DEDUP_REMOVED lines=16> */
[----:B------:R-:W2:Y:S07]  /*6a80*/  LDSM.16.M88.4 R140, [R0+0x800] ;  /* 0x00080000008c783b */ /* 0x000eae0000000200 */
        /* <DEDUP_REMOVED lines=13> */
[----:B------:R-:W-:Y:S08]  /*6b60*/  HMMA.16816.F32.BF16 R56, R132, R162, R56 ;  /* 0x000000a28438723c */ /* 0x000ff00000041838 */
        /* <DEDUP_REMOVED lines=16> */
[C---:B------:R-:W-:Y:S01]  /*6c70*/  HMMA.16816.F32.BF16 R48, R164.reuse, R158, R48 ;  /* 0x0000009ea430723c */ /* 0x040fe20000041830 */
[----:B------:R-:W4:Y:S07]  /*6c80*/  LDSM.16.M88.4 R156, [R189+0x2000] ;  /* 0x00200000bd9c783b */ /* 0x000f2e0000000200 */
[C---:B-1----:R-:W-:Y:S08]  /*6c90*/  HMMA.16816.F32.BF16 R52, R164.reuse, R136, R52 ;  /* 0x00000088a434723c */ /* 0x042ff00000041834 */
[----:B------:R-:W-:Y:S01]  /*6ca0*/  HMMA.16816.F32.BF16 R56, R164, R138, R56 ;  /* 0x0000008aa438723c */ /* 0x000fe20000041838 */
        /* <DEDUP_REMOVED lines=87> */
[----:B------:R-:W4:Y:S01]  /*7220*/  LDSM.16.M88.4 R156, [R189+0x6800] ;  /* 0x00680000bd9c783b */ /* 0x000f220000000200 */
[----:B------:R-:W-:Y:S06]  /*7230*/  DEPBAR.LE SB0, 0x0 ;  /* 0x000080000000791a */ /* 0x000fec0000000000 */
[C---:B-1----:R-:W-:Y:S01]  /*7240*/  HMMA.16816.F32.BF16 R12, R184.reuse, R136, R12 ;  /* 0x00000088b80c723c */ /* 0x042fe2000004180c */
[----:B------:R-:W-:Y:S07]  /*7250*/  BAR.SYNC.DEFER_BLOCKING 0x0 ;  /* 0x0000000000007b1d */ /* 0x000fee0000010000 */
[C---:B------:R-:W-:Y:S08]  /*7260*/  HMMA.16816.F32.BF16 R16, R184.reuse, R138, R16 ;  /* 0x0000008ab810723c */ /* 0x040ff00000041810 */
[C---:B--2---:R-:W-:Y:S08]  /*7270*/  HMMA.16816.F32.BF16 R20, R184.reuse, R140, R20 ;  /* 0x0000008cb814723c */ /* 0x044ff00000041814 */
[C---:B------:R-:W-:Y:S08]  /*7280*/  HMMA.16816.F32.BF16 R24, R184.reuse, R142, R24 ;  /* 0x0000008eb818723c */ /* 0x040ff00000041818 */
[C---:B---3--:R-:W-:Y:S08]  /*7290*/  HMMA.16816.F32.BF16 R28, R184.reuse, R144, R28 ;  /* 0x00000090b81c723c */ /* 0x048ff0000004181c */
[C---:B------:R-:W-:Y:S08]  /*72a0*/  HMMA.16816.F32.BF16 R32, R184.reuse, R146, R32 ;  /* 0x00000092b820723c */ /* 0x040ff00000041820 */
[C---:B----4-:R-:W-:Y:S08]  /*72b0*/  HMMA.16816.F32.BF16 R36, R184.reuse, R148, R36 ;  /* 0x00000094b824723c */ /* 0x050ff00000041824 */
[C---:B------:R-:W-:Y:S08]  /*72c0*/  HMMA.16816.F32.BF16 R40, R184.reuse, R150, R40 ;  /* 0x00000096b828723c */ /* 0x040ff00000041828 */
[C---:B-----5:R-:W-:Y:S08]  /*72d0*/  HMMA.16816.F32.BF16 R44, R184.reuse, R152, R44 ;  /* 0x00000098b82c723c */ /* 0x060ff0000004182c */
[C---:B------:R-:W-:Y:S08]  /*72e0*/  HMMA.16816.F32.BF16 R48, R184.reuse, R154, R48 ;  /* 0x0000009ab830723c */ /* 0x040ff00000041830 */
[C---:B------:R-:W-:Y:S08]  /*72f0*/  HMMA.16816.F32.BF16 R52, R184.reuse, R156, R52 ;  /* 0x0000009cb834723c */ /* 0x040ff00000041834 */
[----:B------:R-:W-:Y:S01]  /*7300*/  HMMA.16816.F32.BF16 R56, R184, R158, R56 ;  /* 0x0000009eb838723c */ /* 0x000fe20000041838 */
[----:B------:R-:W-:Y:S07]  /*7310*/  @!UPT UIADD3 URZ, URZ, URZ, URZ ;  /* 0x0000003f3f3ff290 */ /* 0x000fee000fffe03f */
[----:B------:R-:W-:-:S11]  /*7320*/  @!P0 BRA `(.L_x_207) ;  /* 0x0000075000008947 */ /* 0x000fd60003800000 */
[----:B------:R-:W-:Y:S01]  /*7330*/  IMAD.MOV.U32 R0, RZ, RZ, c[0x0][0x2b8] ;  /* 0x0000ae00ff007624 */ /* 0x000fe200078e00ff */
[----:B------:R-:W-:Y:S01]  /*7340*/  IADD3 R136, -R235, 0x70, RZ ;  /* 0x00000070eb887810 */ /* 0x000fe20007ffe1ff */
[----:B------:R-:W-:Y:S02]  /*7350*/  IMAD R2, R214, 0x70, R240 ;  /* 0x00000070d6027824 */ /* 0x000fe400078e02f0 */
[----:B------:R-:W-:Y:S01]  /*7360*/  IMAD.MOV.U32 R204, RZ, RZ, RZ ;  /* 0x000000ffffcc7224 */ /* 0x000fe200078e00ff */
[----:B------:R-:W-:Y:S01]  /*7370*/  ISETP.NE.AND P0, PT, R0, 0x1, PT ;  /* 0x000000010000780c */ /* 0x000fe20003f05270 */
[----:B------:R-:W-:Y:S01]  /*7380*/  IMAD R0, R234, 0x20, R235 ;  /* 0x00000020ea007824 */ /* 0x000fe200078e02eb */
[----:B------:R-:W-:Y:S04]  /*7390*/  ISETP.GE.AND P1, PT, R136, 0x1, PT ;  /* 0x000000018800780c */ /* 0x000fe80003f26270 */
[----:B------:R-:W-:Y:S05]  /*73a0*/  IADD3 R2, R2, -0x70, R0 ;  /* 0xffffff9002027810 */ /* 0x000fea0007ffe000 */
[----:B------:R-:W-:Y:S02]  /*73b0*/  IMAD.MOV.U32 R0, RZ, RZ, R2 ;  /* 0x000000ffff007224 */ /* 0x000fe400078e0002 */
[----:B------:R-:W-:Y:S05]  /*73c0*/  @P0 IMAD.HI.U32 R3, R2, c[0x0][0x2bc], RZ ;  /* 0x0000af0002030a27 */ /* 0x000fea00078e00ff */
[----:B------:R-:W-:Y:S04]  /*73d0*/  @P0 SHF.R.U32.HI R0, RZ, c[0x0][0x2c0], R3 ;  /* 0x0000b000ff000a19 */ /* 0x000fe80000011603 */
[C---:B------:R-:W-:Y:S01]  /*73e0*/  @!P4 IADD3 R3, P0, R0.reuse, R244, RZ ;  /* 0x000000f40003c210 */ /* 0x040fe20007f1e0ff */
[----:B------:R-:W-:Y:S03]  /*73f0*/  IMAD.MOV R68, RZ, RZ, -R0 ;  /* 0x000000ffff447224 */ /* 0x000fe600078e0a00 */
[----:B------:R-:W-:Y:S01]  /*7400*/  @!P4 LEA.HI.X.SX32 R0, R0, R252, 0x1, P0 ;  /* 0x000000fc0000c211 */ /* 0x000fe200000f0eff */
[----:B------:R-:W-:Y:S01]  /*7410*/  IMAD R205, R68, c[0x0][0x2b8], R2 ;  /* 0x0000ae0044cd7a24 */ /* 0x000fe200078e0202 */
[C---:B------:R-:W-:Y:S04]  /*7420*/  @!P4 LEA R2, P0, R3.reuse, c[0x0][0x2a0], 0x2 ;  /* 0x0000a8000302ca11 */ /* 0x040fe800078010ff */
[----:B------:R-:W-:Y:S02]  /*7430*/  @!P4 LEA.HI.X R3, R3, c[0x0][0x2a4], R0, 0x2, P0 ;  /* 0x0000a9000303ca11 */ /* 0x000fe400000f1400 */
[----:B------:R-:W-:Y:S03]  /*7440*/  SHF.R.S32.HI R0, RZ, 0x1f, R205 ;  /* 0x0000001fff007819 */ /* 0x000fe600000114cd */
[----:B------:R1:W2:Y:S02]  /*7450*/  @!P4 LDG.E R204, [R2.64] ;  /* 0x0000000802ccc981 */ /* 0x0002a4000c1e1900 */
[----:B------:R-:W-:Y:S04]  /*7460*/  IMAD R0, R0, c[0x0][0x1e0], RZ ;  /* 0x0000780000007a24 */ /* 0x000fe800078e02ff */
[C---:B------:R-:W-:Y:S02]  /*7470*/  IMAD R0, R205.reuse, c[0x0][0x1e4], R0 ;  /* 0x00007900cd007a24 */ /* 0x040fe400078e0200 */
[----:B-1----:R-:W-:Y:S04]  /*7480*/  IMAD.WIDE.U32 R2, R205, c[0x0][0x1e0], RZ ;  /* 0x00007800cd027a25 */ /* 0x002fe800078e00ff */
[----:B------:R-:W-:Y:S01]  /*7490*/  IMAD.IADD R3, R3, 0x1, R0 ;  /* 0x0000000103037824 */ /* 0x000fe200078e0200 */
[----:B--2---:R-:W-:Y:S03]  /*74a0*/  SHF.R.S32.HI R0, RZ, 0x1f, R204 ;  /* 0x0000001fff007819 */ /* 0x004fe600000114cc */
[----:B------:R-:W-:Y:S04]  /*74b0*/  IMAD.WIDE.U32 R2, R204, c[0x0][0x1f0], R2 ;  /* 0x00007c00cc027a25 */ /* 0x000fe800078e0002 */
[----:B------:R-:W-:Y:S01]  /*74c0*/  IMAD R68, R0, c[0x0][0x1f0], RZ ;  /* 0x00007c0000447a24 */ /* 0x000fe200078e02ff */
[----:B------:R-:W-:Y:S03]  /*74d0*/  IADD3 R0, P0, R242, R2, RZ ;  /* 0x00000002f2007210 */ /* 0x000fe60007f1e0ff */
[----:B------:R-:W-:Y:S05]  /*74e0*/  IMAD R68, R204, c[0x0][0x1f4], R68 ;  /* 0x00007d00cc447a24 */ /* 0x000fea00078e0244 */
[----:B------:R-:W-:Y:S02]  /*74f0*/  IADD3.X R2, R241, R3, R68, P0, !PT ;  /* 0x00000003f1027210 */ /* 0x000fe400007fe444 */
[C---:B------:R-:W-:Y:S04]  /*7500*/  LEA R68, P0, R0.reuse, c[0x0][0x1c8], 0x1 ;  /* 0x0000720000447a11 */ /* 0x040fe800078008ff */
[----:B------:R-:W-:Y:S01]  /*7510*/  LEA.HI.X R0, R0, c[0x0][0x1cc], R2, 0x1, P0 ;  /* 0x0000730000007a11 */ /* 0x000fe200000f0c02 */
[----:B------:R-:W-:-:S06]  /*7520*/  BRA.DIV ~URZ, `(.L_x_208) ;  /* 0x00006e727f007947 */ /* 0x000fcc000b800000 */
[----:B------:R1:W2:Y:S02]  /*7530*/  SHFL.IDX PT, R138, R0, RZ, 0x181f ;  /* 0x00181fff008a7589 */ /* 0x0002a400000e0000 */
.L_x_291:
[----:B------:R-:W-:-:S05]  /*7540*/  BRA.DIV ~URZ, `(.L_x_209) ;  /* 0x00006ec27f007947 */ /* 0x000fca000b800000 */
[----:B------:R3:W4:Y:S02]  /*7550*/  SHFL.IDX PT, R137, R68, RZ, 0x181f ;  /* 0x00181fff44897589 */ /* 0x00072400000e0000 */
.L_x_292:
[C---:B------:R-:W-:Y:S01]  /*7560*/  @P1 IADD3 R2, -R208.reuse, 0x10, RZ ;  /* 0x00000010d0021810 */ /* 0x040fe20007ffe1ff */
[----:B------:R-:W-:Y:S01]  /*7570*/  IMAD.SHL.U32 R3, R231, 0x2, RZ ;  /* 0x00000002e7037824 */ /* 0x000fe200078e00ff */
[----:B------:R-:W-:Y:S01]  /*7580*/  @P1 ISETP.NE.U32.AND P0, PT, R208, RZ, PT ;  /* 0x000000ffd000120c */ /* 0x000fe20003f05070 */
[----:B------:R-:W-:Y:S01]  /*7590*/  IMAD.SHL.U32 R139, R238, 0x2, RZ ;  /* 0x00000002ee8b7824 */ /* 0x000fe200078e00ff */
[----:B------:R-:W-:Y:S04]  /*75a0*/  @P1 LOP3.LUT R2, R2, 0xf, RZ, 0xc0, !PT ;  /* 0x0000000f02021812 */ /* 0x000fe800078ec0ff */
[-C--:B----4-:R-:W-:Y:S04]  /*75b0*/  @P1 IADD3 R2, P5, P2, R2, R137.reuse, R3 ;  /* 0x0000008902021210 */ /* 0x090fe80007abe003 */
[-C--:B--2---:R-:W-:Y:S05]  /*75c0*/  @P1 IADD3.X R3, RZ, R138.reuse, R202, P5, P2 ;  /* 0x0000008aff031210 */ /* 0x084fea0002fe44ca */
[----:B------:R-:W-:Y:S01]  /*75d0*/  @!PT LDS RZ, [RZ] ;  /* 0x00000000fffff984 */ /* 0x000fe20000000800 */
[----:B------:R-:W-:Y:S01]  /*75e0*/  @!PT LDS RZ, [RZ] ;  /* 0x00000000fffff984 */ /* 0x000fe20000000800 */
[----:B------:R-:W-:Y:S01]  /*75f0*/  @!PT LDS RZ, [RZ] ;  /* 0x00000000fffff984 */ /* 0x000fe20000000800 */
[----:B------:R2:W-:Y:S01]  /*7600*/  @P1 LDGSTS.E.BYPASS.LTC128B.128.ZFILL [R201+0x8100], [R2.64], P0 ;  /* 0x0810000002c91fae */ /* 0x0005e20008141d48 */
[C---:B------:R-:W-:Y:S02]  /*7610*/  @P1 ISETP.NE.U32.AND P0, PT, R200.reuse, RZ, PT ;  /* 0x000000ffc800120c */ /* 0x040fe40003f05070 */
[----:B--2---:R-:W-:Y:S04]  /*7620*/  @P1 IADD3 R2, -R200, 0x10, RZ ;  /* 0x00000010c8021810 */ /* 0x004fe80007ffe1ff */
[----:B------:R-:W-:Y:S04]  /*7630*/  @P1 LOP3.LUT R2, R2, 0xf, RZ, 0xc0, !PT ;  /* 0x0000000f02021812 */ /* 0x000fe800078ec0ff */
[----:B------:R-:W-:Y:S04]  /*7640*/  @P1 IADD3 R2, P5, P2, R2, R137, R139 ;  /* 0x0000008902021210 */ /* 0x000fe80007abe08b */
[----:B------:R-:W-:Y:S05]  /*7650*/  @P1 IADD3.X R3, RZ, R138, R203, P5, P2 ;  /* 0x0000008aff031210 */ /* 0x000fea0002fe44cb */
[----:B------:R2:W-:Y:S01]  /*7660*/  @P1 LDGSTS.E.BYPASS.LTC128B.128.ZFILL [R201+0xb900], [R2.64], P0 ;  /* 0x0b90000002c91fae */ /* 0x0005e20008141d48 */
[----:B------:R-:W-:Y:S01]  /*7670*/  ISETP.GE.AND P1, PT, R136, 0x21, PT ;  /* 0x000000218800780c */ /* 0x000fe20003f26270 */
[----:B------:R-:W-:-:S06]  /*7680*/  BRA.DIV ~URZ, `(.L_x_210) ;  /* 0x00006df27f007947 */ /* 0x000fcc000b800000 */
[----:B------:R4:W1:Y:S04]  /*7690*/  SHFL.IDX PT, R137, R0, 0x1, 0x181f ;  /* 0x00381f0000897f89 */ /* 0x00086800000e0000 */
[----:B------:R4:W2:Y:S02]  /*76a0*/  SHFL.IDX PT, R136, R68, 0x1, 0x181f ;  /* 0x00381f0044887f89 */ /* 0x0008a400000e0000 */
.L_x_293:
[C---:B--2---:R-:W-:Y:S01]  /*76b0*/  @P1 IADD3 R2, -R208.reuse, 0x10, RZ ;  /* 0x00000010d0021810 */ /* 0x044fe20007ffe1ff */
[----:B------:R-:W-:Y:S01]  /*76c0*/  IMAD.SHL.U32 R3, R231, 0x2, RZ ;  /* 0x00000002e7037824 */ /* 0x000fe200078e00ff */
[----:B------:R-:W-:Y:S01]  /*76d0*/  @P1 ISETP.NE.U32.AND P0, PT, R208, RZ, PT ;  /* 0x000000ffd000120c */ /* 0x000fe20003f05070 */
[----:B------:R-:W-:Y:S01]  /*76e0*/  IMAD.SHL.U32 R138, R238, 0x2, RZ ;  /* 0x00000002ee8a7824 */ /* 0x000fe200078e00ff */
[----:B------:R-:W-:Y:S04]  /*76f0*/  @P1 LOP3.LUT R2, R2, 0xf, RZ, 0xc0, !PT ;  /* 0x0000000f02021812 */ /* 0x000fe800078ec0ff */
[-C--:B------:R-:W-:Y:S04]  /*7700*/  @P1 IADD3 R2, P5, P2, R2, R136.reuse, R3 ;  /* 0x0000008802021210 */ /* 0x080fe80007abe003 */
[-C--:B-1----:R-:W-:Y:S05]  /*7710*/  @P1 IADD3.X R3, RZ, R137.reuse, R202, P5, P2 ;  /* 0x00000089ff031210 */ /* 0x082fea0002fe44ca */
[----:B------:R-:W-:Y:S01]  /*7720*/  @!PT LDS RZ, [RZ] ;  /* 0x00000000fffff984 */ /* 0x000fe20000000800 */
[----:B------:R-:W-:Y:S01]  /*7730*/  @!PT LDS RZ, [RZ] ;  /* 0x00000000fffff984 */ /* 0x000fe20000000800 */
[----:B------:R-:W-:Y:S01]  /*7740*/  @!PT LDS RZ, [RZ] ;  /* 0x00000000fffff984 */ /* 0x000fe20000000800 */
[----:B------:R1:W-:Y:S01]  /*7750*/  @P1 LDGSTS.E.BYPASS.LTC128B.128.ZFILL [R201+0x9100], [R2.64], P0 ;  /* 0x0910000002c91fae */ /* 0x0003e20008141d48 */
[C---:B------:R-:W-:Y:S02]  /*7760*/  @P1 ISETP.NE.U32.AND P0, PT, R200.reuse, RZ, PT ;  /* 0x000000ffc800120c */ /* 0x040fe40003f05070 */
[----:B-1----:R-:W-:Y:S04]  /*7770*/  @P1 IADD3 R2, -R200, 0x10, RZ ;  /* 0x00000010c8021810 */ /* 0x002fe80007ffe1ff */
[----:B------:R-:W-:Y:S04]  /*7780*/  @P1 LOP3.LUT R2, R2, 0xf, RZ, 0xc0, !PT ;  /* 0x0000000f02021812 */ /* 0x000fe800078ec0ff */
[----:B------:R-:W-:Y:S02]  /*7790*/  @P1 IADD3 R2, P5, P2, R2, R136, R138 ;  /* 0x0000008802021210 */ /* 0x000fe40007abe08a */
[----:B------:R-:W-:Y:S02]  /*77a0*/  IADD3 R136, -R235, 0x70, RZ ;  /* 0x00000070eb887810 */ /* 0x000fe40007ffe1ff */
[----:B------:R-:W-:Y:S05]  /*77b0*/  @P1 IADD3.X R3, RZ, R137, R203, P5, P2 ;  /* 0x00000089ff031210 */ /* 0x000fea0002fe44cb */
[----:B------:R1:W-:Y:S01]  /*77c0*/  @P1 LDGSTS.E.BYPASS.LTC128B.128.ZFILL [R201+0xc900], [R2.64], P0 ;  /* 0x0c90000002c91fae */ /* 0x0003e20008141d48 */
[----:B------:R-:W-:Y:S01]  /*77d0*/  ISETP.GE.AND P1, PT, R136, 0x41, PT ;  /* 0x000000418800780c */ /* 0x000fe20003f26270 */
[----:B------:R-:W-:-:S10]  /*77e0*/  BRA.DIV ~URZ, `(.L_x_211) ;  /* 0x00006d627f007947 */ /* 0x000fd4000b800000 */
[----:B------:R2:W1:Y:S02]  /*77f0*/  SHFL.IDX PT, R138, R0, 0x2, 0x181f ;  /* 0x00581f00008a7f89 */ /* 0x00046400000e0000 */
.L_x_294:
[----:B------:R-:W-:-:S05]  /*7800*/  BRA.DIV ~URZ, `(.L_x_212) ;  /* 0x00006db27f007947 */ /* 0x000fca000b800000 */
[----:B------:R2:W3:Y:S02]  /*7810*/  SHFL.IDX PT, R137, R68, 0x2, 0x181f ;  /* 0x00581f0044897f89 */ /* 0x0004e400000e0000 */
.L_x_295:
[C---:B-1----:R-:W-:Y:S01]  /*7820*/  @P1 IADD3 R2, -R208.reuse, 0x10, RZ ;  /* 0x00000010d0021810 */ /* 0x042fe20007ffe1ff */
[----:B------:R-:W-:Y:S01]  /*7830*/  IMAD.SHL.U32 R3, R231, 0x2, RZ ;  /* 0x00000002e7037824 */ /* 0x000fe200078e00ff */
[----:B------:R-:W-:Y:S01]  /*7840*/  @P1 ISETP.NE.U32.AND P0, PT, R208, RZ, PT ;  /* 0x000000ffd000120c */ /* 0x000fe20003f05070 */
[----:B------:R-:W-:Y:S01]  /*7850*/  IMAD.SHL.U32 R139, R238, 0x2, RZ ;  /* 0x00000002ee8b7824 */ /* 0x000fe200078e00ff */
[----:B------:R-:W-:Y:S04]  /*7860*/  @P1 LOP3.LUT R2, R2, 0xf, RZ, 0xc0, !PT ;  /* 0x0000000f02021812 */ /* 0x000fe800078ec0ff */
[-C--:B---3--:R-:W-:Y:S04]  /*7870*/  @P1 IADD3 R2, P5, P2, R2, R137.reuse, R3 ;  /* 0x0000008902021210 */ /* 0x088fe80007abe003 */
[-C--:B------:R-:W-:Y:S05]  /*7880*/  @P1 IADD3.X R3, RZ, R138.reuse, R202, P5, P2 ;  /* 0x0000008aff031210 */ /* 0x080fea0002fe44ca */
[----:B------:R-:W-:Y:S01]  /*7890*/  @!PT LDS RZ, [RZ] ;  /* 0x00000000fffff984 */ /* 0x000fe20000000800 */
[----:B------:R-:W-:Y:S01]  /*78a0*/  @!PT LDS RZ, [RZ] ;  /* 0x00000000fffff984 */ /* 0x000fe20000000800 */
[----:B------:R-:W-:Y:S01]  /*78b0*/  @!PT LDS RZ, [RZ] ;  /* 0x00000000fffff984 */ /* 0x000fe20000000800 */
[----:B------:R1:W-:Y:S01]  /*78c0*/  @P1 LDGSTS.E.BYPASS.LTC128B.128.ZFILL [R201+0xa100], [R2.64], P0 ;  /* 0x0a10000002c91fae */ /* 0x0003e20008141d48 */
[C---:B------:R-:W-:Y:S02]  /*78d0*/  @P1 ISETP.NE.U32.AND P0, PT, R200.reuse, RZ, PT ;  /* 0x000000ffc800120c */ /* 0x040fe40003f05070 */
[----:B-1----:R-:W-:Y:S04]  /*78e0*/  @P1 IADD3 R2, -R200, 0x10, RZ ;  /* 0x00000010c8021810 */ /* 0x002fe80007ffe1ff */
[----:B------:R-:W-:Y:S04]  /*78f0*/  @P1 LOP3.LUT R2, R2, 0xf, RZ, 0xc0, !PT ;  /* 0x0000000f02021812 */ /* 0x000fe800078ec0ff */
[----:B------:R-:W-:Y:S04]  /*7900*/  @P1 IADD3 R2, P5, P2, R2, R137, R139 ;  /* 0x0000008902021210 */ /* 0x000fe80007abe08b */
[----:B------:R-:W-:Y:S05]  /*7910*/  @P1 IADD3.X R3, RZ, R138, R203, P5, P2 ;  /* 0x0000008aff031210 */ /* 0x000fea0002fe44cb */
[----:B------:R1:W-:Y:S01]  /*7920*/  @P1 LDGSTS.E.BYPASS.LTC128B.128.ZFILL [R201+0xd900], [R2.64], P0 ;  /* 0x0d90000002c91fae */ /* 0x0003e20008141d48 */
[----:B------:R-:W-:Y:S01]  /*7930*/  ISETP.GE.AND P1, PT, R136, 0x61, PT ;  /* 0x000000618800780c */ /* 0x000fe20003f26270 */
[----:B------:R-:W-:-:S06]  /*7940*/  BRA.DIV ~URZ, `(.L_x_213) ;  /* 0x00006ce27f007947 */ /* 0x000fcc000b800000 */
[----:B------:R3:W1:Y:S04]  /*7950*/  SHFL.IDX PT, R136, R0, 0x3, 0x181f ;  /* 0x00781f0000887f89 */ /* 0x00066800000e0000 */
[----:B--2-4-:R3:W2:Y:S02]  /*7960*/  SHFL.IDX PT, R0, R68, 0x3, 0x181f ;  /* 0x00781f0044007f89 */ /* 0x0146a400000e0000 */
.L_x_296:
[C---:B-1----:R-:W-:Y:S01]  /*7970*/  @P1 IADD3 R2, -R208.reuse, 0x10, RZ ;  /* 0x00000010d0021810 */ /* 0x042fe20007ffe1ff */
[----:B------:R-:W-:Y:S01]  /*7980*/  IMAD.SHL.U32 R3, R231, 0x2, RZ ;  /* 0x00000002e7037824 */ /* 0x000fe200078e00ff */
[----:B------:R-:W-:Y:S01]  /*7990*/  @P1 ISETP.NE.U32.AND P0, PT, R208, RZ, PT ;  /* 0x000000ffd000120c */ /* 0x000fe20003f05070 */
[----:B---3--:R-:W-:Y:S01]  /*79a0*/  IMAD.SHL.U32 R68, R238, 0x2, RZ ;  /* 0x00000002ee447824 */ /* 0x008fe200078e00ff */
[----:B------:R-:W-:Y:S04]  /*79b0*/  @P1 LOP3.LUT R2, R2, 0xf, RZ, 0xc0, !PT ;  /* 0x0000000f02021812 */ /* 0x000fe800078ec0ff */
[----:B--2---:R-:W-:Y:S04]  /*79c0*/  @P1 IADD3 R2, P5, P2, R2, R0, R3 ;  /* 0x0000000002021210 */ /* 0x004fe80007abe003 */
[----:B------:R-:W-:Y:S05]  /*79d0*/  @P1 IADD3.X R3, RZ, R136, R202, P5, P2 ;  /* 0x00000088ff031210 */ /* 0x000fea0002fe44ca */
        /* <DEDUP_REMOVED lines=9> */
[----:B------:R1:W-:Y:S04]  /*7a70*/  @P1 LDGSTS.E.BYPASS.LTC128B.128.ZFILL [R201+0xe900], [R2.64], P0 ;  /* 0x0e90000002c91fae */ /* 0x0003e80008141d48 */
.L_x_207:
[----:B------:R-:W-:Y:S05]  /*7a80*/  BSYNC B0 ;  /* 0x0000000000007941 */ /* 0x000fea0003800000 */
.L_x_206:
        /* <DEDUP_REMOVED lines=58> */
[----:B------:R1:W2:Y:S02]  /*7e30*/  SHFL.BFLY PT, R0, R68, 0x2, 0x1f ;  /* 0x0c401f0044007f89 */ /* 0x0002a400000e0000 */
.L_x_297:
[----:B-12---:R-:W-:Y:S01]  /*7e40*/  FMNMX.FTZ R68, R68, R0, !PT ;  /* 0x0000000044447209 */ /* 0x006fe20007810000 */
[----:B------:R-:W-:-:S05]  /*7e50*/  BRA.DIV ~URZ, `(.L_x_215) ;  /* 0x000068e27f007947 */ /* 0x000fca000b800000 */
[----:B------:R-:W1:Y:S02]  /*7e60*/  SHFL.BFLY PT, R0, R68, 0x1, 0x1f ;  /* 0x0c201f0044007f89 */ /* 0x000e6400000e0000 */
[----:B-1----:R-:W-:Y:S02]  /*7e70*/  FMNMX.FTZ R70, R68, R0, !PT ;  /* 0x0000000044467209 */ /* 0x002fe40007810000 */
[----:B------:R-:W1:Y:S02]  /*7e80*/  SHFL.BFLY PT, R0, R136, 0x2, 0x1f ;  /* 0x0c401f0088007f89 */ /* 0x000e6400000e0000 */
[----:B-1----:R-:W-:Y:S05]  /*7e90*/  FMNMX.FTZ R68, R136, R0, !PT ;  /* 0x0000000088447209 */ /* 0x002fea0007810000 */
[----:B------:R1:W2:Y:S02]  /*7ea0*/  SHFL.BFLY PT, R0, R68, 0x1, 0x1f ;  /* 0x0c201f0044007f89 */ /* 0x0002a400000e0000 */
.L_x_298:
[----:B--2---:R-:W-:Y:S01]  /*7eb0*/  FMNMX.FTZ R3, R0, R68, !PT ;  /* 0x0000004400037209 */ /* 0x004fe20007810000 */
[C---:B-1----:R-:W-:Y:S01]  /*7ec0*/  FMUL.FTZ R68, R70.reuse, c[0x0][0x2d0] ;  /* 0x0000b40046447a20 */ /* 0x042fe20000410000 */
[----:B------:R-:W-:Y:S01]  /*7ed0*/  WARPSYNC 0xffffffff ;  /* 0xffffffff00007948 */ /* 0x000fe20003800000 */
[----:B------:R-:W-:Y:S01]  /*7ee0*/  FADD.FTZ R0, -R70, R71 ;  /* 0x0000004746007221 */ /* 0x000fe20000010100 */
[----:B------:R-:W-:Y:S01]  /*7ef0*/  ISETP.GT.AND P0, PT, R214, R239, PT ;  /* 0x000000efd600720c */ /* 0x000fe20003f04270 */
        /* <DEDUP_REMOVED lines=32> */
[----:B------:R-:W3:Y:S01]  /*8100*/  MUFU.EX2 R9, R9 ;  /* 0x0000000900097308 */ /* 0x000ee20000000800 */
[----:B------:R-:W-:Y:S09]  /*8110*/  FFMA.FTZ R68, R57, c[0x0][0x2d0], -R68 ;  /* 0x0000b40039447a23 */ /* 0x000ff20000010844 */
[----:B------:R-:W-:Y:S01]  /*8120*/  MUFU.EX2 R68, R68 ;  /* 0x0000004400447308 */ /* 0x000fe20000000800 */
[----:B-1----:R-:W-:Y:S01]  /*8130*/  FFMA.FTZ R0, R2, R209, R12 ;  /* 0x000000d102007223 */ /* 0x002fe2000001000c */
[----:B--2---:R-:W-:Y:S01]  /*8140*/  F2FP.BF16.PACK_AB R136, R4, R12 ;  /* 0x0000000c0488723e */ /* 0x004fe200000010ff */
[----:B------:R-:W-:Y:S02]  /*8150*/  FMUL.FTZ R56, R2, R72 ;  /* 0x0000004802387220 */ /* 0x000fe40000410000 */
[----:B------:R-:W-:Y:S02]  /*8160*/  FADD.FTZ R5, R4, R0 ;  /* 0x0000000004057221 */ /* 0x000fe40000010000 */
[C---:B------:R-:W-:Y:S02]  /*8170*/  FADD.FTZ R0, -R3.reuse, R69 ;  /* 0x0000004503007221 */ /* 0x040fe40000010100 */
[----:B------:R-:W-:Y:S01]  /*8180*/  FMUL.FTZ R4, R3, c[0x0][0x2d0] ;  /* 0x0000b40003047a20 */ /* 0x000fe20000410000 */
[----:B------:R-:W-:Y:S01]  /*8190*/  MUFU.EX2 R69, R148 ;  /* 0x0000009400457308 */ /* 0x000fe20000000800 */
[----:B------:R-:W-:Y:S02]  /*81a0*/  FMUL.FTZ R0, R0, c[0x0][0x2d0] ;  /* 0x0000b40000007a20 */ /* 0x000fe40000410000 */
[----:B------:R-:W-:Y:S01]  /*81b0*/  FMUL.FTZ R57, R2, R73 ;  /* 0x0000004902397220 */ /* 0x000fe20000410000 */
[----:B---3--:R-:W-:Y:S01]  /*81c0*/  F2FP.BF16.PACK_AB R138, R9, R8 ;  /* 0x00000008098a723e */ /* 0x008fe200000010ff */
[--C-:B------:R-:W-:Y:S02]  /*81d0*/  FFMA.FTZ R228, R58, c[0x0][0x2d0], -R4.reuse ;  /* 0x0000b4003ae47a23 */ /* 0x100fe40000010804 */
[--C-:B------:R-:W-:Y:S02]  /*81e0*/  FFMA.FTZ R229, R59, c[0x0][0x2d0], -R4.reuse ;  /* 0x0000b4003be57a23 */ /* 0x100fe40000010804 */
[--C-:B------:R-:W-:Y:S01]  /*81f0*/  FFMA.FTZ R6, R6, c[0x0][0x2d0], -R4.reuse ;  /* 0x0000b40006067a23 */ /* 0x100fe20000010804 */
[----:B------:R-:W1:Y:S01]  /*8200*/  MUFU.EX2 R0, R0 ;  /* 0x0000000000007308 */ /* 0x000e620000000800 */
[--C-:B------:R-:W-:Y:S02]  /*8210*/  FFMA.FTZ R7, R7, c[0x0][0x2d0], -R4.reuse ;  /* 0x0000b40007077a23 */ /* 0x100fe40000010804 */
[--C-:B------:R-:W-:Y:S02]  /*8220*/  FFMA.FTZ R71, R10, c[0x0][0x2d0], -R4.reuse ;  /* 0x0000b4000a477a23 */ /* 0x100fe40000010804 */
[--C-:B------:R-:W-:Y:S02]  /*8230*/  FFMA.FTZ R139, R11, c[0x0][0x2d0], -R4.reuse ;  /* 0x0000b4000b8b7a23 */ /* 0x100fe40000010804 */
[C---:B------:R-:W-:Y:S02]  /*8240*/  FMUL.FTZ R20, R2.reuse, R108 ;  /* 0x0000006c02147220 */ /* 0x040fe40000410000 */
[----:B------:R-:W-:Y:S01]  /*8250*/  FMUL.FTZ R21, R2, R109 ;  /* 0x0000006d02157220 */ /* 0x000fe20000410000 */
        /* <DEDUP_REMOVED lines=9> */
[C---:B-1----:R-:W-:Y:S02]  /*82f0*/  FMUL.FTZ R58, R0.reuse, R74 ;  /* 0x0000004a003a7220 */ /* 0x042fe40000410000 */
[----:B------:R-:W-:Y:S02]  /*8300*/  FMUL.FTZ R59, R0, R75 ;  /* 0x0000004b003b7220 */ /* 0x000fe40000410000 */
[----:B------:R-:W1:Y:S01]  /*8310*/  LDSM.16.MT88.4 R72, [R190] ;  /* 0x00000000be48783b */ /* 0x000e620000004200 */
        /* <DEDUP_REMOVED lines=9> */
[----:B--2---:R-:W-:Y:S01]  /*83b0*/  F2FP.BF16.PACK_AB R137, R7, R10 ;  /* 0x0000000a0789723e */ /* 0x004fe200000010ff */
[--C-:B------:R-:W-:Y:S02]  /*83c0*/  FFMA.FTZ R223, R54, c[0x0][0x2d0], -R4.reuse ;  /* 0x0000b40036df7a23 */ /* 0x100fe40000010804 */
[----:B------:R-:W-:Y:S02]  /*83d0*/  FFMA.FTZ R224, R55, c[0x0][0x2d0], -R4 ;  /* 0x0000b40037e07a23 */ /* 0x000fe40000010804 */
[----:B------:R-:W-:Y:S01]  /*83e0*/  FFMA.FTZ R6, R0, R230, R10 ;  /* 0x000000e600067223 */ /* 0x000fe2000001000a */
[----:B------:R-:W-:Y:S01]  /*83f0*/  MUFU.EX2 R71, R145 ;  /* 0x0000009100477308 */ /* 0x000fe20000000800 */
[--C-:B------:R-:W-:Y:S02]  /*8400*/  FFMA.FTZ R141, R14, c[0x0][0x2d0], -R4.reuse ;  /* 0x0000b4000e8d7a23 */ /* 0x100fe40000010804 */
[--C-:B------:R-:W-:Y:S02]  /*8410*/  FFMA.FTZ R140, R15, c[0x0][0x2d0], -R4.reuse ;  /* 0x0000b4000f8c7a23 */ /* 0x100fe40000010804 */
[--C-:B------:R-:W-:Y:S02]  /*8420*/  FFMA.FTZ R150, R22, c[0x0][0x2d0], -R4.reuse ;  /* 0x0000b40016967a23 */ /* 0x100fe40000010804 */
[--C-:B------:R-:W-:Y:S02]  /*8430*/  FFMA.FTZ R149, R23, c[0x0][0x2d0], -R4.reuse ;  /* 0x0000b40017957a23 */ /* 0x100fe40000010804 */
[--C-:B------:R-:W-:Y:S01]  /*8440*/  FFMA.FTZ R158, R30, c[0x0][0x2d0], -R4.reuse ;  /* 0x0000b4001e9e7a23 */ /* 0x100fe20000010804 */
[----:B------:R-:W-:Y:S01]  /*8450*/  MUFU.EX2 R233, R150 ;  /* 0x0000009600e97308 */ /* 0x000fe20000000800 */
[----:B------:R-:W-:Y:S02]  /*8460*/  FFMA.FTZ R157, R31, c[0x0][0x2d0], -R4 ;  /* 0x0000b4001f9d7a23 */ /* 0x000fe40000010804 */
[----:B------:R-:W-:Y:S01]  /*8470*/  FADD.FTZ R4, R8, R5 ;  /* 0x0000000508047221 */ /* 0x000fe20000010000 */
[----:B---3--:R-:W-:Y:S01]  /*8480*/  F2FP.BF16.PACK_AB R139, R109, R108 ;  /* 0x0000006c6d8b723e */ /* 0x008fe200000010ff */
[C---:B------:R-:W-:Y:S02]  /*8490*/  FMUL.FTZ R5, R2.reuse, R125 ;  /* 0x0000007d02057220 */ /* 0x040fe40000410000 */
[----:B------:R-:W-:Y:S02]  /*84a0*/  FADD.FTZ R142, R9, R4 ;  /* 0x00000004098e7221 */ /* 0x000fe40000010000 */
[C---:B------:R-:W-:Y:S01]  /*84b0*/  FMUL.FTZ R4, R2.reuse, R124 ;  /* 0x0000007c02047220 */ /* 0x040fe20000410000 */
[----:B------:R-:W-:Y:S01]  /*84c0*/  MUFU.EX2 R232, R149 ;  /* 0x0000009500e87308 */ /* 0x000fe20000000800 */
[----:B------:R-:W-:Y:S02]  /*84d0*/  FMUL.FTZ R29, R2, R101 ;  /* 0x00000065021d7220 */ /* 0x000fe40000410000 */
[----:B------:R-:W-:Y:S02]  /*84e0*/  FADD.FTZ R101, R7, R6 ;  /* 0x0000000607657221 */ /* 0x000fe40000010000 */
[C---:B------:R-:W-:Y:S02]  /*84f0*/  FMUL.FTZ R6, R0.reuse, R126 ;  /* 0x0000007e00067220 */ /* 0x040fe40000410000 */
[----:B------:R-:W-:Y:S02]  /*8500*/  FMUL.FTZ R7, R0, R127 ;  /* 0x0000007f00077220 */ /* 0x000fe40000410000 */
[C---:B------:R-:W-:Y:S01]  /*8510*/  FMUL.FTZ R8, R2.reuse, R120 ;  /* 0x0000007802087220 */ /* 0x040fe20000410000 */
[----:B------:R-:W-:Y:S01]  /*8520*/  MUFU.EX2 R230, R151 ;  /* 0x0000009700e67308 */ /* 0x000fe20000000800 */
[----:B------:R-:W-:Y:S02]  /*8530*/  FMUL.FTZ R9, R2, R121 ;  /* 0x0000007902097220 */ /* 0x000fe40000410000 */
[C---:B------:R-:W-:Y:S01]  /*8540*/  FMUL.FTZ R10, R0.reuse, R122 ;  /* 0x0000007a000a7220 */ /* 0x040fe20000410000 */
[C---:B-1----:R-:W-:Y:S05]  /*8550*/  HMMA.16816.F32.BF16 R4, R136.reuse, R72, R4 ;  /* 0x000000488804723c */ /* 0x042fea0000041804 */
[----:B------:R-:W-:Y:S01]  /*8560*/  FMUL.FTZ R11, R0, R123 ;  /* 0x0000007b000b7220 */ /* 0x000fe20000410000 */
[----:B------:R-:W-:Y:S01]  /*8570*/  MUFU.EX2 R151, R206 ;  /* 0x000000ce00977308 */ /* 0x000fe20000000800 */
[----:B------:R-:W-:Y:S01]  /*8580*/  LDSM.16.MT88.4 R120, [R190+0x3000] ;  /* 0x00300000be78783b */ /* 0x000fe20000004200 */
[C---:B------:R-:W-:Y:S04]  /*8590*/  FMUL.FTZ R16, R2.reuse, R112 ;  /* 0x0000007002107220 */ /* 0x040fe80000410000 */
[C---:B------:R-:W-:Y:S03]  /*85a0*/  HMMA.16816.F32.BF16 R8, R136.reuse, R74, R8 ;  /* 0x0000004a8808723c */ /* 0x040fe60000041808 */
[----:B------:R-:W1:Y:S01]  /*85b0*/  LDSM.16.MT88.4 R72, [R192] ;  /* 0x00000000c048783b */ /* 0x000e620000004200 */
[C---:B------:R-:W-:Y:S01]  /*85c0*/  FMUL.FTZ R12, R2.reuse, R116 ;  /* 0x00000074020c7220 */ /* 0x040fe20000410000 */
[----:B------:R-:W-:Y:S01]  /*85d0*/  MUFU.EX2 R150, R207 ;  /* 0x000000cf00967308 */ /* 0x000fe20000000800 */
[----:B------:R-:W-:Y:S02]  /*85e0*/  FMUL.FTZ R13, R2, R117 ;  /* 0x00000075020d7220 */ /* 0x000fe40000410000 */
[C---:B------:R-:W-:Y:S04]  /*85f0*/  FMUL.FTZ R14, R0.reuse, R118 ;  /* 0x00000076000e7220 */ /* 0x040fe80000410000 */
[----:B------:R-:W-:Y:S02]  /*8600*/  FMUL.FTZ R15, R0, R119 ;  /* 0x00000077000f7220 */ /* 0x000fe40000410000 */
[----:B------:R-:W-:Y:S01]  /*8610*/  FMUL.FTZ R17, R2, R113 ;  /* 0x0000007102117220 */ /* 0x000fe20000410000 */
[----:B------:R-:W-:Y:S01]  /*8620*/  MUFU.EX2 R149, R208 ;  /* 0x000000d000957308 */ /* 0x000fe20000000800 */
[C---:B------:R-:W-:Y:S02]  /*8630*/  FMUL.FTZ R18, R0.reuse, R114 ;  /* 0x0000007200127220 */ /* 0x040fe40000410000 */
[----:B------:R-:W-:Y:S02]  /*8640*/  FMUL.FTZ R19, R0, R115 ;  /* 0x0000007300137220 */ /* 0x000fe40000410000 */
[----:B------:R-:W-:Y:S01]  /*8650*/  LDSM.16.MT88.4 R112, [R192+0x3000] ;  /* 0x00300000c070783b */ /* 0x000fe20000004200 */
[C---:B------:R-:W-:Y:S02]  /*8660*/  FMUL.FTZ R24, R2.reuse, R104 ;  /* 0x0000006802187220 */ /* 0x040fe40000410000 */
[----:B------:R-:W-:Y:S02]  /*8670*/  FMUL.FTZ R25, R2, R105 ;  /* 0x0000006902197220 */ /* 0x000fe40000410000 */
[C---:B------:R-:W-:Y:S01]  /*8680*/  FMUL.FTZ R26, R0.reuse, R106 ;  /* 0x0000006a001a7220 */ /* 0x040fe20000410000 */
[----:B------:R-:W-:Y:S01]  /*8690*/  MUFU.EX2 R148, R209 ;  /* 0x000000d100947308 */ /* 0x000fe20000000800 */
[----:B------:R-:W-:Y:S02]  /*86a0*/  FMUL.FTZ R27, R0, R107 ;  /* 0x0000006b001b7220 */ /* 0x000fe40000410000 */
[----:B------:R-:W-:Y:S01]  /*86b0*/  LDSM.16.MT88.4 R104, [R191+0x3000] ;  /* 0x00300000bf68783b */ /* 0x000fe20000004200 */
[----:B------:R-:W-:Y:S02]  /*86c0*/  FMUL.FTZ R33, R2, R97 ;  /* 0x0000006102217220 */ /* 0x000fe40000410000 */
[C---:B------:R-:W-:Y:S02]  /*86d0*/  FMUL.FTZ R34, R0.reuse, R98 ;  /* 0x0000006200227220 */ /* 0x040fe40000410000 */
[----:B------:R-:W-:Y:S02]  /*86e0*/  FMUL.FTZ R35, R0, R99 ;  /* 0x0000006300237220 */ /* 0x000fe40000410000 */
[----:B------:R-:W-:Y:S01]  /*86f0*/  FMUL.FTZ R37, R2, R93 ;  /* 0x0000005d02257220 */ /* 0x000fe20000410000 */
[----:B------:R-:W-:Y:S01]  /*8700*/  MUFU.EX2 R237, R143 ;  /* 0x0000008f00ed7308 */ /* 0x000fe20000000800 */
[C---:B------:R-:W-:Y:S02]  /*8710*/  FMUL.FTZ R38, R0.reuse, R94 ;  /* 0x0000005e00267220 */ /* 0x040fe40000410000 */
[----:B------:R-:W-:Y:S02]  /*8720*/  FMUL.FTZ R39, R0, R95 ;  /* 0x0000005f00277220 */ /* 0x000fe40000410000 */
[C---:B------:R-:W-:Y:S01]  /*8730*/  FMUL.FTZ R40, R2.reuse, R88 ;  /* 0x0000005802287220 */ /* 0x040fe20000410000 */
[C---:B-1----:R-:W-:Y:S03]  /*8740*/  HMMA.16816.F32.BF16 R12, R136.reuse, R72, R12 ;  /* 0x00000048880c723c */ /* 0x042fe6000004180c */
[----:B------:R-:W-:Y:S01]  /*8750*/  FMUL.FTZ R41, R2, R89 ;  /* 0x0000005902297220 */ /* 0x000fe20000410000 */
[----:B------:R-:W-:Y:S01]  /*8760*/  MUFU.EX2 R236, R144 ;  /* 0x0000009000ec7308 */ /* 0x000fe20000000800 */
[C---:B------:R-:W-:Y:S02]  /*8770*/  FMUL.FTZ R42, R0.reuse, R90 ;  /* 0x0000005a002a7220 */ /* 0x040fe40000410000 */
[C---:B------:R-:W-:Y:S01]  /*8780*/  FMUL.FTZ R43, R0.reuse, R91 ;  /* 0x0000005b002b7220 */ /* 0x040fe20000410000 */
[C---:B------:R-:W-:Y:S01]  /*8790*/  HMMA.16816.F32.BF16 R16, R136.reuse, R74, R16 ;  /* 0x0000004a8810723c */ /* 0x040fe20000041810 */
[----:B------:R-:W1:Y:S03]  /*87a0*/  LDSM.16.MT88.4 R72, [R191] ;  /* 0x00000000bf48783b */ /* 0x000e660000004200 */
[C---:B------:R-:W-:Y:S02]  /*87b0*/  FMUL.FTZ R22, R0.reuse, R110 ;  /* 0x0000006e00167220 */ /* 0x040fe40000410000 */
[----:B------:R-:W-:Y:S01]  /*87c0*/  FMUL.FTZ R23, R0, R111 ;  /* 0x0000006f00177220 */ /* 0x000fe20000410000 */
[----:B------:R-:W-:Y:S01]  /*87d0*/  MUFU.EX2 R145, R217 ;  /* 0x000000d900917308 */ /* 0x000fe20000000800 */
[----:B------:R-:W-:Y:S01]  /*87e0*/  FMUL.FTZ R45, R2, R85 ;  /* 0x00000055022d7220 */ /* 0x000fe20000410000 */
[----:B------:R-:W-:Y:S03]  /*87f0*/  LDSM.16.MT88.4 R88, [R192+0x1800] ;  /* 0x00180000c058783b */ /* 0x000fe60000004200 */
[C---:B------:R-:W-:Y:S02]  /*8800*/  FMUL.FTZ R46, R0.reuse, R86 ;  /* 0x00000056002e7220 */ /* 0x040fe40000410000 */
[----:B------:R-:W-:Y:S02]  /*8810*/  FMUL.FTZ R47, R0, R87 ;  /* 0x00000057002f7220 */ /* 0x000fe40000410000 */
        /* <DEDUP_REMOVED lines=13> */
[C---:B------:R-:W-:Y:S01]  /*88f0*/  FMUL.FTZ R32, R2.reuse, R96 ;  /* 0x0000006002207220 */ /* 0x040fe20000410000 */
[----:B------:R-:W-:Y:S01]  /*8900*/  MUFU.EX2 R103, R141 ;  /* 0x0000008d00677308 */ /* 0x000fe20000000800 */
[C---:B------:R-:W-:Y:S01]  /*8910*/  FMUL.FTZ R36, R2.reuse, R92 ;  /* 0x0000005c02247220 */ /* 0x040fe20000410000 */
[C---:B-1----:R-:W-:Y:S03]  /*8920*/  HMMA.16816.F32.BF16 R20, R136.reuse, R72, R20 ;  /* 0x000000488814723c */ /* 0x042fe60000041814 */
[C---:B------:R-:W-:Y:S02]  /*8930*/  FMUL.FTZ R44, R2.reuse, R84 ;  /* 0x00000054022c7220 */ /* 0x040fe40000410000 */
[C---:B------:R-:W-:Y:S03]  /*8940*/  FMUL.FTZ R48, R2.reuse, R80 ;  /* 0x0000005002307220 */ /* 0x040fe60000410000 */
[----:B------:R-:W-:Y:S01]  /*8950*/  MUFU.EX2 R80, R146 ;  /* 0x0000009200507308 */ /* 0x000fe20000000800 */
[C---:B------:R-:W-:Y:S01]  /*8960*/  HMMA.16816.F32.BF16 R24, R136.reuse, R74, R24 ;  /* 0x0000004a8818723c */ /* 0x040fe20000041818 */
[----:B------:R-:W1:Y:S02]  /*8970*/  LDSM.16.MT88.4 R72, [R195] ;  /* 0x00000000c348783b */ /* 0x000e640000004200 */
[C---:B------:R-:W-:Y:S02]  /*8980*/  FMUL.FTZ R60, R2.reuse, R60 ;  /* 0x0000003c023c7220 */ /* 0x040fe40000410000 */
[C---:B------:R-:W-:Y:S02]  /*8990*/  FMUL.FTZ R61, R2.reuse, R61 ;  /* 0x0000003d023d7220 */ /* 0x040fe40000410000 */
[C---:B------:R-:W-:Y:S02]  /*89a0*/  FMUL.FTZ R64, R2.reuse, R64 ;  /* 0x0000004002407220 */ /* 0x040fe40000410000 */
[----:B------:R-:W-:Y:S03]  /*89b0*/  MUFU.EX2 R84, R154 ;  /* 0x0000009a00547308 */ /* 0x000fe60000000800 */
[----:B------:R-:W-:Y:S02]  /*89c0*/  FMUL.FTZ R65, R2, R65 ;  /* 0x0000004102417220 */ /* 0x000fe40000410000 */
[C---:B------:R-:W-:Y:S02]  /*89d0*/  FMUL.FTZ R62, R0.reuse, R62 ;  /* 0x0000003e003e7220 */ /* 0x040fe40000410000 */
[C---:B------:R-:W-:Y:S02]  /*89e0*/  FMUL.FTZ R63, R0.reuse, R63 ;  /* 0x0000003f003f7220 */ /* 0x040fe40000410000 */
[C---:B------:R-:W-:Y:S01]  /*89f0*/  FMUL.FTZ R66, R0.reuse, R66 ;  /* 0x0000004200427220 */ /* 0x040fe20000410000 */
[----:B------:R-:W-:Y:S01]  /*8a00*/  MUFU.EX2 R92, R162 ;  /* 0x000000a2005c7308 */ /* 0x000fe20000000800 */
[----:B------:R-:W-:Y:S02]  /*8a10*/  FMUL.FTZ R67, R0, R67 ;  /* 0x0000004300437220 */ /* 0x000fe40000410000 */
[----:B------:R-:W-:Y:S07]  /*8a20*/  FADD.FTZ R0, R69, R142 ;  /* 0x0000008e45007221 */ /* 0x000fee0000010000 */
[----:B------:R-:W-:Y:S10]  /*8a30*/  MUFU.EX2 R154, R157 ;  /* 0x0000009d009a7308 */ /* 0x000ff40000000800 */
[----:B------:R-:W-:Y:S01]  /*8a40*/  MUFU.EX2 R96, R211 ;  /* 0x000000d300607308 */ /* 0x000fe20000000800 */
[C---:B-1----:R-:W-:Y:S08]  /*8a50*/  HMMA.16816.F32.BF16 R28, R136.reuse, R72, R28 ;  /* 0x00000048881c723c */ /* 0x042ff0000004181c */
[C---:B------:R-:W-:Y:S01]  /*8a60*/  HMMA.16816.F32.BF16 R32, R136.reuse, R74, R32 ;  /* 0x0000004a8820723c */ /* 0x040fe20000041820 */
[----:B------:R-:W1:Y:S01]  /*8a70*/  LDSM.16.MT88.4 R72, [R190+0x3800] ;  /* 0x00380000be48783b */ /* 0x000e620000004200 */
[----:B------:R-:W2:Y:S10]  /*8a80*/  MUFU.EX2 R2, R147 ;  /* 0x0000009300027308 */ /* 0x000eb40000000800 */
[----:B------:R-:W3:Y:S10]  /*8a90*/  MUFU.EX2 R102, R140 ;  /* 0x0000008c00667308 */ /* 0x000ef40000000800 */
[----:B------:R-:W-:Y:S01]  /*8aa0*/  MUFU.EX2 R147, R215 ;  /* 0x000000d700937308 */ /* 0x000fe20000000800 */
[----:B--2---:R-:W-:Y:S04]  /*8ab0*/  FADD.FTZ R0, R2, R0 ;  /* 0x0000000002007221 */ /* 0x004fe80000010000 */
[----:B------:R-:W-:Y:S05]  /*8ac0*/  FADD.FTZ R0, R80, R0 ;  /* 0x0000000050007221 */ /* 0x000fea0000010000 */
[----:B------:R-:W-:Y:S01]  /*8ad0*/  MUFU.EX2 R146, R216 ;  /* 0x000000d800927308 */ /* 0x000fe20000000800 */
[C---:B------:R-:W-:Y:S01]  /*8ae0*/  FADD.FTZ R0, R71.reuse, R0 ;  /* 0x0000000047007221 */ /* 0x040fe20000010000 */
[C---:B-1----:R-:W-:Y:S08]  /*8af0*/  HMMA.16816.F32.BF16 R36, R136.reuse, R72, R36 ;  /* 0x000000488824723c */ /* 0x042ff00000041824 */
[----:B------:R-:W-:Y:S01]  /*8b00*/  MUFU.EX2 R100, R226 ;  /* 0x000000e200647308 */ /* 0x000fe20000000800 */
[C---:B------:R-:W-:Y:S01]  /*8b10*/  HMMA.16816.F32.BF16 R40, R136.reuse, R74, R40 ;  /* 0x0000004a8828723c */ /* 0x040fe20000041828 */
[----:B------:R-:W1:Y:S08]  /*8b20*/  LDSM.16.MT88.4 R72, [R192+0x3800] ;  /* 0x00380000c048783b */ /* 0x000e700000004200 */
[----:B------:R-:W2:Y:S10]  /*8b30*/  MUFU.EX2 R142, R224 ;  /* 0x000000e0008e7308 */ /* 0x000eb40000000800 */
[----:B------:R-:W-:Y:S10]  /*8b40*/  MUFU.EX2 R141, R228 ;  /* 0x000000e4008d7308 */ /* 0x000ff40000000800 */
[----:B------:R-:W4:Y:S01]  /*8b50*/  MUFU.EX2 R140, R229 ;  /* 0x000000e5008c7308 */ /* 0x000f220000000800 */
        /* <DEDUP_REMOVED lines=10> */
[----:B---3--:R-:W-:Y:S03]  /*8c00*/  F2FP.BF16.PACK_AB R73, R102, R103 ;  /* 0x000000676649723e */ /* 0x008fe600000010ff */
[----:B------:R-:W-:Y:S02]  /*8c10*/  F2FP.BF16.PACK_AB R74, R71, R80 ;  /* 0x00000050474a723e */ /* 0x000fe400000010ff */
[----:B------:R-:W3:Y:S02]  /*8c20*/  LDSM.16.MT88.4 R80, [R192+0x800] ;  /* 0x00080000c050783b */ /* 0x000ee40000004200 */
[----:B------:R-:W5:Y:S01]  /*8c30*/  MUFU.EX2 R2, R155 ;  /* 0x0000009b00027308 */ /* 0x000f620000000800 */
[----:B------:R-:W-:Y:S02]  /*8c40*/  F2FP.BF16.PACK_AB R75, R236, R237 ;  /* 0x000000edec4b723e */ /* 0x000fe400000010ff */
[----:B--2---:R-:W-:Y:S02]  /*8c50*/  F2FP.BF16.PACK_AB R137, R142, R143 ;  /* 0x0000008f8e89723e */ /* 0x004fe400000010ff */
[----:B----4-:R-:W-:Y:S03]  /*8c60*/  F2FP.BF16.PACK_AB R139, R140, R141 ;  /* 0x0000008d8c8b723e */ /* 0x010fe600000010ff */
[C---:B------:R-:W-:Y:S02]  /*8c70*/  HMMA.16816.F32.BF16 R4, R72.reuse, R76, R4 ;  /* 0x0000004c4804723c */ /* 0x040fe40000041804 */
[----:B------:R-:W2:Y:S03]  /*8c80*/  MUFU.EX2 R71, R153 ;  /* 0x0000009900477308 */ /* 0x000ea60000000800 */
[----:B-1----:R-:W-:Y:S03]  /*8c90*/  FADD.FTZ R0, R69, R0 ;  /* 0x0000000045007221 */ /* 0x002fe60000010000 */
[C---:B------:R-:W-:Y:S01]  /*8ca0*/  HMMA.16816.F32.BF16 R8, R72.reuse, R78, R8 ;  /* 0x0000004e4808723c */ /* 0x040fe20000041808 */
[----:B------:R-:W1:Y:S03]  /*8cb0*/  LDSM.16.MT88.4 R76, [R191+0x800] ;  /* 0x00080000bf4c783b */ /* 0x000e660000004200 */
[----:B------:R-:W4:Y:S01]  /*8cc0*/  MUFU.EX2 R156, R152 ;  /* 0x00000098009c7308 */ /* 0x000f220000000800 */
[----:B-----5:R-:W-:Y:S04]  /*8cd0*/  FADD.FTZ R0, R2, R0 ;  /* 0x0000000002007221 */ /* 0x020fe80000010000 */
[----:B------:R-:W-:Y:S05]  /*8ce0*/  FADD.FTZ R0, R84, R0 ;  /* 0x0000000054007221 */ /* 0x000fea0000010000 */
[----:B------:R-:W-:Y:S01]  /*8cf0*/  MUFU.EX2 R155, R158 ;  /* 0x0000009e009b7308 */ /* 0x000fe20000000800 */
[C---:B--2---:R-:W-:Y:S01]  /*8d00*/  FADD.FTZ R0, R71.reuse, R0 ;  /* 0x0000000047007221 */ /* 0x044fe20000010000 */
[C---:B---3--:R-:W-:Y:S08]  /*8d10*/  HMMA.16816.F32.BF16 R12, R72.reuse, R80, R12 ;  /* 0x00000050480c723c */ /* 0x048ff0000004180c */
[----:B------:R-:W-:Y:S01]  /*8d20*/  MUFU.EX2 R153, R159 ;  /* 0x0000009f00997308 */ /* 0x000fe20000000800 */
[C---:B------:R-:W-:Y:S01]  /*8d30*/  HMMA.16816.F32.BF16 R16, R72.reuse, R82, R16 ;  /* 0x000000524810723c */ /* 0x040fe20000041810 */
[----:B------:R-:W2:Y:S08]  /*8d40*/  LDSM.16.MT88.4 R80, [R193+0x800] ;  /* 0x00080000c150783b */ /* 0x000eb00000004200 */
[----:B------:R-:W-:Y:S01]  /*8d50*/  MUFU.EX2 R152, R160 ;  /* 0x000000a000987308 */ /* 0x000fe20000000800 */
        /* <DEDUP_REMOVED lines=23> */
[----:B----4-:R-:W-:Y:S04]  /*8ed0*/  F2FP.BF16.PACK_AB R75, R156, R230 ;  /* 0x000000e69c4b723e */ /* 0x010fe800000010ff */
        /* <DEDUP_REMOVED lines=14> */
[C---:B------:R-:W-:Y:S04]  /*8fc0*/  FADD.FTZ R0, R71.reuse, R0 ;  /* 0x0000000047007221 */ /* 0x040fe80000010000 */
        /* <DEDUP_REMOVED lines=61> */
[----:B-----5:R-:W-:Y:S03]  /*93a0*/  FADD.FTZ R0, R71, R0 ;  /* 0x0000000047007221 */ /* 0x020fe60000010000 */
[C---:B------:R-:W-:Y:S01]  /*93b0*/  HMMA.16816.F32.BF16 R8, R72.reuse, R86, R8 ;  /* 0x000000564808723c */ /* 0x040fe20000041808 */
[----:B------:R-:W3:Y:S03]  /*93c0*/  LDSM.16.MT88.4 R84, [R192+0x5800] ;  /* 0x00580000c054783b */ /* 0x000ee60000004200 */
[----:B------:R-:W-:Y:S04]  /*93d0*/  FADD.FTZ R0, R69, R0 ;  /* 0x0000000045007221 */ /* 0x000fe80000010000 */
[C---:B------:R-:W-:Y:S04]  /*93e0*/  HMMA.16816.F32.BF16 R12, R72.reuse, R92, R12 ;  /* 0x0000005c480c723c */ /* 0x040fe8000004180c */
[----:B-1----:R-:W-:Y:S04]  /*93f0*/  FADD.FTZ R0, R2, R0 ;  /* 0x0000000002007221 */ /* 0x002fe80000010000 */
[C---:B------:R-:W-:Y:S01]  /*9400*/  HMMA.16816.F32.BF16 R16, R72.reuse, R94, R16 ;  /* 0x0000005e4810723c */ /* 0x040fe20000041810 */
[----:B------:R-:W1:Y:S03]  /*9410*/  LDSM.16.MT88.4 R92, [R191+0x5800] ;  /* 0x00580000bf5c783b */ /* 0x000e660000004200 */
[----:B------:R-:W-:Y:S04]  /*9420*/  FADD.FTZ R0, R100, R0 ;  /* 0x0000000064007221 */ /* 0x000fe80000010000 */
        /* <DEDUP_REMOVED lines=12> */
[----:B------:R-:W2:Y:S01]  /*94f0*/  MUFU.EX2 R69, R227 ;  /* 0x000000e300457308 */ /* 0x000ea20000000800 */
[----:B------:R-:W-:Y:S02]  /*9500*/  FADD.FTZ R2, R108, R101 ;  /* 0x000000656c027221 */ /* 0x000fe40000010000 */
[C---:B------:R-:W-:Y:S01]  /*9510*/  HMMA.16816.F32.BF16 R40, R72.reuse, R82, R40 ;  /* 0x000000524828723c */ /* 0x040fe20000041828 */
[----:B------:R-:W4:Y:S07]  /*9520*/  LDSM.16.MT88.4 R80, [R190+0x2800] ;  /* 0x00280000be50783b */ /* 0x000f2e0000004200 */
[C---:B---3--:R-:W-:Y:S04]  /*9530*/  HMMA.16816.F32.BF16 R44, R72.reuse, R84, R44 ;  /* 0x00000054482c723c */ /* 0x048fe8000004182c */
[C---:B-----5:R-:W-:Y:S01]  /*9540*/  F2FP.BF16.PACK_AB R136, R71.reuse, R100 ;  /* 0x000000644788723e */ /* 0x060fe200000010ff */
[----:B------:R-:W-:Y:S03]  /*9550*/  FADD.FTZ R0, R71, R0 ;  /* 0x0000000047007221 */ /* 0x000fe60000010000 */
[C---:B------:R-:W-:Y:S01]  /*9560*/  HMMA.16816.F32.BF16 R48, R72.reuse, R86, R48 ;  /* 0x000000564830723c */ /* 0x040fe20000041830 */
[----:B------:R-:W3:Y:S03]  /*9570*/  LDSM.16.MT88.4 R84, [R192+0x2800] ;  /* 0x00280000c054783b */ /* 0x000ee60000004200 */
[C---:B--2---:R-:W-:Y:S01]  /*9580*/  F2FP.BF16.PACK_AB R138, R68.reuse, R69 ;  /* 0x00000045448a723e */ /* 0x044fe200000010ff */
[----:B------:R-:W-:Y:S01]  /*9590*/  FADD.FTZ R0, R69, R0 ;  /* 0x0000000045007221 */ /* 0x000fe20000010000 */
[----:B------:R-:W-:Y:S02]  /*95a0*/  MOV R69, R3 ;  /* 0x0000000300457202 */ /* 0x000fe40000000f00 */
[C---:B-1----:R-:W-:Y:S04]  /*95b0*/  HMMA.16816.F32.BF16 R52, R72.reuse, R92, R52 ;  /* 0x0000005c4834723c */ /* 0x042fe80000041834 */
[----:B------:R-:W-:Y:S02]  /*95c0*/  FADD.FTZ R209, R68, R0 ;  /* 0x0000000044d17221 */ /* 0x000fe40000010000 */
[----:B------:R-:W-:Y:S02]  /*95d0*/  FADD.FTZ R0, R109, R2 ;  /* 0x000000026d007221 */ /* 0x000fe40000010000 */
[C---:B------:R-:W-:Y:S01]  /*95e0*/  HMMA.16816.F32.BF16 R56, R72.reuse, R94, R56 ;  /* 0x0000005e4838723c */ /* 0x040fe20000041838 */
[----:B------:R-:W1:Y:S03]  /*95f0*/  LDSM.16.MT88.4 R92, [R191+0x2800] ;  /* 0x00280000bf5c783b */ /* 0x000e660000004200 */
[----:B------:R-:W-:Y:S04]  /*9600*/  FADD.FTZ R0, R103, R0 ;  /* 0x0000000067007221 */ /* 0x000fe80000010000 */
[C---:B----4-:R-:W-:Y:S04]  /*9610*/  HMMA.16816.F32.BF16 R60, R72.reuse, R88, R60 ;  /* 0x00000058483c723c */ /* 0x050fe8000004183c */
[----:B------:R-:W-:Y:S04]  /*9620*/  FADD.FTZ R0, R102, R0 ;  /* 0x0000000066007221 */ /* 0x000fe80000010000 */
[----:B------:R-:W-:Y:S01]  /*9630*/  HMMA.16816.F32.BF16 R64, R72, R90, R64 ;  /* 0x0000005a4840723c */ /* 0x000fe20000041840 */
[----:B------:R-:W2:Y:S03]  /*9640*/  LDSM.16.MT88.4 R72, [R193+0x2800] ;  /* 0x00280000c148783b */ /* 0x000ea60000004200 */
[----:B------:R-:W-:Y:S04]  /*9650*/  FADD.FTZ R0, R237, R0 ;  /* 0x00000000ed007221 */ /* 0x000fe80000010000 */
[C---:B------:R-:W-:Y:S01]  /*9660*/  HMMA.16816.F32.BF16 R4, R76.reuse, R80, R4 ;  /* 0x000000504c04723c */ /* 0x040fe20000041804 */
[----:B------:R-:W4:Y:S04]  /*9670*/  LDSM.16.MT88.4 R88, [R190+0x6000] ;  /* 0x00600000be58783b */ /* 0x000f280000004200 */
[----:B------:R-:W-:Y:S03]  /*9680*/  FADD.FTZ R0, R236, R0 ;  /* 0x00000000ec007221 */ /* 0x000fe60000010000 */
[C---:B------:R-:W-:Y:S01]  /*9690*/  HMMA.16816.F32.BF16 R8, R76.reuse, R82, R8 ;  /* 0x000000524c08723c */ /* 0x040fe20000041808 */
[----:B------:R-:W5:Y:S03]  /*96a0*/  LDSM.16.MT88.4 R80, [R191+0x6000] ;  /* 0x00600000bf50783b */ /* 0x000f660000004200 */
[----:B------:R-:W-:Y:S04]  /*96b0*/  FADD.FTZ R0, R233, R0 ;  /* 0x00000000e9007221 */ /* 0x000fe80000010000 */
[C---:B---3--:R-:W-:Y:S04]  /*96c0*/  HMMA.16816.F32.BF16 R12, R76.reuse, R84, R12 ;  /* 0x000000544c0c723c */ /* 0x048fe8000004180c */
[----:B------:R-:W-:Y:S04]  /*96d0*/  FADD.FTZ R0, R232, R0 ;  /* 0x00000000e8007221 */ /* 0x000fe80000010000 */
[C---:B------:R-:W-:Y:S01]  /*96e0*/  HMMA.16816.F32.BF16 R16, R76.reuse, R86, R16 ;  /* 0x000000564c10723c */ /* 0x040fe20000041810 */
[----:B------:R-:W3:Y:S03]  /*96f0*/  LDSM.16.MT88.4 R84, [R193+0x6000] ;  /* 0x00600000c154783b */ /* 0x000ee60000004200 */
[----:B------:R-:W-:Y:S04]  /*9700*/  FADD.FTZ R0, R230, R0 ;  /* 0x00000000e6007221 */ /* 0x000fe80000010000 */
[C---:B-1----:R-:W-:Y:S04]  /*9710*/  HMMA.16816.F32.BF16 R20, R76.reuse, R92, R20 ;  /* 0x0000005c4c14723c */ /* 0x042fe80000041814 */
[----:B------:R-:W-:Y:S04]  /*9720*/  FADD.FTZ R0, R156, R0 ;  /* 0x000000009c007221 */ /* 0x000fe80000010000 */
[C---:B------:R-:W-:Y:S04]  /*9730*/  HMMA.16816.F32.BF16 R24, R76.reuse, R94, R24 ;  /* 0x0000005e4c18723c */ /* 0x040fe80000041818 */
[----:B------:R-:W-:Y:S04]  /*9740*/  FADD.FTZ R0, R155, R0 ;  /* 0x000000009b007221 */ /* 0x000fe80000010000 */
[C---:B--2---:R-:W-:Y:S04]  /*9750*/  HMMA.16816.F32.BF16 R28, R76.reuse, R72, R28 ;  /* 0x000000484c1c723c */ /* 0x044fe8000004181c */
[----:B------:R-:W-:Y:S04]  /*9760*/  FADD.FTZ R0, R154, R0 ;  /* 0x000000009a007221 */ /* 0x000fe80000010000 */
[C---:B------:R-:W-:Y:S01]  /*9770*/  HMMA.16816.F32.BF16 R32, R76.reuse, R74, R32 ;  /* 0x0000004a4c20723c */ /* 0x040fe20000041820 */
[----:B------:R-:W-:Y:S03]  /*9780*/  LDSM.16.MT88.4 R72, [R191+0x6800] ;  /* 0x00680000bf48783b */ /* 0x000fe60000004200 */
[----:B------:R-:W-:Y:S04]  /*9790*/  FADD.FTZ R0, R153, R0 ;  /* 0x0000000099007221 */ /* 0x000fe80000010000 */
[C---:B----4-:R-:W-:Y:S04]  /*97a0*/  HMMA.16816.F32.BF16 R36, R76.reuse, R88, R36 ;  /* 0x000000584c24723c */ /* 0x050fe80000041824 */
[----:B------:R-:W-:Y:S04]  /*97b0*/  FADD.FTZ R0, R152, R0 ;  /* 0x0000000098007221 */ /* 0x000fe80000010000 */
[C---:B------:R-:W-:Y:S01]  /*97c0*/  HMMA.16816.F32.BF16 R40, R76.reuse, R90, R40 ;  /* 0x0000005a4c28723c */ /* 0x040fe20000041828 */
[----:B------:R-:W-:Y:S03]  /*97d0*/  LDSM.16.MT88.4 R88, [R190+0x6800] ;  /* 0x00680000be58783b */ /* 0x000fe60000004200 */
[----:B------:R-:W-:Y:S04]  /*97e0*/  FADD.FTZ R0, R151, R0 ;  /* 0x0000000097007221 */ /* 0x000fe80000010000 */
[C---:B------:R-:W-:Y:S04]  /*97f0*/  HMMA.16816.F32.BF16 R44, R76.reuse, R96, R44 ;  /* 0x000000604c2c723c */ /* 0x040fe8000004182c */
[----:B------:R-:W-:Y:S04]  /*9800*/  FADD.FTZ R0, R150, R0 ;  /* 0x0000000096007221 */ /* 0x000fe80000010000 */
[C---:B------:R-:W-:Y:S01]  /*9810*/  HMMA.16816.F32.BF16 R48, R76.reuse, R98, R48 ;  /* 0x000000624c30723c */ /* 0x040fe20000041830 */
[----:B------:R-:W1:Y:S03]  /*9820*/  LDSM.16.MT88.4 R96, [R193+0x3000] ;  /* 0x00300000c160783b */ /* 0x000e660000004200 */
[----:B------:R-:W-:Y:S04]  /*9830*/  FADD.FTZ R0, R149, R0 ;  /* 0x0000000095007221 */ /* 0x000fe80000010000 */
[C---:B-----5:R-:W-:Y:S04]  /*9840*/  HMMA.16816.F32.BF16 R52, R76.reuse, R80, R52 ;  /* 0x000000504c34723c */ /* 0x060fe80000041834 */
[----:B------:R-:W-:Y:S04]  /*9850*/  FADD.FTZ R0, R148, R0 ;  /* 0x0000000094007221 */ /* 0x000fe80000010000 */
[C---:B------:R-:W-:Y:S01]  /*9860*/  HMMA.16816.F32.BF16 R56, R76.reuse, R82, R56 ;  /* 0x000000524c38723c */ /* 0x040fe20000041838 */
[----:B------:R-:W2:Y:S03]  /*9870*/  LDSM.16.MT88.4 R80, [R192+0x6800] ;  /* 0x00680000c050783b */ /* 0x000ea60000004200 */
[----:B------:R-:W-:Y:S04]  /*9880*/  FADD.FTZ R0, R147, R0 ;  /* 0x0000000093007221 */ /* 0x000fe80000010000 */
[C---:B---3--:R-:W-:Y:S04]  /*9890*/  HMMA.16816.F32.BF16 R60, R76.reuse, R84, R60 ;  /* 0x000000544c3c723c */ /* 0x048fe8000004183c */
[----:B------:R-:W-:Y:S04]  /*98a0*/  FADD.FTZ R0, R146, R0 ;  /* 0x0000000092007221 */ /* 0x000fe80000010000 */
[----:B------:R-:W-:Y:S04]  /*98b0*/  HMMA.16816.F32.BF16 R64, R76, R86, R64 ;  /* 0x000000564c40723c */ /* 0x000fe80000041840 */
[----:B------:R-:W-:Y:S04]  /*98c0*/  FADD.FTZ R0, R145, R0 ;  /* 0x0000000091007221 */ /* 0x000fe80000010000 */
[C---:B------:R-:W-:Y:S01]  /*98d0*/  HMMA.16816.F32.BF16 R124, R136.reuse, R120, R4 ;  /* 0x00000078887c723c */ /* 0x040fe20000041804 */
[----:B------:R-:W3:Y:S04]  /*98e0*/  LDSM.16.MT88.4 R4, [R193+0x6800] ;  /* 0x00680000c104783b */ /* 0x000ee80000004200 */
[----:B------:R-:W-:Y:S03]  /*98f0*/  FADD.FTZ R0, R144, R0 ;  /* 0x0000000090007221 */ /* 0x000fe60000010000 */
[C---:B------:R-:W-:Y:S04]  /*9900*/  HMMA.16816.F32.BF16 R120, R136.reuse, R122, R8 ;  /* 0x0000007a8878723c */ /* 0x040fe80000041808 */
[----:B------:R-:W-:Y:S04]  /*9910*/  FADD.FTZ R0, R143, R0 ;  /* 0x000000008f007221 */ /* 0x000fe80000010000 */
[C---:B------:R-:W-:Y:S04]  /*9920*/  HMMA.16816.F32.BF16 R116, R136.reuse, R112, R12 ;  /* 0x000000708874723c */ /* 0x040fe8000004180c */
[----:B------:R-:W-:Y:S04]  /*9930*/  FADD.FTZ R0, R142, R0 ;  /* 0x000000008e007221 */ /* 0x000fe80000010000 */
[C---:B------:R-:W-:Y:S04]  /*9940*/  HMMA.16816.F32.BF16 R112, R136.reuse, R114, R16 ;  /* 0x000000728870723c */ /* 0x040fe80000041810 */
[----:B------:R-:W-:Y:S01]  /*9950*/  FADD.FTZ R2, R141, R0 ;  /* 0x000000008d027221 */ /* 0x000fe20000010000 */
[----:B------:R-:W-:Y:S03]  /*9960*/  IADD3 R0, R214, -0x1, RZ ;  /* 0xffffffffd6007810 */ /* 0x000fe60007ffe0ff */
[C---:B------:R-:W-:Y:S04]  /*9970*/  HMMA.16816.F32.BF16 R108, R136.reuse, R104, R20 ;  /* 0x00000068886c723c */ /* 0x040fe80000041814 */
[----:B------:R-:W-:Y:S01]  /*9980*/  FADD.FTZ R230, R140, R2 ;  /* 0x000000028ce67221 */ /* 0x000fe20000010000 */
[----:B------:R-:W-:Y:S03]  /*9990*/  MOV R214, R0 ;  /* 0x0000000000d67202 */ /* 0x000fe60000000f00 */
        /* <DEDUP_REMOVED lines=8> */
[C---:B------:R-:W-:Y:S08]  /*9a20*/  HMMA.16816.F32.BF16 R72, R136.reuse, R74, R56 ;  /* 0x0000004a8848723c */ /* 0x040ff00000041838 */
[C---:B---3--:R-:W-:Y:S08]  /*9a30*/  HMMA.16816.F32.BF16 R60, R136.reuse, R4, R60 ;  /* 0x00000004883c723c */ /* 0x048ff0000004183c */
[----:B------:R-:W-:Y:S01]  /*9a40*/  HMMA.16816.F32.BF16 R64, R136, R6, R64 ;  /* 0x000000068840723c */ /* 0x000fe20000041840 */
[----:B------:R-:W-:Y:S07]  /*9a50*/  @!UPT UIADD3 URZ, URZ, URZ, URZ ;  /* 0x0000003f3f3ff290 */ /* 0x000fee000fffe03f */
[----:B------:R-:W-:-:S11]  /*9a60*/  @P0 BRA `(.L_x_216) ;  /* 0xffffc84000000947 */ /* 0x000fd6000383ffff */
.L_x_201:
[----:B------:R-:W-:Y:S05]  /*9a70*/  BRA.DIV ~URZ, `(.L_x_217) ;  /* 0x00004d927f007947 */ /* 0x000fea000b800000 */
[----:B------:R-:W1:Y:S04]  /*9a80*/  SHFL.BFLY PT, R0, R209, 0x2, 0x1f ;  /* 0x0c401f00d1007f89 */ /* 0x000e6800000e0000 */
[----:B------:R-:W2:Y:S01]  /*9a90*/  SHFL.BFLY PT, R2, R230, 0x2, 0x1f ;  /* 0x0c401f00e6027f89 */ /* 0x000ea200000e0000 */
[----:B-1----:R-:W-:-:S02]  /*9aa0*/  FADD.FTZ R0, R0, R209 ;  /* 0x000000d100007221 */ /* 0x002fc40000010000 */
[----:B--2---:R-:W-:-:S03]  /*9ab0*/  FADD.FTZ R5, R2, R230 ;  /* 0x000000e602057221 */ /* 0x004fc60000010000 */
[----:B------:R-:W1:Y:S04]  /*9ac0*/  SHFL.BFLY PT, R4, R0, 0x1, 0x1f ;  /* 0x0c201f0000047f89 */ /* 0x000e6800000e0000 */
[----:B------:R2:W3:Y:S01]  /*9ad0*/  SHFL.BFLY PT, R3, R5, 0x1, 0x1f ;  /* 0x0c201f0005037f89 */ /* 0x0004e200000e0000 */
[----:B-1----:R-:W-:-:S05]  /*9ae0*/  FADD.FTZ R4, R0, R4 ;  /* 0x0000000400047221 */ /* 0x002fca0000010000 */
.L_x_299:
[----:B------:R-:W-:Y:S01]  /*9af0*/  FSETP.NE.FTZ.AND P1, PT, R4, RZ, PT ;  /* 0x000000ff0400720b */ /* 0x000fe20003f35000 */
[----:B---3--:R-:W-:Y:S01]  /*9b00*/  FADD.FTZ R3, R3, R5 ;  /* 0x0000000503037221 */ /* 0x008fe20000010000 */
[----:B------:R-:W-:Y:S02]  /*9b10*/  MOV R2, RZ ;  /* 0x000000ff00027202 */ /* 0x000fe40000000f00 */
[----:B------:R-:W-:Y:S02]  /*9b20*/  MOV R23, 0xff800000 ;  /* 0xff80000000177802 */ /* 0x000fe40000000f00 */
[----:B------:R-:W-:-:S02]  /*9b30*/  FSETP.NE.FTZ.AND P0, PT, R3, RZ, PT ;  /* 0x000000ff0300720b */ /* 0x000fc40003f15000 */
[----:B------:R-:W-:Y:S02]  /*9b40*/  MOV R0, RZ ;  /* 0x000000ff00007202 */ /* 0x000fe40000000f00 */
[----:B------:R-:W-:-:S03]  /*9b50*/  MOV R22, 0xff800000 ;  /* 0xff80000000167802 */ /* 0x000fc60000000f00 */
[----:B------:R-:W1:Y:S08]  /*9b60*/  @P1 MUFU.LG2 R6, R4 ;  /* 0x0000000400061308 */ /* 0x000e700000000c00 */
[----:B------:R3:W4:Y:S01]  /*9b70*/  @P1 MUFU.RCP R2, R4 ;  /* 0x0000000400021308 */ /* 0x0007220000001000 */
[----:B-1----:R-:W-:-:S07]  /*9b80*/  @P1 FMUL.FTZ R6, R6, 0.69314718246459960938 ;  /* 0x3f31721806061820 */ /* 0x002fce0000410000 */
[----:B------:R-:W1:Y:S01]  /*9b90*/  @P0 MUFU.RCP R0, R3 ;  /* 0x0000000300000308 */ /* 0x000e620000001000 */
[----:B---3--:R-:W-:Y:S01]  /*9ba0*/  @P1 MOV R4, 0x3f317218 ;  /* 0x3f31721800041802 */ /* 0x008fe20000000f00 */
[C---:B----4-:R-:W-:Y:S02]  /*9bb0*/  FMUL.FTZ R44, R2.reuse, R88 ;  /* 0x00000058022c7220 */ /* 0x050fe40000410000 */
[----:B------:R-:W-:Y:S02]  /*9bc0*/  FMUL.FTZ R45, R2, R89 ;  /* 0x00000059022d7220 */ /* 0x000fe40000410000 */
[----:B------:R-:W-:Y:S02]  /*9bd0*/  @P1 FMUL.FTZ R4, R4, c[0x0][0x2d0] ;  /* 0x0000b40004041a20 */ /* 0x000fe40000410000 */
[----:B------:R-:W-:Y:S02]  /*9be0*/  FMUL.FTZ R58, R2, R124 ;  /* 0x0000007c023a7220 */ /* 0x000fe40000410000 */
[----:B------:R-:W-:Y:S01]  /*9bf0*/  @P1 FFMA.FTZ R23, R4, R70, R6 ;  /* 0x0000004604171223 */ /* 0x000fe20000010006 */
[----:B------:R-:W-:Y:S01]  /*9c00*/  MOV R4, 0x1 ;  /* 0x0000000100047802 */ /* 0x000fe20000000f00 */
        /* <DEDUP_REMOVED lines=28> */
[----:B------:R-:W-:Y:S02]  /*9dd0*/  FMUL.FTZ R25, R2, R65 ;  /* 0x0000004102197220 */ /* 0x000fe40000410000 */
[----:B------:R3:W4:Y:S01]  /*9de0*/  @P0 MUFU.LG2 R2, R3 ;  /* 0x0000000300020308 */ /* 0x0007220000000c00 */
[C---:B-1----:R-:W-:Y:S02]  /*9df0*/  FMUL.FTZ R92, R0.reuse, R126 ;  /* 0x0000007e005c7220 */ /* 0x042fe40000410000 */
[----:B------:R-:W-:-:S02]  /*9e00*/  FMUL.FTZ R93, R0, R127 ;  /* 0x0000007f005d7220 */ /* 0x000fc40000410000 */
[C---:B------:R-:W-:Y:S02]  /*9e10*/  FMUL.FTZ R76, R0.reuse, R122 ;  /* 0x0000007a004c7220 */ /* 0x040fe40000410000 */
[C---:B------:R-:W-:Y:S02]  /*9e20*/  FMUL.FTZ R77, R0.reuse, R123 ;  /* 0x0000007b004d7220 */ /* 0x040fe40000410000 */
[C---:B------:R-:W-:Y:S02]  /*9e30*/  FMUL.FTZ R54, R0.reuse, R118 ;  /* 0x0000007600367220 */ /* 0x040fe40000410000 */
[C---:B------:R-:W-:Y:S02]  /*9e40*/  FMUL.FTZ R55, R0.reuse, R119 ;  /* 0x0000007700377220 */ /* 0x040fe40000410000 */
[C---:B------:R-:W-:Y:S02]  /*9e50*/  FMUL.FTZ R96, R0.reuse, R114 ;  /* 0x0000007200607220 */ /* 0x040fe40000410000 */
[----:B------:R-:W-:Y:S01]  /*9e60*/  FMUL.FTZ R97, R0, R115 ;  /* 0x0000007300617220 */ /* 0x000fe20000410000 */
[----:B---3--:R-:W-:Y:S01]  /*9e70*/  @P0 MOV R3, 0x3f317218 ;  /* 0x3f31721800030802 */ /* 0x008fe20000000f00 */
[----:B----4-:R-:W-:-:S02]  /*9e80*/  @P0 FMUL.FTZ R2, R2, 0.69314718246459960938 ;  /* 0x3f31721802020820 */ /* 0x010fc40000410000 */
[C---:B------:R-:W-:Y:S02]  /*9e90*/  FMUL.FTZ R80, R0.reuse, R110 ;  /* 0x0000006e00507220 */ /* 0x040fe40000410000 */
[----:B------:R-:W-:Y:S02]  /*9ea0*/  @P0 FMUL.FTZ R3, R3, c[0x0][0x2d0] ;  /* 0x0000b40003030a20 */ /* 0x000fe40000410000 */
        /* <DEDUP_REMOVED lines=22> */
[----:B------:R-:W-:Y:S01]  /*a010*/  FMUL.FTZ R27, R0, R67 ;  /* 0x00000043001b7220 */ /* 0x000fe20000410000 */
[----:B------:R-:W-:Y:S01]  /*a020*/  PRMT R0, R4, 0x7610, R0 ;  /* 0x0000761004007816 */ /* 0x000fe20000000000 */
[----:B------:R-:W-:Y:S02]  /*a030*/  @P0 FFMA.FTZ R22, R3, R69, R2 ;  /* 0x0000004503160223 */ /* 0x000fe40000010002 */
.L_x_181:
[----:B------:R-:W3:Y:S01]  /*a040*/  S2R R2, SR_TID.X ;  /* 0x0000000000027919 */ /* 0x000ee20000002100 */
[----:B------:R-:W-:Y:S01]  /*a050*/  BSSY B0, `(.L_x_218) ;  /* 0x0000010000007945 */ /* 0x000fe20003800000 */
[----:B---3--:R-:W-:-:S13]  /*a060*/  LOP3.LUT P0, RZ, R2, 0xff, RZ, 0xc0, !PT ;  /* 0x000000ff02ff7812 */ /* 0x008fda000780c0ff */
[----:B------:R-:W-:Y:S05]  /*a070*/  @P0 BRA `(.L_x_219) ;  /* 0x000000d000000947 */ /* 0x000fea0003800000 */
[----:B------:R-:W3:Y:S01]  /*a080*/  S2R R4, SR_LANEID ;  /* 0x0000000000047919 */ /* 0x000ee20000000000 */
[----:B------:R-:W-:Y:S01]  /*a090*/  VOTEU.ANY UR4, UPT, PT ;  /* 0x0000000000047886 */ /* 0x000fe200038e0100 */
[----:B-12---:R-:W-:Y:S01]  /*a0a0*/  IMAD.MOV.U32 R5, RZ, RZ, c[0x0][0x564] ;  /* 0x00015900ff057624 */ /* 0x006fe200078e00ff */
[----:B------:R-:W3:Y:S08]  /*a0b0*/  FLO.U32 R3, UR4 ;  /* 0x0000000400037d00 */ /* 0x000ef000080e0000 */
[----:B------:R-:W1:Y:S01]  /*a0c0*/  POPC R2, UR4 ;  /* 0x0000000400027d09 */ /* 0x000e620008000000 */
[----:B---3--:R-:W-:Y:S01]  /*a0d0*/  ISETP.EQ.U32.AND P0, PT, R3, R4, PT ;  /* 0x000000040300720c */ /* 0x008fe20003f02070 */
[----:B------:R-:W-:-:S12]  /*a0e0*/  IMAD.MOV.U32 R4, RZ, RZ, c[0x0][0x560] ;  /* 0x00015800ff047624 */ /* 0x000fd800078e00ff */
[----:B-1----:R1:W2:Y:S04]  /*a0f0*/  @P0 ATOMG.E.ADD.STRONG.GPU PT, R2, [R4.64], R2 ;  /* 0x00000002040209a8 */ /* 0x0022a800081ee1c8 */
[----:B-1----:R-:W1:Y:S04]  /*a100*/  S2R R4, SR_LTMASK ;  /* 0x0000000000047919 */ /* 0x002e680000003900 */
[----:B--2---:R1:W2:Y:S02]  /*a110*/  SHFL.IDX PT, R3, R2, R3, 0x1f ;  /* 0x00001f0302037589 */ /* 0x0042a400000e0000 */
[----:B-1----:R-:W-:-:S06]  /*a120*/  LOP3.LUT R2, R4, UR4, RZ, 0xc0, !PT ;  /* 0x0000000404027c12 */ /* 0x002fcc000f8ec0ff */
[----:B------:R-:W2:Y:S02]  /*a130*/  POPC R2, R2 ;  /* 0x0000000200027309 */ /* 0x000ea40000000000 */
[----:B--2---:R-:W-:-:S06]  /*a140*/  IADD3 R248, R3, c[0x0][0xc], R2 ;  /* 0x0000030003f87a10 */ /* 0x004fcc0007ffe002 */
.L_x_219:
[----:B------:R-:W-:Y:S05]  /*a150*/  BSYNC B0 ;  /* 0x0000000000007941 */ /* 0x000fea0003800000 */
.L_x_218:
[----:B------:R-:W-:Y:S01]  /*a160*/  PRMT R0, R0, 0x9910, RZ ;  /* 0x0000991000007816 */ /* 0x000fe200000000ff */
[----:B------:R-:W-:Y:S01]  /*a170*/  BSSY B1, `(.L_x_220) ;  /* 0x00002c5000017945 */ /* 0x000fe20003800000 */
[----:B------:R-:W-:Y:S02]  /*a180*/  IMAD.MOV.U32 R62, RZ, RZ, R248 ;  /* 0x000000ffff3e7224 */ /* 0x000fe400078e00f8 */
[----:B------:R-:W-:-:S13]  /*a190*/  ISETP.NE.AND P0, PT, R0, RZ, PT ;  /* 0x000000ff0000720c */ /* 0x000fda0003f05270 */
[----:B------:R-:W-:Y:S05]  /*a1a0*/  @!P0 BRA `(.L_x_221) ;  /* 0x0000206000008947 */ /* 0x000fea0003800000 */
[----:B------:R-:W3:Y:S04]  /*a1b0*/  LDL R7, [R1+0x5c] ;  /* 0x00005c0001077983 */ /* 0x000ee80000100800 */
[----:B------:R-:W4:Y:S04]  /*a1c0*/  LDL R13, [R1+0x60] ;  /* 0x00006000010d7983 */ /* 0x000f280000100800 */
[----:B--2---:R-:W2:Y:S04]  /*a1d0*/  LDL R6, [R1+0x68] ;  /* 0x0000680001067983 */ /* 0x004ea80000100800 */
[----:B------:R-:W2:Y:S04]  /*a1e0*/  LDL R12, [R1+0x64] ;  /* 0x00006400010c7983 */ /* 0x000ea80000100800 */
[----:B------:R-:W2:Y:S04]  /*a1f0*/  LDL R11, [R1+0x78] ;  /* 0x00007800010b7983 */ /* 0x000ea80000100800 */
[----:B-1----:R-:W2:Y:S04]  /*a200*/  LDL R5, [R1+0x70] ;  /* 0x0000700001057983 */ /* 0x002ea80000100800 */
[----:B------:R-:W2:Y:S04]  /*a210*/  LDL R10, [R1+0x74] ;  /* 0x00007400010a7983 */ /* 0x000ea80000100800 */
[----:B------:R-:W2:Y:S01]  /*a220*/  LDL R8, [R1+0x6c] ;  /* 0x00006c0001087983 */ /* 0x000ea20000100800 */
[----:B------:R-:W-:Y:S01]  /*a230*/  WARPSYNC 0xffffffff ;  /* 0xffffffff00007948 */ /* 0x000fe20003800000 */
[----:B------:R-:W-:-:S02]  /*a240*/  F2FP.BF16.PACK_AB R0, R59, R58 ;  /* 0x0000003a3b00723e */ /* 0x000fc400000010ff */
[----:B------:R-:W-:Y:S01]  /*a250*/  BAR.SYNC.DEFER_BLOCKING 0x1, 0x100 ;  /* 0x0044000000007b1d */ /* 0x000fe20000010000 */
[----:B------:R-:W-:Y:S02]  /*a260*/  F2FP.BF16.PACK_AB R2, R93, R92 ;  /* 0x0000005c5d02723e */ /* 0x000fe400000010ff */
[----:B------:R-:W-:Y:S02]  /*a270*/  F2FP.BF16.PACK_AB R3, R29, R28 ;  /* 0x0000001c1d03723e */ /* 0x000fe400000010ff */
[----:B------:R-:W-:Y:S01]  /*a280*/  F2FP.BF16.PACK_AB R4, R41, R40 ;  /* 0x000000282904723e */ /* 0x000fe200000010ff */
[----:B------:R-:W2:Y:S04]  /*a290*/  LDL.LU R9, [R1+0x8] ;  /* 0x0000080001097983 */ /* 0x000ea80000300800 */
[----:B---3--:R1:W-:Y:S04]  /*a2a0*/  STS [R7], R0 ;  /* 0x0000000007007388 */ /* 0x0083e80000000800 */
[----:B------:R3:W-:Y:S04]  /*a2b0*/  STS [R7+0x400], R2 ;  /* 0x0004000207007388 */ /* 0x0007e80000000800 */
[----:B----4-:R4:W-:Y:S01]  /*a2c0*/  STS [R13], R3 ;  /* 0x000000030d007388 */ /* 0x0109e20000000800 */
[----:B-1----:R-:W-:-:S02]  /*a2d0*/  F2FP.BF16.PACK_AB R0, R77, R76 ;  /* 0x0000004c4d00723e */ /* 0x002fc400000010ff */
[----:B---3--:R-:W-:-:S03]  /*a2e0*/  F2FP.BF16.PACK_AB R2, R31, R30 ;  /* 0x0000001e1f02723e */ /* 0x008fc600000010ff */
[----:B------:R1:W-:Y:S01]  /*a2f0*/  STS [R13+0x400], R0 ;  /* 0x000400000d007388 */ /* 0x0003e20000000800 */
[----:B----4-:R-:W-:-:S03]  /*a300*/  F2FP.BF16.PACK_AB R3, R55, R54 ;  /* 0x000000363703723e */ /* 0x010fc600000010ff */
[----:B--2---:R2:W-:Y:S04]  /*a310*/  STS [R6], R2 ;  /* 0x0000000206007388 */ /* 0x0045e80000000800 */
[----:B------:R3:W-:Y:S01]  /*a320*/  STS [R6+0x400], R3 ;  /* 0x0004000306007388 */ /* 0x0007e20000000800 */
[----:B-1----:R-:W-:Y:S02]  /*a330*/  F2FP.BF16.PACK_AB R0, R33, R32 ;  /* 0x000000202100723e */ /* 0x002fe400000010ff */
[----:B--2---:R-:W-:-:S03]  /*a340*/  F2FP.BF16.PACK_AB R2, R97, R96 ;  /* 0x000000606102723e */ /* 0x004fc600000010ff */
[----:B------:R1:W-:Y:S01]  /*a350*/  STS [R12], R0 ;  /* 0x000000000c007388 */ /* 0x0003e20000000800 */
[----:B---3--:R-:W-:-:S03]  /*a360*/  F2FP.BF16.PACK_AB R3, R35, R34 ;  /* 0x000000222303723e */ /* 0x008fc600000010ff */
[----:B------:R2:W-:Y:S04]  /*a370*/  STS [R12+0x400], R2 ;  /* 0x000400020c007388 */ /* 0x0005e80000000800 */
[----:B------:R3:W-:Y:S01]  /*a380*/  STS [R11], R3 ;  /* 0x000000030b007388 */ /* 0x0007e20000000800 */
[----:B-1----:R-:W-:Y:S02]  /*a390*/  F2FP.BF16.PACK_AB R0, R81, R80 ;  /* 0x000000505100723e */ /* 0x002fe400000010ff */
[----:B--2---:R-:W-:-:S03]  /*a3a0*/  F2FP.BF16.PACK_AB R2, R37, R36 ;  /* 0x000000242502723e */ /* 0x004fc600000010ff */
[----:B------:R1:W-:Y:S01]  /*a3b0*/  STS [R11+0x400], R0 ;  /* 0x000400000b007388 */ /* 0x0003e20000000800 */
[----:B---3--:R-:W-:-:S03]  /*a3c0*/  F2FP.BF16.PACK_AB R3, R57, R56 ;  /* 0x000000383903723e */ /* 0x008fc600000010ff */
[----:B------:R2:W-:Y:S04]  /*a3d0*/  STS [R5], R2 ;  /* 0x0000000205007388 */ /* 0x0005e80000000800 */
        /* <DEDUP_REMOVED lines=11> */
[----:B------:R-:W-:Y:S04]  /*a490*/  STS [R7+0x4000], R3 ;  /* 0x0040000307007388 */ /* 0x000fe80000000800 */
[----:B------:R2:W-:Y:S01]  /*a4a0*/  STS [R7+0x4400], R4 ;  /* 0x0044000407007388 */ /* 0x0005e20000000800 */
[----:B-1----:R-:W-:-:S03]  /*a4b0*/  F2FP.BF16.PACK_AB R0, R61, R60 ;  /* 0x0000003c3d00723e */ /* 0x002fc600000010ff */
[----:B--2---:R-:W2:Y:S01]  /*a4c0*/  LDL.LU R7, [R1+0xc] ;  /* 0x00000c0001077983 */ /* 0x004ea20000300800 */
[----:B------:R-:W-:Y:S02]  /*a4d0*/  F2FP.BF16.PACK_AB R4, R47, R46 ;  /* 0x0000002e2f04723e */ /* 0x000fe400000010ff */
[----:B------:R-:W-:Y:S01]  /*a4e0*/  F2FP.BF16.PACK_AB R3, R65, R64 ;  /* 0x000000404103723e */ /* 0x000fe200000010ff */
[----:B------:R1:W-:Y:S04]  /*a4f0*/  STS [R13+0x4000], R2 ;  /* 0x004000020d007388 */ /* 0x0003e80000000800 */
[----:B------:R3:W-:Y:S04]  /*a500*/  STS [R13+0x4400], R0 ;  /* 0x004400000d007388 */ /* 0x0007e80000000800 */
[----:B------:R4:W-:Y:S04]  /*a510*/  STS [R6+0x4000], R4 ;  /* 0x0040000406007388 */ /* 0x0009e80000000800 */
[----:B------:R4:W-:Y:S01]  /*a520*/  STS [R6+0x4400], R3 ;  /* 0x0044000306007388 */ /* 0x0009e20000000800 */
[----:B-1----:R-:W-:-:S02]  /*a530*/  F2FP.BF16.PACK_AB R2, R49, R48 ;  /* 0x000000303102723e */ /* 0x002fc400000010ff */
[----:B---3--:R-:W-:-:S03]  /*a540*/  F2FP.BF16.PACK_AB R0, R83, R82 ;  /* 0x000000525300723e */ /* 0x008fc600000010ff */
[----:B------:R-:W-:Y:S04]  /*a550*/  STS [R12+0x4000], R2 ;  /* 0x004000020c007388 */ /* 0x000fe80000000800 */
[----:B------:R1:W-:Y:S01]  /*a560*/  STS [R12+0x4400], R0 ;  /* 0x004400000c007388 */ /* 0x0003e20000000800 */
[----:B----4-:R-:W-:Y:S02]  /*a570*/  F2FP.BF16.PACK_AB R4, R79, R78 ;  /* 0x0000004e4f04723e */ /* 0x010fe400000010ff */
[----:B------:R-:W-:Y:S01]  /*a580*/  F2FP.BF16.PACK_AB R3, R73, R72 ;  /* 0x000000484903723e */ /* 0x000fe200000010ff */
[----:B------:R-:W3:Y:S01]  /*a590*/  LDL.LU R6, [R1+0x10] ;  /* 0x0000100001067983 */ /* 0x000ee20000300800 */
[----:B-1----:R-:W-:Y:S02]  /*a5a0*/  F2FP.BF16.PACK_AB R0, R89, R88 ;  /* 0x000000585900723e */ /* 0x002fe400000010ff */
[----:B------:R-:W-:-:S03]  /*a5b0*/  F2FP.BF16.PACK_AB R2, R75, R74 ;  /* 0x0000004a4b02723e */ /* 0x000fc600000010ff */
[----:B------:R1:W-:Y:S04]  /*a5c0*/  STS [R11+0x4000], R0 ;  /* 0x004000000b007388 */ /* 0x0003e80000000800 */
[----:B------:R-:W-:Y:S04]  /*a5d0*/  STS [R11+0x4400], R4 ;  /* 0x004400040b007388 */ /* 0x000fe80000000800 */
[----:B------:R4:W-:Y:S04]  /*a5e0*/  STS [R5+0x4000], R3 ;  /* 0x0040000305007388 */ /* 0x0009e80000000800 */
[----:B------:R4:W-:Y:S01]  /*a5f0*/  STS [R5+0x4400], R2 ;  /* 0x0044000205007388 */ /* 0x0009e20000000800 */
[----:B-1----:R-:W-:-:S05]  /*a600*/  F2FP.BF16.PACK_AB R0, R51, R50 ;  /* 0x000000323300723e */ /* 0x002fca00000010ff */
[----:B------:R1:W-:Y:S01]  /*a610*/  STS [R10+0x4000], R0 ;  /* 0x004000000a007388 */ /* 0x0003e20000000800 */
[----:B----4-:R-:W-:Y:S02]  /*a620*/  F2FP.BF16.PACK_AB R3, R27, R26 ;  /* 0x0000001a1b03723e */ /* 0x010fe400000010ff */
[----:B------:R-:W-:-:S05]  /*a630*/  F2FP.BF16.PACK_AB R2, R53, R52 ;  /* 0x000000343502723e */ /* 0x000fca00000010ff */
[----:B------:R4:W-:Y:S01]  /*a640*/  STS [R10+0x4400], R2 ;  /* 0x004400020a007388 */ /* 0x0009e20000000800 */
[----:B-1----:R-:W-:-:S05]  /*a650*/  F2FP.BF16.PACK_AB R0, R25, R24 ;  /* 0x000000181900723e */ /* 0x002fca00000010ff */
[----:B------:R1:W-:Y:S04]  /*a660*/  STS [R8+0x4000], R0 ;  /* 0x0040000008007388 */ /* 0x0003e80000000800 */
[----:B------:R2:W-:Y:S04]  /*a670*/  STS [R8+0x4400], R3 ;  /* 0x0044000308007388 */ /* 0x0005e80000000800 */
[----:B------:R-:W-:Y:S01]  /*a680*/  BAR.SYNC.DEFER_BLOCKING 0x1, 0x100 ;  /* 0x0044000000007b1d */ /* 0x000fe20000010000 */
[----:B------:R-:W-:-:S04]  /*a690*/  ISETP.NE.U32.AND P2, PT, RZ, c[0x0][0x500], PT ;  /* 0x00014000ff007a0c */ /* 0x000fc80003f45070 */
[----:B------:R-:W-:Y:S02]  /*a6a0*/  ISETP.NE.AND.EX P2, PT, RZ, c[0x0][0x504], PT, P2 ;  /* 0x00014100ff007a0c */ /* 0x000fe40003f45320 */
[----:B----4-:R-:W-:Y:S01]  /*a6b0*/  IADD3 R2, P1, R9, c[0x0][0x500], RZ ;  /* 0x0001400009027a10 */ /* 0x010fe20007f3e0ff */
[----:B-1----:R-:W-:-:S03]  /*a6c0*/  IMAD.MOV.U32 R0, RZ, RZ, RZ ;  /* 0x000000ffff007224 */ /* 0x002fc600078e00ff */
[----:B--2---:R-:W-:-:S07]  /*a6d0*/  IADD3.X R3, R7, c[0x0][0x504], RZ, P1, !PT ;  /* 0x0001410007037a10 */ /* 0x004fce0000ffe4ff */
[----:B------:R1:W5:Y:S01]  /*a6e0*/  @P2 LDG.E R0, [R2.64] ;  /* 0x0000000802002981 */ /* 0x000362000c1e1900 */
[----:B------:R-:W-:-:S04]  /*a6f0*/  ISETP.NE.U32.AND P3, PT, RZ, c[0x0][0x508], PT ;  /* 0x00014200ff007a0c */ /* 0x000fc80003f65070 */
[----:B------:R-:W-:Y:S01]  /*a700*/  ISETP.NE.AND.EX P3, PT, RZ, c[0x0][0x50c], PT, P3 ;  /* 0x00014300ff007a0c */ /* 0x000fe20003f65330 */
[----:B------:R-:W-:-:S12]  /*a710*/  IMAD.MOV.U32 R14, RZ, RZ, c[0x0][0x388] ;  /* 0x0000e200ff0e7624 */ /* 0x000fd800078e00ff */
[----:B------:R-:W-:-:S04]  /*a720*/  @P3 IADD3 R4, P0, R9, c[0x0][0x508], RZ ;  /* 0x0001420009043a10 */ /* 0x000fc80007f1e0ff */
[----:B------:R-:W-:-:S05]  /*a730*/  @P3 IADD3.X R5, R7, c[0x0][0x50c], RZ, P0, !PT ;  /* 0x0001430007053a10 */ /* 0x000fca00007fe4ff */
[----:B------:R2:W5:Y:S01]  /*a740*/  @P3 LDG.E R14, [R4.64] ;  /* 0x00000008040e3981 */ /* 0x000562000c1e1900 */
[----:B---3--:R-:W-:-:S04]  /*a750*/  ISETP.NE.AND P0, PT, R6, RZ, PT ;  /* 0x000000ff0600720c */ /* 0x008fc80003f05270 */
[----:B--2---:R-:W-:Y:S01]  /*a760*/  SEL R5, R6, c[0x0][0x3d4], P0 ;  /* 0x0000f50006057a07 */ /* 0x004fe20000000000 */
[----:B------:R-:W-:Y:S05]  /*a770*/  @P3 BRA `(.L_x_222) ;  /* 0x0000004000003947 */ /* 0x000fea0003800000 */
[----:B-1----:R-:W-:Y:S05]  /*a780*/  @!P2 BRA `(.L_x_222) ;  /* 0x000000300000a947 */ /* 0x002fea0003800000 */
[----:B------:R1:W2:Y:S04]  /*a790*/  LDG.E R4, [R2.64] ;  /* 0x0000000802047981 */ /* 0x0002a8000c1e1900 */
[----:B-1----:R-:W2:Y:S02]  /*a7a0*/  LDG.E R2, [R2.64+0x4] ;  /* 0x0000040802027981 */ /* 0x002ea4000c1e1900 */
[----:B--2--5:R-:W-:Y:S02]  /*a7b0*/  IADD3 R14, -R4, R2, RZ ;  /* 0x00000002040e7210 */ /* 0x024fe40007ffe1ff */
.L_x_222:
[----:B-1----:R-:W-:Y:S01]  /*a7c0*/  IMAD.MOV.U32 R2, RZ, RZ, 0x368 ;  /* 0x00000368ff027424 */ /* 0x002fe200078e00ff */
[----:B------:R-:W-:Y:S01]  /*a7d0*/  ISETP.GT.AND P3, PT, R5, 0x1, PT ;  /* 0x000000010500780c */ /* 0x000fe20003f64270 */
[----:B------:R-:W2:Y:S03]  /*a7e0*/  LDL.LU R7, [R1+0x4] ;  /* 0x0000040001077983 */ /* 0x000ea60000300800 */
[----:B------:R-:W-:Y:S01]  /*a7f0*/  SEL R2, R2, 0x328, P3 ;  /* 0x0000032802027807 */ /* 0x000fe20001800000 */
[----:B------:R-:W3:Y:S03]  /*a800*/  LDL R6, [R1+0xbc] ;  /* 0x0000bc0001067983 */ /* 0x000ee60000100800 */
[----:B------:R1:W4:Y:S01]  /*a810*/  LDC.64 R16, c[0x0][R2+0x168] ;  /* 0x00005a0002107b82 */ /* 0x0003220000000a00 */
[----:B------:R-:W3:Y:S04]  /*a820*/  LDL.LU R3, [R1+0x14] ;  /* 0x0000140001037983 */ /* 0x000ee80000300800 */
[----:B------:R-:W3:Y:S01]  /*a830*/  LDL R13, [R1+0x18] ;  /* 0x00001800010d7983 */ /* 0x000ee20000100800 */
[----:B------:R-:W-:-:S02]  /*a840*/  LOP3.LUT R9, R250, 0xffff, RZ, 0xc0, !PT ;  /* 0x0000fffffa097812 */ /* 0x000fc400078ec0ff */
[----:B------:R1:W2:Y:S01]  /*a850*/  LDC.64 R4, c[0x0][R2+0x170] ;  /* 0x00005c0002047b82 */ /* 0x0002a20000000a00 */
[----:B------:R-:W-:-:S04]  /*a860*/  ISETP.NE.U32.AND P0, PT, RZ, c[0x0][0x500], PT ;  /* 0x00014000ff007a0c */ /* 0x000fc80003f05070 */
[----:B------:R-:W-:-:S03]  /*a870*/  ISETP.NE.AND.EX P0, PT, RZ, c[0x0][0x504], PT, P0 ;  /* 0x00014100ff007a0c */ /* 0x000fc60003f05300 */
[----:B------:R1:W2:Y:S08]  /*a880*/  LDC.64 R18, c[0x0][R2+0x178] ;  /* 0x00005e0002127b82 */ /* 0x0002b00000000a00 */
[----:B------:R1:W2:Y:S02]  /*a890*/  LDC.64 R20, c[0x0][R2+0x160] ;  /* 0x0000580002147b82 */ /* 0x0002a40000000a00 */
[----:B-1----:R-:W-:-:S02]  /*a8a0*/  IMAD.MOV.U32 R2, RZ, RZ, c[0x0][0x4e8] ;  /* 0x00013a00ff027624 */ /* 0x002fc400078e00ff */
[----:B----4-:R-:W-:Y:S02]  /*a8b0*/  IMAD R11, R17, R9, RZ ;  /* 0x00000009110b7224 */ /* 0x010fe400078e02ff */
[----:B------:R-:W4:Y:S01]  /*a8c0*/  LDL R17, [R1+0xb8] ;  /* 0x0000b80001117983 */ /* 0x000f220000100800 */
[----:B------:R-:W-:-:S03]  /*a8d0*/  ISETP.NE.AND P2, PT, R2, 0x1, PT ;  /* 0x000000010200780c */ /* 0x000fc60003f45270 */
[----:B------:R-:W1:Y:S01]  /*a8e0*/  S2R R63, SR_TID.X ;  /* 0x00000000003f7919 */ /* 0x000e620000002100 */
[----:B--2---:R-:W-:Y:S01]  /*a8f0*/  SEL R8, R7, RZ, !P0 ;  /* 0x000000ff07087207 */ /* 0x004fe20004000000 */
[----:B---3--:R-:W-:-:S04]  /*a900*/  IMAD R10, R249, 0x80, R6 ;  /* 0x00000080f90a7824 */ /* 0x008fc800078e0206 */
[----:B------:R-:W-:Y:S01]  /*a910*/  IMAD R2, R5, R8, RZ ;  /* 0x0000000805027224 */ /* 0x000fe200078e02ff */
[----:B------:R-:W-:Y:S01]  /*a920*/  SEL R3, R3, RZ, !P0 ;  /* 0x000000ff03037207 */ /* 0x000fe20004000000 */
[----:B------:R-:W-:-:S04]  /*a930*/  IMAD.WIDE.U32 R6, R16, R9, RZ ;  /* 0x0000000910067225 */ /* 0x000fc800078e00ff */
[----:B------:R-:W-:Y:S02]  /*a940*/  IMAD R12, R4, R3, R2 ;  /* 0x00000003040c7224 */ /* 0x000fe400078e0202 */
[----:B------:R-:W-:-:S04]  /*a950*/  @P2 IMAD.HI.U32 R3, R10, c[0x0][0x4ec], RZ ;  /* 0x00013b000a032a27 */ /* 0x000fc800078e00ff */
[----:B------:R-:W-:-:S04]  /*a960*/  IMAD.WIDE.U32 R4, R4, R8, RZ ;  /* 0x0000000804047225 */ /* 0x000fc800078e00ff */
[----:B------:R-:W-:Y:S01]  /*a970*/  IMAD.MOV.U32 R2, RZ, RZ, R10 ;  /* 0x000000ffff027224 */ /* 0x000fe200078e000a */
[----:B------:R-:W-:Y:S02]  /*a980*/  @P2 SHF.R.U32.HI R2, RZ, c[0x0][0x4f0], R3 ;  /* 0x00013c00ff022a19 */ /* 0x000fe40000011603 */
[----:B------:R-:W-:Y:S02]  /*a990*/  SEL R3, R13, RZ, P3 ;  /* 0x000000ff0d037207 */ /* 0x000fe40001800000 */
[----:B-----5:R-:W-:Y:S01]  /*a9a0*/  IADD3 R15, P1, P0, R4, R6, R0 ;  /* 0x00000006040f7210 */ /* 0x020fe2000783e000 */
[----:B------:R-:W-:Y:S02]  /*a9b0*/  IMAD.IADD R6, R7, 0x1, R11 ;  /* 0x0000000107067824 */ /* 0x000fe400078e020b */
[----:B------:R-:W-:Y:S01]  /*a9c0*/  IMAD.IADD R13, R5, 0x1, R12 ;  /* 0x00000001050d7824 */ /* 0x000fe200078e020c */
[----:B------:R-:W-:Y:S01]  /*a9d0*/  SHF.R.S32.HI R12, RZ, 0x1f, R0 ;  /* 0x0000001fff0c7819 */ /* 0x000fe20000011400 */
[----:B------:R-:W-:-:S02]  /*a9e0*/  IMAD.MOV R7, RZ, RZ, -R2 ;  /* 0x000000ffff077224 */ /* 0x000fc400078e0a02 */
[-C--:B------:R-:W-:Y:S02]  /*a9f0*/  IMAD R11, R19, R3.reuse, RZ ;  /* 0x00000003130b7224 */ /* 0x080fe400078e02ff */
[----:B------:R-:W-:Y:S01]  /*aa00*/  IMAD.WIDE.U32 R4, R18, R3, RZ ;  /* 0x0000000312047225 */ /* 0x000fe200078e00ff */
[----:B------:R-:W-:-:S03]  /*aa10*/  IADD3.X R13, R13, R6, R12, P1, P0 ;  /* 0x000000060d0d7210 */ /* 0x000fc60000fe040c */
[----:B------:R-:W-:Y:S01]  /*aa20*/  IMAD R3, R7, c[0x0][0x4e8], R10 ;  /* 0x00013a0007037a24 */ /* 0x000fe200078e020a */
[----:B------:R-:W-:Y:S01]  /*aa30*/  IADD3 R4, P1, P0, R2, R15, R4 ;  /* 0x0000000f02047210 */ /* 0x000fe2000783e004 */
[----:B------:R-:W-:Y:S01]  /*aa40*/  IMAD.IADD R11, R5, 0x1, R11 ;  /* 0x00000001050b7824 */ /* 0x000fe200078e020b */
[----:B------:R-:W-:Y:S01]  /*aa50*/  SHF.R.S32.HI R5, RZ, 0x1f, R2 ;  /* 0x0000001fff057819 */ /* 0x000fe20000011402 */
[----:B------:R-:W-:Y:S01]  /*aa60*/  IMAD R2, R21, R3, RZ ;  /* 0x0000000315027224 */ /* 0x000fe200078e02ff */
[----:B------:R-:W-:Y:S02]  /*aa70*/  SHF.R.S32.HI R6, RZ, 0x1f, R3 ;  /* 0x0000001fff067819 */ /* 0x000fe40000011403 */
[----:B------:R-:W-:Y:S01]  /*aa80*/  IADD3.X R5, R5, R13, R11, P1, P0 ;  /* 0x0000000d05057210 */ /* 0x000fe20000fe040b */
[----:B------:R-:W-:Y:S02]  /*aa90*/  IMAD.MOV.U32 R7, RZ, RZ, c[0x0][0x4a8] ;  /* 0x00012a00ff077624 */ /* 0x000fe400078e00ff */
[----:B------:R-:W-:-:S02]  /*aaa0*/  IMAD R6, R20, R6, R2 ;  /* 0x0000000614067224 */ /* 0x000fc400078e0202 */
[----:B------:R-:W-:Y:S01]  /*aab0*/  IMAD.WIDE.U32 R2, R20, R3, R4 ;  /* 0x0000000314027225 */ /* 0x000fe200078e0004 */
[----:B------:R-:W-:-:S03]  /*aac0*/  SEL R4, R7, c[0x0][0x450], P3 ;  /* 0x0001140007047a07 */ /* 0x000fc60001800000 */
[----:B------:R-:W-:Y:S01]  /*aad0*/  IMAD.MOV.U32 R5, RZ, RZ, c[0x0][0x4ac] ;  /* 0x00012b00ff057624 */ /* 0x000fe200078e00ff */
[----:B-1----:R-:W-:Y:S01]  /*aae0*/  SHF.R.S32.HI R16, RZ, 0x1f, R63 ;  /* 0x0000001fff107819 */ /* 0x002fe2000001143f */
[----:B------:R-:W-:Y:S01]  /*aaf0*/  IMAD.IADD R3, R3, 0x1, R6 ;  /* 0x0000000103037824 */ /* 0x000fe200078e0206 */
[----:B------:R-:W-:Y:S02]  /*ab00*/  LEA R4, P0, R2, R4, 0x2 ;  /* 0x0000000402047211 */ /* 0x000fe400078010ff */
[----:B------:R-:W-:Y:S02]  /*ab10*/  SEL R5, R5, c[0x0][0x454], P3 ;  /* 0x0001150005057a07 */ /* 0x000fe40001800000 */
[----:B------:R-:W-:Y:S02]  /*ab20*/  LEA.HI R16, R16, R63, RZ, 0x5 ;  /* 0x0000003f10107211 */ /* 0x000fe400078f28ff */
[----:B------:R-:W-:Y:S02]  /*ab30*/  LEA.HI.X R2, R2, R5, R3, 0x2, P0 ;  /* 0x0000000502027211 */ /* 0x000fe400000f1403 */
[----:B------:R-:W-:Y:S01]  /*ab40*/  LOP3.LUT R16, R16, 0xffffffe0, RZ, 0xc0, !PT ;  /* 0xffffffe010107812 */ /* 0x000fe200078ec0ff */
[----:B------:R-:W-:Y:S04]  /*ab50*/  SHFL.IDX PT, R6, R4, RZ, 0x1c1f ;  /* 0x001c1fff04067589 */ /* 0x000fe800000e0000 */
[----:B------:R-:W1:Y:S01]  /*ab60*/  SHFL.IDX PT, R7, R2, RZ, 0x1c1f ;  /* 0x001c1fff02077589 */ /* 0x000e6200000e0000 */
[----:B------:R-:W-:-:S03]  /*ab70*/  IMAD.IADD R16, R63, 0x1, -R16 ;  /* 0x000000013f107824 */ /* 0x000fc600078e0a10 */
[----:B------:R-:W-:Y:S04]  /*ab80*/  SHFL.IDX PT, R4, R4, 0x1, 0x1c1f ;  /* 0x003c1f0004047f89 */ /* 0x000fe800000e0000 */
[----:B------:R4:W2:Y:S01]  /*ab90*/  SHFL.IDX PT, R5, R2, 0x1, 0x1c1f ;  /* 0x003c1f0002057f89 */ /* 0x0008a200000e0000 */
[----:B------:R-:W-:Y:S01]  /*aba0*/  IMAD R11, R14, c[0x0][0x4e8], RZ ;  /* 0x00013a000e0b7a24 */ /* 0x000fe200078e02ff */
[----:B------:R-:W-:Y:S01]  /*abb0*/  LOP3.LUT P0, RZ, R16, 0x3, RZ, 0xc0, !PT ;  /* 0x0000000310ff7812 */ /* 0x000fe2000780c0ff */
[----:B----4-:R-:W-:-:S05]  /*abc0*/  IMAD R2, R249, 0x80, R17 ;  /* 0x00000080f9027824 */ /* 0x010fca00078e0211 */
[C---:B------:R-:W-:Y:S02]  /*abd0*/  IADD3 R3, R2.reuse, 0x8, RZ ;  /* 0x0000000802037810 */ /* 0x040fe40007ffe0ff */
[-C--:B------:R-:W-:Y:S02]  /*abe0*/  ISETP.GE.OR P1, PT, R2, R11.reuse, P0 ;  /* 0x0000000b0200720c */ /* 0x080fe40000726670 */
[----:B------:R-:W-:-:S11]  /*abf0*/  ISETP.GE.OR P0, PT, R3, R11, P0 ;  /* 0x0000000b0300720c */ /* 0x000fd60000706670 */
[----:B-1----:R1:W-:Y:S01]  /*ac00*/  @!P1 ST.E [R6.64], R23 ;  /* 0x0000001706009985 */ /* 0x0023e2000c101908 */
[----:B------:R-:W-:-:S03]  /*ac10*/  ISETP.GE.AND P1, PT, R2, R11, PT ;  /* 0x0000000b0200720c */ /* 0x000fc60003f26270 */
[----:B--2---:R1:W-:Y:S01]  /*ac20*/  @!P0 ST.E [R4.64], R22 ;  /* 0x0000001604008985 */ /* 0x0043e2000c101908 */
[----:B------:R-:W-:Y:S01]  /*ac30*/  ISETP.GE.AND P0, PT, R3, R11, PT ;  /* 0x0000000b0300720c */ /* 0x000fe20003f06270 */
[----:B------:R-:W-:Y:S05]  /*ac40*/  @P3 BRA `(.L_x_223) ;  /* 0x0000070000003947 */ /* 0x000fea0003800000 */
[----:B------:R-:W-:Y:S01]  /*ac50*/  IMAD R12, R12, c[0x0][0x3a0], RZ ;  /* 0x0000e8000c0c7a24 */ /* 0x000fe200078e02ff */
[----:B-1----:R-:W-:Y:S01]  /*ac60*/  LEA R4, R234, R235, 0x5 ;  /* 0x000000ebea047211 */ /* 0x002fe200078e28ff */
[C---:B------:R-:W-:Y:S01]  /*ac70*/  IMAD.WIDE.U32 R2, R0.reuse, c[0x0][0x3a0], RZ ;  /* 0x0000e80000027a25 */ /* 0x040fe200078e00ff */
[----:B------:R-:W-:Y:S01]  /*ac80*/  SHF.R.S32.HI R5, RZ, 0x1f, R8 ;  /* 0x0000001fff057819 */ /* 0x000fe20000011408 */
[----:B------:R1:W2:Y:S01]  /*ac90*/  LDS.128 R16, [R201+0x80] ;  /* 0x00008000c9107984 */ /* 0x0002a20000000c00 */
[----:B------:R-:W-:Y:S01]  /*aca0*/  LEA R4, R249, R4, 0x7 ;  /* 0x00000004f9047211 */ /* 0x000fe200078e38ff */
[----:B------:R-:W-:Y:S02]  /*acb0*/  IMAD R0, R0, c[0x0][0x3a4], R12 ;  /* 0x0000e90000007a24 */ /* 0x000fe400078e020c */
[----:B------:R1:W3:Y:S01]  /*acc0*/  LDS.128 R24, [R201+0x1080] ;  /* 0x00108000c9187984 */ /* 0x0002e20000000c00 */
[----:B------:R-:W-:-:S02]  /*acd0*/  IMAD R5, R5, c[0x0][0x3f0], RZ ;  /* 0x0000fc0005057a24 */ /* 0x000fc400078e02ff */
[----:B------:R-:W-:Y:S01]  /*ace0*/  IADD3 R3, R3, R0, RZ ;  /* 0x0000000003037210 */ /* 0x000fe20007ffe0ff */
[----:B------:R-:W-:Y:S01]  /*acf0*/  @P2 IMAD.HI.U32 R6, R4, c[0x0][0x4ec], RZ ;  /* 0x00013b0004062a27 */ /* 0x000fe200078e00ff */
[----:B------:R1:W4:Y:S01]  /*ad00*/  LDS.128 R32, [R201+0x2080] ;  /* 0x00208000c9207984 */ /* 0x0003220000000c00 */
[----:B------:R-:W-:Y:S02]  /*ad10*/  MOV R0, R4 ;  /* 0x0000000400007202 */ /* 0x000fe40000000f00 */
[C---:B------:R-:W-:Y:S01]  /*ad20*/  IMAD.WIDE.U32 R2, R9.reuse, c[0x0][0x3e8], R2 ;  /* 0x0000fa0009027a25 */ /* 0x040fe200078e0002 */
[----:B------:R1:W1:Y:S01]  /*ad30*/  LDS.128 R36, [R201+0x3080] ;  /* 0x00308000c9247984 */ /* 0x0002620000000c00 */
[----:B------:R-:W-:Y:S02]  /*ad40*/  @P2 SHF.R.U32.HI R0, RZ, c[0x0][0x4f0], R6 ;  /* 0x00013c00ff002a19 */ /* 0x000fe40000011606 */
[----:B------:R-:W-:Y:S01]  /*ad50*/  IMAD R3, R9, c[0x0][0x3ec], R3 ;  /* 0x0000fb0009037a24 */ /* 0x000fe200078e0203 */
[----:B------:R1:W1:Y:S01]  /*ad60*/  LDS.128 R12, [R201+0x4080] ;  /* 0x00408000c90c7984 */ /* 0x0002620000000c00 */
[C---:B------:R-:W-:Y:S01]  /*ad70*/  IMAD R7, R8.reuse, c[0x0][0x3f4], R5 ;  /* 0x0000fd0008077a24 */ /* 0x040fe200078e0205 */
[----:B------:R-:W-:Y:S01]  /*ad80*/  SHF.R.S32.HI R6, RZ, 0x1f, R0 ;  /* 0x0000001fff067819 */ /* 0x000fe20000011400 */
[----:B------:R-:W-:Y:S01]  /*ad90*/  IMAD.WIDE.U32 R2, R8, c[0x0][0x3f0], R2 ;  /* 0x0000fc0008027a25 */ /* 0x000fe200078e0002 */
[----:B------:R1:W1:Y:S01]  /*ada0*/  LDS.128 R20, [R201+0x5080] ;  /* 0x00508000c9147984 */ /* 0x0002620000000c00 */
[----:B------:R-:W-:-:S02]  /*adb0*/  IADD3 R5, -R0, RZ, RZ ;  /* 0x000000ff00057210 */ /* 0x000fc40007ffe1ff */
[----:B------:R-:W-:Y:S01]  /*adc0*/  IMAD R6, R6, c[0x0][0x3e0], RZ ;  /* 0x0000f80006067a24 */ /* 0x000fe200078e02ff */
[----:B------:R1:W1:Y:S01]  /*add0*/  LDS.128 R28, [R201+0x6080] ;  /* 0x00608000c91c7984 */ /* 0x0002620000000c00 */
[----:B------:R-:W-:Y:S01]  /*ade0*/  IADD3 R3, R3, R7, RZ ;  /* 0x0000000703037210 */ /* 0x000fe20007ffe0ff */
[----:B------:R-:W-:Y:S02]  /*adf0*/  IMAD R4, R5, c[0x0][0x4e8], R4 ;  /* 0x00013a0005047a24 */ /* 0x000fe400078e0204 */
[----:B------:R1:W1:Y:S01]  /*ae00*/  LDS.128 R40, [R201+0x7080] ;  /* 0x00708000c9287984 */ /* 0x0002620000000c00 */
[C---:B------:R-:W-:Y:S02]  /*ae10*/  IMAD R5, R0.reuse, c[0x0][0x3e4], R6 ;  /* 0x0000f90000057a24 */ /* 0x040fe400078e0206 */
[----:B------:R-:W-:Y:S01]  /*ae20*/  IMAD.WIDE.U32 R2, R0, c[0x0][0x3e0], R2 ;  /* 0x0000f80000027a25 */ /* 0x000fe200078e0002 */
[----:B------:R-:W-:-:S04]  /*ae30*/  SHF.R.S32.HI R0, RZ, 0x1f, R4 ;  /* 0x0000001fff007819 */ /* 0x000fc80000011404 */
[----:B------:R-:W-:Y:S01]  /*ae40*/  IADD3 R3, R3, R5, RZ ;  /* 0x0000000503037210 */ /* 0x000fe20007ffe0ff */
[----:B------:R-:W-:-:S04]  /*ae50*/  IMAD R0, R0, c[0x0][0x3d8], RZ ;  /* 0x0000f60000007a24 */ /* 0x000fc800078e02ff */
[----:B------:R-:W-:-:S04]  /*ae60*/  IMAD.WIDE.U32 R2, R4, c[0x0][0x3d8], R2 ;  /* 0x0000f60004027a25 */ /* 0x000fc800078e0002 */
[----:B------:R-:W-:Y:S01]  /*ae70*/  IMAD R0, R4, c[0x0][0x3dc], R0 ;  /* 0x0000f70004007a24 */ /* 0x000fe200078e0200 */
[----:B------:R-:W-:-:S04]  /*ae80*/  LEA R9, P0, R2, c[0x0][0x380], 0x1 ;  /* 0x0000e00002097a11 */ /* 0x000fc800078008ff */
[----:B------:R-:W-:-:S04]  /*ae90*/  IADD3 R0, R3, R0, RZ ;  /* 0x0000000003007210 */ /* 0x000fc80007ffe0ff */
[----:B------:R-:W-:Y:S01]  /*aea0*/  LEA.HI.X R7, R2, c[0x0][0x384], R0, 0x1, P0 ;  /* 0x0000e10002077a11 */ /* 0x000fe200000f0c00 */
[----:B------:R-:W-:Y:S05]  /*aeb0*/  BRA.DIV ~URZ, `(.L_x_224) ;  /* 0x00003a927f007947 */ /* 0x000fea000b800000 */
[----:B--234-:R2:W3:Y:S02]  /*aec0*/  SHFL.IDX PT, R8, R7, RZ, 0x181f ;  /* 0x00181fff07087589 */ /* 0x01c4e400000e0000 */
.L_x_300:
[----:B------:R-:W-:Y:S05]  /*aed0*/  BRA.DIV ~URZ, `(.L_x_225) ;  /* 0x00003ae27f007947 */ /* 0x000fea000b800000 */
[----:B------:R4:W2:Y:S02]  /*aee0*/  SHFL.IDX PT, R0, R9, RZ, 0x181f ;  /* 0x00181fff09007589 */ /* 0x0008a400000e0000 */
.L_x_301:
[----:B------:R-:W-:Y:S01]  /*aef0*/  LEA R6, R249, R235, 0x7 ;  /* 0x000000ebf9067211 */ /* 0x000fe200078e38ff */
[----:B------:R-:W-:Y:S03]  /*af00*/  BSSY B0, `(.L_x_226) ;  /* 0x000000d000007945 */ /* 0x000fe60003800000 */
[----:B------:R-:W-:-:S13]  /*af10*/  ISETP.GE.AND P0, PT, R6, R11, PT ;  /* 0x0000000b0600720c */ /* 0x000fda0003f06270 */
[----:B------:R-:W-:Y:S05]  /*af20*/  @P0 BRA `(.L_x_227) ;  /* 0x000000a000000947 */ /* 0x000fea0003800000 */
[----:B------:R-:W-:Y:S02]  /*af30*/  ISETP.GE.AND P3, PT, R231, c[0x0][0x3c8], PT ;  /* 0x0000f200e7007a0c */ /* 0x000fe40003f66270 */
[----:B------:R-:W-:Y:S02]  /*af40*/  ISETP.GE.AND P2, PT, R238, c[0x0][0x3c8], PT ;  /* 0x0000f200ee007a0c */ /* 0x000fe40003f46270 */
[----:B------:R-:W-:Y:S02]  /*af50*/  SHF.R.S32.HI R44, RZ, 0x1f, R231 ;  /* 0x0000001fff2c7819 */ /* 0x000fe400000114e7 */
[----:B------:R-:W-:-:S07]  /*af60*/  SHF.R.S32.HI R10, RZ, 0x1f, R238 ;  /* 0x0000001fff0a7819 */ /* 0x000fce00000114ee */
[CC--:B--2---:R-:W-:Y:S02]  /*af70*/  @!P3 LEA R4, P1, R231.reuse, R0.reuse, 0x1 ;  /* 0x00000000e704b211 */ /* 0x0c4fe400078208ff */
[C---:B------:R-:W-:Y:S02]  /*af80*/  @!P2 LEA R2, P0, R238.reuse, R0, 0x1 ;  /* 0x00000000ee02a211 */ /* 0x040fe400078008ff */
[-C--:B---3--:R-:W-:Y:S02]  /*af90*/  @!P3 LEA.HI.X R5, R231, R8.reuse, R44, 0x1, P1 ;  /* 0x00000008e705b211 */ /* 0x088fe400008f0c2c */
[----:B------:R-:W-:-:S03]  /*afa0*/  @!P2 LEA.HI.X R3, R238, R8, R10, 0x1, P0 ;  /* 0x00000008ee03a211 */ /* 0x000fc600000f0c0a */
[----:B------:R2:W-:Y:S04]  /*afb0*/  @!P3 ST.E.128 [R4.64], R16 ;  /* 0x000000100400b985 */ /* 0x0005e8000c101d08 */
[----:B-1----:R2:W-:Y:S02]  /*afc0*/  @!P2 ST.E.128 [R2.64], R12 ;  /* 0x0000000c0200a985 */ /* 0x0025e4000c101d08 */
.L_x_227:
[----:B------:R-:W-:Y:S05]  /*afd0*/  BSYNC B0 ;  /* 0x0000000000007941 */ /* 0x000fea0003800000 */
.L_x_226:
[----:B------:R-:W-:Y:S05]  /*afe0*/  BRA.DIV ~URZ, `(.L_x_228) ;  /* 0x00003a427f007947 */ /* 0x000fea000b800000 */
[----:B---3--:R3:W4:Y:S04]  /*aff0*/  SHFL.IDX PT, R8, R7, 0x1, 0x181f ;  /* 0x00381f0007087f89 */ /* 0x00872800000e0000 */
[----:B--2---:R3:W2:Y:S02]  /*b000*/  SHFL.IDX PT, R0, R9, 0x1, 0x181f ;  /* 0x00381f0009007f89 */ /* 0x0046a400000e0000 */
.L_x_302:
[----:B------:R-:W-:Y:S01]  /*b010*/  IADD3 R2, R6, 0x20, RZ ;  /* 0x0000002006027810 */ /* 0x000fe20007ffe0ff */
[----:B------:R-:W-:Y:S03]  /*b020*/  BSSY B0, `(.L_x_229) ;  /* 0x000000d000007945 */ /* 0x000fe60003800000 */
[----:B------:R-:W-:-:S13]  /*b030*/  ISETP.GE.AND P0, PT, R2, R11, PT ;  /* 0x0000000b0200720c */ /* 0x000fda0003f06270 */
[----:B------:R-:W-:Y:S05]  /*b040*/  @P0 BRA `(.L_x_230) ;  /* 0x000000a000000947 */ /* 0x000fea0003800000 */
[----:B------:R-:W-:Y:S02]  /*b050*/  ISETP.GE.AND P1, PT, R231, c[0x0][0x3c8], PT ;  /* 0x0000f200e7007a0c */ /* 0x000fe40003f26270 */
[----:B------:R-:W-:Y:S02]  /*b060*/  ISETP.GE.AND P0, PT, R238, c[0x0][0x3c8], PT ;  /* 0x0000f200ee007a0c */ /* 0x000fe40003f06270 */
[----:B-1----:R-:W-:Y:S02]  /*b070*/  SHF.R.S32.HI R12, RZ, 0x1f, R231 ;  /* 0x0000001fff0c7819 */ /* 0x002fe400000114e7 */
[----:B------:R-:W-:-:S07]  /*b080*/  SHF.R.S32.HI R10, RZ, 0x1f, R238 ;  /* 0x0000001fff0a7819 */ /* 0x000fce00000114ee */
[CC--:B--2---:R-:W-:Y:S02]  /*b090*/  @!P1 LEA R4, P3, R231.reuse, R0.reuse, 0x1 ;  /* 0x00000000e7049211 */ /* 0x0c4fe400078608ff */
[C---:B------:R-:W-:Y:S02]  /*b0a0*/  @!P0 LEA R2, P2, R238.reuse, R0, 0x1 ;  /* 0x00000000ee028211 */ /* 0x040fe400078408ff */
[-C--:B----4-:R-:W-:Y:S02]  /*b0b0*/  @!P1 LEA.HI.X R5, R231, R8.reuse, R12, 0x1, P3 ;  /* 0x00000008e7059211 */ /* 0x090fe400018f0c0c */
[----:B------:R-:W-:-:S03]  /*b0c0*/  @!P0 LEA.HI.X R3, R238, R8, R10, 0x1, P2 ;  /* 0x00000008ee038211 */ /* 0x000fc600010f0c0a */
[----:B------:R1:W-:Y:S04]  /*b0d0*/  @!P1 ST.E.128 [R4.64], R24 ;  /* 0x0000001804009985 */ /* 0x0003e8000c101d08 */
[----:B------:R1:W-:Y:S02]  /*b0e0*/  @!P0 ST.E.128 [R2.64], R20 ;  /* 0x0000001402008985 */ /* 0x0003e4000c101d08 */
.L_x_230:
[----:B------:R-:W-:Y:S05]  /*b0f0*/  BSYNC B0 ;  /* 0x0000000000007941 */ /* 0x000fea0003800000 */
.L_x_229:
[----:B------:R-:W-:Y:S05]  /*b100*/  BRA.DIV ~URZ, `(.L_x_231) ;  /* 0x000039f27f007947 */ /* 0x000fea000b800000 */
[----:B----4-:R4:W3:Y:S02]  /*b110*/  SHFL.IDX PT, R8, R7, 0x2, 0x181f ;  /* 0x00581f0007087f89 */ /* 0x0108e400000e0000 */
.L_x_303:
[----:B------:R-:W-:Y:S05]  /*b120*/  BRA.DIV ~URZ, `(.L_x_232) ;  /* 0x00003a427f007947 */ /* 0x000fea000b800000 */
[----:B--2---:R2:W4:Y:S02]  /*b130*/  SHFL.IDX PT, R0, R9, 0x2, 0x181f ;  /* 0x00581f0009007f89 */ /* 0x00452400000e0000 */
.L_x_304:
[----:B-1----:R-:W-:Y:S01]  /*b140*/  IADD3 R2, R6, 0x40, RZ ;  /* 0x0000004006027810 */ /* 0x002fe20007ffe0ff */
[----:B------:R-:W-:Y:S03]  /*b150*/  BSSY B0, `(.L_x_233) ;  /* 0x000000d000007945 */ /* 0x000fe60003800000 */
[----:B------:R-:W-:-:S13]  /*b160*/  ISETP.GE.AND P0, PT, R2, R11, PT ;  /* 0x0000000b0200720c */ /* 0x000fda0003f06270 */
[----:B------:R-:W-:Y:S05]  /*b170*/  @P0 BRA `(.L_x_234) ;  /* 0x000000a000000947 */ /* 0x000fea0003800000 */
[----:B------:R-:W-:Y:S02]  /*b180*/  ISETP.GE.AND P1, PT, R231, c[0x0][0x3c8], PT ;  /* 0x0000f200e7007a0c */ /* 0x000fe40003f26270 */
[----:B------:R-:W-:Y:S02]  /*b190*/  ISETP.GE.AND P0, PT, R238, c[0x0][0x3c8], PT ;  /* 0x0000f200ee007a0c */ /* 0x000fe40003f06270 */
[----:B------:R-:W-:Y:S02]  /*b1a0*/  SHF.R.S32.HI R12, RZ, 0x1f, R231 ;  /* 0x0000001fff0c7819 */ /* 0x000fe400000114e7 */
[----:B------:R-:W-:-:S07]  /*b1b0*/  SHF.R.S32.HI R10, RZ, 0x1f, R238 ;  /* 0x0000001fff0a7819 */ /* 0x000fce00000114ee */
[CC--:B----4-:R-:W-:Y:S02]  /*b1c0*/  @!P1 LEA R4, P3, R231.reuse, R0.reuse, 0x1 ;  /* 0x00000000e7049211 */ /* 0x0d0fe400078608ff */
[C---:B------:R-:W-:Y:S02]  /*b1d0*/  @!P0 LEA R2, P2, R238.reuse, R0, 0x1 ;  /* 0x00000000ee028211 */ /* 0x040fe400078408ff */
[-C--:B---3--:R-:W-:Y:S02]  /*b1e0*/  @!P1 LEA.HI.X R5, R231, R8.reuse, R12, 0x1, P3 ;  /* 0x00000008e7059211 */ /* 0x088fe400018f0c0c */
[----:B------:R-:W-:-:S03]  /*b1f0*/  @!P0 LEA.HI.X R3, R238, R8, R10, 0x1, P2 ;  /* 0x00000008ee038211 */ /* 0x000fc600010f0c0a */
[----:B------:R1:W-:Y:S04]  /*b200*/  @!P1 ST.E.128 [R4.64], R32 ;  /* 0x0000002004009985 */ /* 0x0003e8000c101d08 */
[----:B------:R1:W-:Y:S02]  /*b210*/  @!P0 ST.E.128 [R2.64], R28 ;  /* 0x0000001c02008985 */ /* 0x0003e4000c101d08 */
.L_x_234:
[----:B------:R-:W-:Y:S05]  /*b220*/  BSYNC B0 ;  /* 0x0000000000007941 */ /* 0x000fea0003800000 */
.L_x_233:
[----:B------:R-:W-:Y:S05]  /*b230*/  BRA.DIV ~URZ, `(.L_x_235) ;  /* 0x000039a27f007947 */ /* 0x000fea000b800000 */
[----:B---34-:R-:W3:Y:S04]  /*b240*/  SHFL.IDX PT, R7, R7, 0x3, 0x181f ;  /* 0x00781f0007077f89 */ /* 0x018ee800000e0000 */
[----:B------:R4:W1:Y:S02]  /*b250*/  SHFL.IDX PT, R0, R9, 0x3, 0x181f ;  /* 0x00781f0009007f89 */ /* 0x00086400000e0000 */
.L_x_305:
[----:B-1----:R-:W-:-:S04]  /*b260*/  IADD3 R2, R6, 0x60, RZ ;  /* 0x0000006006027810 */ /* 0x002fc80007ffe0ff */
[----:B------:R-:W-:-:S13]  /*b270*/  ISETP.GE.AND P0, PT, R2, R11, PT ;  /* 0x0000000b0200720c */ /* 0x000fda0003f06270 */
[----:B------:R-:W-:Y:S05]  /*b280*/  @P0 BRA `(.L_x_236) ;  /* 0x00001b3000000947 */ /* 0x000fea0003800000 */
[----:B------:R-:W-:Y:S02]  /*b290*/  ISETP.GE.AND P0, PT, R231, c[0x0][0x3c8], PT ;  /* 0x0000f200e7007a0c */ /* 0x000fe40003f06270 */
[----:B------:R-:W-:-:S11]  /*b2a0*/  SHF.R.S32.HI R4, RZ, 0x1f, R231 ;  /* 0x0000001fff047819 */ /* 0x000fd600000114e7 */
[----:B------:R-:W-:-:S04]  /*b2b0*/  @!P0 LEA R2, P1, R231, R0, 0x1 ;  /* 0x00000000e7028211 */ /* 0x000fc800078208ff */
[----:B---3--:R-:W-:-:S05]  /*b2c0*/  @!P0 LEA.HI.X R3, R231, R7, R4, 0x1, P1 ;  /* 0x00000007e7038211 */ /* 0x008fca00008f0c04 */
[----:B------:R1:W-:Y:S01]  /*b2d0*/  @!P0 ST.E.128 [R2.64], R36 ;  /* 0x0000002402008985 */ /* 0x0003e2000c101d08 */
[----:B------:R-:W-:-:S13]  /*b2e0*/  ISETP.GE.AND P0, PT, R238, c[0x0][0x3c8], PT ;  /* 0x0000f200ee007a0c */ /* 0x000fda0003f06270 */
[----:B------:R-:W-:Y:S05]  /*b2f0*/  @P0 BRA `(.L_x_236) ;  /* 0x00001ac000000947 */ /* 0x000fea0003800000 */
[----:B------:R-:W-:Y:S02]  /*b300*/  SHF.R.S32.HI R4, RZ, 0x1f, R238 ;  /* 0x0000001fff047819 */ /* 0x000fe400000114ee */
[----:B-1----:R-:W-:-:S04]  /*b310*/  LEA R2, P0, R238, R0, 0x1 ;  /* 0x00000000ee027211 */ /* 0x002fc800078008ff */
[----:B------:R-:W-:-:S05]  /*b320*/  LEA.HI.X R3, R238, R7, R4, 0x1, P0 ;  /* 0x00000007ee037211 */ /* 0x000fca00000f0c04 */
[----:B------:R1:W-:Y:S01]  /*b330*/  ST.E.128 [R2.64], R40 ;  /* 0x0000002802007985 */ /* 0x0003e2000c101d08 */
[----:B------:R-:W-:Y:S05]  /*b340*/  BRA `(.L_x_236) ;  /* 0x00001a7000007947 */ /* 0x000fea0003800000 */
.L_x_223:
[----:B-1----:R-:W2:Y:S01]  /*b350*/  LDL.LU R6, [R1+0x18] ;  /* 0x0000180001067983 */ /* 0x002ea20000300800 */
[----:B------:R-:W-:Y:S02]  /*b360*/  IMAD R12, R12, c[0x0][0x408], RZ ;  /* 0x000102000c0c7a24 */ /* 0x000fe400078e02ff */
[----:B------:R-:W-:-:S04]  /*b370*/  IMAD.WIDE.U32 R2, R0, c[0x0][0x408], RZ ;  /* 0x0001020000027a25 */ /* 0x000fc800078e00ff */
[----:B------:R-:W-:Y:S02]  /*b380*/  IMAD R0, R0, c[0x0][0x40c], R12 ;  /* 0x0001030000007a24 */ /* 0x000fe400078e020c */
[----:B------:R-:W-:-:S03]  /*b390*/  @P2 IMAD.HI.U32 R5, R10, c[0x0][0x4ec], RZ ;  /* 0x00013b000a052a27 */ /* 0x000fc600078e00ff */
[----:B------:R-:W-:Y:S02]  /*b3a0*/  IADD3 R3, R3, R0, RZ ;  /* 0x0000000003037210 */ /* 0x000fe40007ffe0ff */
[----:B------:R-:W-:-:S03]  /*b3b0*/  SHF.R.S32.HI R0, RZ, 0x1f, R8 ;  /* 0x0000001fff007819 */ /* 0x000fc60000011408 */
[----:B------:R-:W-:-:S04]  /*b3c0*/  IMAD.WIDE.U32 R2, R9, c[0x0][0x438], R2 ;  /* 0x00010e0009027a25 */ /* 0x000fc800078e0002 */
[----:B------:R-:W-:Y:S02]  /*b3d0*/  IMAD R0, R0, c[0x0][0x440], RZ ;  /* 0x0001100000007a24 */ /* 0x000fe400078e02ff */
[----:B------:R-:W-:Y:S02]  /*b3e0*/  IMAD R3, R9, c[0x0][0x43c], R3 ;  /* 0x00010f0009037a24 */ /* 0x000fe400078e0203 */
[C---:B------:R-:W-:Y:S01]  /*b3f0*/  IMAD R4, R8.reuse, c[0x0][0x444], R0 ;  /* 0x0001110008047a24 */ /* 0x040fe200078e0200 */
[----:B------:R-:W-:Y:S01]  /*b400*/  MOV R0, R10 ;  /* 0x0000000a00007202 */ /* 0x000fe20000000f00 */
[----:B------:R-:W-:Y:S01]  /*b410*/  IMAD.WIDE.U32 R2, R8, c[0x0][0x440], R2 ;  /* 0x0001100008027a25 */ /* 0x000fe200078e0002 */
[----:B------:R-:W-:-:S04]  /*b420*/  @P2 SHF.R.U32.HI R0, RZ, c[0x0][0x4f0], R5 ;  /* 0x00013c00ff002a19 */ /* 0x000fc80000011605 */
[----:B------:R-:W-:Y:S02]  /*b430*/  IADD3 R3, R3, R4, RZ ;  /* 0x0000000403037210 */ /* 0x000fe40007ffe0ff */
[----:B------:R-:W-:Y:S02]  /*b440*/  SHF.R.S32.HI R5, RZ, 0x1f, R0 ;  /* 0x0000001fff057819 */ /* 0x000fe40000011400 */
[----:B------:R-:W-:-:S03]  /*b450*/  IADD3 R4, -R0, RZ, RZ ;  /* 0x000000ff00047210 */ /* 0x000fc60007ffe1ff */
[----:B------:R-:W-:Y:S02]  /*b460*/  IMAD R5, R5, c[0x0][0x430], RZ ;  /* 0x00010c0005057a24 */ /* 0x000fe400078e02ff */
[----:B------:R-:W-:Y:S02]  /*b470*/  IMAD R4, R4, c[0x0][0x4e8], R10 ;  /* 0x00013a0004047a24 */ /* 0x000fe400078e020a */
[----:B------:R-:W-:Y:S02]  /*b480*/  IMAD R5, R0, c[0x0][0x434], R5 ;  /* 0x00010d0000057a24 */ /* 0x000fe400078e0205 */
[----:B--2---:R-:W-:-:S04]  /*b490*/  IMAD.WIDE.U32 R2, R6, c[0x0][0x448], R2 ;  /* 0x0001120006027a25 */ /* 0x004fc800078e0002 */
[----:B------:R-:W-:-:S04]  /*b4a0*/  IMAD R3, R6, c[0x0][0x44c], R3 ;  /* 0x0001130006037a24 */ /* 0x000fc800078e0203 */
        /* <DEDUP_REMOVED lines=10> */
[----:B------:R1:W2:Y:S02]  /*b550*/  SHFL.IDX PT, R4, R5, RZ, 0x1c1f ;  /* 0x001c1fff05047589 */ /* 0x0002a400000e0000 */
.L_x_306:
[----:B------:R-:W-:Y:S05]  /*b560*/  BRA.DIV ~URZ, `(.L_x_238) ;  /* 0x000037b27f007947 */ /* 0x000fea000b800000 */
[----:B------:R3:W4:Y:S02]  /*b570*/  SHFL.IDX PT, R0, R12, RZ, 0x1c1f ;  /* 0x001c1fff0c007589 */ /* 0x00072400000e0000 */
.L_x_307:
[----:B------:R-:W-:Y:S01]  /*b580*/  BSSY B0, `(.L_x_239) ;  /* 0x0000062000007945 */ /* 0x000fe20003800000 */
[----:B------:R-:W-:Y:S05]  /*b590*/  @P1 BRA `(.L_x_240) ;  /* 0x0000060000001947 */ /* 0x000fea0003800000 */
[----:B------:R-:W5:Y:S04]  /*b5a0*/  LDL R20, [R1+0x58] ;  /* 0x0000580001147983 */ /* 0x000f680000100800 */
[----:B---3--:R-:W3:Y:S04]  /*b5b0*/  LDL R17, [R1+0x54] ;  /* 0x0000540001117983 */ /* 0x008ee80000100800 */
[----:B----4-:R-:W4:Y:S04]  /*b5c0*/  LDL R9, [R1+0x50] ;  /* 0x0000500001097983 */ /* 0x010f280000100800 */
[----:B--2---:R-:W2:Y:S04]  /*b5d0*/  LDL R13, [R1+0x4c] ;  /* 0x00004c00010d7983 */ /* 0x004ea80000100800 */
[----:B------:R-:W2:Y:S04]  /*b5e0*/  LDL R19, [R1+0xb4] ;  /* 0x0000b40001137983 */ /* 0x000ea80000100800 */
        /* <DEDUP_REMOVED lines=12> */
[----:B------:R-:W2:Y:S01]  /*b6b0*/  LDL R22, [R1+0x90] ;  /* 0x0000900001167983 */ /* 0x000ea20000100800 */
[----:B-----5:R-:W-:-:S02]  /*b6c0*/  ISETP.GE.AND P4, PT, R20, c[0x0][0x3c8], PT ;  /* 0x0000f20014007a0c */ /* 0x020fc40003f86270 */
[----:B---3--:R-:W-:Y:S02]  /*b6d0*/  ISETP.GE.AND P2, PT, R17, c[0x0][0x3c8], PT ;  /* 0x0000f20011007a0c */ /* 0x008fe40003f46270 */
[----:B----4-:R-:W-:-:S09]  /*b6e0*/  ISETP.GE.AND P5, PT, R9, c[0x0][0x3c8], PT ;  /* 0x0000f20009007a0c */ /* 0x010fd20003fa6270 */
[----:B------:R-:W-:Y:S02]  /*b6f0*/  @!P4 IMAD.MOV.U32 R6, RZ, RZ, R0 ;  /* 0x000000ffff06c224 */ /* 0x000fe400078e0000 */
[----:B------:R-:W-:-:S04]  /*b700*/  @!P4 IMAD.MOV.U32 R7, RZ, RZ, R4 ;  /* 0x000000ffff07c224 */ /* 0x000fc800078e0004 */
[----:B------:R-:W-:Y:S01]  /*b710*/  @!P4 IMAD.WIDE R6, R20, 0x4, R6 ;  /* 0x000000041406c825 */ /* 0x000fe200078e0206 */
[----:B--2---:R-:W-:Y:S01]  /*b720*/  ISETP.GE.AND P1, PT, R13, c[0x0][0x3c8], PT ;  /* 0x0000f2000d007a0c */ /* 0x004fe20003f26270 */
[----:B------:R-:W2:Y:S01]  /*b730*/  LDL R20, [R1+0x88] ;  /* 0x0000880001147983 */ /* 0x000ea20000100800 */
[----:B------:R-:W-:-:S03]  /*b740*/  @!P2 LEA R2, P3, R17, R0, 0x2 ;  /* 0x000000001102a211 */ /* 0x000fc600078610ff */
[----:B------:R3:W-:Y:S01]  /*b750*/  @!P4 ST.E.64 [R6.64], R58 ;  /* 0x0000003a0600c985 */ /* 0x0007e2000c101b08 */
[----:B------:R-:W-:-:S03]  /*b760*/  @!P2 LEA.HI.X R3, R17, R4, R19, 0x2, P3 ;  /* 0x000000041103a211 */ /* 0x000fc600018f1413 */
[----:B------:R-:W4:Y:S04]  /*b770*/  LDL R19, [R1+0x28] ;  /* 0x0000280001137983 */ /* 0x000f280000100800 */
[----:B------:R5:W-:Y:S01]  /*b780*/  @!P2 ST.E.64 [R2.64], R28 ;  /* 0x0000001c0200a985 */ /* 0x000be2000c101b08 */
[----:B------:R-:W-:Y:S02]  /*b790*/  ISETP.GE.AND P2, PT, R11, c[0x0][0x3c8], PT ;  /* 0x0000f2000b007a0c */ /* 0x000fe40003f46270 */
[----:B------:R-:W-:Y:S01]  /*b7a0*/  ISETP.GE.AND P6, PT, R16, c[0x0][0x3c8], PT ;  /* 0x0000f20010007a0c */ /* 0x000fe20003fc6270 */
[----:B------:R-:W2:Y:S01]  /*b7b0*/  LDL R17, [R1+0x24] ;  /* 0x0000240001117983 */ /* 0x000ea20000100800 */
[----:B---3--:R-:W-:-:S04]  /*b7c0*/  @!P5 LEA R6, P4, R9, R0, 0x2 ;  /* 0x000000000906d211 */ /* 0x008fc800078810ff */
[----:B------:R-:W-:Y:S02]  /*b7d0*/  @!P5 LEA.HI.X R7, R9, R4, R10, 0x2, P4 ;  /* 0x000000040907d211 */ /* 0x000fe400020f140a */
[----:B------:R-:W3:Y:S01]  /*b7e0*/  LDL R9, [R1+0x9c] ;  /* 0x00009c0001097983 */ /* 0x000ee20000100800 */
[----:B-----5:R-:W-:-:S03]  /*b7f0*/  @!P1 LEA R2, P3, R13, R0, 0x2 ;  /* 0x000000000d029211 */ /* 0x020fc600078610ff */
[----:B------:R-:W5:Y:S04]  /*b800*/  LDL R10, [R1+0x2c] ;  /* 0x00002c00010a7983 */ /* 0x000f680000100800 */
[----:B------:R-:W2:Y:S01]  /*b810*/  LDL R29, [R1+0x98] ;  /* 0x00009800011d7983 */ /* 0x000ea20000100800 */
[----:B------:R-:W-:-:S03]  /*b820*/  @!P1 LEA.HI.X R3, R13, R4, R15, 0x2, P3 ;  /* 0x000000040d039211 */ /* 0x000fc600018f140f */
[----:B------:R-:W4:Y:S04]  /*b830*/  LDL R28, [R1+0x94] ;  /* 0x00009400011c7983 */ /* 0x000f280000100800 */
[----:B------:R-:W-:Y:S04]  /*b840*/  @!P5 ST.E.64 [R6.64], R30 ;  /* 0x0000001e0600d985 */ /* 0x000fe8000c101b08 */
[----:B------:R1:W-:Y:S04]  /*b850*/  @!P1 ST.E.64 [R2.64], R32 ;  /* 0x0000002002009985 */ /* 0x0003e8000c101b08 */
[----:B------:R-:W4:Y:S04]  /*b860*/  LDL R15, [R1+0x20] ;  /* 0x00002000010f7983 */ /* 0x000f280000100800 */
[----:B------:R-:W4:Y:S01]  /*b870*/  LDL R13, [R1+0x1c] ;  /* 0x00001c00010d7983 */ /* 0x000f220000100800 */
[----:B-1----:R-:W-:-:S04]  /*b880*/  @!P2 LEA R2, P3, R11, R0, 0x2 ;  /* 0x000000000b02a211 */ /* 0x002fc800078610ff */
[----:B------:R-:W-:Y:S02]  /*b890*/  @!P2 LEA.HI.X R3, R11, R4, R14, 0x2, P3 ;  /* 0x000000040b03a211 */ /* 0x000fe400018f140e */
[----:B------:R-:W4:Y:S01]  /*b8a0*/  LDL R11, [R1+0x8c] ;  /* 0x00008c00010b7983 */ /* 0x000f220000100800 */
[----:B------:R-:W-:-:S03]  /*b8b0*/  @!P6 LEA R6, P4, R16, R0, 0x2 ;  /* 0x000000001006e211 */ /* 0x000fc600078810ff */
[----:B------:R-:W4:Y:S01]  /*b8c0*/  LDL R14, [R1+0x7c] ;  /* 0x00007c00010e7983 */ /* 0x000f220000100800 */
[----:B------:R-:W-:-:S03]  /*b8d0*/  @!P6 LEA.HI.X R7, R16, R4, R18, 0x2, P4 ;  /* 0x000000041007e211 */ /* 0x000fc600020f1412 */
[----:B------:R-:W4:Y:S04]  /*b8e0*/  LDL R18, [R1+0x84] ;  /* 0x0000840001127983 */ /* 0x000f280000100800 */
[----:B------:R-:W4:Y:S01]  /*b8f0*/  LDL R16, [R1+0x80] ;  /* 0x0000800001107983 */ /* 0x000f220000100800 */
[----:B------:R-:W-:Y:S02]  /*b900*/  ISETP.GE.AND P5, PT, R66, c[0x0][0x3c8], PT ;  /* 0x0000f20042007a0c */ /* 0x000fe40003fa6270 */
[----:B------:R-:W-:Y:S01]  /*b910*/  ISETP.GE.AND P1, PT, R8, c[0x0][0x3c8], PT ;  /* 0x0000f20008007a0c */ /* 0x000fe20003f26270 */
[----:B------:R1:W-:Y:S01]  /*b920*/  @!P6 ST.E.64 [R6.64], R34 ;  /* 0x000000220600e985 */ /* 0x0003e2000c101b08 */
[----:B------:R-:W-:Y:S02]  /*b930*/  ISETP.GE.AND P6, PT, R63, c[0x0][0x3c8], PT ;  /* 0x0000f2003f007a0c */ /* 0x000fe40003fc6270 */
[----:B------:R-:W-:Y:S01]  /*b940*/  ISETP.GE.AND P4, PT, R23, c[0x0][0x3c8], PT ;  /* 0x0000f20017007a0c */ /* 0x000fe20003f86270 */
[----:B------:R1:W-:Y:S06]  /*b950*/  @!P2 ST.E.64 [R2.64], R36 ;  /* 0x000000240200a985 */ /* 0x0003ec000c101b08 */
[----:B-1----:R-:W-:-:S02]  /*b960*/  @!P5 LEA R6, P3, R66, R0, 0x2 ;  /* 0x000000004206d211 */ /* 0x002fc400078610ff */
[----:B------:R-:W-:Y:S02]  /*b970*/  @!P1 LEA R2, P2, R8, R0, 0x2 ;  /* 0x0000000008029211 */ /* 0x000fe400078410ff */
[----:B------:R-:W-:Y:S02]  /*b980*/  @!P5 LEA.HI.X R7, R66, R4, R67, 0x2, P3 ;  /* 0x000000044207d211 */ /* 0x000fe400018f1443 */
[----:B------:R-:W-:-:S03]  /*b990*/  ISETP.GE.AND P3, PT, R21, c[0x0][0x3c8], PT ;  /* 0x0000f20015007a0c */ /* 0x000fc60003f66270 */
[----:B------:R1:W-:Y:S01]  /*b9a0*/  @!P5 ST.E.64 [R6.64], R38 ;  /* 0x000000260600d985 */ /* 0x0003e2000c101b08 */
[----:B---3--:R-:W-:Y:S02]  /*b9b0*/  @!P1 LEA.HI.X R3, R8, R4, R9, 0x2, P2 ;  /* 0x0000000408039211 */ /* 0x008fe400010f1409 */
[----:B------:R-:W-:-:S03]  /*b9c0*/  @!P6 LEA R8, P2, R63, R0, 0x2 ;  /* 0x000000003f08e211 */ /* 0x000fc600078410ff */
[----:B------:R3:W-:Y:S01]  /*b9d0*/  @!P1 ST.E.64 [R2.64], R40 ;  /* 0x0000002802009985 */ /* 0x0007e2000c101b08 */
[----:B-----5:R-:W-:Y:S02]  /*b9e0*/  ISETP.GE.AND P1, PT, R10, c[0x0][0x3c8], PT ;  /* 0x0000f2000a007a0c */ /* 0x020fe40003f26270 */
[----:B--2---:R-:W-:Y:S02]  /*b9f0*/  @!P6 LEA.HI.X R9, R63, R4, R29, 0x2, P2 ;  /* 0x000000043f09e211 */ /* 0x004fe400010f141d */
[----:B-1----:R-:W-:-:S03]  /*ba00*/  @!P3 LEA R6, P2, R21, R0, 0x2 ;  /* 0x000000001506b211 */ /* 0x002fc600078410ff */
[----:B------:R-:W-:Y:S01]  /*ba10*/  @!P6 ST.E.64 [R8.64], R70 ;  /* 0x000000460800e985 */ /* 0x000fe2000c101b08 */
[----:B----4-:R-:W-:Y:S02]  /*ba20*/  ISETP.GE.AND P6, PT, R19, c[0x0][0x3c8], PT ;  /* 0x0000f20013007a0c */ /* 0x010fe40003fc6270 */
[----:B------:R-:W-:Y:S02]  /*ba30*/  @!P3 LEA.HI.X R7, R21, R4, R22, 0x2, P2 ;  /* 0x000000041507b211 */ /* 0x000fe400010f1416 */
[----:B---3--:R-:W-:-:S04]  /*ba40*/  @!P4 LEA R2, P5, R23, R0, 0x2 ;  /* 0x000000001702c211 */ /* 0x008fc800078a10ff */
[----:B------:R-:W-:Y:S02]  /*ba50*/  @!P4 LEA.HI.X R3, R23, R4, R28, 0x2, P5 ;  /* 0x000000041703c211 */ /* 0x000fe400028f141c */
[----:B------:R-:W-:-:S03]  /*ba60*/  ISETP.GE.AND P5, PT, R17, c[0x0][0x3c8], PT ;  /* 0x0000f20011007a0c */ /* 0x000fc60003fa6270 */
[----:B------:R1:W-:Y:S01]  /*ba70*/  @!P4 ST.E.64 [R2.64], R44 ;  /* 0x0000002c0200c985 */ /* 0x0003e2000c101b08 */
[----:B------:R-:W-:-:S03]  /*ba80*/  ISETP.GE.AND P4, PT, R15, c[0x0][0x3c8], PT ;  /* 0x0000f2000f007a0c */ /* 0x000fc60003f86270 */
[----:B------:R2:W-:Y:S01]  /*ba90*/  @!P3 ST.E.64 [R6.64], R46 ;  /* 0x0000002e0600b985 */ /* 0x0005e2000c101b08 */
[----:B------:R-:W-:Y:S02]  /*baa0*/  ISETP.GE.AND P3, PT, R13, c[0x0][0x3c8], PT ;  /* 0x0000f2000d007a0c */ /* 0x000fe40003f66270 */
[----:B-1----:R-:W-:-:S04]  /*bab0*/  @!P1 LEA R2, P2, R10, R0, 0x2 ;  /* 0x000000000a029211 */ /* 0x002fc800078410ff */
[----:B------:R-:W-:Y:S02]  /*bac0*/  @!P1 LEA.HI.X R3, R10, R4, R11, 0x2, P2 ;  /* 0x000000040a039211 */ /* 0x000fe400010f140b */
[----:B------:R-:W-:-:S03]  /*bad0*/  @!P6 LEA R10, P2, R19, R0, 0x2 ;  /* 0x00000000130ae211 */ /* 0x000fc600078410ff */
[----:B------:R1:W-:Y:S01]  /*bae0*/  @!P1 ST.E.64 [R2.64], R48 ;  /* 0x0000003002009985 */ /* 0x0003e2000c101b08 */
[----:B------:R-:W-:Y:S02]  /*baf0*/  @!P5 LEA R8, P1, R17, R0, 0x2 ;  /* 0x000000001108d211 */ /* 0x000fe400078210ff */
[----:B------:R-:W-:Y:S02]  /*bb00*/  @!P6 LEA.HI.X R11, R19, R4, R20, 0x2, P2 ;  /* 0x00000004130be211 */ /* 0x000fe400010f1414 */
[----:B--2---:R-:W-:Y:S02]  /*bb10*/  @!P4 LEA R6, P2, R15, R0, 0x2 ;  /* 0x000000000f06c211 */ /* 0x004fe400078410ff */
[-C--:B------:R-:W-:Y:S02]  /*bb20*/  @!P5 LEA.HI.X R9, R17, R4.reuse, R18, 0x2, P1 ;  /* 0x000000041109d211 */ /* 0x080fe400008f1412 */
[----:B------:R-:W-:Y:S01]  /*bb30*/  @!P4 LEA.HI.X R7, R15, R4, R16, 0x2, P2 ;  /* 0x000000040f07c211 */ /* 0x000fe200010f1410 */
[----:B------:R2:W-:Y:S04]  /*bb40*/  @!P6 ST.E.64 [R10.64], R88 ;  /* 0x000000580a00e985 */ /* 0x0005e8000c101b08 */
[----:B------:R2:W-:Y:S04]  /*bb50*/  @!P5 ST.E.64 [R8.64], R72 ;  /* 0x000000480800d985 */ /* 0x0005e8000c101b08 */
[----:B------:R2:W-:Y:S01]  /*bb60*/  @!P4 ST.E.64 [R6.64], R50 ;  /* 0x000000320600c985 */ /* 0x0005e2000c101b08 */
[----:B-1----:R-:W-:-:S04]  /*bb70*/  @!P3 LEA R2, P1, R13, R0, 0x2 ;  /* 0x000000000d02b211 */ /* 0x002fc800078210ff */
[----:B------:R-:W-:-:S05]  /*bb80*/  @!P3 LEA.HI.X R3, R13, R4, R14, 0x2, P1 ;  /* 0x000000040d03b211 */ /* 0x000fca00008f140e */
[----:B------:R2:W-:Y:S04]  /*bb90*/  @!P3 ST.E.64 [R2.64], R24 ;  /* 0x000000180200b985 */ /* 0x0005e8000c101b08 */
.L_x_240:
[----:B------:R-:W-:Y:S05]  /*bba0*/  BSYNC B0 ;  /* 0x0000000000007941 */ /* 0x000fea0003800000 */
.L_x_239:
[----:B------:R-:W-:Y:S05]  /*bbb0*/  BRA.DIV ~URZ, `(.L_x_241) ;  /* 0x000031d27f007947 */ /* 0x000fea000b800000 */
[----:B--2---:R2:W1:Y:S04]  /*bbc0*/  SHFL.IDX PT, R4, R5, 0x1, 0x1c1f ;  /* 0x003c1f0005047f89 */ /* 0x00446800000e0000 */
[----:B----4-:R2:W4:Y:S02]  /*bbd0*/  SHFL.IDX PT, R0, R12, 0x1, 0x1c1f ;  /* 0x003c1f000c007f89 */ /* 0x01052400000e0000 */
.L_x_308:
[----:B------:R-:W-:Y:S05]  /*bbe0*/  @P0 BRA `(.L_x_236) ;  /* 0x000011d000000947 */ /* 0x000fea0003800000 */
[----:B------:R-:W5:Y:S04]  /*bbf0*/  LDL R10, [R1+0x50] ;  /* 0x00005000010a7983 */ /* 0x000f680000100800 */
[----:B--2---:R-:W2:Y:S04]  /*bc00*/  LDL R18, [R1+0x58] ;  /* 0x0000580001127983 */ /* 0x004ea80000100800 */
[----:B---3--:R-:W3:Y:S04]  /*bc10*/  LDL R14, [R1+0x54] ;  /* 0x00005400010e7983 */ /* 0x008ee80000100800 */
[----:B----4-:R-:W4:Y:S04]  /*bc20*/  LDL R12, [R1+0xb0] ;  /* 0x0000b000010c7983 */ /* 0x010f280000100800 */
[----:B------:R-:W4:Y:S04]  /*bc30*/  LDL R11, [R1+0x4c] ;  /* 0x00004c00010b7983 */ /* 0x000f280000100800 */
[----:B------:R-:W4:Y:S04]  /*bc40*/  LDL R16, [R1+0xb4] ;  /* 0x0000b40001107983 */ /* 0x000f280000100800 */
[----:B------:R-:W4:Y:S04]  /*bc50*/  LDL R15, [R1+0x48] ;  /* 0x00004800010f7983 */ /* 0x000f280000100800 */
[----:B-1----:R-:W4:Y:S04]  /*bc60*/  LDL R5, [R1+0x44] ;  /* 0x0000440001057983 */ /* 0x002f280000100800 */
[----:B------:R-:W4:Y:S04]  /*bc70*/  LDL R19, [R1+0xac] ;  /* 0x0000ac0001137983 */ /* 0x000f280000100800 */
        /* <DEDUP_REMOVED lines=9> */
[----:B------:R-:W4:Y:S01]  /*bd10*/  LDL R21, [R1+0x94] ;  /* 0x0000940001157983 */ /* 0x000f220000100800 */
[----:B-----5:R-:W-:-:S02]  /*bd20*/  ISETP.GE.AND P0, PT, R10, c[0x0][0x3c8], PT ;  /* 0x0000f2000a007a0c */ /* 0x020fc40003f06270 */
[----:B--2---:R-:W-:Y:S02]  /*bd30*/  ISETP.GE.AND P2, PT, R18, c[0x0][0x3c8], PT ;  /* 0x0000f20012007a0c */ /* 0x004fe40003f46270 */
[----:B---3--:R-:W-:-:S09]  /*bd40*/  ISETP.GE.AND P1, PT, R14, c[0x0][0x3c8], PT ;  /* 0x0000f2000e007a0c */ /* 0x008fd20003f26270 */
[C---:B------:R-:W-:Y:S02]  /*bd50*/  @!P0 LEA R2, P6, R10.reuse, R0, 0x2 ;  /* 0x000000000a028211 */ /* 0x040fe400078c10ff */
[----:B----4-:R-:W-:Y:S02]  /*bd60*/  ISETP.GE.AND P5, PT, R11, c[0x0][0x3c8], PT ;  /* 0x0000f2000b007a0c */ /* 0x010fe40003fa6270 */
[----:B------:R-:W-:Y:S01]  /*bd70*/  @!P0 LEA.HI.X R3, R10, R4, R12, 0x2, P6 ;  /* 0x000000040a038211 */ /* 0x000fe200030f140c */
[----:B------:R-:W-:Y:S01]  /*bd80*/  @!P2 IMAD.MOV.U32 R8, RZ, RZ, R0 ;  /* 0x000000ffff08a224 */ /* 0x000fe200078e0000 */
[----:B------:R-:W2:Y:S01]  /*bd90*/  LDL R10, [R1+0x30] ;  /* 0x00003000010a7983 */ /* 0x000ea20000100800 */
[----:B------:R-:W-:Y:S01]  /*bda0*/  @!P2 IMAD.MOV.U32 R9, RZ, RZ, R4 ;  /* 0x000000ffff09a224 */ /* 0x000fe200078e0004 */
[----:B------:R-:W-:Y:S02]  /*bdb0*/  @!P1 LEA R6, P3, R14, R0, 0x2 ;  /* 0x000000000e069211 */ /* 0x000fe400078610ff */
[----:B------:R-:W-:Y:S01]  /*bdc0*/  ISETP.GE.AND P4, PT, R15, c[0x0][0x3c8], PT ;  /* 0x0000f2000f007a0c */ /* 0x000fe20003f86270 */
[----:B------:R-:W-:Y:S01]  /*bdd0*/  @!P2 IMAD.WIDE R8, R18, 0x4, R8 ;  /* 0x000000041208a825 */ /* 0x000fe200078e0208 */
[----:B------:R-:W3:Y:S01]  /*bde0*/  LDL R12, [R1+0x20] ;  /* 0x00002000010c7983 */ /* 0x000ee20000100800 */
[----:B------:R-:W-:-:S03]  /*bdf0*/  @!P1 LEA.HI.X R7, R14, R4, R16, 0x2, P3 ;  /* 0x000000040e079211 */ /* 0x000fc600018f1410 */
[----:B------:R-:W4:Y:S01]  /*be00*/  LDL R18, [R1+0x2c] ;  /* 0x00002c0001127983 */ /* 0x000f220000100800 */
[----:B------:R-:W-:-:S03]  /*be10*/  ISETP.GE.AND P3, PT, R5, c[0x0][0x3c8], PT ;  /* 0x0000f20005007a0c */ /* 0x000fc60003f66270 */
[----:B------:R-:W5:Y:S04]  /*be20*/  LDL R16, [R1+0x28] ;  /* 0x0000280001107983 */ /* 0x000f680000100800 */
[----:B------:R-:W5:Y:S04]  /*be30*/  LDL R14, [R1+0x24] ;  /* 0x00002400010e7983 */ /* 0x000f680000100800 */
[----:B------:R1:W-:Y:S04]  /*be40*/  @!P2 ST.E.64 [R8.64], R92 ;  /* 0x0000005c0800a985 */ /* 0x0003e8000c101b08 */
[----:B------:R1:W-:Y:S04]  /*be50*/  @!P1 ST.E.64 [R6.64], R76 ;  /* 0x0000004c06009985 */ /* 0x0003e8000c101b08 */
[----:B------:R1:W-:Y:S02]  /*be60*/  @!P0 ST.E.64 [R2.64], R54 ;  /* 0x0000003602008985 */ /* 0x0003e4000c101b08 */
[----:B-1----:R-:W-:-:S04]  /*be70*/  @!P5 LEA R8, P6, R11, R0, 0x2 ;  /* 0x000000000b08d211 */ /* 0x002fc800078c10ff */
[----:B------:R-:W-:Y:S02]  /*be80*/  @!P5 LEA.HI.X R9, R11, R4, R19, 0x2, P6 ;  /* 0x000000040b09d211 */ /* 0x000fe400030f1413 */
[----:B------:R-:W5:Y:S01]  /*be90*/  LDL R11, [R1+0x90] ;  /* 0x00009000010b7983 */ /* 0x000f620000100800 */
[-C--:B------:R-:W-:Y:S02]  /*bea0*/  @!P4 LEA R6, P0, R15, R0.reuse, 0x2 ;  /* 0x000000000f06c211 */ /* 0x080fe400078010ff */
[----:B------:R-:W-:Y:S01]  /*beb0*/  @!P3 LEA R2, P6, R5, R0, 0x2 ;  /* 0x000000000502b211 */ /* 0x000fe200078c10ff */
[----:B------:R-:W5:Y:S01]  /*bec0*/  LDL R19, [R1+0x8c] ;  /* 0x00008c0001137983 */ /* 0x000f620000100800 */
[-C--:B------:R-:W-:Y:S02]  /*bed0*/  @!P4 LEA.HI.X R7, R15, R4.reuse, R17, 0x2, P0 ;  /* 0x000000040f07c211 */ /* 0x080fe400000f1411 */
[----:B------:R-:W-:Y:S01]  /*bee0*/  @!P3 LEA.HI.X R3, R5, R4, R13, 0x2, P6 ;  /* 0x000000040503b211 */ /* 0x000fe200030f140d */
[----:B------:R-:W5:Y:S04]  /*bef0*/  LDL R17, [R1+0x88] ;  /* 0x0000880001117983 */ /* 0x000f680000100800 */
[----:B------:R-:W5:Y:S04]  /*bf00*/  LDL R15, [R1+0x84] ;  /* 0x00008400010f7983 */ /* 0x000f680000100800 */
[----:B------:R-:W5:Y:S04]  /*bf10*/  LDL R13, [R1+0x80] ;  /* 0x00008000010d7983 */ /* 0x000f680000100800 */
[----:B------:R-:W5:Y:S01]  /*bf20*/  LDL R5, [R1+0x1c] ;  /* 0x00001c0001057983 */ /* 0x000f620000100800 */
[----:B------:R-:W-:-:S02]  /*bf30*/  ISETP.GE.AND P2, PT, R28, c[0x0][0x3c8], PT ;  /* 0x0000f2001c007a0c */ /* 0x000fc40003f46270 */
[----:B------:R-:W-:Y:S02]  /*bf40*/  ISETP.GE.AND P1, PT, R24, c[0x0][0x3c8], PT ;  /* 0x0000f20018007a0c */ /* 0x000fe40003f26270 */
[----:B------:R-:W-:Y:S01]  /*bf50*/  ISETP.GE.AND P0, PT, R22, c[0x0][0x3c8], PT ;  /* 0x0000f20016007a0c */ /* 0x000fe20003f06270 */
[----:B------:R1:W-:Y:S04]  /*bf60*/  @!P5 ST.E.64 [R8.64], R96 ;  /* 0x000000600800d985 */ /* 0x0003e8000c101b08 */
[----:B------:R1:W-:Y:S01]  /*bf70*/  @!P4 ST.E.64 [R6.64], R80 ;  /* 0x000000500600c985 */ /* 0x0003e2000c101b08 */
[----:B------:R-:W-:-:S03]  /*bf80*/  ISETP.GE.AND P4, PT, R20, c[0x0][0x3c8], PT ;  /* 0x0000f20014007a0c */ /* 0x000fc60003f86270 */
[----:B------:R1:W-:Y:S02]  /*bf90*/  @!P3 ST.E.64 [R2.64], R56 ;  /* 0x000000380200b985 */ /* 0x0003e4000c101b08 */
[-C--:B-1----:R-:W-:Y:S02]  /*bfa0*/  @!P2 LEA R8, P5, R28, R0.reuse, 0x2 ;  /* 0x000000001c08a211 */ /* 0x082fe400078a10ff */
[----:B------:R-:W-:Y:S02]  /*bfb0*/  @!P1 LEA R6, P6, R24, R0, 0x2 ;  /* 0x0000000018069211 */ /* 0x000fe400078c10ff */
[----:B------:R-:W-:Y:S02]  /*bfc0*/  @!P2 LEA.HI.X R9, R28, R4, R29, 0x2, P5 ;  /* 0x000000041c09a211 */ /* 0x000fe400028f141d */
[----:B------:R-:W-:Y:S02]  /*bfd0*/  @!P0 LEA R2, P3, R22, R0, 0x2 ;  /* 0x0000000016028211 */ /* 0x000fe400078610ff */
[----:B------:R-:W-:-:S02]  /*bfe0*/  @!P1 LEA.HI.X R7, R24, R4, R25, 0x2, P6 ;  /* 0x0000000418079211 */ /* 0x000fc400030f1419 */
[----:B------:R-:W-:Y:S01]  /*bff0*/  @!P0 LEA.HI.X R3, R22, R4, R23, 0x2, P3 ;  /* 0x0000000416038211 */ /* 0x000fe200018f1417 */
[----:B------:R-:W-:Y:S04]  /*c000*/  @!P2 ST.E.64 [R8.64], R102 ;  /* 0x000000660800a985 */ /* 0x000fe8000c101b08 */
[----:B------:R1:W-:Y:S04]  /*c010*/  @!P1 ST.E.64 [R6.64], R84 ;  /* 0x0000005406009985 */ /* 0x0003e8000c101b08 */
[----:B------:R2:W-:Y:S01]  /*c020*/  @!P0 ST.E.64 [R2.64], R42 ;  /* 0x0000002a02008985 */ /* 0x0005e2000c101b08 */
[----:B-1----:R-:W-:-:S04]  /*c030*/  @!P4 LEA R6, P0, R20, R0, 0x2 ;  /* 0x000000001406c211 */ /* 0x002fc800078010ff */
[----:B------:R-:W-:-:S05]  /*c040*/  @!P4 LEA.HI.X R7, R20, R4, R21, 0x2, P0 ;  /* 0x000000041407c211 */ /* 0x000fca00000f1415 */
[----:B------:R1:W-:Y:S01]  /*c050*/  @!P4 ST.E.64 [R6.64], R60 ;  /* 0x0000003c0600c985 */ /* 0x0003e2000c101b08 */
[----:B--2---:R-:W-:Y:S02]  /*c060*/  ISETP.GE.AND P5, PT, R10, c[0x0][0x3c8], PT ;  /* 0x0000f2000a007a0c */ /* 0x004fe40003fa6270 */
[----:B----4-:R-:W-:Y:S02]  /*c070*/  ISETP.GE.AND P3, PT, R18, c[0x0][0x3c8], PT ;  /* 0x0000f20012007a0c */ /* 0x010fe40003f66270 */
[----:B---3--:R-:W-:Y:S02]  /*c080*/  ISETP.GE.AND P0, PT, R12, c[0x0][0x3c8], PT ;  /* 0x0000f2000c007a0c */ /* 0x008fe40003f06270 */
[----:B-----5:R-:W-:Y:S02]  /*c090*/  ISETP.GE.AND P2, PT, R16, c[0x0][0x3c8], PT ;  /* 0x0000f20010007a0c */ /* 0x020fe40003f46270 */
[----:B------:R-:W-:-:S05]  /*c0a0*/  ISETP.GE.AND P1, PT, R14, c[0x0][0x3c8], PT ;  /* 0x0000f2000e007a0c */ /* 0x000fca0003f26270 */
[----:B------:R-:W-:-:S04]  /*c0b0*/  @!P5 LEA R2, P6, R10, R0, 0x2 ;  /* 0x000000000a02d211 */ /* 0x000fc800078c10ff */
[----:B------:R-:W-:Y:S02]  /*c0c0*/  @!P5 LEA.HI.X R3, R10, R4, R11, 0x2, P6 ;  /* 0x000000040a03d211 */ /* 0x000fe400030f140b */
[-C--:B------:R-:W-:Y:S02]  /*c0d0*/  @!P3 LEA R10, P4, R18, R0.reuse, 0x2 ;  /* 0x00000000120ab211 */ /* 0x080fe400078810ff */
[-C--:B------:R-:W-:Y:S01]  /*c0e0*/  @!P2 LEA R8, P6, R16, R0.reuse, 0x2 ;  /* 0x000000001008a211 */ /* 0x080fe200078c10ff */
[----:B------:R2:W-:Y:S01]  /*c0f0*/  @!P5 ST.E.64 [R2.64], R64 ;  /* 0x000000400200d985 */ /* 0x0005e2000c101b08 */
[----:B-1----:R-:W-:Y:S02]  /*c100*/  @!P1 LEA R6, P5, R14, R0, 0x2 ;  /* 0x000000000e069211 */ /* 0x002fe400078a10ff */
[-C--:B------:R-:W-:Y:S02]  /*c110*/  @!P3 LEA.HI.X R11, R18, R4.reuse, R19, 0x2, P4 ;  /* 0x00000004120bb211 */ /* 0x080fe400020f1413 */
[----:B------:R-:W-:-:S02]  /*c120*/  @!P2 LEA.HI.X R9, R16, R4, R17, 0x2, P6 ;  /* 0x000000041009a211 */ /* 0x000fc400030f1411 */
[----:B------:R-:W-:Y:S01]  /*c130*/  @!P1 LEA.HI.X R7, R14, R4, R15, 0x2, P5 ;  /* 0x000000040e079211 */ /* 0x000fe200028f140f */
[----:B------:R1:W-:Y:S04]  /*c140*/  @!P3 ST.E.64 [R10.64], R82 ;  /* 0x000000520a00b985 */ /* 0x0003e8000c101b08 */
[----:B------:R1:W-:Y:S04]  /*c150*/  @!P2 ST.E.64 [R8.64], R78 ;  /* 0x0000004e0800a985 */ /* 0x0003e8000c101b08 */
[----:B------:R1:W-:Y:S01]  /*c160*/  @!P1 ST.E.64 [R6.64], R74 ;  /* 0x0000004a06009985 */ /* 0x0003e2000c101b08 */
[----:B--2---:R-:W-:-:S04]  /*c170*/  @!P0 LEA R2, P4, R12, R0, 0x2 ;  /* 0x000000000c028211 */ /* 0x004fc800078810ff */
[----:B------:R-:W-:-:S05]  /*c180*/  @!P0 LEA.HI.X R3, R12, R4, R13, 0x2, P4 ;  /* 0x000000040c038211 */ /* 0x000fca00020f140d */
[----:B------:R1:W-:Y:S01]  /*c190*/  @!P0 ST.E.64 [R2.64], R52 ;  /* 0x0000003402008985 */ /* 0x0003e2000c101b08 */
[----:B------:R-:W-:-:S13]  /*c1a0*/  ISETP.GE.AND P0, PT, R5, c[0x0][0x3c8], PT ;  /* 0x0000f20005007a0c */ /* 0x000fda0003f06270 */
[----:B------:R-:W-:Y:S05]  /*c1b0*/  @P0 BRA `(.L_x_236) ;  /* 0x00000c0000000947 */ /* 0x000fea0003800000 */
[----:B------:R-:W2:Y:S01]  /*c1c0*/  LDL R12, [R1+0x7c] ;  /* 0x00007c00010c7983 */ /* 0x000ea20000100800 */
[----:B-1----:R-:W-:-:S04]  /*c1d0*/  LEA R2, P0, R5, R0, 0x2 ;  /* 0x0000000005027211 */ /* 0x002fc800078010ff */
[----:B--2---:R-:W-:-:S05]  /*c1e0*/  LEA.HI.X R3, R5, R4, R12, 0x2, P0 ;  /* 0x0000000405037211 */ /* 0x004fca00000f140c */
[----:B------:R1:W-:Y:S01]  /*c1f0*/  ST.E.64 [R2.64], R26 ;  /* 0x0000001a02007985 */ /* 0x0003e2000c101b08 */
[----:B------:R-:W-:Y:S05]  /*c200*/  BRA `(.L_x_236) ;  /* 0x00000bb000007947 */ /* 0x000fea0003800000 */
.L_x_221:
[----:B------:R-:W3:Y:S04]  /*c210*/  LDL.LU R4, [R1+0x8] ;  /* 0x0000080001047983 */ /* 0x000ee80000300800 */
[----:B------:R-:W4:Y:S01]  /*c220*/  LDL.LU R6, [R1+0xc] ;  /* 0x00000c0001067983 */ /* 0x000f220000300800 */
[----:B------:R-:W-:Y:S02]  /*c230*/  ISETP.NE.U32.AND P1, PT, RZ, c[0x0][0x508], PT ;  /* 0x00014200ff007a0c */ /* 0x000fe40003f25070 */
[----:B------:R-:W-:Y:S01]  /*c240*/  ISETP.NE.U32.AND P3, PT, RZ, c[0x0][0x500], PT ;  /* 0x00014000ff007a0c */ /* 0x000fe20003f65070 */
[----:B--2---:R-:W2:Y:S01]  /*c250*/  LDL.LU R0, [R1+0x10] ;  /* 0x0000100001007983 */ /* 0x004ea20000300800 */
[----:B------:R-:W-:Y:S01]  /*c260*/  ISETP.NE.AND.EX P1, PT, RZ, c[0x0][0x50c], PT, P1 ;  /* 0x00014300ff007a0c */ /* 0x000fe20003f25310 */
[----:B------:R-:W-:Y:S01]  /*c270*/  IMAD.MOV.U32 R8, RZ, RZ, RZ ;  /* 0x000000ffff087224 */ /* 0x000fe200078e00ff */
[----:B------:R-:W-:Y:S01]  /*c280*/  ISETP.NE.AND.EX P3, PT, RZ, c[0x0][0x504], PT, P3 ;  /* 0x00014100ff007a0c */ /* 0x000fe20003f65330 */
[----:B------:R-:W-:Y:S01]  /*c290*/  IMAD.MOV.U32 R20, RZ, RZ, c[0x0][0x388] ;  /* 0x0000e200ff147624 */ /* 0x000fe200078e00ff */
[----:B---3--:R-:W-:-:S09]  /*c2a0*/  IADD3 R2, P2, R4, c[0x0][0x500], RZ ;  /* 0x0001400004027a10 */ /* 0x008fd20007f5e0ff */
[----:B------:R-:W-:Y:S02]  /*c2b0*/  @P1 IADD3 R4, P0, R4, c[0x0][0x508], RZ ;  /* 0x0001420004041a10 */ /* 0x000fe40007f1e0ff */
[C---:B----4-:R-:W-:Y:S02]  /*c2c0*/  IADD3.X R3, R6.reuse, c[0x0][0x504], RZ, P2, !PT ;  /* 0x0001410006037a10 */ /* 0x050fe400017fe4ff */
[----:B-1----:R-:W-:-:S03]  /*c2d0*/  @P1 IADD3.X R5, R6, c[0x0][0x50c], RZ, P0, !PT ;  /* 0x0001430006051a10 */ /* 0x002fc600007fe4ff */
[----:B------:R1:W5:Y:S04]  /*c2e0*/  @P3 LDG.E R8, [R2.64] ;  /* 0x0000000802083981 */ /* 0x000368000c1e1900 */
[----:B------:R1:W5:Y:S01]  /*c2f0*/  @P1 LDG.E R20, [R4.64] ;  /* 0x0000000804141981 */ /* 0x000362000c1e1900 */
[----:B--2---:R-:W-:-:S04]  /*c300*/  ISETP.NE.AND P0, PT, R0, RZ, PT ;  /* 0x000000ff0000720c */ /* 0x004fc80003f05270 */
[----:B------:R-:W-:Y:S01]  /*c310*/  SEL R19, R0, c[0x0][0x3d4], P0 ;  /* 0x0000f50000137a07 */ /* 0x000fe20000000000 */
[----:B------:R-:W-:Y:S05]  /*c320*/  @P1 BRA `(.L_x_242) ;  /* 0x0000004000001947 */ /* 0x000fea0003800000 */
[----:B------:R-:W-:Y:S05]  /*c330*/  @!P3 BRA `(.L_x_242) ;  /* 0x000000300000b947 */ /* 0x000fea0003800000 */
[----:B------:R2:W3:Y:S04]  /*c340*/  LDG.E R0, [R2.64] ;  /* 0x0000000802007981 */ /* 0x0004e8000c1e1900 */
[----:B-12---:R-:W3:Y:S02]  /*c350*/  LDG.E R2, [R2.64+0x4] ;  /* 0x0000040802027981 */ /* 0x006ee4000c1e1900 */
[----:B---3-5:R-:W-:Y:S02]  /*c360*/  IADD3 R20, -R0, R2, RZ ;  /* 0x0000000200147210 */ /* 0x028fe40007ffe1ff */
.L_x_242:
[----:B-1----:R-:W2:Y:S04]  /*c370*/  LDL.LU R3, [R1+0x4] ;  /* 0x0000040001037983 */ /* 0x002ea80000300800 */
[----:B------:R-:W3:Y:S01]  /*c380*/  LDL.LU R0, [R1+0x14] ;  /* 0x0000140001007983 */ /* 0x000ee20000300800 */
[----:B------:R-:W-:Y:S01]  /*c390*/  BSSY B0, `(.L_x_243) ;  /* 0x0000038000007945 */ /* 0x000fe20003800000 */
[----:B------:R-:W-:-:S02]  /*c3a0*/  LOP3.LUT R9, R250, 0xffff, RZ, 0xc0, !PT ;  /* 0x0000fffffa097812 */ /* 0x000fc400078ec0ff */
[----:B------:R-:W1:Y:S01]  /*c3b0*/  S2R R2, SR_TID.X ;  /* 0x0000000000027919 */ /* 0x000e620000002100 */
[----:B-----5:R-:W-:Y:S02]  /*c3c0*/  SHF.R.S32.HI R18, RZ, 0x1f, R8 ;  /* 0x0000001fff127819 */ /* 0x020fe40000011408 */
[----:B-1----:R-:W-:Y:S02]  /*c3d0*/  ISETP.GT.AND P0, PT, R2, 0x7f, PT ;  /* 0x0000007f0200780c */ /* 0x002fe40003f04270 */
[----:B--2---:R-:W-:Y:S02]  /*c3e0*/  SEL R15, R3, RZ, !P3 ;  /* 0x000000ff030f7207 */ /* 0x004fe40005800000 */
[----:B---3--:R-:W-:-:S09]  /*c3f0*/  SEL R21, R0, RZ, !P3 ;  /* 0x000000ff00157207 */ /* 0x008fd20005800000 */
[----:B------:R-:W-:Y:S05]  /*c400*/  @P0 BRA `(.L_x_244) ;  /* 0x0000030000000947 */ /* 0x000fea0003800000 */
[----:B------:R-:W-:Y:S01]  /*c410*/  IMAD R0, R20, c[0x0][0x4e8], RZ ;  /* 0x00013a0014007a24 */ /* 0x000fe200078e02ff */
[----:B------:R-:W-:-:S04]  /*c420*/  LEA R14, R249, R2, 0x7 ;  /* 0x00000002f90e7211 */ /* 0x000fc800078e38ff */
[----:B------:R-:W-:-:S13]  /*c430*/  ISETP.GE.AND P0, PT, R14, R0, PT ;  /* 0x000000000e00720c */ /* 0x000fda0003f06270 */
[----:B------:R-:W-:Y:S05]  /*c440*/  @P0 BRA `(.L_x_244) ;  /* 0x000002c000000947 */ /* 0x000fea0003800000 */
[----:B------:R-:W2:Y:S01]  /*c450*/  LDL.LU R22, [R1+0x18] ;  /* 0x0000180001167983 */ /* 0x000ea20000300800 */
[----:B------:R-:W-:Y:S01]  /*c460*/  IMAD.MOV.U32 R0, RZ, RZ, 0x368 ;  /* 0x00000368ff007424 */ /* 0x000fe200078e00ff */
[----:B------:R-:W-:-:S04]  /*c470*/  ISETP.GT.AND P2, PT, R19, 0x1, PT ;  /* 0x000000011300780c */ /* 0x000fc80003f44270 */
[----:B------:R-:W-:-:S04]  /*c480*/  SEL R0, R0, 0x328, P2 ;  /* 0x0000032800007807 */ /* 0x000fc80001000000 */
[----:B------:R1:W3:Y:S08]  /*c490*/  LDC.64 R6, c[0x0][R0+0x170] ;  /* 0x00005c0000067b82 */ /* 0x0002f00000000a00 */
[----:B------:R1:W4:Y:S08]  /*c4a0*/  LDC.64 R4, c[0x0][R0+0x168] ;  /* 0x00005a0000047b82 */ /* 0x0003300000000a00 */
[----:B------:R1:W5:Y:S08]  /*c4b0*/  LDC.64 R12, c[0x0][R0+0x178] ;  /* 0x00005e00000c7b82 */ /* 0x0003700000000a00 */
[----:B------:R1:W2:Y:S02]  /*c4c0*/  LDC.64 R10, c[0x0][R0+0x160] ;  /* 0x00005800000a7b82 */ /* 0x0002a40000000a00 */
[----:B-1----:R-:W-:-:S02]  /*c4d0*/  IMAD.MOV.U32 R0, RZ, RZ, c[0x0][0x4e8] ;  /* 0x00013a00ff007624 */ /* 0x002fc400078e00ff */
[-C--:B---3--:R-:W-:Y:S02]  /*c4e0*/  IMAD R7, R7, R15.reuse, RZ ;  /* 0x0000000f07077224 */ /* 0x088fe400078e02ff */
[----:B------:R-:W-:Y:S01]  /*c4f0*/  IMAD.WIDE.U32 R2, R6, R15, RZ ;  /* 0x0000000f06027225 */ /* 0x000fe200078e00ff */
[----:B------:R-:W-:Y:S02]  /*c500*/  ISETP.NE.AND P0, PT, R0, 0x1, PT ;  /* 0x000000010000780c */ /* 0x000fe40003f05270 */
[----:B------:R-:W-:Y:S01]  /*c510*/  MOV R0, R14 ;  /* 0x0000000e00007202 */ /* 0x000fe20000000f00 */
[----:B------:R-:W-:Y:S02]  /*c520*/  IMAD R7, R6, R21, R7 ;  /* 0x0000001506077224 */ /* 0x000fe400078e0207 */
[-C--:B----4-:R-:W-:Y:S02]  /*c530*/  IMAD R16, R5, R9.reuse, RZ ;  /* 0x0000000905107224 */ /* 0x090fe400078e02ff */
[----:B------:R-:W-:Y:S01]  /*c540*/  IMAD.WIDE.U32 R4, R4, R9, RZ ;  /* 0x0000000904047225 */ /* 0x000fe200078e00ff */
[----:B------:R-:W-:-:S03]  /*c550*/  IADD3 R3, R3, R7, RZ ;  /* 0x0000000703037210 */ /* 0x000fc60007ffe0ff */
[----:B------:R-:W-:Y:S02]  /*c560*/  IMAD.IADD R16, R5, 0x1, R16 ;  /* 0x0000000105107824 */ /* 0x000fe400078e0210 */
[----:B------:R-:W-:-:S05]  /*c570*/  @P0 IMAD.HI.U32 R17, R14, c[0x0][0x4ec], RZ ;  /* 0x00013b000e110a27 */ /* 0x000fca00078e00ff */
[----:B------:R-:W-:Y:S02]  /*c580*/  @P0 SHF.R.U32.HI R0, RZ, c[0x0][0x4f0], R17 ;  /* 0x00013c00ff000a19 */ /* 0x000fe40000011611 */
[----:B------:R-:W-:-:S03]  /*c590*/  IADD3 R17, P1, P0, R2, R4, R8 ;  /* 0x0000000402117210 */ /* 0x000fc6000783e008 */
[----:B------:R-:W-:-:S04]  /*c5a0*/  IMAD.MOV R2, RZ, RZ, -R0 ;  /* 0x000000ffff027224 */ /* 0x000fc800078e0a00 */
[----:B------:R-:W-:Y:S01]  /*c5b0*/  IMAD R2, R2, c[0x0][0x4e8], R14 ;  /* 0x00013a0002027a24 */ /* 0x000fe200078e020e */
[----:B--2---:R-:W-:-:S05]  /*c5c0*/  SEL R6, R22, RZ, P2 ;  /* 0x000000ff16067207 */ /* 0x004fca0001000000 */
[-C--:B-----5:R-:W-:Y:S02]  /*c5d0*/  IMAD R7, R13, R6.reuse, RZ ;  /* 0x000000060d077224 */ /* 0x0a0fe400078e02ff */
[----:B------:R-:W-:Y:S01]  /*c5e0*/  IMAD.WIDE.U32 R4, R12, R6, RZ ;  /* 0x000000060c047225 */ /* 0x000fe200078e00ff */
[----:B------:R-:W-:Y:S02]  /*c5f0*/  IADD3.X R12, R3, R16, R18, P1, P0 ;  /* 0x00000010030c7210 */ /* 0x000fe40000fe0412 */
[----:B------:R-:W-:Y:S02]  /*c600*/  SHF.R.S32.HI R3, RZ, 0x1f, R0 ;  /* 0x0000001fff037819 */ /* 0x000fe40000011400 */
[----:B------:R-:W-:Y:S01]  /*c610*/  IADD3 R5, R5, R7, RZ ;  /* 0x0000000705057210 */ /* 0x000fe20007ffe0ff */
[----:B------:R-:W-:Y:S01]  /*c620*/  IMAD.MOV.U32 R7, RZ, RZ, c[0x0][0x4a8] ;  /* 0x00012a00ff077624 */ /* 0x000fe200078e00ff */
[----:B------:R-:W-:Y:S01]  /*c630*/  IADD3 R4, P1, P0, R0, R17, R4 ;  /* 0x0000001100047210 */ /* 0x000fe2000783e004 */
[----:B------:R-:W-:Y:S01]  /*c640*/  IMAD R0, R11, R2, RZ ;  /* 0x000000020b007224 */ /* 0x000fe200078e02ff */
[----:B------:R-:W-:-:S02]  /*c650*/  SHF.R.S32.HI R6, RZ, 0x1f, R2 ;  /* 0x0000001fff067819 */ /* 0x000fc40000011402 */
[----:B------:R-:W-:-:S03]  /*c660*/  IADD3.X R5, R3, R12, R5, P1, P0 ;  /* 0x0000000c03057210 */ /* 0x000fc60000fe0405 */
[C---:B------:R-:W-:Y:S02]  /*c670*/  IMAD R0, R10.reuse, R6, R0 ;  /* 0x000000060a007224 */ /* 0x040fe400078e0200 */
[----:B------:R-:W-:Y:S01]  /*c680*/  IMAD.WIDE.U32 R2, R10, R2, R4 ;  /* 0x000000020a027225 */ /* 0x000fe200078e0004 */
[----:B------:R-:W-:Y:S02]  /*c690*/  MOV R5, c[0x0][0x4ac] ;  /* 0x00012b0000057a02 */ /* 0x000fe40000000f00 */
[----:B------:R-:W-:Y:S01]  /*c6a0*/  SEL R4, R7, c[0x0][0x450], P2 ;  /* 0x0001140007047a07 */ /* 0x000fe20001000000 */
[----:B------:R-:W-:Y:S01]  /*c6b0*/  IMAD.IADD R0, R3, 0x1, R0 ;  /* 0x0000000103007824 */ /* 0x000fe200078e0200 */
[----:B------:R-:W-:Y:S02]  /*c6c0*/  SEL R5, R5, c[0x0][0x454], P2 ;  /* 0x0001150005057a07 */ /* 0x000fe40001000000 */
[----:B------:R-:W-:-:S04]  /*c6d0*/  LEA R4, P0, R2, R4, 0x2 ;  /* 0x0000000402047211 */ /* 0x000fc800078010ff */
[----:B------:R-:W-:Y:S02]  /*c6e0*/  LEA.HI.X R5, R2, R5, R0, 0x2, P0 ;  /* 0x0000000502057211 */ /* 0x000fe400000f1400 */
[----:B------:R-:W-:-:S05]  /*c6f0*/  MOV R0, 0xff800000 ;  /* 0xff80000000007802 */ /* 0x000fca0000000f00 */
[----:B------:R1:W-:Y:S02]  /*c700*/  STG.E [R4.64], R0 ;  /* 0x0000000004007986 */ /* 0x0003e4000c101908 */
.L_x_244:
[----:B------:R-:W-:Y:S05]  /*c710*/  BSYNC B0 ;  /* 0x0000000000007941 */ /* 0x000fea0003800000 */
.L_x_243:
[----:B------:R-:W-:-:S13]  /*c720*/  ISETP.GT.AND P0, PT, R19, 0x1, PT ;  /* 0x000000011300780c */ /* 0x000fda0003f04270 */
[----:B------:R-:W-:Y:S05]  /*c730*/  @P0 BRA `(.L_x_236) ;  /* 0x0000068000000947 */ /* 0x000fea0003800000 */
[----:B------:R-:W-:Y:S01]  /*c740*/  MOV R2, c[0x0][0x4e8] ;  /* 0x00013a0000027a02 */ /* 0x000fe20000000f00 */
[----:B-1----:R-:W-:Y:S01]  /*c750*/  IMAD R0, R18, c[0x0][0x3a0], RZ ;  /* 0x0000e80012007a24 */ /* 0x002fe200078e02ff */
[----:B------:R-:W-:Y:S01]  /*c760*/  LEA R4, R234, R235, 0x5 ;  /* 0x000000ebea047211 */ /* 0x000fe200078e28ff */
[----:B------:R-:W-:Y:S01]  /*c770*/  IMAD R5, R21, c[0x0][0x3f0], RZ ;  /* 0x0000fc0015057a24 */ /* 0x000fe200078e02ff */
[----:B------:R-:W-:Y:S01]  /*c780*/  ISETP.NE.AND P0, PT, R2, 0x1, PT ;  /* 0x000000010200780c */ /* 0x000fe20003f05270 */
[----:B------:R-:W-:Y:S01]  /*c790*/  IMAD.WIDE.U32 R2, R8, c[0x0][0x3a0], RZ ;  /* 0x0000e80008027a25 */ /* 0x000fe200078e00ff */
[----:B------:R-:W-:-:S03]  /*c7a0*/  LEA R4, R249, R4, 0x7 ;  /* 0x00000004f9047211 */ /* 0x000fc600078e38ff */
[----:B------:R-:W-:Y:S01]  /*c7b0*/  IMAD R8, R8, c[0x0][0x3a4], R0 ;  /* 0x0000e90008087a24 */ /* 0x000fe200078e0200 */
[----:B------:R-:W-:Y:S01]  /*c7c0*/  MOV R0, R4 ;  /* 0x0000000400007202 */ /* 0x000fe20000000f00 */
[----:B------:R-:W-:-:S03]  /*c7d0*/  IMAD R7, R15, c[0x0][0x3f4], R5 ;  /* 0x0000fd000f077a24 */ /* 0x000fc600078e0205 */
[----:B------:R-:W-:-:S03]  /*c7e0*/  IADD3 R3, R3, R8, RZ ;  /* 0x0000000803037210 */ /* 0x000fc60007ffe0ff */
[----:B------:R-:W-:-:S04]  /*c7f0*/  @P0 IMAD.HI.U32 R6, R4, c[0x0][0x4ec], RZ ;  /* 0x00013b0004060a27 */ /* 0x000fc800078e00ff */
[----:B------:R-:W-:Y:S01]  /*c800*/  IMAD.WIDE.U32 R2, R9, c[0x0][0x3e8], R2 ;  /* 0x0000fa0009027a25 */ /* 0x000fe200078e0002 */
[----:B------:R-:W-:-:S03]  /*c810*/  @P0 SHF.R.U32.HI R0, RZ, c[0x0][0x4f0], R6 ;  /* 0x00013c00ff000a19 */ /* 0x000fc60000011606 */
[----:B------:R-:W-:Y:S01]  /*c820*/  IMAD R3, R9, c[0x0][0x3ec], R3 ;  /* 0x0000fb0009037a24 */ /* 0x000fe200078e0203 */
[----:B------:R-:W-:Y:S02]  /*c830*/  SHF.R.S32.HI R6, RZ, 0x1f, R0 ;  /* 0x0000001fff067819 */ /* 0x000fe40000011400 */
[----:B------:R-:W-:Y:S01]  /*c840*/  IADD3 R5, -R0, RZ, RZ ;  /* 0x000000ff00057210 */ /* 0x000fe20007ffe1ff */
[----:B------:R-:W-:-:S04]  /*c850*/  IMAD.WIDE.U32 R2, R15, c[0x0][0x3f0], R2 ;  /* 0x0000fc000f027a25 */ /* 0x000fc800078e0002 */
[----:B------:R-:W-:Y:S01]  /*c860*/  IMAD R6, R6, c[0x0][0x3e0], RZ ;  /* 0x0000f80006067a24 */ /* 0x000fe200078e02ff */
[----:B------:R-:W-:Y:S01]  /*c870*/  IADD3 R3, R3, R7, RZ ;  /* 0x0000000703037210 */ /* 0x000fe20007ffe0ff */
[----:B------:R-:W-:Y:S02]  /*c880*/  IMAD R4, R5, c[0x0][0x4e8], R4 ;  /* 0x00013a0005047a24 */ /* 0x000fe400078e0204 */
        /* <DEDUP_REMOVED lines=12> */
.L_x_309:
[----:B------:R-:W-:Y:S05]  /*c950*/  BRA.DIV ~URZ, `(.L_x_246) ;  /* 0x000025727f007947 */ /* 0x000fea000b800000 */
[----:B------:R3:W4:Y:S02]  /*c960*/  SHFL.IDX PT, R0, R10, RZ, 0x181f ;  /* 0x00181fff0a007589 */ /* 0x00072400000e0000 */
.L_x_310:
[----:B------:R-:W-:Y:S01]  /*c970*/  IMAD R9, R20, c[0x0][0x4e8], RZ ;  /* 0x00013a0014097a24 */ /* 0x000fe200078e02ff */
        /* <DEDUP_REMOVED lines=10> */
[-C--:B--2---:R-:W-:Y:S02]  /*ca20*/  @!P1 LEA.HI.X R5, R231, R8.reuse, R12, 0x1, P3 ;  /* 0x00000008e7059211 */ /* 0x084fe400018f0c0c */
[----:B------:R-:W-:-:S03]  /*ca30*/  @!P0 LEA.HI.X R3, R238, R8, R11, 0x1, P2 ;  /* 0x00000008ee038211 */ /* 0x000fc600010f0c0b */
[----:B------:R2:W-:Y:S04]  /*ca40*/  @!P1 ST.E.128 [R4.64], RZ ;  /* 0x000000ff04009985 */ /* 0x0005e8000c101d08 */
[----:B------:R2:W-:Y:S02]  /*ca50*/  @!P0 ST.E.128 [R2.64], RZ ;  /* 0x000000ff02008985 */ /* 0x0005e4000c101d08 */
.L_x_248:
[----:B------:R-:W-:Y:S05]  /*ca60*/  BSYNC B0 ;  /* 0x0000000000007941 */ /* 0x000fea0003800000 */
.L_x_247:
[----:B------:R-:W-:Y:S05]  /*ca70*/  BRA.DIV ~URZ, `(.L_x_249) ;  /* 0x000024c27f007947 */ /* 0x000fea000b800000 */
[----:B--2---:R2:W1:Y:S04]  /*ca80*/  SHFL.IDX PT, R8, R7, 0x1, 0x181f ;  /* 0x00381f0007087f89 */ /* 0x00446800000e0000 */
[----:B----4-:R2:W4:Y:S02]  /*ca90*/  SHFL.IDX PT, R0, R10, 0x1, 0x181f ;  /* 0x00381f000a007f89 */ /* 0x01052400000e0000 */
.L_x_311:
[----:B------:R-:W-:Y:S01]  /*caa0*/  IADD3 R2, R6, 0x20, RZ ;  /* 0x0000002006027810 */ /* 0x000fe20007ffe0ff */
        /* <DEDUP_REMOVED lines=9> */
[-C--:B-1----:R-:W-:Y:S02]  /*cb40*/  @!P1 LEA.HI.X R5, R231, R8.reuse, R12, 0x1, P3 ;  /* 0x00000008e7059211 */ /* 0x082fe400018f0c0c */
[----:B------:R-:W-:-:S03]  /*cb50*/  @!P0 LEA.HI.X R3, R238, R8, R11, 0x1, P2 ;  /* 0x00000008ee038211 */ /* 0x000fc600010f0c0b */
[----:B------:R1:W-:Y:S04]  /*cb60*/  @!P1 ST.E.128 [R4.64], RZ ;  /* 0x000000ff04009985 */ /* 0x0003e8000c101d08 */
[----:B------:R1:W-:Y:S02]  /*cb70*/  @!P0 ST.E.128 [R2.64], RZ ;  /* 0x000000ff02008985 */ /* 0x0003e4000c101d08 */
.L_x_251:
[----:B------:R-:W-:Y:S05]  /*cb80*/  BSYNC B0 ;  /* 0x0000000000007941 */ /* 0x000fea0003800000 */
.L_x_250:
[----:B------:R-:W-:Y:S05]  /*cb90*/  BRA.DIV ~URZ, `(.L_x_252) ;  /* 0x000024727f007947 */ /* 0x000fea000b800000 */
[----:B-1----:R1:W2:Y:S02]  /*cba0*/  SHFL.IDX PT, R8, R7, 0x2, 0x181f ;  /* 0x00581f0007087f89 */ /* 0x0022a400000e0000 */
.L_x_312:
[----:B------:R-:W-:Y:S05]  /*cbb0*/  BRA.DIV ~URZ, `(.L_x_253) ;  /* 0x000024c27f007947 */ /* 0x000fea000b800000 */
[----:B----4-:R4:W1:Y:S02]  /*cbc0*/  SHFL.IDX PT, R0, R10, 0x2, 0x181f ;  /* 0x00581f000a007f89 */ /* 0x01086400000e0000 */
.L_x_313:
        /* <DEDUP_REMOVED lines=8> */
[CC--:B-1----:R-:W-:Y:S02]  /*cc50*/  @!P1 LEA R4, P3, R231.reuse, R0.reuse, 0x1 ;  /* 0x00000000e7049211 */ /* 0x0c2fe400078608ff */
[C---:B------:R-:W-:Y:S02]  /*cc60*/  @!P0 LEA R2, P2, R238.reuse, R0, 0x1 ;  /* 0x00000000ee028211 */ /* 0x040fe400078408ff */
[-C--:B--2---:R-:W-:Y:S02]  /*cc70*/  @!P1 LEA.HI.X R5, R231, R8.reuse, R12, 0x1, P3 ;  /* 0x00000008e7059211 */ /* 0x084fe400018f0c0c */
[----:B------:R-:W-:-:S03]  /*cc80*/  @!P0 LEA.HI.X R3, R238, R8, R11, 0x1, P2 ;  /* 0x00000008ee038211 */ /* 0x000fc600010f0c0b */
[----:B------:R1:W-:Y:S04]  /*cc90*/  @!P1 ST.E.128 [R4.64], RZ ;  /* 0x000000ff04009985 */ /* 0x0003e8000c101d08 */
[----:B------:R1:W-:Y:S02]  /*cca0*/  @!P0 ST.E.128 [R2.64], RZ ;  /* 0x000000ff02008985 */ /* 0x0003e4000c101d08 */
.L_x_255:
[----:B------:R-:W-:Y:S05]  /*ccb0*/  BSYNC B0 ;  /* 0x0000000000007941 */ /* 0x000fea0003800000 */
.L_x_254:
[----:B------:R-:W-:Y:S05]  /*ccc0*/  BRA.DIV ~URZ, `(.L_x_256) ;  /* 0x000024227f007947 */ /* 0x000fea000b800000 */
[----:B-12---:R-:W1:Y:S04]  /*ccd0*/  SHFL.IDX PT, R7, R7, 0x3, 0x181f ;  /* 0x00781f0007077f89 */ /* 0x006e6800000e0000 */
[----:B------:R2:W3:Y:S02]  /*cce0*/  SHFL.IDX PT, R0, R10, 0x3, 0x181f ;  /* 0x00781f000a007f89 */ /* 0x0004e400000e0000 */
.L_x_314:
[----:B------:R-:W-:-:S04]  /*ccf0*/  IADD3 R6, R6, 0x60, RZ ;  /* 0x0000006006067810 */ /* 0x000fc80007ffe0ff */
[----:B------:R-:W-:-:S13]  /*cd00*/  ISETP.GE.AND P0, PT, R6, R9, PT ;  /* 0x000000090600720c */ /* 0x000fda0003f06270 */
[----:B------:R-:W-:Y:S05]  /*cd10*/  @P0 BRA `(.L_x_236) ;  /* 0x000000a000000947 */ /* 0x000fea0003800000 */
[----:B------:R-:W-:Y:S02]  /*cd20*/  ISETP.GE.AND P1, PT, R231, c[0x0][0x3c8], PT ;  /* 0x0000f200e7007a0c */ /* 0x000fe40003f26270 */
[----:B------:R-:W-:Y:S02]  /*cd30*/  ISETP.GE.AND P0, PT, R238, c[0x0][0x3c8], PT ;  /* 0x0000f200ee007a0c */ /* 0x000fe40003f06270 */
[----:B--234-:R-:W-:Y:S02]  /*cd40*/  SHF.R.S32.HI R10, RZ, 0x1f, R231 ;  /* 0x0000001fff0a7819 */ /* 0x01cfe400000114e7 */
[----:B------:R-:W-:-:S07]  /*cd50*/  SHF.R.S32.HI R8, RZ, 0x1f, R238 ;  /* 0x0000001fff087819 */ /* 0x000fce00000114ee */
[CC--:B------:R-:W-:Y:S02]  /*cd60*/  @!P1 LEA R4, P3, R231.reuse, R0.reuse, 0x1 ;  /* 0x00000000e7049211 */ /* 0x0c0fe400078608ff */
[C---:B------:R-:W-:Y:S02]  /*cd70*/  @!P0 LEA R2, P2, R238.reuse, R0, 0x1 ;  /* 0x00000000ee028211 */ /* 0x040fe400078408ff */
[-C--:B-1----:R-:W-:Y:S02]  /*cd80*/  @!P1 LEA.HI.X R5, R231, R7.reuse, R10, 0x1, P3 ;  /* 0x00000007e7059211 */ /* 0x082fe400018f0c0a */
[----:B------:R-:W-:-:S03]  /*cd90*/  @!P0 LEA.HI.X R3, R238, R7, R8, 0x1, P2 ;  /* 0x00000007ee038211 */ /* 0x000fc600010f0c08 */
[----:B------:R1:W-:Y:S04]  /*cda0*/  @!P1 ST.E.128 [R4.64], RZ ;  /* 0x000000ff04009985 */ /* 0x0003e8000c101d08 */
[----:B------:R1:W-:Y:S02]  /*cdb0*/  @!P0 ST.E.128 [R2.64], RZ ;  /* 0x000000ff02008985 */ /* 0x0003e4000c101d08 */
.L_x_236:
[----:B------:R-:W-:Y:S05]  /*cdc0*/  BSYNC B1 ;  /* 0x0000000000017941 */ /* 0x000fea0003800000 */
.L_x_220:
[----:B------:R-:W-:-:S13]  /*cdd0*/  ISETP.NE.AND P0, PT, RZ, UR6, PT ;  /* 0x00000006ff007c0c */ /* 0x000fda000bf05270 */
[----:B------:R-:W-:Y:S01]  /*cde0*/  @P0 WARPSYNC 0xffffffff ;  /* 0xffffffff00000948 */ /* 0x000fe20003800000 */
[----:B------:R-:W-:Y:S06]  /*cdf0*/  @P0 BAR.SYNC.DEFER_BLOCKING 0x5, 0x100 ;  /* 0x0144000000000b1d */ /* 0x000fec0000010000 */
[----:B------:R-:W2:Y:S04]  /*ce00*/  @P0 LDS.128 R248, [0xf100] ;  /* 0x00f10000fff80984 */ /* 0x000ea80000000c00 */
[----:B------:R-:W-:Y:S06]  /*ce10*/  @P0 BAR.ARV 0x4, 0x100 ;  /* 0x0104000000000b1d */ /* 0x000fec0000002000 */
[----:B------:R-:W-:Y:S05]  /*ce20*/  @P0 BRA `(.L_x_257) ;  /* 0x00000ad000000947 */ /* 0x000fea0003800000 */
[----:B-1-34-:R-:W1:Y:S01]  /*ce30*/  S2R R0, SR_TID.X ;  /* 0x0000000000007919 */ /* 0x01ae620000002100 */
[----:B------:R-:W-:Y:S01]  /*ce40*/  IMAD.MOV.U32 R7, RZ, RZ, RZ ;  /* 0x000000ffff077224 */ /* 0x000fe200078e00ff */
[----:B-1----:R-:W-:-:S04]  /*ce50*/  LOP3.LUT R13, R0, 0x1f, RZ, 0xc0, !PT ;  /* 0x0000001f000d7812 */ /* 0x002fc800078ec0ff */
[----:B------:R-:W-:Y:S01]  /*ce60*/  ISETP.NE.AND P5, PT, R13, 0x1f, PT ;  /* 0x0000001f0d00780c */ /* 0x000fe20003fa5270 */
[----:B------:R-:W-:Y:S10]  /*ce70*/  BRA.DIV ~URZ, `(.L_x_258) ;  /* 0x000023427f007947 */ /* 0x000ff4000b800000 */
[----:B--2---:R1:W2:Y:S02]  /*ce80*/  SHFL.IDX PT, R9, R62, RZ, 0x1f ;  /* 0x00001fff3e097589 */ /* 0x0042a400000e0000 */
.L_x_315:
[----:B------:R-:W-:Y:S05]  /*ce90*/  BRA.DIV ~URZ, `(.L_x_259) ;  /* 0x000023927f007947 */ /* 0x000fea000b800000 */
[----:B------:R3:W4:Y:S02]  /*cea0*/  SHFL.IDX PT, R8, R62, 0x1, 0x1f ;  /* 0x00201f003e087f89 */ /* 0x00072400000e0000 */
.L_x_316:
[----:B------:R-:W-:Y:S02]  /*ceb0*/  IMAD.IADD R0, R251, 0x1, R13 ;  /* 0x00000001fb007824 */ /* 0x000fe400078e020d */
[----:B------:R-:W-:-:S03]  /*cec0*/  IMAD.MOV.U32 R6, RZ, RZ, RZ ;  /* 0x000000ffff067224 */ /* 0x000fc600078e00ff */
[----:B------:R-:W-:-:S13]  /*ced0*/  ISETP.GE.OR P0, PT, R0, c[0x0][0x53c], !P5 ;  /* 0x00014f0000007a0c */ /* 0x000fda0006f06670 */
[----:B------:R-:W-:Y:S01]  /*cee0*/  @!P0 IMAD.MOV.U32 R2, RZ, RZ, 0x4 ;  /* 0x00000004ff028424 */ /* 0x000fe200078e00ff */
[----:B------:R-:W-:-:S03]  /*cef0*/  @!P0 MOV R3, 0x4 ;  /* 0x0000000400038802 */ /* 0x000fc60000000f00 */
[----:B------:R-:W-:-:S04]  /*cf00*/  @!P0 IMAD.WIDE R4, R0, R2, c[0x0][0x580] ;  /* 0x0001600000048625 */ /* 0x000fc800078e0202 */
[----:B------:R-:W-:Y:S01]  /*cf10*/  @!P0 IMAD.WIDE R2, R0, R3, c[0x0][0x578] ;  /* 0x00015e0000028625 */ /* 0x000fe200078e0203 */
[----:B------:R-:W5:Y:S04]  /*cf20*/  @!P0 LDG.E R6, [R4.64] ;  /* 0x0000000804068981 */ /* 0x000f68000c1e1900 */
[----:B------:R-:W5:Y:S01]  /*cf30*/  @!P0 LDG.E R7, [R2.64] ;  /* 0x0000000802078981 */ /* 0x000f62000c1e1900 */
[C---:B------:R-:W-:Y:S02]  /*cf40*/  ISETP.GE.U32.AND P4, PT, R13.reuse, 0x10, PT ;  /* 0x000000100d00780c */ /* 0x040fe40003f86070 */
[C---:B------:R-:W-:Y:S02]  /*cf50*/  ISETP.GE.U32.AND P3, PT, R13.reuse, 0x8, PT ;  /* 0x000000080d00780c */ /* 0x040fe40003f66070 */
[----:B------:R-:W-:-:S02]  /*cf60*/  ISETP.GE.U32.AND P2, PT, R13, 0x4, PT ;  /* 0x000000040d00780c */ /* 0x000fc40003f46070 */
[C---:B------:R-:W-:Y:S02]  /*cf70*/  ISETP.GE.U32.AND P1, PT, R13.reuse, 0x2, PT ;  /* 0x000000020d00780c */ /* 0x040fe40003f26070 */
[----:B------:R-:W-:Y:S02]  /*cf80*/  ISETP.NE.AND P0, PT, R13, RZ, PT ;  /* 0x000000ff0d00720c */ /* 0x000fe40003f05270 */
[----:B------:R-:W-:Y:S01]  /*cf90*/  MOV R10, RZ ;  /* 0x000000ff000a7202 */ /* 0x000fe20000000f00 */
[----:B-----5:R-:W-:Y:S01]  /*cfa0*/  IMAD R0, R7, R6, RZ ;  /* 0x0000000607007224 */ /* 0x020fe200078e02ff */
[----:B------:R-:W-:Y:S07]  /*cfb0*/  BRA.DIV ~URZ, `(.L_x_260) ;  /* 0x000022e27f007947 */ /* 0x000fee000b800000 */
[----:B------:R1:W3:Y:S02]  /*cfc0*/  SHFL.UP PT, R4, R0, 0x1, RZ ;  /* 0x0420000000047989 */ /* 0x0002e400000e00ff */
.L_x_317:
[----:B---3--:R-:W-:-:S04]  /*cfd0*/  SEL R4, R4, RZ, P0 ;  /* 0x000000ff04047207 */ /* 0x008fc80000000000 */
[----:B-1----:R-:W-:Y:S01]  /*cfe0*/  IADD3 R0, R0, R4, RZ ;  /* 0x0000000400007210 */ /* 0x002fe20007ffe0ff */
[----:B------:R-:W-:Y:S05]  /*cff0*/  BRA.DIV ~URZ, `(.L_x_261) ;  /* 0x000022e27f007947 */ /* 0x000fea000b800000 */
[----:B------:R-:W1:Y:S02]  /*d000*/  SHFL.UP PT, R2, R0, 0x2, RZ ;  /* 0x0440000000027989 */ /* 0x000e6400000e00ff */
[----:B-1----:R-:W-:-:S05]  /*d010*/  SEL R2, R2, RZ, P1 ;  /* 0x000000ff02027207 */ /* 0x002fca0000800000 */
[----:B------:R-:W-:-:S05]  /*d020*/  IMAD.IADD R4, R0, 0x1, R2 ;  /* 0x0000000100047824 */ /* 0x000fca00078e0202 */
        /* <DEDUP_REMOVED lines=9> */
[----:B------:R1:W3:Y:S02]  /*d0c0*/  SHFL.IDX PT, R0, R4, 0x1f, 0x1f ;  /* 0x03e01f0004007f89 */ /* 0x0002e400000e0000 */
.L_x_318:
[----:B---3--:R-:W-:Y:S01]  /*d0d0*/  IMAD R0, R0, c[0x0][0x538], RZ ;  /* 0x00014e0000007a24 */ /* 0x008fe200078e02ff */
[----:B------:R-:W-:Y:S04]  /*d0e0*/  BSSY B1, `(.L_x_262) ;  /* 0x000007c000017945 */ /* 0x000fe80003800000 */
[----:B----4-:R-:W-:-:S04]  /*d0f0*/  IADD3 R8, R0, R8, RZ ;  /* 0x0000000800087210 */ /* 0x010fc80007ffe0ff */
[----:B--2---:R-:W-:-:S13]  /*d100*/  ISETP.GT.AND P6, PT, R8, R9, PT ;  /* 0x000000090800720c */ /* 0x004fda0003fc4270 */
[----:B------:R-:W-:Y:S05]  /*d110*/  @P6 BRA `(.L_x_263) ;  /* 0x0000024000006947 */ /* 0x000fea0003800000 */
.L_x_267:
[----:B------:R-:W-:-:S04]  /*d120*/  IADD3 R0, R251, 0x1f, RZ ;  /* 0x0000001ffb007810 */ /* 0x000fc80007ffe0ff */
[----:B------:R-:W-:-:S13]  /*d130*/  ISETP.GE.AND P6, PT, R0, c[0x0][0x53c], PT ;  /* 0x00014f0000007a0c */ /* 0x000fda0003fc6270 */
[----:B------:R-:W-:Y:S05]  /*d140*/  @P6 BRA `(.L_x_264) ;  /* 0x0000071000006947 */ /* 0x000fea0003800000 */
[----:B------:R-:W-:Y:S01]  /*d150*/  MOV R251, R0 ;  /* 0x0000000000fb7202 */ /* 0x000fe20000000f00 */
[----:B------:R-:W-:-:S03]  /*d160*/  CS2R R6, SRZ ;  /* 0x0000000000067805 */ /* 0x000fc6000001ff00 */
[----:B------:R-:W-:-:S04]  /*d170*/  IADD3 R0, R251, R13, RZ ;  /* 0x0000000dfb007210 */ /* 0x000fc80007ffe0ff */
[----:B------:R-:W-:-:S13]  /*d180*/  ISETP.GE.OR P6, PT, R0, c[0x0][0x53c], !P5 ;  /* 0x00014f0000007a0c */ /* 0x000fda0006fc6670 */
[----:B------:R-:W-:Y:S02]  /*d190*/  @!P6 MOV R2, 0x4 ;  /* 0x000000040002e802 */ /* 0x000fe40000000f00 */
[----:B------:R-:W-:-:S03]  /*d1a0*/  @!P6 MOV R3, 0x4 ;  /* 0x000000040003e802 */ /* 0x000fc60000000f00 */
[----:B-1----:R-:W-:-:S04]  /*d1b0*/  @!P6 IMAD.WIDE R4, R0, R2, c[0x0][0x580] ;  /* 0x000160000004e625 */ /* 0x002fc800078e0202 */
[----:B------:R-:W-:Y:S01]  /*d1c0*/  @!P6 IMAD.WIDE R2, R0, R3, c[0x0][0x578] ;  /* 0x00015e000002e625 */ /* 0x000fe200078e0203 */
[----:B------:R-:W2:Y:S04]  /*d1d0*/  @!P6 LDG.E R6, [R4.64] ;  /* 0x000000080406e981 */ /* 0x000ea8000c1e1900 */
[----:B------:R-:W2:Y:S02]  /*d1e0*/  @!P6 LDG.E R7, [R2.64] ;  /* 0x000000080207e981 */ /* 0x000ea4000c1e1900 */
[----:B--2---:R-:W-:Y:S01]  /*d1f0*/  IMAD R0, R7, R6, RZ ;  /* 0x0000000607007224 */ /* 0x004fe200078e02ff */
[----:B------:R-:W-:Y:S05]  /*d200*/  BRA.DIV ~URZ, `(.L_x_265) ;  /* 0x000022827f007947 */ /* 0x000fea000b800000 */
[----:B------:R1:W2:Y:S02]  /*d210*/  SHFL.UP PT, R2, R0, 0x1, RZ ;  /* 0x0420000000027989 */ /* 0x0002a400000e00ff */
.L_x_319:
[----:B--2---:R-:W-:-:S04]  /*d220*/  SEL R2, R2, RZ, P0 ;  /* 0x000000ff02027207 */ /* 0x004fc80000000000 */
        /* <DEDUP_REMOVED lines=14> */
[----:B------:R1:W2:Y:S02]  /*d310*/  SHFL.IDX PT, R0, R4, 0x1f, 0x1f ;  /* 0x03e01f0004007f89 */ /* 0x0002a400000e0000 */
.L_x_320:
[----:B--2---:R-:W-:-:S05]  /*d320*/  IMAD R0, R0, c[0x0][0x538], RZ ;  /* 0x00014e0000007a24 */ /* 0x004fca00078e02ff */
[----:B------:R-:W-:-:S04]  /*d330*/  IADD3 R8, R0, R8, RZ ;  /* 0x0000000800087210 */ /* 0x000fc80007ffe0ff */
[----:B------:R-:W-:-:S13]  /*d340*/  ISETP.GT.AND P6, PT, R8, R9, PT ;  /* 0x000000090800720c */ /* 0x000fda0003fc4270 */
[----:B-1----:R-:W-:Y:S05]  /*d350*/  @!P6 BRA `(.L_x_267) ;  /* 0xfffffdc00000e947 */ /* 0x002fea000383ffff */
.L_x_263:
[----:B------:R-:W-:-:S05]  /*d360*/  IADD3 R8, -R0, R8, RZ ;  /* 0x0000000800087210 */ /* 0x000fca0007ffe1ff */
[----:B------:R-:W-:-:S05]  /*d370*/  IMAD R0, R4, c[0x0][0x538], R8 ;  /* 0x00014e0004007a24 */ /* 0x000fca00078e0208 */
[----:B------:R-:W-:Y:S01]  /*d380*/  ISETP.GT.AND P0, PT, R0, R9, PT ;  /* 0x000000090000720c */ /* 0x000fe20003f04270 */
[----:B------:R-:W-:-:S12]  /*d390*/  BRA.DIV ~URZ, `(.L_x_268) ;  /* 0x000022f27f007947 */ /* 0x000fd8000b800000 */
[----:B------:R-:W-:-:S04]  /*d3a0*/  VOTE.ANY R0, PT, !P0 ;  /* 0x0000000000007806 */ /* 0x000fc800040e0100 */
.L_x_321:
[----:B------:R2:W3:Y:S01]  /*d3b0*/  POPC R11, R0 ;  /* 0x00000000000b7309 */ /* 0x0004e20000000000 */
[----:B------:R-:W-:Y:S05]  /*d3c0*/  BRA.DIV ~URZ, `(.L_x_269) ;  /* 0x000023027f007947 */ /* 0x000fea000b800000 */
[----:B---3--:R3:W4:Y:S04]  /*d3d0*/  SHFL.IDX PT, R6, R6, R11, 0x1f ;  /* 0x00001f0b06067589 */ /* 0x00872800000e0000 */
[----:B------:R3:W1:Y:S02]  /*d3e0*/  SHFL.IDX PT, R7, R7, R11, 0x1f ;  /* 0x00001f0b07077589 */ /* 0x00066400000e0000 */
.L_x_322:
[----:B------:R-:W-:Y:S01]  /*d3f0*/  ISETP.NE.AND P0, PT, R0, RZ, PT ;  /* 0x000000ff0000720c */ /* 0x000fe20003f05270 */
[----:B------:R-:W-:-:S12]  /*d400*/  BSSY B0, `(.L_x_270) ;  /* 0x0000005000007945 */ /* 0x000fd80003800000 */
[----:B------:R-:W-:Y:S05]  /*d410*/  @!P0 BRA `(.L_x_271) ;  /* 0x0000003000008947 */ /* 0x000fea0003800000 */
[----:B--2---:R-:W-:Y:S01]  /*d420*/  IADD3 R0, R11, -0x1, RZ ;  /* 0xffffffff0b007810 */ /* 0x004fe20007ffe0ff */
[----:B------:R-:W-:Y:S05]  /*d430*/  BRA.DIV ~URZ, `(.L_x_272) ;  /* 0x000023627f007947 */ /* 0x000fea000b800000 */
[----:B------:R2:W3:Y:S02]  /*d440*/  SHFL.IDX PT, R10, R4, R0, 0x1f ;  /* 0x00001f00040a7589 */ /* 0x0004e400000e0000 */
.L_x_271:
[----:B------:R-:W-:Y:S05]  /*d450*/  BSYNC B0 ;  /* 0x0000000000007941 */ /* 0x000fea0003800000 */
.L_x_270:
[-C--:B-12-4-:R-:W-:Y:S01]  /*d460*/  IABS R4, R6.reuse ;  /* 0x0000000600047213 */ /* 0x096fe20000000000 */
[----:B---3--:R-:W-:Y:S01]  /*d470*/  IMAD R248, R10, c[0x0][0x538], R8 ;  /* 0x00014e000af87a24 */ /* 0x008fe200078e0208 */
[----:B------:R-:W-:Y:S01]  /*d480*/  IABS R0, R7 ;  /* 0x0000000700007213 */ /* 0x000fe20000000000 */
[----:B------:R-:W-:Y:S01]  /*d490*/  IMAD.IADD R251, R11, 0x1, R251 ;  /* 0x000000010bfb7824 */ /* 0x000fe200078e02fb */
[----:B------:R-:W1:Y:S01]  /*d4a0*/  I2F.RP R2, R4 ;  /* 0x0000000400027306 */ /* 0x000e620000209400 */
[----:B------:R-:W-:Y:S02]  /*d4b0*/  IMAD.IADD R10, R9, 0x1, -R248 ;  /* 0x00000001090a7824 */ /* 0x000fe400078e0af8 */
[----:B------:R-:W-:Y:S01]  /*d4c0*/  IMAD.MOV.U32 R5, RZ, RZ, R0 ;  /* 0x000000ffff057224 */ /* 0x000fe200078e0000 */
[----:B------:R-:W-:Y:S02]  /*d4d0*/  IABS R0, R6 ;  /* 0x0000000600007213 */ /* 0x000fe40000000000 */
[----:B------:R-:W-:-:S02]  /*d4e0*/  IABS R9, R10 ;  /* 0x0000000a00097213 */ /* 0x000fc40000000000 */
[----:B------:R-:W-:Y:S01]  /*d4f0*/  I2F.RP R12, R5 ;  /* 0x00000005000c7306 */ /* 0x000fe20000209400 */
[----:B------:R-:W-:-:S07]  /*d500*/  IMAD.MOV R0, RZ, RZ, -R0 ;  /* 0x000000ffff007224 */ /* 0x000fce00078e0a00 */
[----:B-1----:R-:W1:Y:S02]  /*d510*/  MUFU.RCP R2, R2 ;  /* 0x0000000200027308 */ /* 0x002e640000001000 */
[----:B-1----:R-:W-:-:S06]  /*d520*/  IADD3 R2, R2, 0xffffffe, RZ ;  /* 0x0ffffffe02027810 */ /* 0x002fcc0007ffe0ff */
[----:B------:R-:W1:Y:S02]  /*d530*/  F2I.FTZ.U32.TRUNC.NTZ R3, R2 ;  /* 0x0000000200037305 */ /* 0x000e64000021f000 */
[----:B-1----:R-:W-:-:S04]  /*d540*/  IMAD.MOV R2, RZ, RZ, -R3 ;  /* 0x000000ffff027224 */ /* 0x002fc800078e0a03 */
[----:B------:R-:W-:Y:S01]  /*d550*/  IMAD R8, R2, R4, RZ ;  /* 0x0000000402087224 */ /* 0x000fe200078e02ff */
[----:B------:R-:W-:-:S05]  /*d560*/  MOV R2, RZ ;  /* 0x000000ff00027202 */ /* 0x000fca0000000f00 */
[----:B------:R-:W-:-:S04]  /*d570*/  IMAD.HI.U32 R8, R3, R8, R2 ;  /* 0x0000000803087227 */ /* 0x000fc800078e0002 */
[----:B------:R-:W-:Y:S02]  /*d580*/  IMAD.MOV.U32 R2, RZ, RZ, R9 ;  /* 0x000000ffff027224 */ /* 0x000fe400078e0009 */
[----:B------:R-:W-:Y:S02]  /*d590*/  IMAD.MOV.U32 R3, RZ, RZ, R0 ;  /* 0x000000ffff037224 */ /* 0x000fe400078e0000 */
[----:B------:R-:W-:-:S04]  /*d5a0*/  IMAD.HI.U32 R0, R8, R2, RZ ;  /* 0x0000000208007227 */ /* 0x000fc800078e00ff */
[----:B------:R-:W-:Y:S02]  /*d5b0*/  IMAD R2, R0, R3, R2 ;  /* 0x0000000300027224 */ /* 0x000fe400078e0202 */
[----:B------:R-:W1:Y:S03]  /*d5c0*/  MUFU.RCP R3, R12 ;  /* 0x0000000c00037308 */ /* 0x000e660000001000 */
[----:B------:R-:W-:Y:S02]  /*d5d0*/  ISETP.GT.U32.AND P1, PT, R4, R2, PT ;  /* 0x000000020400720c */ /* 0x000fe40003f24070 */
[----:B-1----:R-:W-:-:S11]  /*d5e0*/  IADD3 R3, R3, 0xffffffe, RZ ;  /* 0x0ffffffe03037810 */ /* 0x002fd60007ffe0ff */
[-C--:B------:R-:W-:Y:S02]  /*d5f0*/  @!P1 IADD3 R2, R2, -R4.reuse, RZ ;  /* 0x8000000402029210 */ /* 0x080fe40007ffe0ff */
[----:B------:R-:W-:Y:S01]  /*d600*/  @!P1 IADD3 R0, R0, 0x1, RZ ;  /* 0x0000000100009810 */ /* 0x000fe20007ffe0ff */
[----:B------:R-:W1:Y:S01]  /*d610*/  F2I.FTZ.U32.TRUNC.NTZ R3, R3 ;  /* 0x0000000300037305 */ /* 0x000e62000021f000 */
[----:B------:R-:W-:Y:S02]  /*d620*/  ISETP.GE.U32.AND P2, PT, R2, R4, PT ;  /* 0x000000040200720c */ /* 0x000fe40003f46070 */
[----:B------:R-:W-:Y:S02]  /*d630*/  LOP3.LUT R2, R10, R6, RZ, 0x3c, !PT ;  /* 0x000000060a027212 */ /* 0x000fe400078e3cff */
[----:B------:R-:W-:Y:S02]  /*d640*/  ISETP.NE.AND P1, PT, R6, RZ, PT ;  /* 0x000000ff0600720c */ /* 0x000fe40003f25270 */
[----:B------:R-:W-:-:S07]  /*d650*/  ISETP.GE.AND P0, PT, R2, RZ, PT ;  /* 0x000000ff0200720c */ /* 0x000fce0003f06270 */
[----:B------:R-:W-:Y:S01]  /*d660*/  @P2 IADD3 R0, R0, 0x1, RZ ;  /* 0x0000000100002810 */ /* 0x000fe20007ffe0ff */
[----:B-1----:R-:W-:-:S04]  /*d670*/  IMAD.MOV R2, RZ, RZ, -R3 ;  /* 0x000000ffff027224 */ /* 0x002fc800078e0a03 */
[----:B------:R-:W-:Y:S01]  /*d680*/  IMAD.MOV.U32 R4, RZ, RZ, R2 ;  /* 0x000000ffff047224 */ /* 0x000fe200078e0002 */
[----:B------:R-:W-:Y:S01]  /*d690*/  IABS R2, R7 ;  /* 0x0000000700027213 */ /* 0x000fe20000000000 */
[----:B------:R-:W-:Y:S01]  /*d6a0*/  @!P0 IMAD.MOV R0, RZ, RZ, -R0 ;  /* 0x000000ffff008224 */ /* 0x000fe200078e0a00 */
[----:B------:R-:W-:Y:S01]  /*d6b0*/  @!P1 LOP3.LUT R0, RZ, R6, RZ, 0x33, !PT ;  /* 0x00000006ff009212 */ /* 0x000fe200078e33ff */
[----:B------:R-:W-:Y:S01]  /*d6c0*/  IMAD R4, R4, R5, RZ ;  /* 0x0000000504047224 */ /* 0x000fe200078e02ff */
[----:B------:R-:W-:Y:S01]  /*d6d0*/  IADD3 R8, RZ, -R2, RZ ;  /* 0x80000002ff087210 */ /* 0x000fe20007ffe0ff */
[----:B------:R-:W-:Y:S01]  /*d6e0*/  IMAD.MOV.U32 R2, RZ, RZ, RZ ;  /* 0x000000ffff027224 */ /* 0x000fe200078e00ff */
[----:B------:R-:W-:Y:S01]  /*d6f0*/  IABS R9, R0 ;  /* 0x0000000000097213 */ /* 0x000fe20000000000 */
[----:B------:R-:W-:Y:S02]  /*d700*/  IMAD R6, R0, R6, RZ ;  /* 0x0000000600067224 */ /* 0x000fe400078e02ff */
[----:B------:R-:W-:Y:S01]  /*d710*/  IMAD.HI.U32 R2, R3, R4, R2 ;  /* 0x0000000403027227 */ /* 0x000fe200078e0002 */
[----:B------:R-:W-:-:S02]  /*d720*/  MOV R4, R8 ;  /* 0x0000000800047202 */ /* 0x000fc40000000f00 */
[----:B------:R-:W-:Y:S01]  /*d730*/  IADD3 R249, R10, -R6, RZ ;  /* 0x800000060af97210 */ /* 0x000fe20007ffe0ff */
[----:B------:R-:W-:-:S04]  /*d740*/  IMAD.MOV.U32 R3, RZ, RZ, R9 ;  /* 0x000000ffff037224 */ /* 0x000fc800078e0009 */
        /* <DEDUP_REMOVED lines=11> */
[----:B------:R-:W-:-:S04]  /*d800*/  @!P1 LOP3.LUT R2, RZ, R7, RZ, 0x33, !PT ;  /* 0x00000007ff029212 */ /* 0x000fc800078e33ff */
[----:B------:R-:W-:Y:S01]  /*d810*/  IADD3 R3, -R2, RZ, RZ ;  /* 0x000000ff02037210 */ /* 0x000fe20007ffe1ff */
[----:B------:R-:W-:-:S04]  /*d820*/  IMAD R2, R7, 0x1000000, R2 ;  /* 0x0100000007027824 */ /* 0x000fc800078e0202 */
[----:B------:R-:W-:-:S04]  /*d830*/  IMAD R0, R7, R3, R0 ;  /* 0x0000000307007224 */ /* 0x000fc800078e0200 */
[----:B------:R-:W-:Y:S01]  /*d840*/  IMAD R250, R0, 0x10000, R2 ;  /* 0x0001000000fa7824 */ /* 0x000fe200078e0202 */
[----:B------:R-:W-:Y:S05]  /*d850*/  BRA `(.L_x_273) ;  /* 0x0000004000007947 */ /* 0x000fea0003800000 */
.L_x_264:
[----:B------:R-:W-:Y:S01]  /*d860*/  IMAD.MOV.U32 R248, RZ, RZ, R9 ;  /* 0x000000fffff87224 */ /* 0x000fe200078e0009 */
[----:B------:R-:W-:Y:S01]  /*d870*/  MOV R250, RZ ;  /* 0x000000ff00fa7202 */ /* 0x000fe20000000f00 */
[----:B------:R-:W-:Y:S01]  /*d880*/  IMAD.MOV.U32 R249, RZ, RZ, RZ ;  /* 0x000000fffff97224 */ /* 0x000fe200078e00ff */
[----:B------:R-:W-:Y:S02]  /*d890*/  MOV R251, c[0x0][0x53c] ;  /* 0x00014f0000fb7a02 */ /* 0x000fe40000000f00 */
.L_x_273:
[----:B------:R-:W-:Y:S05]  /*d8a0*/  BSYNC B1 ;  /* 0x0000000000017941 */ /* 0x000fea0003800000 */
.L_x_262:
[----:B------:R-:W-:Y:S01]  /*d8b0*/  WARPSYNC 0xffffffff ;  /* 0xffffffff00007948 */ /* 0x000fe20003800000 */
[----:B------:R-:W-:Y:S01]  /*d8c0*/  BAR.SYNC.DEFER_BLOCKING 0x4, 0x100 ;  /* 0x0104000000007b1d */ /* 0x000fe20000010000 */
[----:B------:R-:W-:-:S13]  /*d8d0*/  ISETP.NE.AND P0, PT, R13, RZ, PT ;  /* 0x000000ff0d00720c */ /* 0x000fda0003f05270 */
[----:B------:R2:W-:Y:S04]  /*d8e0*/  @!P0 STS.128 [0xf100], R248 ;  /* 0x00f100f8ff008388 */ /* 0x0005e80000000c00 */
[----:B------:R-:W-:Y:S06]  /*d8f0*/  BAR.ARV 0x5, 0x100 ;  /* 0x0144000000007b1d */ /* 0x000fec0000002000 */
.L_x_257:
[----:B--2---:R-:W-:-:S13]  /*d900*/  ISETP.GE.AND P0, PT, R251, c[0x0][0x53c], PT ;  /* 0x00014f00fb007a0c */ /* 0x004fda0003f06270 */
[----:B-1-34-:R-:W-:Y:S01]  /*d910*/  @P0 CALL.REL.NOINC `(.L_x_274) ;  /* 0x0000001000000944 */ /* 0x01afe20003c00000 */
[----:B------:R-:W-:Y:S05]  /*d920*/  BRA `(.L_x_275) ;  /* 0xffff3da000007947 */ /* 0x000fea000383ffff */
.L_x_274:
[----:B------:R-:W-:Y:S05]  /*d930*/  EXIT ;  /* 0x000000000000794d */ /* 0x000fea0003800000 */
.L_x_167:
[----:B------:R-:W-:Y:S01]  /*d940*/  IMAD.MOV.U32 R0, RZ, RZ, R5 ;  /* 0x000000ffff007224 */ /* 0x000fe200078e0005 */
[----:B------:R-:W-:Y:S02]  /*d950*/  MOV R2, 0x1 ;  /* 0x0000000100027802 */ /* 0x000fe40000000f00 */
[----:B------:R-:W-:Y:S02]  /*d960*/  MOV R3, 0xd980 ;  /* 0x0000d98000037802 */ /* 0x000fe40000000f00 */
[----:B-1----:R-:W-:Y:S05]  /*d970*/  CALL.REL.NOINC `($__internal_4_$__cuda_sm70_shflsync_up_p) ;  /* 0x00001f4000007944 */ /* 0x002fea0003c00000 */
[----:B------:R-:W-:Y:S01]  /*d980*/  MOV R0, R4 ;  /* 0x0000000400007202 */ /* 0x000fe20000000f00 */
[----:B------:R-:W-:Y:S05]  /*d990*/  BRA `(.L_x_276) ;  /* 0xffff2ab000007947 */ /* 0x000fea000383ffff */
.L_x_168:
[----:B------:R-:W-:Y:S01]  /*d9a0*/  IMAD.MOV.U32 R0, RZ, RZ, R5 ;  /* 0x000000ffff007224 */ /* 0x000fe200078e0005 */
[----:B------:R-:W-:Y:S02]  /*d9b0*/  MOV R2, 0x2 ;  /* 0x0000000200027802 */ /* 0x000fe40000000f00 */
[----:B------:R-:W-:Y:S02]  /*d9c0*/  MOV R3, 0xd9e0 ;  /* 0x0000d9e000037802 */ /* 0x000fe40000000f00 */
[----:B-1----:R-:W-:Y:S05]  /*d9d0*/  CALL.REL.NOINC `($__internal_4_$__cuda_sm70_shflsync_up_p) ;  /* 0x00001ee000007944 */ /* 0x002fea0003c00000 */
[----:B------:R-:W-:Y:S01]  /*d9e0*/  SEL R0, R4, RZ, P4 ;  /* 0x000000ff04007207 */ /* 0x000fe20002000000 */
[----:B------:R-:W-:Y:S01]  /*d9f0*/  IMAD.MOV.U32 R2, RZ, RZ, 0x4 ;  /* 0x00000004ff027424 */ /* 0x000fe200078e00ff */
[----:B------:R-:W-:-:S03]  /*da00*/  MOV R3, 0xda30 ;  /* 0x0000da3000037802 */ /* 0x000fc60000000f00 */
[----:B------:R-:W-:Y:S02]  /*da10*/  IMAD.IADD R0, R5, 0x1, R0 ;  /* 0x0000000105007824 */ /* 0x000fe400078e0200 */
[----:B------:R-:W-:Y:S05]  /*da20*/  CALL.REL.NOINC `($__internal_4_$__cuda_sm70_shflsync_up_p) ;  /* 0x00001e9000007944 */ /* 0x000fea0003c00000 */
        /* <DEDUP_REMOVED lines=12> */
[----:B------:R-:W-:Y:S02]  /*daf0*/  MOV R3, 0x1f ;  /* 0x0000001f00037802 */ /* 0x000fe40000000f00 */
[----:B------:R-:W-:Y:S01]  /*db00*/  MOV R2, 0xdb40 ;  /* 0x0000db4000027802 */ /* 0x000fe20000000f00 */
[----:B------:R-:W-:-:S04]  /*db10*/  IMAD.IADD R4, R0, 0x1, R4 ;  /* 0x0000000100047824 */ /* 0x000fc800078e0204 */
[----:B------:R-:W-:Y:S02]  /*db20*/  IMAD.MOV.U32 R207, RZ, RZ, R4 ;  /* 0x000000ffffcf7224 */ /* 0x000fe400078e0004 */
[----:B------:R-:W-:Y:S05]  /*db30*/  CALL.REL.NOINC `($__internal_3_$__cuda_sm70_shflsync_idx_p) ;  /* 0x00001d3000007944 */ /* 0x000fea0003c00000 */
[----:B------:R-:W-:Y:S01]  /*db40*/  MOV R0, R206 ;  /* 0x000000ce00007202 */ /* 0x000fe20000000f00 */
[----:B------:R-:W-:Y:S05]  /*db50*/  BRA `(.L_x_277) ;  /* 0xffff29f000007947 */ /* 0x000fea000383ffff */
.L_x_170:
[----:B------:R-:W-:Y:S02]  /*db60*/  SEL R0, RZ, 0x1, P0 ;  /* 0x00000001ff007807 */ /* 0x000fe40000000000 */
[----:B------:R-:W-:Y:S02]  /*db70*/  MOV R2, 0xdb90 ;  /* 0x0000db9000027802 */ /* 0x000fe40000000f00 */
[----:B-1----:R-:W-:Y:S05]  /*db80*/  CALL.REL.NOINC `($__internal_5_$__cuda_sm70_votesync_ballot) ;  /* 0x00001da000007944 */ /* 0x002fea0003c00000 */
[----:B------:R-:W-:Y:S05]  /*db90*/  BRA `(.L_x_278) ;  /* 0xffff2a4000007947 */ /* 0x000fea000383ffff */
.L_x_171:
[----:B------:R-:W-:Y:S01]  /*dba0*/  IMAD.MOV.U32 R207, RZ, RZ, R8 ;  /* 0x000000ffffcf7224 */ /* 0x000fe200078e0008 */
[----:B--2---:R-:W-:Y:S01]  /*dbb0*/  MOV R206, R251 ;  /* 0x000000fb00ce7202 */ /* 0x004fe20000000f00 */
[----:B------:R-:W-:Y:S01]  /*dbc0*/  IMAD.MOV.U32 R3, RZ, RZ, 0x1f ;  /* 0x0000001fff037424 */ /* 0x000fe200078e00ff */
[----:B------:R-:W-:Y:S02]  /*dbd0*/  MOV R2, 0xdbf0 ;  /* 0x0000dbf000027802 */ /* 0x000fe40000000f00 */
[----:B-1----:R-:W-:Y:S05]  /*dbe0*/  CALL.REL.NOINC `($__internal_3_$__cuda_sm70_shflsync_idx_p) ;  /* 0x00001c8000007944 */ /* 0x002fea0003c00000 */
[----:B------:R-:W-:Y:S01]  /*dbf0*/  IMAD.MOV.U32 R11, RZ, RZ, R206 ;  /* 0x000000ffff0b7224 */ /* 0x000fe200078e00ce */
[----:B------:R-:W-:Y:S01]  /*dc00*/  MOV R207, R7 ;  /* 0x0000000700cf7202 */ /* 0x000fe20000000f00 */
[----:B------:R-:W-:Y:S01]  /*dc10*/  IMAD.MOV.U32 R6, RZ, RZ, RZ ;  /* 0x000000ffff067224 */ /* 0x000fe200078e00ff */
[----:B------:R-:W-:Y:S01]  /*dc20*/  MOV R206, R251 ;  /* 0x000000fb00ce7202 */ /* 0x000fe20000000f00 */
[----:B------:R-:W-:Y:S01]  /*dc30*/  IMAD.MOV.U32 R3, RZ, RZ, 0x1f ;  /* 0x0000001fff037424 */ /* 0x000fe200078e00ff */
[----:B------:R-:W-:-:S02]  /*dc40*/  MOV R2, 0xdc60 ;  /* 0x0000dc6000027802 */ /* 0x000fc40000000f00 */
[----:B------:R-:W-:Y:S05]  /*dc50*/  CALL.REL.NOINC `($__internal_3_$__cuda_sm70_shflsync_idx_p) ;  /* 0x00001c1000007944 */ /* 0x000fea0003c00000 */
[----:B------:R-:W-:Y:S01]  /*dc60*/  MOV R10, R206 ;  /* 0x000000ce000a7202 */ /* 0x000fe20000000f00 */
[----:B------:R-:W-:Y:S05]  /*dc70*/  BRA `(.L_x_279) ;  /* 0xffff29b000007947 */ /* 0x000fea000383ffff */
.L_x_174:
[----:B------:R-:W-:Y:S01]  /*dc80*/  IMAD.MOV.U32 R207, RZ, RZ, R4 ;  /* 0x000000ffffcf7224 */ /* 0x000fe200078e0004 */
[----:B------:R-:W-:-:S02]  /*dc90*/  MOV R3, 0x1f ;  /* 0x0000001f00037802 */ /* 0x000fc40000000f00 */
[----:B------:R-:W-:Y:S02]  /*dca0*/  MOV R2, 0xdcc0 ;  /* 0x0000dcc000027802 */ /* 0x000fe40000000f00 */
[----:B-1234-:R-:W-:Y:S05]  /*dcb0*/  CALL.REL.NOINC `($__internal_3_$__cuda_sm70_shflsync_idx_p) ;  /* 0x00001bb000007944 */ /* 0x01efea0003c00000 */
[----:B------:R-:W-:Y:S01]  /*dcc0*/  MOV R6, R206 ;  /* 0x000000ce00067202 */ /* 0x000fe20000000f00 */
[----:B------:R-:W-:Y:S05]  /*dcd0*/  BRA `(.L_x_173) ;  /* 0xffff29b000007947 */ /* 0x000fea000383ffff */
.L_x_184:
[----:B------:R-:W-:Y:S01]  /*dce0*/  IMAD.MOV.U32 R207, RZ, RZ, R15 ;  /* 0x000000ffffcf7224 */ /* 0x000fe200078e000f */
[----:B------:R-:W-:Y:S01]  /*dcf0*/  MOV R206, 0x3 ;  /* 0x0000000300ce7802 */ /* 0x000fe20000000f00 */
[----:B------:R-:W-:Y:S01]  /*dd00*/  IMAD.MOV.U32 R3, RZ, RZ, 0x181f ;  /* 0x0000181fff037424 */ /* 0x000fe200078e00ff */
[----:B------:R-:W-:Y:S02]  /*dd10*/  MOV R2, 0xdd30 ;  /* 0x0000dd3000027802 */ /* 0x000fe40000000f00 */
[----:B------:R-:W-:Y:S05]  /*dd20*/  CALL.REL.NOINC `($__internal_3_$__cuda_sm70_shflsync_idx_p) ;  /* 0x00001b4000007944 */ /* 0x000fea0003c00000 */
[----:B------:R-:W-:Y:S01]  /*dd30*/  IMAD.MOV.U32 R0, RZ, RZ, R206 ;  /* 0x000000ffff007224 */ /* 0x000fe200078e00ce */
[----:B------:R-:W-:Y:S01]  /*dd40*/  MOV R206, 0x3 ;  /* 0x0000000300ce7802 */ /* 0x000fe20000000f00 */
[----:B------:R-:W-:Y:S01]  /*dd50*/  IMAD.MOV.U32 R207, RZ, RZ, R14 ;  /* 0x000000ffffcf7224 */ /* 0x000fe200078e000e */
[----:B------:R-:W-:Y:S02]  /*dd60*/  MOV R3, 0x181f ;  /* 0x0000181f00037802 */ /* 0x000fe40000000f00 */
[----:B------:R-:W-:Y:S02]  /*dd70*/  MOV R2, 0xdd90 ;  /* 0x0000dd9000027802 */ /* 0x000fe40000000f00 */
[----:B------:R-:W-:Y:S05]  /*dd80*/  CALL.REL.NOINC `($__internal_3_$__cuda_sm70_shflsync_idx_p) ;  /* 0x00001ae000007944 */ /* 0x000fea0003c00000 */
[----:B------:R-:W-:Y:S01]  /*dd90*/  MOV R2, R206 ;  /* 0x000000ce00027202 */ /* 0x000fe20000000f00 */
[----:B------:R-:W-:Y:S05]  /*dda0*/  BRA `(.L_x_280) ;  /* 0xffff524000007947 */ /* 0x000fea000383ffff */
.L_x_187:
[----:B------:R-:W-:Y:S01]  /*ddb0*/  IMAD.MOV.U32 R207, RZ, RZ, R0 ;  /* 0x000000ffffcf7224 */ /* 0x000fe200078e0000 */
[----:B------:R-:W-:Y:S01]  /*ddc0*/  MOV R206, RZ ;  /* 0x000000ff00ce7202 */ /* 0x000fe20000000f00 */
[----:B------:R-:W-:Y:S01]  /*ddd0*/  IMAD.MOV.U32 R3, RZ, RZ, 0x181f ;  /* 0x0000181fff037424 */ /* 0x000fe200078e00ff */
[----:B------:R-:W-:-:S02]  /*dde0*/  MOV R2, 0xde00 ;  /* 0x0000de0000027802 */ /* 0x000fc40000000f00 */
[----:B------:R-:W-:Y:S05]  /*ddf0*/  CALL.REL.NOINC `($__internal_3_$__cuda_sm70_shflsync_idx_p) ;  /* 0x00001a7000007944 */ /* 0x000fea0003c00000 */
[----:B------:R-:W-:Y:S01]  /*de00*/  MOV R5, R206 ;  /* 0x000000ce00057202 */ /* 0x000fe20000000f00 */
[----:B------:R-:W-:Y:S05]  /*de10*/  BRA `(.L_x_281) ;  /* 0xffff5f4000007947 */ /* 0x000fea000383ffff */
.L_x_188:
[----:B------:R-:W-:Y:S01]  /*de20*/  IMAD.MOV.U32 R207, RZ, RZ, R4 ;  /* 0x000000ffffcf7224 */ /* 0x000fe200078e0004 */
[----:B------:R-:W-:Y:S01]  /*de30*/  MOV R206, RZ ;  /* 0x000000ff00ce7202 */ /* 0x000fe20000000f00 */
[----:B------:R-:W-:Y:S01]  /*de40*/  IMAD.MOV.U32 R3, RZ, RZ, 0x181f ;  /* 0x0000181fff037424 */ /* 0x000fe200078e00ff */
[----:B------:R-:W-:-:S02]  /*de50*/  MOV R2, 0xde70 ;  /* 0x0000de7000027802 */ /* 0x000fc40000000f00 */
[----:B-12---:R-:W-:Y:S05]  /*de60*/  CALL.REL.NOINC `($__internal_3_$__cuda_sm70_shflsync_idx_p) ;  /* 0x00001a0000007944 */ /* 0x006fea0003c00000 */
[----:B------:R-:W-:Y:S01]  /*de70*/  MOV R2, R206 ;  /* 0x000000ce00027202 */ /* 0x000fe20000000f00 */
[----:B------:R-:W-:Y:S05]  /*de80*/  BRA `(.L_x_282) ;  /* 0xffff5ef000007947 */ /* 0x000fea000383ffff */
.L_x_191:
[----:B------:R-:W-:Y:S01]  /*de90*/  IMAD.MOV.U32 R207, RZ, RZ, R0 ;  /* 0x000000ffffcf7224 */ /* 0x000fe200078e0000 */
[----:B------:R-:W-:Y:S01]  /*dea0*/  MOV R206, 0x1 ;  /* 0x0000000100ce7802 */ /* 0x000fe20000000f00 */
[----:B--2---:R-:W-:Y:S01]  /*deb0*/  IMAD.MOV.U32 R3, RZ, RZ, 0x181f ;  /* 0x0000181fff037424 */ /* 0x004fe200078e00ff */
[----:B----4-:R-:W-:-:S03]  /*dec0*/  MOV R2, 0xdee0 ;  /* 0x0000dee000027802 */ /* 0x010fc60000000f00 */
[----:B-1-3--:R-:W-:Y:S05]  /*ded0*/  CALL.REL.NOINC `($__internal_3_$__cuda_sm70_shflsync_idx_p) ;  /* 0x0000199000007944 */ /* 0x00afea0003c00000 */
[----:B------:R-:W-:Y:S01]  /*dee0*/  IMAD.MOV.U32 R5, RZ, RZ, R206 ;  /* 0x000000ffff057224 */ /* 0x000fe200078e00ce */
[----:B------:R-:W-:Y:S01]  /*def0*/  MOV R206, 0x1 ;  /* 0x0000000100ce7802 */ /* 0x000fe20000000f00 */
[----:B------:R-:W-:Y:S01]  /*df00*/  IMAD.MOV.U32 R207, RZ, RZ, R4 ;  /* 0x000000ffffcf7224 */ /* 0x000fe200078e0004 */
[----:B------:R-:W-:-:S02]  /*df10*/  MOV R3, 0x181f ;  /* 0x0000181f00037802 */ /* 0x000fc40000000f00 */
[----:B------:R-:W-:Y:S02]  /*df20*/  MOV R2, 0xdf40 ;  /* 0x0000df4000027802 */ /* 0x000fe40000000f00 */
[----:B------:R-:W-:Y:S05]  /*df30*/  CALL.REL.NOINC `($__internal_3_$__cuda_sm70_shflsync_idx_p) ;  /* 0x0000193000007944 */ /* 0x000fea0003c00000 */
[----:B------:R-:W-:Y:S01]  /*df40*/  MOV R2, R206 ;  /* 0x000000ce00027202 */ /* 0x000fe20000000f00 */
[----:B------:R-:W-:Y:S05]  /*df50*/  BRA `(.L_x_283) ;  /* 0xffff5f4000007947 */ /* 0x000fea000383ffff */
.L_x_194:
[----:B------:R-:W-:Y:S01]  /*df60*/  IMAD.MOV.U32 R207, RZ, RZ, R0 ;  /* 0x000000ffffcf7224 */ /* 0x000fe200078e0000 */
[----:B------:R-:W-:Y:S01]  /*df70*/  MOV R206, 0x2 ;  /* 0x0000000200ce7802 */ /* 0x000fe20000000f00 */
[----:B-1----:R-:W-:Y:S01]  /*df80*/  IMAD.MOV.U32 R3, RZ, RZ, 0x181f ;  /* 0x0000181fff037424 */ /* 0x002fe200078e00ff */
[----:B----4-:R-:W-:Y:S02]  /*df90*/  MOV R2, 0xdfb0 ;  /* 0x0000dfb000027802 */ /* 0x010fe40000000f00 */
[----:B--23--:R-:W-:Y:S05]  /*dfa0*/  CALL.REL.NOINC `($__internal_3_$__cuda_sm70_shflsync_idx_p) ;  /* 0x000018c000007944 */ /* 0x00cfea0003c00000 */
[----:B------:R-:W-:Y:S01]  /*dfb0*/  MOV R5, R206 ;  /* 0x000000ce00057202 */ /* 0x000fe20000000f00 */
[----:B------:R-:W-:Y:S05]  /*dfc0*/  BRA `(.L_x_284) ;  /* 0xffff5ff000007947 */ /* 0x000fea000383ffff */
.L_x_195:
[----:B------:R-:W-:Y:S01]  /*dfd0*/  IMAD.MOV.U32 R207, RZ, RZ, R4 ;  /* 0x000000ffffcf7224 */ /* 0x000fe200078e0004 */
[----:B------:R-:W-:Y:S01]  /*dfe0*/  MOV R206, 0x2 ;  /* 0x0000000200ce7802 */ /* 0x000fe20000000f00 */
[----:B------:R-:W-:Y:S01]  /*dff0*/  IMAD.MOV.U32 R3, RZ, RZ, 0x181f ;  /* 0x0000181fff037424 */ /* 0x000fe200078e00ff */
[----:B----4-:R-:W-:Y:S02]  /*e000*/  MOV R2, 0xe020 ;  /* 0x0000e02000027802 */ /* 0x010fe40000000f00 */
[----:B-123--:R-:W-:Y:S05]  /*e010*/  CALL.REL.NOINC `($__internal_3_$__cuda_sm70_shflsync_idx_p) ;  /* 0x0000185000007944 */ /* 0x00efea0003c00000 */
[----:B------:R-:W-:Y:S01]  /*e020*/  MOV R2, R206 ;  /* 0x000000ce00027202 */ /* 0x000fe20000000f00 */
[----:B------:R-:W-:Y:S05]  /*e030*/  BRA `(.L_x_285) ;  /* 0xffff5fa000007947 */ /* 0x000fea000383ffff */
.L_x_198:
[----:B------:R-:W-:Y:S01]  /*e040*/  IMAD.MOV.U32 R207, RZ, RZ, R0 ;  /* 0x000000ffffcf7224 */ /* 0x000fe200078e0000 */
[----:B------:R-:W-:Y:S01]  /*e050*/  MOV R206, 0x3 ;  /* 0x0000000300ce7802 */ /* 0x000fe20000000f00 */
[----:B-1----:R-:W-:Y:S01]  /*e060*/  IMAD.MOV.U32 R3, RZ, RZ, 0x181f ;  /* 0x0000181fff037424 */ /* 0x002fe200078e00ff */
[----:B------:R-:W-:-:S03]  /*e070*/  MOV R2, 0xe090 ;  /* 0x0000e09000027802 */ /* 0x000fc60000000f00 */
[----:B--234-:R-:W-:Y:S05]  /*e080*/  CALL.REL.NOINC `($__internal_3_$__cuda_sm70_shflsync_idx_p) ;  /* 0x000017e000007944 */ /* 0x01cfea0003c00000 */
        /* <DEDUP_REMOVED lines=8> */
.L_x_199:
[----:B------:R-:W-:Y:S01]  /*e110*/  IMAD.MOV.U32 R68, RZ, RZ, R4 ;  /* 0x000000ffff447224 */ /* 0x000fe200078e0004 */
[----:B------:R-:W-:Y:S02]  /*e120*/  MOV R0, 0x2 ;  /* 0x0000000200007802 */ /* 0x000fe40000000f00 */
[----:B------:R-:W-:Y:S02]  /*e130*/  MOV R2, 0xe150 ;  /* 0x0000e15000027802 */ /* 0x000fe40000000f00 */
[----:B------:R-:W-:Y:S05]  /*e140*/  CALL.REL.NOINC `($__internal_2_$__cuda_sm70_shflsync_bfly_p) ;  /* 0x000016c000007944 */ /* 0x000fea0003c00000 */
[----:B------:R-:W-:Y:S05]  /*e150*/  BRA `(.L_x_287) ;  /* 0xffff696000007947 */ /* 0x000fea000383ffff */
.L_x_200:
[----:B------:R-:W-:Y:S01]  /*e160*/  IMAD.MOV.U32 R68, RZ, RZ, R4 ;  /* 0x000000ffff447224 */ /* 0x000fe200078e0004 */
[----:B------:R-:W-:Y:S02]  /*e170*/  MOV R0, 0x1 ;  /* 0x0000000100007802 */ /* 0x000fe40000000f00 */
[----:B------:R-:W-:Y:S02]  /*e180*/  MOV R2, 0xe1a0 ;  /* 0x0000e1a000027802 */ /* 0x000fe40000000f00 */
[----:B------:R-:W-:Y:S05]  /*e190*/  CALL.REL.NOINC `($__internal_2_$__cuda_sm70_shflsync_bfly_p) ;  /* 0x0000167000007944 */ /* 0x000fea0003c00000 */
[----:B------:R-:W-:Y:S01]  /*e1a0*/  FMNMX.FTZ R70, R4, R0, !PT ;  /* 0x0000000004467209 */ /* 0x000fe20007810000 */
[----:B------:R-:W-:Y:S01]  /*e1b0*/  IMAD.MOV.U32 R68, RZ, RZ, R5 ;  /* 0x000000ffff447224 */ /* 0x000fe200078e0005 */
[----:B------:R-:W-:Y:S01]  /*e1c0*/  MOV R2, 0xe1f0 ;  /* 0x0000e1f000027802 */ /* 0x000fe20000000f00 */
[----:B------:R-:W-:-:S02]  /*e1d0*/  IMAD.MOV.U32 R0, RZ, RZ, 0x2 ;  /* 0x00000002ff007424 */ /* 0x000fc400078e00ff */
[----:B------:R-:W-:Y:S05]  /*e1e0*/  CALL.REL.NOINC `($__internal_2_$__cuda_sm70_shflsync_bfly_p) ;  /* 0x0000162000007944 */ /* 0x000fea0003c00000 */
[----:B------:R-:W-:Y:S01]  /*e1f0*/  FMNMX.FTZ R5, R5, R0, !PT ;  /* 0x0000000005057209 */ /* 0x000fe20007810000 */
[----:B------:R-:W-:Y:S01]  /*e200*/  IMAD.MOV.U32 R0, RZ, RZ, 0x1 ;  /* 0x00000001ff007424 */ /* 0x000fe200078e00ff */
[----:B------:R-:W-:-:S03]  /*e210*/  MOV R2, 0xe240 ;  /* 0x0000e24000027802 */ /* 0x000fc60000000f00 */
[----:B------:R-:W-:Y:S02]  /*e220*/  IMAD.MOV.U32 R68, RZ, RZ, R5 ;  /* 0x000000ffff447224 */ /* 0x000fe400078e0005 */
[----:B------:R-:W-:Y:S05]  /*e230*/  CALL.REL.NOINC `($__internal_2_$__cuda_sm70_shflsync_bfly_p) ;  /* 0x000015d000007944 */ /* 0x000fea0003c00000 */
[----:B------:R-:W-:Y:S01]  /*e240*/  MOV R3, R0 ;  /* 0x0000000000037202 */ /* 0x000fe20000000f00 */
[----:B------:R-:W-:Y:S05]  /*e250*/  BRA `(.L_x_288) ;  /* 0xffff68d000007947 */ /* 0x000fea000383ffff */
.L_x_202:
[----:B-1-34-:R-:W-:Y:S01]  /*e260*/  MOV R206, RZ ;  /* 0x000000ff00ce7202 */ /* 0x01afe20000000f00 */
[----:B------:R-:W-:Y:S01]  /*e270*/  IMAD.MOV.U32 R207, RZ, RZ, R4 ;  /* 0x000000ffffcf7224 */ /* 0x000fe200078e0004 */
[----:B------:R-:W-:Y:S01]  /*e280*/  MOV R2, 0xe2b0 ;  /* 0x0000e2b000027802 */ /* 0x000fe20000000f00 */
[----:B------:R-:W-:Y:S02]  /*e290*/  IMAD.MOV.U32 R3, RZ, RZ, 0x181f ;  /* 0x0000181fff037424 */ /* 0x000fe400078e00ff */
[----:B------:R-:W-:Y:S05]  /*e2a0*/  CALL.REL.NOINC `($__internal_3_$__cuda_sm70_shflsync_idx_p) ;  /* 0x000015c000007944 */ /* 0x000fea0003c00000 */
[----:B------:R-:W-:Y:S01]  /*e2b0*/  MOV R0, R206 ;  /* 0x000000ce00007202 */ /* 0x000fe20000000f00 */
[----:B------:R-:W-:-:S05]  /*e2c0*/  BRA `(.L_x_289) ;  /* 0xffff824000007947 */ /* 0x000fca000383ffff */
.L_x_205:
[----:B------:R-:W-:Y:S01]  /*e2d0*/  MOV R206, 0x3 ;  /* 0x0000000300ce7802 */ /* 0x000fe20000000f00 */
[----:B------:R-:W-:Y:S01]  /*e2e0*/  IMAD.MOV.U32 R207, RZ, RZ, R4 ;  /* 0x000000ffffcf7224 */ /* 0x000fe200078e0004 */
[----:B------:R-:W-:Y:S01]  /*e2f0*/  MOV R2, 0xe320 ;  /* 0x0000e32000027802 */ /* 0x000fe20000000f00 */
[----:B------:R-:W-:Y:S02]  /*e300*/  IMAD.MOV.U32 R3, RZ, RZ, 0x181f ;  /* 0x0000181fff037424 */ /* 0x000fe400078e00ff */
[----:B-1----:R-:W-:Y:S05]  /*e310*/  CALL.REL.NOINC `($__internal_3_$__cuda_sm70_shflsync_idx_p) ;  /* 0x0000155000007944 */ /* 0x002fea0003c00000 */
[----:B------:R-:W-:Y:S01]  /*e320*/  MOV R3, 0x181f ;  /* 0x0000181f00037802 */ /* 0x000fe20000000f00 */
[----:B------:R-:W-:Y:S01]  /*e330*/  IMAD.MOV.U32 R4, RZ, RZ, R206 ;  /* 0x000000ffff047224 */ /* 0x000fe200078e00ce */
[----:B------:R-:W-:Y:S01]  /*e340*/  MOV R206, 0x3 ;  /* 0x0000000300ce7802 */ /* 0x000fe20000000f00 */
[----:B------:R-:W-:Y:S01]  /*e350*/  IMAD.MOV.U32 R207, RZ, RZ, R5 ;  /* 0x000000ffffcf7224 */ /* 0x000fe200078e0005 */
[----:B------:R-:W-:Y:S02]  /*e360*/  MOV R2, 0xe380 ;  /* 0x0000e38000027802 */ /* 0x000fe40000000f00 */
[----:B------:R-:W-:Y:S05]  /*e370*/  CALL.REL.NOINC `($__internal_3_$__cuda_sm70_shflsync_idx_p) ;  /* 0x000014f000007944 */ /* 0x000fea0003c00000 */
[----:B------:R-:W-:Y:S01]  /*e380*/  MOV R0, R206 ;  /* 0x000000ce00007202 */ /* 0x000fe20000000f00 */
[----:B------:R-:W-:-:S05]  /*e390*/  BRA `(.L_x_290) ;  /* 0xffff842000007947 */ /* 0x000fca000383ffff */
.L_x_208:
[----:B------:R-:W-:Y:S01]  /*e3a0*/  MOV R206, RZ ;  /* 0x000000ff00ce7202 */ /* 0x000fe20000000f00 */
[----:B------:R-:W-:Y:S01]  /*e3b0*/  IMAD.MOV.U32 R207, RZ, RZ, R0 ;  /* 0x000000ffffcf7224 */ /* 0x000fe200078e0000 */
[----:B------:R-:W-:Y:S01]  /*e3c0*/  MOV R2, 0xe3f0 ;  /* 0x0000e3f000027802 */ /* 0x000fe20000000f00 */
[----:B------:R-:W-:Y:S02]  /*e3d0*/  IMAD.MOV.U32 R3, RZ, RZ, 0x181f ;  /* 0x0000181fff037424 */ /* 0x000fe400078e00ff */
[----:B------:R-:W-:Y:S05]  /*e3e0*/  CALL.REL.NOINC `($__internal_3_$__cuda_sm70_shflsync_idx_p) ;  /* 0x0000148000007944 */ /* 0x000fea0003c00000 */
[----:B------:R-:W-:Y:S01]  /*e3f0*/  MOV R138, R206 ;  /* 0x000000ce008a7202 */ /* 0x000fe20000000f00 */
[----:B------:R-:W-:-:S05]  /*e400*/  BRA `(.L_x_291) ;  /* 0xffff913000007947 */ /* 0x000fca000383ffff */
.L_x_209:
[----:B------:R-:W-:Y:S01]  /*e410*/  MOV R206, RZ ;  /* 0x000000ff00ce7202 */ /* 0x000fe20000000f00 */
[----:B------:R-:W-:Y:S01]  /*e420*/  IMAD.MOV.U32 R207, RZ, RZ, R68 ;  /* 0x000000ffffcf7224 */ /* 0x000fe200078e0044 */
[----:B------:R-:W-:Y:S01]  /*e430*/  MOV R2, 0xe460 ;  /* 0x0000e46000027802 */ /* 0x000fe20000000f00 */
[----:B------:R-:W-:Y:S02]  /*e440*/  IMAD.MOV.U32 R3, RZ, RZ, 0x181f ;  /* 0x0000181fff037424 */ /* 0x000fe400078e00ff */
[----:B-12---:R-:W-:Y:S05]  /*e450*/  CALL.REL.NOINC `($__internal_3_$__cuda_sm70_shflsync_idx_p) ;  /* 0x0000141000007944 */ /* 0x006fea0003c00000 */
[----:B------:R-:W-:Y:S01]  /*e460*/  MOV R137, R206 ;  /* 0x000000ce00897202 */ /* 0x000fe20000000f00 */
[----:B------:R-:W-:-:S05]  /*e470*/  BRA `(.L_x_292) ;  /* 0xffff90e000007947 */ /* 0x000fca000383ffff */
.L_x_210:
[----:B------:R-:W-:Y:S01]  /*e480*/  MOV R206, 0x1 ;  /* 0x0000000100ce7802 */ /* 0x000fe20000000f00 */
[----:B------:R-:W-:Y:S01]  /*e490*/  IMAD.MOV.U32 R207, RZ, RZ, R0 ;  /* 0x000000ffffcf7224 */ /* 0x000fe200078e0000 */
[----:B--2---:R-:W-:Y:S01]  /*e4a0*/  MOV R2, 0xe4d0 ;  /* 0x0000e4d000027802 */ /* 0x004fe20000000f00 */
[----:B------:R-:W-:Y:S03]  /*e4b0*/  IMAD.MOV.U32 R3, RZ, RZ, 0x181f ;  /* 0x0000181fff037424 */ /* 0x000fe600078e00ff */
[----:B-1-3--:R-:W-:Y:S05]  /*e4c0*/  CALL.REL.NOINC `($__internal_3_$__cuda_sm70_shflsync_idx_p) ;  /* 0x000013a000007944 */ /* 0x00afea0003c00000 */
        /* <DEDUP_REMOVED lines=8> */
.L_x_211:
[----:B------:R-:W-:Y:S01]  /*e550*/  MOV R206, 0x2 ;  /* 0x0000000200ce7802 */ /* 0x000fe20000000f00 */
[----:B------:R-:W-:Y:S01]  /*e560*/  IMAD.MOV.U32 R207, RZ, RZ, R0 ;  /* 0x000000ffffcf7224 */ /* 0x000fe200078e0000 */
[----:B-1----:R-:W-:Y:S01]  /*e570*/  MOV R2, 0xe5a0 ;  /* 0x0000e5a000027802 */ /* 0x002fe20000000f00 */
[----:B------:R-:W-:Y:S02]  /*e580*/  IMAD.MOV.U32 R3, RZ, RZ, 0x181f ;  /* 0x0000181fff037424 */ /* 0x000fe400078e00ff */
[----:B---34-:R-:W-:Y:S05]  /*e590*/  CALL.REL.NOINC `($__internal_3_$__cuda_sm70_shflsync_idx_p) ;  /* 0x000012d000007944 */ /* 0x018fea0003c00000 */
[----:B------:R-:W-:Y:S01]  /*e5a0*/  MOV R138, R206 ;  /* 0x000000ce008a7202 */ /* 0x000fe20000000f00 */
[----:B------:R-:W-:-:S05]  /*e5b0*/  BRA `(.L_x_294) ;  /* 0xffff924000007947 */ /* 0x000fca000383ffff */
.L_x_212:
[----:B------:R-:W-:Y:S01]  /*e5c0*/  MOV R206, 0x2 ;  /* 0x0000000200ce7802 */ /* 0x000fe20000000f00 */
[----:B------:R-:W-:Y:S01]  /*e5d0*/  IMAD.MOV.U32 R207, RZ, RZ, R68 ;  /* 0x000000ffffcf7224 */ /* 0x000fe200078e0044 */
[----:B-1----:R-:W-:Y:S01]  /*e5e0*/  MOV R2, 0xe610 ;  /* 0x0000e61000027802 */ /* 0x002fe20000000f00 */
[----:B------:R-:W-:Y:S02]  /*e5f0*/  IMAD.MOV.U32 R3, RZ, RZ, 0x181f ;  /* 0x0000181fff037424 */ /* 0x000fe400078e00ff */
[----:B--234-:R-:W-:Y:S05]  /*e600*/  CALL.REL.NOINC `($__internal_3_$__cuda_sm70_shflsync_idx_p) ;  /* 0x0000126000007944 */ /* 0x01cfea0003c00000 */
[----:B------:R-:W-:Y:S01]  /*e610*/  MOV R137, R206 ;  /* 0x000000ce00897202 */ /* 0x000fe20000000f00 */
[----:B------:R-:W-:-:S05]  /*e620*/  BRA `(.L_x_295) ;  /* 0xffff91f000007947 */ /* 0x000fca000383ffff */
.L_x_213:
[----:B------:R-:W-:Y:S01]  /*e630*/  MOV R206, 0x3 ;  /* 0x0000000300ce7802 */ /* 0x000fe20000000f00 */
[----:B------:R-:W-:Y:S01]  /*e640*/  IMAD.MOV.U32 R207, RZ, RZ, R0 ;  /* 0x000000ffffcf7224 */ /* 0x000fe200078e0000 */
[----:B-1----:R-:W-:Y:S01]  /*e650*/  MOV R2, 0xe680 ;  /* 0x0000e68000027802 */ /* 0x002fe20000000f00 */
[----:B------:R-:W-:Y:S03]  /*e660*/  IMAD.MOV.U32 R3, RZ, RZ, 0x181f ;  /* 0x0000181fff037424 */ /* 0x000fe600078e00ff */
[----:B--2-4-:R-:W-:Y:S05]  /*e670*/  CALL.REL.NOINC `($__internal_3_$__cuda_sm70_shflsync_idx_p) ;  /* 0x000011f000007944 */ /* 0x014fea0003c00000 */
        /* <DEDUP_REMOVED lines=8> */
.L_x_214:
[----:B------:R-:W-:Y:S02]  /*e700*/  MOV R0, 0x2 ;  /* 0x0000000200007802 */ /* 0x000fe40000000f00 */
[----:B------:R-:W-:Y:S02]  /*e710*/  MOV R2, 0xe730 ;  /* 0x0000e73000027802 */ /* 0x000fe40000000f00 */
[----:B------:R-:W-:Y:S05]  /*e720*/  CALL.REL.NOINC `($__internal_2_$__cuda_sm70_shflsync_bfly_p) ;  /* 0x000010e000007944 */ /* 0x000fea0003c00000 */
[----:B------:R-:W-:-:S05]  /*e730*/  BRA `(.L_x_297) ;  /* 0xffff970000007947 */ /* 0x000fca000383ffff */
.L_x_215:
[----:B------:R-:W-:Y:S02]  /*e740*/  MOV R0, 0x1 ;  /* 0x0000000100007802 */ /* 0x000fe40000000f00 */
[----:B------:R-:W-:Y:S02]  /*e750*/  MOV R2, 0xe770 ;  /* 0x0000e77000027802 */ /* 0x000fe40000000f00 */
[----:B------:R-:W-:Y:S05]  /*e760*/  CALL.REL.NOINC `($__internal_2_$__cuda_sm70_shflsync_bfly_p) ;  /* 0x000010a000007944 */ /* 0x000fea0003c00000 */
[----:B------:R-:W-:Y:S01]  /*e770*/  FMNMX.FTZ R70, R68, R0, !PT ;  /* 0x0000000044467209 */ /* 0x000fe20007810000 */
[----:B------:R-:W-:Y:S01]  /*e780*/  IMAD.MOV.U32 R68, RZ, RZ, R136 ;  /* 0x000000ffff447224 */ /* 0x000fe200078e0088 */
[----:B------:R-:W-:Y:S01]  /*e790*/  MOV R2, 0xe7c0 ;  /* 0x0000e7c000027802 */ /* 0x000fe20000000f00 */
[----:B------:R-:W-:Y:S02]  /*e7a0*/  IMAD.MOV.U32 R0, RZ, RZ, 0x2 ;  /* 0x00000002ff007424 */ /* 0x000fe400078e00ff */
[----:B------:R-:W-:Y:S05]  /*e7b0*/  CALL.REL.NOINC `($__internal_2_$__cuda_sm70_shflsync_bfly_p) ;  /* 0x0000105000007944 */ /* 0x000fea0003c00000 */
[----:B------:R-:W-:Y:S01]  /*e7c0*/  FMNMX.FTZ R68, R136, R0, !PT ;  /* 0x0000000088447209 */ /* 0x000fe20007810000 */
[----:B------:R-:W-:Y:S01]  /*e7d0*/  IMAD.MOV.U32 R0, RZ, RZ, 0x1 ;  /* 0x00000001ff007424 */ /* 0x000fe200078e00ff */
[----:B------:R-:W-:Y:S02]  /*e7e0*/  MOV R2, 0xe800 ;  /* 0x0000e80000027802 */ /* 0x000fe40000000f00 */
[----:B------:R-:W-:Y:S05]  /*e7f0*/  CALL.REL.NOINC `($__internal_2_$__cuda_sm70_shflsync_bfly_p) ;  /* 0x0000101000007944 */ /* 0x000fea0003c00000 */
[----:B------:R-:W-:-:S05]  /*e800*/  BRA `(.L_x_298) ;  /* 0xffff96a000007947 */ /* 0x000fca000383ffff */
.L_x_217:
[----:B------:R-:W-:Y:S01]  /*e810*/  IMAD.MOV.U32 R68, RZ, RZ, R209 ;  /* 0x000000ffff447224 */ /* 0x000fe200078e00d1 */
[----:B------:R-:W-:-:S02]  /*e820*/  MOV R0, 0x2 ;  /* 0x0000000200007802 */ /* 0x000fc40000000f00 */
[----:B------:R-:W-:Y:S02]  /*e830*/  MOV R2, 0xe850 ;  /* 0x0000e85000027802 */ /* 0x000fe40000000f00 */
[----:B------:R-:W-:Y:S05]  /*e840*/  CALL.REL.NOINC `($__internal_2_$__cuda_sm70_shflsync_bfly_p) ;  /* 0x00000fc000007944 */ /* 0x000fea0003c00000 */
[----:B------:R-:W-:Y:S01]  /*e850*/  FADD.FTZ R68, R209, R0 ;  /* 0x00000000d1447221 */ /* 0x000fe20000010000 */
[----:B------:R-:W-:Y:S02]  /*e860*/  MOV R0, 0x1 ;  /* 0x0000000100007802 */ /* 0x000fe40000000f00 */
[----:B------:R-:W-:Y:S02]  /*e870*/  MOV R2, 0xe890 ;  /* 0x0000e89000027802 */ /* 0x000fe40000000f00 */
[----:B------:R-:W-:Y:S05]  /*e880*/  CALL.REL.NOINC `($__internal_2_$__cuda_sm70_shflsync_bfly_p) ;  /* 0x00000f8000007944 */ /* 0x000fea0003c00000 */
[----:B------:R-:W-:Y:S01]  /*e890*/  FADD.FTZ R4, R68, R0 ;  /* 0x0000000044047221 */ /* 0x000fe20000010000 */
[----:B------:R-:W-:Y:S02]  /*e8a0*/  MOV R68, R230 ;  /* 0x000000e600447202 */ /* 0x000fe40000000f00 */
[----:B------:R-:W-:Y:S02]  /*e8b0*/  MOV R0, 0x2 ;  /* 0x0000000200007802 */ /* 0x000fe40000000f00 */
[----:B------:R-:W-:Y:S02]  /*e8c0*/  MOV R2, 0xe8e0 ;  /* 0x0000e8e000027802 */ /* 0x000fe40000000f00 */
[----:B------:R-:W-:Y:S05]  /*e8d0*/  CALL.REL.NOINC `($__internal_2_$__cuda_sm70_shflsync_bfly_p) ;  /* 0x00000f3000007944 */ /* 0x000fea0003c00000 */
[----:B------:R-:W-:Y:S01]  /*e8e0*/  FADD.FTZ R5, R230, R0 ;  /* 0x00000000e6057221 */ /* 0x000fe20000010000 */
[----:B------:R-:W-:Y:S02]  /*e8f0*/  MOV R0, 0x1 ;  /* 0x0000000100007802 */ /* 0x000fe40000000f00 */
[----:B------:R-:W-:-:S02]  /*e900*/  MOV R2, 0xe930 ;  /* 0x0000e93000027802 */ /* 0x000fc40000000f00 */
[----:B------:R-:W-:Y:S02]  /*e910*/  MOV R68, R5 ;  /* 0x0000000500447202 */ /* 0x000fe40000000f00 */
[----:B------:R-:W-:Y:S05]  /*e920*/  CALL.REL.NOINC `($__internal_2_$__cuda_sm70_shflsync_bfly_p) ;  /* 0x00000ee000007944 */ /* 0x000fea0003c00000 */
[----:B------:R-:W-:Y:S01]  /*e930*/  MOV R3, R0 ;  /* 0x0000000000037202 */ /* 0x000fe20000000f00 */
[----:B------:R-:W-:Y:S05]  /*e940*/  BRA `(.L_x_299) ;  /* 0xffffb1a000007947 */ /* 0x000fea000383ffff */
.L_x_224:
[----:B--234-:R-:W-:Y:S01]  /*e950*/  IMAD.MOV.U32 R207, RZ, RZ, R7 ;  /* 0x000000ffffcf7224 */ /* 0x01cfe200078e0007 */
[----:B------:R-:W-:Y:S01]  /*e960*/  MOV R206, RZ ;  /* 0x000000ff00ce7202 */ /* 0x000fe20000000f00 */
[----:B------:R-:W-:Y:S01]  /*e970*/  IMAD.MOV.U32 R3, RZ, RZ, 0x181f ;  /* 0x0000181fff037424 */ /* 0x000fe200078e00ff */
[----:B------:R-:W-:Y:S02]  /*e980*/  MOV R2, 0xe9a0 ;  /* 0x0000e9a000027802 */ /* 0x000fe40000000f00 */
[----:B-1----:R-:W-:Y:S05]  /*e990*/  CALL.REL.NOINC `($__internal_3_$__cuda_sm70_shflsync_idx_p) ;  /* 0x00000ed000007944 */ /* 0x002fea0003c00000 */
[----:B------:R-:W-:Y:S01]  /*e9a0*/  MOV R8, R206 ;  /* 0x000000ce00087202 */ /* 0x000fe20000000f00 */
[----:B------:R-:W-:Y:S05]  /*e9b0*/  BRA `(.L_x_300) ;  /* 0xffffc51000007947 */ /* 0x000fea000383ffff */
.L_x_225:
[----:B------:R-:W-:Y:S01]  /*e9c0*/  IMAD.MOV.U32 R207, RZ, RZ, R9 ;  /* 0x000000ffffcf7224 */ /* 0x000fe200078e0009 */
[----:B------:R-:W-:Y:S01]  /*e9d0*/  MOV R206, RZ ;  /* 0x000000ff00ce7202 */ /* 0x000fe20000000f00 */
[----:B------:R-:W-:Y:S01]  /*e9e0*/  IMAD.MOV.U32 R3, RZ, RZ, 0x181f ;  /* 0x0000181fff037424 */ /* 0x000fe200078e00ff */
[----:B------:R-:W-:Y:S02]  /*e9f0*/  MOV R2, 0xea10 ;  /* 0x0000ea1000027802 */ /* 0x000fe40000000f00 */
[----:B-123--:R-:W-:Y:S05]  /*ea00*/  CALL.REL.NOINC `($__internal_3_$__cuda_sm70_shflsync_idx_p) ;  /* 0x00000e6000007944 */ /* 0x00efea0003c00000 */
[----:B------:R-:W-:Y:S01]  /*ea10*/  MOV R0, R206 ;  /* 0x000000ce00007202 */ /* 0x000fe20000000f00 */
[----:B------:R-:W-:Y:S05]  /*ea20*/  BRA `(.L_x_301) ;  /* 0xffffc4c000007947 */ /* 0x000fea000383ffff */
.L_x_228:
[----:B------:R-:W-:Y:S01]  /*ea30*/  IMAD.MOV.U32 R207, RZ, RZ, R7 ;  /* 0x000000ffffcf7224 */ /* 0x000fe200078e0007 */
[----:B------:R-:W-:Y:S01]  /*ea40*/  MOV R206, 0x1 ;  /* 0x0000000100ce7802 */ /* 0x000fe20000000f00 */
[----:B--2---:R-:W-:Y:S01]  /*ea50*/  IMAD.MOV.U32 R3, RZ, RZ, 0x181f ;  /* 0x0000181fff037424 */ /* 0x004fe200078e00ff */
[----:B------:R-:W-:-:S02]  /*ea60*/  MOV R2, 0xea80 ;  /* 0x0000ea8000027802 */ /* 0x000fc40000000f00 */
[----:B-1-34-:R-:W-:Y:S05]  /*ea70*/  CALL.REL.NOINC `($__internal_3_$__cuda_sm70_shflsync_idx_p) ;  /* 0x00000df000007944 */ /* 0x01afea0003c00000 */
        /* <DEDUP_REMOVED lines=8> */
.L_x_231:
[----:B------:R-:W-:Y:S01]  /*eb00*/  IMAD.MOV.U32 R207, RZ, RZ, R7 ;  /* 0x000000ffffcf7224 */ /* 0x000fe200078e0007 */
[----:B------:R-:W-:Y:S01]  /*eb10*/  MOV R206, 0x2 ;  /* 0x0000000200ce7802 */ /* 0x000fe20000000f00 */
[----:B-1----:R-:W-:Y:S01]  /*eb20*/  IMAD.MOV.U32 R3, RZ, RZ, 0x181f ;  /* 0x0000181fff037424 */ /* 0x002fe200078e00ff */
[----:B------:R-:W-:Y:S02]  /*eb30*/  MOV R2, 0xeb50 ;  /* 0x0000eb5000027802 */ /* 0x000fe40000000f00 */
[----:B--234-:R-:W-:Y:S05]  /*eb40*/  CALL.REL.NOINC `($__internal_3_$__cuda_sm70_shflsync_idx_p) ;  /* 0x00000d2000007944 */ /* 0x01cfea0003c00000 */
[----:B------:R-:W-:Y:S01]  /*eb50*/  MOV R8, R206 ;  /* 0x000000ce00087202 */ /* 0x000fe20000000f00 */
[----:B------:R-:W-:Y:S05]  /*eb60*/  BRA `(.L_x_303) ;  /* 0xffffc5b000007947 */ /* 0x000fea000383ffff */
.L_x_232:
[----:B------:R-:W-:Y:S01]  /*eb70*/  IMAD.MOV.U32 R207, RZ, RZ, R9 ;  /* 0x000000ffffcf7224 */ /* 0x000fe200078e0009 */
[----:B------:R-:W-:Y:S01]  /*eb80*/  MOV R206, 0x2 ;  /* 0x0000000200ce7802 */ /* 0x000fe20000000f00 */
[----:B-1----:R-:W-:Y:S01]  /*eb90*/  IMAD.MOV.U32 R3, RZ, RZ, 0x181f ;  /* 0x0000181fff037424 */ /* 0x002fe200078e00ff */
[----:B------:R-:W-:Y:S02]  /*eba0*/  MOV R2, 0xebc0 ;  /* 0x0000ebc000027802 */ /* 0x000fe40000000f00 */
[----:B--234-:R-:W-:Y:S05]  /*ebb0*/  CALL.REL.NOINC `($__internal_3_$__cuda_sm70_shflsync_idx_p) ;  /* 0x00000cb000007944 */ /* 0x01cfea0003c00000 */
[----:B------:R-:W-:Y:S01]  /*ebc0*/  MOV R0, R206 ;  /* 0x000000ce00007202 */ /* 0x000fe20000000f00 */
[----:B------:R-:W-:Y:S05]  /*ebd0*/  BRA `(.L_x_304) ;  /* 0xffffc56000007947 */ /* 0x000fea000383ffff */
.L_x_235:
[----:B------:R-:W-:Y:S01]  /*ebe0*/  IMAD.MOV.U32 R207, RZ, RZ, R7 ;  /* 0x000000ffffcf7224 */ /* 0x000fe200078e0007 */
[----:B------:R-:W-:Y:S01]  /*ebf0*/  MOV R206, 0x3 ;  /* 0x0000000300ce7802 */ /* 0x000fe20000000f00 */
[----:B-1----:R-:W-:Y:S01]  /*ec00*/  IMAD.MOV.U32 R3, RZ, RZ, 0x181f ;  /* 0x0000181fff037424 */ /* 0x002fe200078e00ff */
[----:B------:R-:W-:-:S02]  /*ec10*/  MOV R2, 0xec30 ;  /* 0x0000ec3000027802 */ /* 0x000fc40000000f00 */
        /* <DEDUP_REMOVED lines=9> */
.L_x_237:
[----:B------:R-:W-:Y:S01]  /*ecb0*/  IMAD.MOV.U32 R207, RZ, RZ, R5 ;  /* 0x000000ffffcf7224 */ /* 0x000fe200078e0005 */
[----:B------:R-:W-:Y:S01]  /*ecc0*/  MOV R206, RZ ;  /* 0x000000ff00ce7202 */ /* 0x000fe20000000f00 */
[----:B------:R-:W-:Y:S01]  /*ecd0*/  IMAD.MOV.U32 R3, RZ, RZ, 0x1c1f ;  /* 0x00001c1fff037424 */ /* 0x000fe200078e00ff */
[----:B------:R-:W-:Y:S02]  /*ece0*/  MOV R2, 0xed00 ;  /* 0x0000ed0000027802 */ /* 0x000fe40000000f00 */
[----:B------:R-:W-:Y:S05]  /*ecf0*/  CALL.REL.NOINC `($__internal_3_$__cuda_sm70_shflsync_idx_p) ;  /* 0x00000b7000007944 */ /* 0x000fea0003c00000 */
[----:B------:R-:W-:Y:S01]  /*ed00*/  MOV R4, R206 ;  /* 0x000000ce00047202 */ /* 0x000fe20000000f00 */
[----:B------:R-:W-:Y:S05]  /*ed10*/  BRA `(.L_x_306) ;  /* 0xffffc84000007947 */ /* 0x000fea000383ffff */
.L_x_238:
[----:B------:R-:W-:Y:S01]  /*ed20*/  IMAD.MOV.U32 R207, RZ, RZ, R12 ;  /* 0x000000ffffcf7224 */ /* 0x000fe200078e000c */
[----:B------:R-:W-:Y:S01]  /*ed30*/  MOV R206, RZ ;  /* 0x000000ff00ce7202 */ /* 0x000fe20000000f00 */
[----:B------:R-:W-:Y:S01]  /*ed40*/  IMAD.MOV.U32 R3, RZ, RZ, 0x1c1f ;  /* 0x00001c1fff037424 */ /* 0x000fe200078e00ff */
[----:B------:R-:W-:Y:S02]  /*ed50*/  MOV R2, 0xed70 ;  /* 0x0000ed7000027802 */ /* 0x000fe40000000f00 */
[----:B-12---:R-:W-:Y:S05]  /*ed60*/  CALL.REL.NOINC `($__internal_3_$__cuda_sm70_shflsync_idx_p) ;  /* 0x00000b0000007944 */ /* 0x006fea0003c00000 */
[----:B------:R-:W-:Y:S01]  /*ed70*/  MOV R0, R206 ;  /* 0x000000ce00007202 */ /* 0x000fe20000000f00 */
[----:B------:R-:W-:Y:S05]  /*ed80*/  BRA `(.L_x_307) ;  /* 0xffffc7f000007947 */ /* 0x000fea000383ffff */
.L_x_241:
        /* <DEDUP_REMOVED lines=13> */
.L_x_245:
[----:B------:R-:W-:Y:S01]  /*ee60*/  IMAD.MOV.U32 R207, RZ, RZ, R7 ;  /* 0x000000ffffcf7224 */ /* 0x000fe200078e0007 */
[----:B------:R-:W-:Y:S01]  /*ee70*/  MOV R206, RZ ;  /* 0x000000ff00ce7202 */ /* 0x000fe20000000f00 */
[----:B------:R-:W-:Y:S01]  /*ee80*/  IMAD.MOV.U32 R3, RZ, RZ, 0x181f ;  /* 0x0000181fff037424 */ /* 0x000fe200078e00ff */
[----:B------:R-:W-:Y:S02]  /*ee90*/  MOV R2, 0xeeb0 ;  /* 0x0000eeb000027802 */ /* 0x000fe40000000f00 */
[----:B------:R-:W-:Y:S05]  /*eea0*/  CALL.REL.NOINC `($__internal_3_$__cuda_sm70_shflsync_idx_p) ;  /* 0x000009c000007944 */ /* 0x000fea0003c00000 */
[----:B------:R-:W-:Y:S01]  /*eeb0*/  MOV R8, R206 ;  /* 0x000000ce00087202 */ /* 0x000fe20000000f00 */
[----:B------:R-:W-:Y:S05]  /*eec0*/  BRA `(.L_x_309) ;  /* 0xffffda8000007947 */ /* 0x000fea000383ffff */
.L_x_246:
[----:B------:R-:W-:Y:S01]  /*eed0*/  IMAD.MOV.U32 R207, RZ, RZ, R10 ;  /* 0x000000ffffcf7224 */ /* 0x000fe200078e000a */
[----:B------:R-:W-:Y:S01]  /*eee0*/  MOV R206, RZ ;  /* 0x000000ff00ce7202 */ /* 0x000fe20000000f00 */
[----:B------:R-:W-:Y:S01]  /*eef0*/  IMAD.MOV.U32 R3, RZ, RZ, 0x181f ;  /* 0x0000181fff037424 */ /* 0x000fe200078e00ff */
[----:B------:R-:W-:Y:S02]  /*ef00*/  MOV R2, 0xef20 ;  /* 0x0000ef2000027802 */ /* 0x000fe40000000f00 */
[----:B-12---:R-:W-:Y:S05]  /*ef10*/  CALL.REL.NOINC `($__internal_3_$__cuda_sm70_shflsync_idx_p) ;  /* 0x0000095000007944 */ /* 0x006fea0003c00000 */
[----:B------:R-:W-:Y:S01]  /*ef20*/  MOV R0, R206 ;  /* 0x000000ce00007202 */ /* 0x000fe20000000f00 */
[----:B------:R-:W-:Y:S05]  /*ef30*/  BRA `(.L_x_310) ;  /* 0xffffda3000007947 */ /* 0x000fea000383ffff */
.L_x_249:
        /* <DEDUP_REMOVED lines=13> */
.L_x_252:
[----:B------:R-:W-:Y:S01]  /*f010*/  IMAD.MOV.U32 R207, RZ, RZ, R7 ;  /* 0x000000ffffcf7224 */ /* 0x000fe200078e0007 */
[----:B------:R-:W-:Y:S01]  /*f020*/  MOV R206, 0x2 ;  /* 0x0000000200ce7802 */ /* 0x000fe20000000f00 */
[----:B-1----:R-:W-:Y:S01]  /*f030*/  IMAD.MOV.U32 R3, RZ, RZ, 0x181f ;  /* 0x0000181fff037424 */ /* 0x002fe200078e00ff */
[----:B------:R-:W-:Y:S02]  /*f040*/  MOV R2, 0xf060 ;  /* 0x0000f06000027802 */ /* 0x000fe40000000f00 */
[----:B--234-:R-:W-:Y:S05]  /*f050*/  CALL.REL.NOINC `($__internal_3_$__cuda_sm70_shflsync_idx_p) ;  /* 0x0000081000007944 */ /* 0x01cfea0003c00000 */
[----:B------:R-:W-:Y:S01]  /*f060*/  MOV R8, R206 ;  /* 0x000000ce00087202 */ /* 0x000fe20000000f00 */
[----:B------:R-:W-:Y:S05]  /*f070*/  BRA `(.L_x_312) ;  /* 0xffffdb3000007947 */ /* 0x000fea000383ffff */
.L_x_253:
[----:B------:R-:W-:Y:S01]  /*f080*/  IMAD.MOV.U32 R207, RZ, RZ, R10 ;  /* 0x000000ffffcf7224 */ /* 0x000fe200078e000a */
[----:B------:R-:W-:Y:S01]  /*f090*/  MOV R206, 0x2 ;  /* 0x0000000200ce7802 */ /* 0x000fe20000000f00 */
[----:B------:R-:W-:Y:S01]  /*f0a0*/  IMAD.MOV.U32 R3, RZ, RZ, 0x181f ;  /* 0x0000181fff037424 */ /* 0x000fe200078e00ff */
[----:B------:R-:W-:Y:S02]  /*f0b0*/  MOV R2, 0xf0d0 ;  /* 0x0000f0d000027802 */ /* 0x000fe40000000f00 */
[----:B-1234-:R-:W-:Y:S05]  /*f0c0*/  CALL.REL.NOINC `($__internal_3_$__cuda_sm70_shflsync_idx_p) ;  /* 0x000007a000007944 */ /* 0x01efea0003c00000 */
[----:B------:R-:W-:Y:S01]  /*f0d0*/  MOV R0, R206 ;  /* 0x000000ce00007202 */ /* 0x000fe20000000f00 */
[----:B------:R-:W-:Y:S05]  /*f0e0*/  BRA `(.L_x_313) ;  /* 0xffffdae000007947 */ /* 0x000fea000383ffff */
.L_x_256:
        /* <DEDUP_REMOVED lines=13> */
.L_x_258:
[----:B------:R-:W-:Y:S01]  /*f1c0*/  IMAD.MOV.U32 R207, RZ, RZ, R62 ;  /* 0x000000ffffcf7224 */ /* 0x000fe200078e003e */
[----:B------:R-:W-:Y:S01]  /*f1d0*/  MOV R206, RZ ;  /* 0x000000ff00ce7202 */ /* 0x000fe20000000f00 */
[----:B------:R-:W-:Y:S01]  /*f1e0*/  IMAD.MOV.U32 R3, RZ, RZ, 0x1f ;  /* 0x0000001fff037424 */ /* 0x000fe200078e00ff */
[----:B------:R-:W-:Y:S02]  /*f1f0*/  MOV R2, 0xf210 ;  /* 0x0000f21000027802 */ /* 0x000fe40000000f00 */
[----:B--2---:R-:W-:Y:S05]  /*f200*/  CALL.REL.NOINC `($__internal_3_$__cuda_sm70_shflsync_idx_p) ;  /* 0x0000066000007944 */ /* 0x004fea0003c00000 */
[----:B------:R-:W-:Y:S01]  /*f210*/  MOV R9, R206 ;  /* 0x000000ce00097202 */ /* 0x000fe20000000f00 */
[----:B------:R-:W-:Y:S05]  /*f220*/  BRA `(.L_x_315) ;  /* 0xffffdc6000007947 */ /* 0x000fea000383ffff */
.L_x_259:
[----:B------:R-:W-:Y:S01]  /*f230*/  IMAD.MOV.U32 R207, RZ, RZ, R62 ;  /* 0x000000ffffcf7224 */ /* 0x000fe200078e003e */
[----:B------:R-:W-:Y:S01]  /*f240*/  MOV R206, 0x1 ;  /* 0x0000000100ce7802 */ /* 0x000fe20000000f00 */
[----:B------:R-:W-:Y:S01]  /*f250*/  IMAD.MOV.U32 R3, RZ, RZ, 0x1f ;  /* 0x0000001fff037424 */ /* 0x000fe200078e00ff */
[----:B------:R-:W-:Y:S02]  /*f260*/  MOV R2, 0xf280 ;  /* 0x0000f28000027802 */ /* 0x000fe40000000f00 */
[----:B-12---:R-:W-:Y:S05]  /*f270*/  CALL.REL.NOINC `($__internal_3_$__cuda_sm70_shflsync_idx_p) ;  /* 0x000005f000007944 */ /* 0x006fea0003c00000 */
[----:B------:R-:W-:Y:S01]  /*f280*/  MOV R8, R206 ;  /* 0x000000ce00087202 */ /* 0x000fe20000000f00 */
[----:B------:R-:W-:Y:S05]  /*f290*/  BRA `(.L_x_316) ;  /* 0xffffdc1000007947 */ /* 0x000fea000383ffff */
.L_x_260:
[----:B------:R-:W-:Y:S02]  /*f2a0*/  MOV R2, 0x1 ;  /* 0x0000000100027802 */ /* 0x000fe40000000f00 */
[----:B------:R-:W-:-:S02]  /*f2b0*/  MOV R3, 0xf2d0 ;  /* 0x0000f2d000037802 */ /* 0x000fc40000000f00 */
[----:B-1234-:R-:W-:Y:S05]  /*f2c0*/  CALL.REL.NOINC `($__internal_4_$__cuda_sm70_shflsync_up_p) ;  /* 0x000005f000007944 */ /* 0x01efea0003c00000 */
[----:B------:R-:W-:Y:S05]  /*f2d0*/  BRA `(.L_x_317) ;  /* 0xffffdcf000007947 */ /* 0x000fea000383ffff */
.L_x_261:
[----:B------:R-:W-:Y:S02]  /*f2e0*/  MOV R2, 0x2 ;  /* 0x0000000200027802 */ /* 0x000fe40000000f00 */
[----:B------:R-:W-:-:S02]  /*f2f0*/  MOV R3, 0xf310 ;  /* 0x0000f31000037802 */ /* 0x000fc40000000f00 */
[----:B--2-4-:R-:W-:Y:S05]  /*f300*/  CALL.REL.NOINC `($__internal_4_$__cuda_sm70_shflsync_up_p) ;  /* 0x000005b000007944 */ /* 0x014fea0003c00000 */
        /* <DEDUP_REMOVED lines=24> */
.L_x_265:
[----:B------:R-:W-:Y:S02]  /*f490*/  MOV R2, 0x1 ;  /* 0x0000000100027802 */ /* 0x000fe40000000f00 */
[----:B------:R-:W-:Y:S02]  /*f4a0*/  MOV R3, 0xf4c0 ;  /* 0x0000f4c000037802 */ /* 0x000fe40000000f00 */
[----:B------:R-:W-:Y:S05]  /*f4b0*/  CALL.REL.NOINC `($__internal_4_$__cuda_sm70_shflsync_up_p) ;  /* 0x0000040000007944 */ /* 0x000fea0003c00000 */
[----:B------:R-:W-:Y:S01]  /*f4c0*/  MOV R2, R4 ;  /* 0x0000000400027202 */ /* 0x000fe20000000f00 */
[----:B------:R-:W-:Y:S05]  /*f4d0*/  BRA `(.L_x_319) ;  /* 0xffffdd4000007947 */ /* 0x000fea000383ffff */
.L_x_266:
[----:B------:R-:W-:Y:S02]  /*f4e0*/  MOV R2, 0x2 ;  /* 0x0000000200027802 */ /* 0x000fe40000000f00 */
[----:B------:R-:W-:Y:S02]  /*f4f0*/  MOV R3, 0xf510 ;  /* 0x0000f51000037802 */ /* 0x000fe40000000f00 */
        /* <DEDUP_REMOVED lines=25> */
.L_x_268:
[----:B------:R-:W-:Y:S02]  /*f690*/  SEL R0, RZ, 0x1, P0 ;  /* 0x00000001ff007807 */ /* 0x000fe40000000000 */
[----:B------:R-:W-:Y:S02]  /*f6a0*/  MOV R2, 0xf6c0 ;  /* 0x0000f6c000027802 */ /* 0x000fe40000000f00 */
[----:B-1----:R-:W-:Y:S05]  /*f6b0*/  CALL.REL.NOINC `($__internal_5_$__cuda_sm70_votesync_ballot) ;  /* 0x0000027000007944 */ /* 0x002fea0003c00000 */
[----:B------:R-:W-:Y:S05]  /*f6c0*/  BRA `(.L_x_321) ;  /* 0xffffdce000007947 */ /* 0x000fea000383ffff */
.L_x_269:
[----:B------:R-:W-:Y:S01]  /*f6d0*/  IMAD.MOV.U32 R207, RZ, RZ, R6 ;  /* 0x000000ffffcf7224 */ /* 0x000fe200078e0006 */
[----:B---3--:R-:W-:Y:S01]  /*f6e0*/  MOV R206, R11 ;  /* 0x0000000b00ce7202 */ /* 0x008fe20000000f00 */
[----:B------:R-:W-:Y:S01]  /*f6f0*/  IMAD.MOV.U32 R3, RZ, RZ, 0x1f ;  /* 0x0000001fff037424 */ /* 0x000fe200078e00ff */
[----:B------:R-:W-:Y:S02]  /*f700*/  MOV R2, 0xf720 ;  /* 0x0000f72000027802 */ /* 0x000fe40000000f00 */
[----:B-12---:R-:W-:Y:S05]  /*f710*/  CALL.REL.NOINC `($__internal_3_$__cuda_sm70_shflsync_idx_p) ;  /* 0x0000015000007944 */ /* 0x006fea0003c00000 */
[----:B------:R-:W-:Y:S01]  /*f720*/  IMAD.MOV.U32 R6, RZ, RZ, R206 ;  /* 0x000000ffff067224 */ /* 0x000fe200078e00ce */
[----:B------:R-:W-:Y:S01]  /*f730*/  MOV R206, R11 ;  /* 0x0000000b00ce7202 */ /* 0x000fe20000000f00 */
[----:B------:R-:W-:Y:S01]  /*f740*/  IMAD.MOV.U32 R207, RZ, RZ, R7 ;  /* 0x000000ffffcf7224 */ /* 0x000fe200078e0007 */
[----:B------:R-:W-:Y:S02]  /*f750*/  MOV R3, 0x1f ;  /* 0x0000001f00037802 */ /* 0x000fe40000000f00 */
[----:B------:R-:W-:-:S02]  /*f760*/  MOV R2, 0xf780 ;  /* 0x0000f78000027802 */ /* 0x000fc40000000f00 */
[----:B------:R-:W-:Y:S05]  /*f770*/  CALL.REL.NOINC `($__internal_3_$__cuda_sm70_shflsync_idx_p) ;  /* 0x000000f000007944 */ /* 0x000fea0003c00000 */
[----:B------:R-:W-:Y:S01]  /*f780*/  MOV R7, R206 ;  /* 0x000000ce00077202 */ /* 0x000fe20000000f00 */
[----:B------:R-:W-:Y:S05]  /*f790*/  BRA `(.L_x_322) ;  /* 0xffffdc5000007947 */ /* 0x000fea000383ffff */
.L_x_272:
[----:B------:R-:W-:Y:S01]  /*f7a0*/  IMAD.MOV.U32 R207, RZ, RZ, R4 ;  /* 0x000000ffffcf7224 */ /* 0x000fe200078e0004 */
[----:B------:R-:W-:Y:S01]  /*f7b0*/  MOV R206, R0 ;  /* 0x0000000000ce7202 */ /* 0x000fe20000000f00 */
[----:B------:R-:W-:Y:S01]  /*f7c0*/  IMAD.MOV.U32 R3, RZ, RZ, 0x1f ;  /* 0x0000001fff037424 */ /* 0x000fe200078e00ff */
[----:B------:R-:W-:-:S02]  /*f7d0*/  MOV R2, 0xf7f0 ;  /* 0x0000f7f000027802 */ /* 0x000fc40000000f00 */
[----:B-1-34-:R-:W-:Y:S05]  /*f7e0*/  CALL.REL.NOINC `($__internal_3_$__cuda_sm70_shflsync_idx_p) ;  /* 0x0000008000007944 */ /* 0x01afea0003c00000 */
[----:B------:R-:W-:Y:S01]  /*f7f0*/  MOV R10, R206 ;  /* 0x000000ce000a7202 */ /* 0x000fe20000000f00 */
[----:B------:R-:W-:Y:S05]  /*f800*/  BRA `(.L_x_271) ;  /* 0xffffdc4000007947 */ /* 0x000fea000383ffff */
        .weak           $__internal_2_$__cuda_sm70_shflsync_bfly_p
        .type           $__internal_2_$__cuda_sm70_shflsync_bfly_p,@function
        .size           $__internal_2_$__cuda_sm70_shflsync_bfly_p,($__internal_3_$__cuda_sm70_shflsync_idx_p - $__internal_2_$__cuda_sm70_shflsync_bfly_p)
$__internal_2_$__cuda_sm70_shflsync_bfly_p:
[----:B------:R-:W-:Y:S02]  /*f810*/  MOV R143, 0xffffffff ;  /* 0xffffffff008f7802 */ /* 0x000fe40000000f00 */
[----:B------:R-:W-:-:S02]  /*f820*/  MOV R3, 0x1f ;  /* 0x0000001f00037802 */ /* 0x000fc40000000f00 */
[----:B------:R-:W-:Y:S04]  /*f830*/  WARPSYNC R143 ;  /* 0x0000008f00007348 */ /* 0x000fe80003800000 */
[----:B------:R1:W2:Y:S02]  /*f840*/  SHFL.BFLY PT, R0, R68, R0, R3 ;  /* 0x0c00000044007389 */ /* 0x0002a400000e0003 */
[----:B-1----:R-:W-:-:S04]  /*f850*/  MOV R3, 0x0 ;  /* 0x0000000000037802 */ /* 0x002fc80000000f00 */
[----:B--2---:R-:W-:Y:S05]  /*f860*/  RET.REL.NODEC R2 `(_ZN7cutlass13device_kernelIN5flash19enable_sm80_to_sm89INS1_16FlashAttnFwdSm80INS1_25CollectiveMainloopFwdSm80ILi8ELi1ELb1EN4cute5tupleIJNS5_1CILi128EEENS7_ILi112EEES8_EEELi128ENS_10bfloat16_tEfNS_4arch4Sm80ELb0ELb0ELb0ELb1ELb1ELb0ELb1ELb1EEENS1_21CollectiveEpilogueFwdINS6_IJS8_S8_S9_EEENS6_IJNS7_ILi1EEESH_SH_EEESB_SD_Li256ELb1ELb1ELb1ELb0EEENS1_36VarlenDynamicPersistentTileSchedulerILi128ELi112ELi256ELi256ELb1ELb1ELb0ELb0ELb1ELb1EEEEEEEEEvNT_6ParamsE) ;  /* 0xffff079002007950 */ /* 0x004fea0003c3ffff */
        .weak           $__internal_3_$__cuda_sm70_shflsync_idx_p
        .type           $__internal_3_$__cuda_sm70_shflsync_idx_p,@function
        .size           $__internal_3_$__cuda_sm70_shflsync_idx_p,($__internal_4_$__cuda_sm70_shflsync_up_p - $__internal_3_$__cuda_sm70_shflsync_idx_p)
$__internal_3_$__cuda_sm70_shflsync_idx_p:
[----:B------:R-:W-:-:S04]  /*f870*/  MOV R210, 0xffffffff ;  /* 0xffffffff00d27802 */ /* 0x000fc80000000f00 */
[----:B------:R-:W-:Y:S04]  /*f880*/  WARPSYNC R210 ;  /* 0x000000d200007348 */ /* 0x000fe80003800000 */
[----:B------:R1:W2:Y:S02]  /*f890*/  SHFL.IDX PT, R206, R207, R206, R3 ;  /* 0x000000cecfce7389 */ /* 0x0002a400000e0003 */
[----:B-1----:R-:W-:-:S04]  /*f8a0*/  MOV R3, 0x0 ;  /* 0x0000000000037802 */ /* 0x002fc80000000f00 */
[----:B--2---:R-:W-:Y:S05]  /*f8b0*/  RET.REL.NODEC R2 `(_ZN7cutlass13device_kernelIN5flash19enable_sm80_to_sm89INS1_16FlashAttnFwdSm80INS1_25CollectiveMainloopFwdSm80ILi8ELi1ELb1EN4cute5tupleIJNS5_1CILi128EEENS7_ILi112EEES8_EEELi128ENS_10bfloat16_tEfNS_4arch4Sm80ELb0ELb0ELb0ELb1ELb1ELb0ELb1ELb1EEENS1_21CollectiveEpilogueFwdINS6_IJS8_S8_S9_EEENS6_IJNS7_ILi1EEESH_SH_EEESB_SD_Li256ELb1ELb1ELb1ELb0EEENS1_36VarlenDynamicPersistentTileSchedulerILi128ELi112ELi256ELi256ELb1ELb1ELb0ELb0ELb1ELb1EEEEEEEEEvNT_6ParamsE) ;  /* 0xffff074002007950 */ /* 0x004fea0003c3ffff */
        .weak           $__internal_4_$__cuda_sm70_shflsync_up_p
        .type           $__internal_4_$__cuda_sm70_shflsync_up_p,@function
        .size           $__internal_4_$__cuda_sm70_shflsync_up_p,($__internal_5_$__cuda_sm70_votesync_ballot - $__internal_4_$__cuda_sm70_shflsync_up_p)
$__internal_4_$__cuda_sm70_shflsync_up_p:
[----:B------:R-:W-:Y:S02]  /*f8c0*/  IMAD.MOV.U32 R4, RZ, RZ, RZ ;  /* 0x000000ffff047224 */ /* 0x000fe400078e00ff */
[----:B------:R-:W-:-:S04]  /*f8d0*/  IMAD.MOV.U32 R11, RZ, RZ, -0x1 ;  /* 0xffffffffff0b7424 */ /* 0x000fc800078e00ff */
[----:B------:R-:W-:Y:S04]  /*f8e0*/  WARPSYNC R11 ;  /* 0x0000000b00007348 */ /* 0x000fe80003800000 */
[----:B------:R1:W2:Y:S02]  /*f8f0*/  SHFL.UP PT, R4, R0, R2, R4 ;  /* 0x0400000200047389 */ /* 0x0002a400000e0004 */
[----:B-1----:R-:W-:Y:S02]  /*f900*/  MOV R2, R3 ;  /* 0x0000000300027202 */ /* 0x002fe40000000f00 */
[----:B------:R-:W-:-:S04]  /*f910*/  MOV R3, 0x0 ;  /* 0x0000000000037802 */ /* 0x000fc80000000f00 */
[----:B--2---:R-:W-:Y:S05]  /*f920*/  RET.REL.NODEC R2 `(_ZN7cutlass13device_kernelIN5flash19enable_sm80_to_sm89INS1_16FlashAttnFwdSm80INS1_25CollectiveMainloopFwdSm80ILi8ELi1ELb1EN4cute5tupleIJNS5_1CILi128EEENS7_ILi112EEES8_EEELi128ENS_10bfloat16_tEfNS_4arch4Sm80ELb0ELb0ELb0ELb1ELb1ELb0ELb1ELb1EEENS1_21CollectiveEpilogueFwdINS6_IJS8_S8_S9_EEENS6_IJNS7_ILi1EEESH_SH_EEESB_SD_Li256ELb1ELb1ELb1ELb0EEENS1_36VarlenDynamicPersistentTileSchedulerILi128ELi112ELi256ELi256ELb1ELb1ELb0ELb0ELb1ELb1EEEEEEEEEvNT_6ParamsE) ;  /* 0xffff06d002007950 */ /* 0x004fea0003c3ffff */
        .weak           $__internal_5_$__cuda_sm70_votesync_ballot
        .type           $__internal_5_$__cuda_sm70_votesync_ballot,@function
        .size           $__internal_5_$__cuda_sm70_votesync_ballot,(.L_x_1790 - $__internal_5_$__cuda_sm70_votesync_ballot)
$__internal_5_$__cuda_sm70_votesync_ballot:
[----:B------:R-:W-:Y:S01]  /*f930*/  ISETP.NE.U32.AND P0, PT, R0, 0x1, PT ;  /* 0x000000010000780c */ /* 0x000fe20003f05070 */
[----:B------:R-:W-:-:S04]  /*f940*/  IMAD.MOV.U32 R3, RZ, RZ, -0x1 ;  /* 0xffffffffff037424 */ /* 0x000fc800078e00ff */
[----:B------:R-:W-:Y:S08]  /*f950*/  WARPSYNC R3 ;  /* 0x0000000300007348 */ /* 0x000ff00003800000 */
[----:B------:R-:W-:-:S04]  /*f960*/  VOTE.ANY R0, PT, !P0 ;  /* 0x0000000000007806 */ /* 0x000fc800040e0100 */
[----:B------:R-:W-:Y:S01]  /*f970*/  LOP3.LUT R0, R0, R3, RZ, 0xc0, !PT ;  /* 0x0000000300007212 */ /* 0x000fe200078ec0ff */
[----:B------:R-:W-:-:S04]  /*f980*/  IMAD.MOV.U32 R3, RZ, RZ, 0x0 ;  /* 0x00000000ff037424 */ /* 0x000fc800078e00ff */
[----:B------:R-:W-:Y:S05]  /*f990*/  RET.REL.NODEC R2 `(_ZN7cutlass13device_kernelIN5flash19enable_sm80_to_sm89INS1_16FlashAttnFwdSm80INS1_25CollectiveMainloopFwdSm80ILi8ELi1ELb1EN4cute5tupleIJNS5_1CILi128EEENS7_ILi112EEES8_EEELi128ENS_10bfloat16_tEfNS_4arch4Sm80ELb0ELb0ELb0ELb1ELb1ELb0ELb1ELb1EEENS1_21CollectiveEpilogueFwdINS6_IJS8_S8_S9_EEENS6_IJNS7_ILi1EEESH_SH_EEESB_SD_Li256ELb1ELb1ELb1ELb0EEENS1_36VarlenDynamicPersistentTileSchedulerILi128ELi112ELi256ELi256ELb1ELb1ELb0ELb0ELb1ELb1EEEEEEEEEvNT_6ParamsE) ;  /* 0xffff066002007950 */ /* 0x000fea0003c3ffff */
.L_x_323:
        /* <DEDUP_REMOVED lines=14> */
.L_x_1790:


//--------------------- .text._ZN7cutlass13device_kernelIN5flash19enable_sm80_to_sm89INS1_16FlashAttnFwdSm80INS1_25CollectiveMainloopFwdSm80ILi8ELi1ELb1EN4cute5tupleIJNS5_1CILi128EEENS7_ILi112EEES8_EEELi128ENS_10bfloat16_tEfNS_4arch4Sm80ELb0ELb0ELb0ELb1ELb1ELb1ELb1ELb1EEENS1_21CollectiveEpilogueFwdINS6_IJS8_S8_S9_EEENS6_IJNS7_ILi1EEESH_SH_EEESB_SD_Li256ELb1ELb1ELb1ELb0EEENS1_36VarlenDynamicPersistentTileSchedulerILi128ELi112ELi256ELi256ELb1ELb1ELb0ELb0ELb1ELb1EEEEEEEEEvNT_6ParamsE --------------------------
	.section	.text._ZN7cutlass13device_kernelIN5flash19enable_sm80_to_sm89INS1_16FlashAttnFwdSm80INS1_25CollectiveMainloopFwdSm80ILi8ELi1ELb1EN4cute5tupleIJNS5_1CILi128EEENS7_ILi112EEES8_EEELi128ENS_10bfloat16_tEfNS_4arch4Sm80ELb0ELb0ELb0ELb1ELb1ELb1ELb1ELb1EEENS1_21CollectiveEpilogueFwdINS6_IJS8_S8_S9_EEENS6_IJNS7_ILi1EEESH_SH_EEESB_SD_Li256ELb1ELb1ELb1ELb0EEENS1_36VarlenDynamicPersistentTileSchedulerILi128ELi112ELi256ELi256ELb1ELb1ELb0ELb0ELb1ELb1EEEEEEEEEvNT_6ParamsE,"ax",@progbits
	.sectioninfo	@"SHI_REGISTERS=255"
	.align	128
.text._ZN7cutlass13device_kernelIN5flash19enable_sm80_to_sm89INS1_16FlashAttnFwdSm80INS1_25CollectiveMainloopFwdSm80ILi8ELi1ELb1EN4cute5tupleIJNS5_1CILi128EEENS7_ILi112EEES8_EEELi128ENS_10bfloat16_tEfNS_4arch4Sm80ELb0ELb0ELb0ELb1ELb1ELb1ELb1ELb1EEENS1_21CollectiveEpilogueFwdINS6_IJS8_S8_S9_EEENS6_IJNS7_ILi1EEESH_SH_EEESB_SD_Li256ELb1ELb1ELb1ELb0EEENS1_36VarlenDynamicPersistentTileSchedulerILi128ELi112ELi256ELi256ELb1ELb1ELb0ELb0ELb1ELb1EEEEEEEEEvNT_6ParamsE:
        .type           _ZN7cutlass13device_kernelIN5flash19enable_sm80_to_sm89INS1_16FlashAttnFwdSm80INS1_25CollectiveMainloopFwdSm80ILi8ELi1ELb1EN4cute5tupleIJNS5_1CILi128EEENS7_ILi112EEES8_EEELi128ENS_10bfloat16_tEfNS_4arch4Sm80ELb0ELb0ELb0ELb1ELb1ELb1ELb1ELb1EEENS1_21CollectiveEpilogueFwdINS6_IJS8_S8_S9_EEENS6_IJNS7_ILi1EEESH_SH_EEESB_SD_Li256ELb1ELb1ELb1ELb0EEENS1_36VarlenDynamicPersistentTileSchedulerILi128ELi112ELi256ELi256ELb1ELb1ELb0ELb0ELb1ELb1EEEEEEEEEvNT_6ParamsE,@function
        .size           _ZN7cutlass13device_kernelIN5flash19enable_sm80_to_sm89INS1_16FlashAttnFwdSm80INS1_25CollectiveMainloopFwdSm80ILi8ELi1ELb1EN4cute5tupleIJNS5_1CILi128EEENS7_ILi112EEES8_EEELi128ENS_10bfloat16_tEfNS_4arch4Sm80ELb0ELb0ELb0ELb1ELb1ELb1ELb1ELb1EEENS1_21CollectiveEpilogueFwdINS6_IJS8_S8_S9_EEENS6_IJNS7_ILi1EEESH_SH_EEESB_SD_Li256ELb1ELb1ELb1ELb0EEENS1_36VarlenDynamicPersistentTileSchedulerILi128ELi112ELi256ELi256ELb1ELb1ELb0ELb0ELb1ELb1EEEEEEEEEvNT_6ParamsE,(.L_x_1795 - _ZN7cutlass13device_kernelIN5flash19enable_sm80_to_sm89INS1_16FlashAttnFwdSm80INS1_25CollectiveMainloopFwdSm80ILi8ELi1ELb1EN4cute5tupleIJNS5_1CILi128EEENS7_ILi112EEES8_EEELi128ENS_10bfloat16_tEfNS_4arch4Sm80ELb0ELb0ELb0ELb1ELb1ELb1ELb1ELb1EEENS1_21CollectiveEpilogueFwdINS6_IJS8_S8_S9_EEENS6_IJNS7_ILi1EEESH_SH_EEESB_SD_Li256ELb1ELb1ELb1ELb0EEENS1_36VarlenDynamicPersistentTileSchedulerILi128ELi112ELi256ELi256ELb1ELb1ELb0ELb0ELb1ELb1EEEEEEEEEvNT_6ParamsE)
        .other          _ZN7cutlass13device_kernelIN5flash19enable_sm80_to_sm89INS1_16FlashAttnFwdSm80INS1_25CollectiveMainloopFwdSm80ILi8ELi1ELb1EN4cute5tupleIJNS5_1CILi128EEENS7_ILi112EEES8_EEELi128ENS_10bfloat16_tEfNS_4arch4Sm80ELb0ELb0ELb0ELb1ELb1ELb1ELb1ELb1EEENS1_21CollectiveEpilogueFwdINS6_IJS8_S8_S9_EEENS6_IJNS7_ILi1EEESH_SH_EEESB_SD_Li256ELb1ELb1ELb1ELb0EEENS1_36VarlenDynamicPersistentTileSchedulerILi128ELi112ELi256ELi256ELb1ELb1ELb0ELb0ELb1ELb1EEEEEEEEEvNT_6ParamsE,@"STO_CUDA_ENTRY STV_DEFAULT"
_ZN7cutlass13device_kernelIN5flash19enable_sm80_to_sm89INS1_16FlashAttnFwdSm80INS1_25CollectiveMainloopFwdSm80ILi8ELi1ELb1EN4cute5tupleIJNS5_1CILi128EEENS7_ILi112EEES8_EEELi128ENS_10bfloat16_tEfNS_4arch4Sm80ELb0ELb0ELb0ELb1ELb1ELb1ELb1ELb1EEENS1_21CollectiveEpilogueFwdINS6_IJS8_S8_S9_EEENS6_IJNS7_ILi1EEESH_SH_EEESB_SD_Li256ELb1ELb1ELb1ELb0EEENS1_36VarlenDynamicPersistentTileSchedulerILi128ELi112ELi256ELi256ELb1ELb1ELb0ELb0ELb1ELb1EEEEEEEEEvNT_6ParamsE:
[----:B------:R-:W-:-:S03]  /*0000*/  MOV R1, c[0x0][0x28] ;  /* 0x00000a0000017a02 */ /* 0x000fc60000000f00 */
[----:B------:R-:W1:Y:S01]  /*0010*/  S2R R2, SR_TID.X ;  /* 0x0000000000027919 */ /* 0x000e620000002100 */
[----:B------:R-:W-:Y:S01]  /*0020*/  IADD3 R1, R1, -0x110, RZ ;  /* 0xfffffef001017810 */ /* 0x000fe20007ffe0ff */
[----:B------:R-:W-:Y:S01]  /*0030*/  ULDC.64 UR8, c[0x0][0x118] ;  /* 0x0000460000087ab9 */ /* 0x000fe20000000a00 */
[----:B-1----:R-:W-:-:S06]  /*0040*/  SHF.R.U32.HI R0, RZ, 0x5, R2 ;  /* 0x00000005ff007819 */ /* 0x002fcc0000011602 */
[----:B------:R-:W1:Y:S02]  /*0050*/  SHFL.IDX PT, R0, R0, RZ, 0x1f ;  /* 0x00001fff00007589 */ /* 0x000e6400000e0000 */
[----:B-1----:R-:W1:Y:S02]  /*0060*/  R2UR UR7, R0 ;  /* 0x00000000000773c2 */ /* 0x002e6400000e0000 */
[----:B-1----:R-:W-:-:S13]  /*0070*/  ISETP.NE.AND P0, PT, RZ, UR7, PT ;  /* 0x00000007ff007c0c */ /* 0x002fda000bf05270 */
[----:B------:R-:W-:Y:S06]  /*0080*/  @P0 BAR.SYNC.DEFER_BLOCKING 0x5, 0x100 ;  /* 0x0144000000000b1d */ /* 0x000fec0000010000 */
[----:B------:R-:W1:Y:S04]  /*0090*/  @P0 LDS.128 R4, [0xf100] ;  /* 0x00f10000ff040984 */ /* 0x000e680000000c00 */
[----:B-1----:R1:W-:Y:S04]  /*00a0*/  @P0 STL.64 [R1+0x28], R4 ;  /* 0x0000280401000387 */ /* 0x0023e80000100a00 */
[----:B------:R1:W-:Y:S04]  /*00b0*/  @P0 STL.64 [R1+0x30], R6 ;  /* 0x0000300601000387 */ /* 0x0003e80000100a00 */
[----:B------:R-:W-:Y:S06]  /*00c0*/  @P0 BAR.ARV 0x4, 0x100 ;  /* 0x0104000000000b1d */ /* 0x000fec0000002000 */
[----:B------:R-:W-:Y:S05]  /*00d0*/  @P0 BRA `(.L_x_324) ;  /* 0x00000b1000000947 */ /* 0x000fea0003800000 */
[----:B------:R-:W-:Y:S01]  /*00e0*/  LOP3.LUT R14, R2, 0x1f, RZ, 0xc0, !PT ;  /* 0x0000001f020e7812 */ /* 0x000fe200078ec0ff */
[----:B------:R-:W-:Y:S01]  /*00f0*/  CS2R R8, SRZ ;  /* 0x0000000000087805 */ /* 0x000fe2000001ff00 */
[----:B-1----:R-:W-:-:S02]  /*0100*/  IMAD.MOV.U32 R7, RZ, RZ, RZ ;  /* 0x000000ffff077224 */ /* 0x002fc400078e00ff */
        /* <DEDUP_REMOVED lines=9> */
[----:B------:R-:W1:Y:S01]  /*01a0*/  S2UR UR4, SR_CTAID.X ;  /* 0x00000000000479c3 */ /* 0x000e620000002500 */
        /* <DEDUP_REMOVED lines=23> */
[----:B-1----:R-:W-:-:S13]  /*0320*/  ISETP.GT.AND P0, PT, R6, UR4, PT ;  /* 0x0000000406007c0c */ /* 0x002fda000bf04270 */
[----:B------:R-:W-:Y:S05]  /*0330*/  @P0 BRA `(.L_x_325) ;  /* 0x0000027000000947 */ /* 0x000fea0003800000 */
[----:B------:R-:W-:Y:S02]  /*0340*/  MOV R6, R0 ;  /* 0x0000000000067202 */ /* 0x000fe40000000f00 */
[----:B------:R-:W-:-:S04]  /*0350*/  MOV R9, RZ ;  /* 0x000000ff00097202 */ /* 0x000fc80000000f00 */
.L_x_329:
        /* <DEDUP_REMOVED lines=16> */
[----:B------:R1:W2:Y:S02]  /*0460*/  SHFL.UP PT, R0, R2, 0x1, RZ ;  /* 0x0420000002007989 */ /* 0x0002a400000e00ff */
.L_x_518:
        /* <DEDUP_REMOVED lines=16> */
.L_x_519:
[----:B--2---:R-:W-:-:S05]  /*0570*/  IMAD R0, R0, c[0x0][0x538], RZ ;  /* 0x00014e0000007a24 */ /* 0x004fca00078e02ff */
[----:B------:R-:W-:-:S04]  /*0580*/  IADD3 R6, R0, R6, RZ ;  /* 0x0000000600067210 */ /* 0x000fc80007ffe0ff */
[----:B------:R-:W-:-:S13]  /*0590*/  ISETP.GT.AND P0, PT, R6, UR4, PT ;  /* 0x0000000406007c0c */ /* 0x000fda000bf04270 */
[----:B-1----:R-:W-:Y:S05]  /*05a0*/  @!P0 BRA `(.L_x_329) ;  /* 0xfffffdb000008947 */ /* 0x002fea000383ffff */
.L_x_325:
[----:B------:R-:W-:-:S05]  /*05b0*/  IADD3 R12, -R0, R6, RZ ;  /* 0x00000006000c7210 */ /* 0x000fca0007ffe1ff */
[----:B------:R-:W-:-:S05]  /*05c0*/  IMAD R0, R4, c[0x0][0x538], R12 ;  /* 0x00014e0004007a24 */ /* 0x000fca00078e020c */
[----:B------:R-:W-:Y:S01]  /*05d0*/  ISETP.GT.AND P0, PT, R0, UR4, PT ;  /* 0x0000000400007c0c */ /* 0x000fe2000bf04270 */
[----:B------:R-:W-:-:S12]  /*05e0*/  BRA.DIV ~URZ, `(.L_x_330) ;  /* 0x000186627f007947 */ /* 0x000fd8000b800000 */
[----:B------:R-:W-:-:S04]  /*05f0*/  VOTE.ANY R5, PT, !P0 ;  /* 0x0000000000057806 */ /* 0x000fc800040e0100 */
.L_x_520:
[----:B------:R1:W2:Y:S01]  /*0600*/  POPC R13, R5 ;  /* 0x00000005000d7309 */ /* 0x0002a20000000000 */
[----:B------:R-:W-:Y:S05]  /*0610*/  BRA.DIV ~URZ, `(.L_x_331) ;  /* 0x000186727f007947 */ /* 0x000fea000b800000 */
[----:B--2---:R2:W3:Y:S01]  /*0620*/  SHFL.IDX PT, R11, R8, R13, 0x1f ;  /* 0x00001f0d080b7589 */ /* 0x0044e200000e0000 */
[----:B------:R-:W-:-:S03]  /*0630*/  MOV R6, RZ ;  /* 0x000000ff00067202 */ /* 0x000fc60000000f00 */
[----:B------:R2:W4:Y:S04]  /*0640*/  SHFL.IDX PT, R10, R7, R13, 0x1f ;  /* 0x00001f0d070a7589 */ /* 0x00052800000e0000 */
.L_x_521:
[----:B------:R-:W-:Y:S01]  /*0650*/  ISETP.NE.AND P0, PT, R5, RZ, PT ;  /* 0x000000ff0500720c */ /* 0x000fe20003f05270 */
[----:B------:R-:W-:-:S12]  /*0660*/  BSSY B0, `(.L_x_332) ;  /* 0x0000005000007945 */ /* 0x000fd80003800000 */
[----:B------:R-:W-:Y:S05]  /*0670*/  @!P0 BRA `(.L_x_333) ;  /* 0x0000003000008947 */ /* 0x000fea0003800000 */
[----:B------:R-:W-:Y:S01]  /*0680*/  IADD3 R221, R13, -0x1, RZ ;  /* 0xffffffff0ddd7810 */ /* 0x000fe20007ffe0ff */
[----:B------:R-:W-:Y:S05]  /*0690*/  BRA.DIV ~URZ, `(.L_x_334) ;  /* 0x000186d27f007947 */ /* 0x000fea000b800000 */
[----:B------:R1:W2:Y:S02]  /*06a0*/  SHFL.IDX PT, R6, R4, R221, 0x1f ;  /* 0x00001fdd04067589 */ /* 0x0002a400000e0000 */
.L_x_333:
[----:B------:R-:W-:Y:S05]  /*06b0*/  BSYNC B0 ;  /* 0x0000000000007941 */ /* 0x000fea0003800000 */
.L_x_332:
[----:B---3--:R-:W-:Y:S01]  /*06c0*/  IABS R0, R11 ;  /* 0x0000000b00007213 */ /* 0x008fe20000000000 */
[----:B-12---:R-:W-:-:S04]  /*06d0*/  IMAD R4, R6, c[0x0][0x538], R12 ;  /* 0x00014e0006047a24 */ /* 0x006fc800078e020c */
[----:B------:R-:W-:Y:S01]  /*06e0*/  IMAD.MOV.U32 R5, RZ, RZ, R0 ;  /* 0x000000ffff057224 */ /* 0x000fe200078e0000 */
[----:B----4-:R-:W-:Y:S01]  /*06f0*/  IABS R0, R10 ;  /* 0x0000000a00007213 */ /* 0x010fe20000000000 */
[----:B------:R1:W-:Y:S01]  /*0700*/  STL [R1+0x28], R4 ;  /* 0x0000280401007387 */ /* 0x0003e20000100800 */
[----:B------:R-:W-:Y:S01]  /*0710*/  IADD3 R12, -R4, UR4, RZ ;  /* 0x00000004040c7c10 */ /* 0x000fe2000fffe1ff */
[----:B------:R-:W2:Y:S02]  /*0720*/  I2F.RP R2, R5 ;  /* 0x0000000500027306 */ /* 0x000ea40000209400 */
[----:B------:R-:W-:Y:S01]  /*0730*/  IMAD.MOV.U32 R7, RZ, RZ, R0 ;  /* 0x000000ffff077224 */ /* 0x000fe200078e0000 */
[----:B------:R-:W-:Y:S02]  /*0740*/  IABS R6, R12 ;  /* 0x0000000c00067213 */ /* 0x000fe40000000000 */
[----:B------:R-:W-:-:S03]  /*0750*/  IABS R0, R11 ;  /* 0x0000000b00007213 */ /* 0x000fc60000000000 */
[----:B------:R-:W-:Y:S01]  /*0760*/  I2F.RP R8, R7 ;  /* 0x0000000700087306 */ /* 0x000fe20000209400 */
[----:B------:R-:W-:-:S07]  /*0770*/  IADD3 R0, RZ, -R0, RZ ;  /* 0x80000000ff007210 */ /* 0x000fce0007ffe0ff */
[----:B--2---:R-:W2:Y:S02]  /*0780*/  MUFU.RCP R2, R2 ;  /* 0x0000000200027308 */ /* 0x004ea40000001000 */
[----:B--2---:R-:W-:-:S06]  /*0790*/  IADD3 R2, R2, 0xffffffe, RZ ;  /* 0x0ffffffe02027810 */ /* 0x004fcc0007ffe0ff */
[----:B------:R-:W2:Y:S02]  /*07a0*/  F2I.FTZ.U32.TRUNC.NTZ R3, R2 ;  /* 0x0000000200037305 */ /* 0x000ea4000021f000 */
[----:B--2---:R-:W-:-:S04]  /*07b0*/  IMAD.MOV R2, RZ, RZ, -R3 ;  /* 0x000000ffff027224 */ /* 0x004fc800078e0a03 */
[----:B-1----:R-:W-:Y:S02]  /*07c0*/  IMAD R4, R2, R5, RZ ;  /* 0x0000000502047224 */ /* 0x002fe400078e02ff */
        /* <DEDUP_REMOVED lines=45> */
[----:B------:R-:W-:Y:S02]  /*0aa0*/  IMAD R2, R10, R2, R4 ;  /* 0x000000020a027224 */ /* 0x000fe400078e0204 */
[----:B------:R-:W-:Y:S02]  /*0ab0*/  IMAD.IADD R4, R13, 0x1, R9 ;  /* 0x000000010d047824 */ /* 0x000fe400078e0209 */
[----:B------:R-:W-:-:S03]  /*0ac0*/  IMAD R0, R2, 0x10000, R0 ;  /* 0x0001000002007824 */ /* 0x000fc600078e0200 */
[----:B------:R1:W-:Y:S04]  /*0ad0*/  STL [R1+0x34], R4 ;  /* 0x0000340401007387 */ /* 0x0003e80000100800 */
[----:B------:R1:W-:Y:S04]  /*0ae0*/  STL [R1+0x30], R0 ;  /* 0x0000300001007387 */ /* 0x0003e80000100800 */
[----:B------:R1:W-:Y:S01]  /*0af0*/  STL [R1+0x2c], R3 ;  /* 0x00002c0301007387 */ /* 0x0003e20000100800 */
[----:B------:R-:W-:Y:S05]  /*0b00*/  BRA `(.L_x_335) ;  /* 0x0000006000007947 */ /* 0x000fea0003800000 */
.L_x_326:
[----:B------:R-:W-:Y:S01]  /*0b10*/  MOV R0, UR4 ;  /* 0x0000000400007c02 */ /* 0x000fe20008000f00 */
[----:B------:R-:W-:Y:S04]  /*0b20*/  STL [R1+0x2c], RZ ;  /* 0x00002cff01007387 */ /* 0x000fe80000100800 */
[----:B------:R-:W-:Y:S04]  /*0b30*/  STL [R1+0x30], RZ ;  /* 0x000030ff01007387 */ /* 0x000fe80000100800 */
[----:B------:R1:W-:Y:S02]  /*0b40*/  STL [R1+0x28], R0 ;  /* 0x0000280001007387 */ /* 0x0003e40000100800 */
[----:B-1----:R-:W-:-:S05]  /*0b50*/  MOV R0, c[0x0][0x53c] ;  /* 0x00014f0000007a02 */ /* 0x002fca0000000f00 */
[----:B------:R1:W-:Y:S02]  /*0b60*/  STL [R1+0x34], R0 ;  /* 0x0000340001007387 */ /* 0x0003e40000100800 */
.L_x_335:
[----:B-1----:R-:W2:Y:S04]  /*0b70*/  LDL R4, [R1+0x28] ;  /* 0x0000280001047983 */ /* 0x002ea80000100800 */
[----:B------:R-:W2:Y:S04]  /*0b80*/  LDL R5, [R1+0x2c] ;  /* 0x00002c0001057983 */ /* 0x000ea80000100800 */
[----:B------:R-:W2:Y:S04]  /*0b90*/  LDL R6, [R1+0x30] ;  /* 0x0000300001067983 */ /* 0x000ea80000100800 */
[----:B------:R-:W2:Y:S01]  /*0ba0*/  LDL R7, [R1+0x34] ;  /* 0x0000340001077983 */ /* 0x000ea20000100800 */
[----:B------:R-:W-:Y:S01]  /*0bb0*/  ISETP.NE.AND P0, PT, R14, RZ, PT ;  /* 0x000000ff0e00720c */ /* 0x000fe20003f05270 */
[----:B------:R-:W-:-:S12]  /*0bc0*/  WARPSYNC 0xffffffff ;  /* 0xffffffff00007948 */ /* 0x000fd80003800000 */
[----:B--2---:R1:W-:Y:S04]  /*0bd0*/  @!P0 STS.128 [0xf100], R4 ;  /* 0x00f10004ff008388 */ /* 0x0043e80000000c00 */
[----:B------:R-:W-:Y:S06]  /*0be0*/  BAR.ARV 0x5, 0x100 ;  /* 0x0144000000007b1d */ /* 0x000fec0000002000 */
.L_x_324:
[----:B------:R-:W2:Y:S02]  /*0bf0*/  LDL R0, [R1+0x34] ;  /* 0x0000340001007983 */ /* 0x000ea40000100800 */
[----:B--2---:R-:W-:-:S13]  /*0c00*/  ISETP.GE.AND P0, PT, R0, c[0x0][0x53c], PT ;  /* 0x00014f0000007a0c */ /* 0x004fda0003f06270 */
[----:B------:R-:W-:Y:S05]  /*0c10*/  @P0 EXIT ;  /* 0x000000000000094d */ /* 0x000fea0003800000 */
[----:B------:R-:W2:Y:S01]  /*0c20*/  S2R R15, SR_TID.X ;  /* 0x00000000000f7919 */ /* 0x000ea20000002100 */
[----:B------:R-:W-:Y:S01]  /*0c30*/  IMAD.MOV.U32 R19, RZ, RZ, 0x20 ;  /* 0x00000020ff137424 */ /* 0x000fe200078e00ff */
[----:B------:R-:W-:Y:S01]  /*0c40*/  ULDC UR4, c[0x0][0x2ac] ;  /* 0x0000ab0000047ab9 */ /* 0x000fe20000000800 */
[----:B------:R-:W-:Y:S01]  /*0c50*/  IMAD.MOV.U32 R18, RZ, RZ, 0x40 ;  /* 0x00000040ff127424 */ /* 0x000fe200078e00ff */
[----:B------:R-:W-:Y:S02]  /*0c60*/  ULDC UR6, c[0x0][0x1d0] ;  /* 0x0000740000067ab9 */ /* 0x000fe40000000800 */
[----:B------:R-:W-:Y:S01]  /*0c70*/  UIMAD UR6, UR4, UR6, URZ ;  /* 0x00000006040672a4 */ /* 0x000fe2000f8e023f */
[----:B--2---:R-:W-:-:S04]  /*0c80*/  SHF.R.S32.HI R14, RZ, 0x1f, R15 ;  /* 0x0000001fff0e7819 */ /* 0x004fc8000001140f */
[CC--:B------:R-:W-:Y:S02]  /*0c90*/  LEA.HI R2, R14.reuse, R15.reuse, RZ, 0x4 ;  /* 0x0000000f0e027211 */ /* 0x0c0fe400078f20ff */
[----:B-1----:R-:W-:Y:S02]  /*0ca0*/  LEA.HI R7, R14, R15, RZ, 0x2 ;  /* 0x0000000f0e077211 */ /* 0x002fe400078f10ff */
[C---:B------:R-:W-:Y:S02]  /*0cb0*/  LOP3.LUT R0, R2.reuse, 0xfffffff0, RZ, 0xc0, !PT ;  /* 0xfffffff002007812 */ /* 0x040fe400078ec0ff */
[----:B------:R-:W-:Y:S02]  /*0cc0*/  SHF.R.S32.HI R4, RZ, 0x4, R2 ;  /* 0x00000004ff047819 */ /* 0x000fe40000011402 */
[----:B------:R-:W-:Y:S01]  /*0cd0*/  SHF.R.S32.HI R8, RZ, 0x2, R7 ;  /* 0x00000002ff087819 */ /* 0x000fe20000011407 */
[----:B------:R-:W-:Y:S01]  /*0ce0*/  IMAD.IADD R0, R15, 0x1, -R0 ;  /* 0x000000010f007824 */ /* 0x000fe200078e0a00 */
[----:B------:R-:W-:-:S02]  /*0cf0*/  LEA.HI R2, R2, R4, RZ, 0x1 ;  /* 0x0000000402027211 */ /* 0x000fc400078f08ff */
[----:B------:R-:W-:Y:S02]  /*0d00*/  SHF.R.S32.HI R5, RZ, 0x1f, R7 ;  /* 0x0000001fff057819 */ /* 0x000fe40000011407 */
[----:B------:R-:W-:Y:S02]  /*0d10*/  SHF.R.S32.HI R6, RZ, 0x1f, R0 ;  /* 0x0000001fff067819 */ /* 0x000fe40000011400 */
[----:B------:R-:W-:Y:S02]  /*0d20*/  LOP3.LUT R3, R2, 0xfffffffe, RZ, 0xc0, !PT ;  /* 0xfffffffe02037812 */ /* 0x000fe400078ec0ff */
[----:B------:R-:W-:Y:S02]  /*0d30*/  LEA.HI R2, R5, R8, RZ, 0x3 ;  /* 0x0000000805027211 */ /* 0x000fe400078f18ff */
[----:B------:R-:W-:Y:S01]  /*0d40*/  LEA.HI R12, R6, R0, RZ, 0x3 ;  /* 0x00000000060c7211 */ /* 0x000fe200078f18ff */
[----:B------:R-:W-:Y:S01]  /*0d50*/  IMAD.IADD R11, R4, 0x1, -R3 ;  /* 0x00000001040b7824 */ /* 0x000fe200078e0a03 */
[----:B------:R-:W-:-:S02]  /*0d60*/  LEA.HI R81, R14, R15, RZ, 0x3 ;  /* 0x0000000f0e517211 */ /* 0x000fc400078f18ff */
[----:B------:R-:W-:Y:S02]  /*0d70*/  LOP3.LUT R2, R2, 0xfffffff8, RZ, 0xc0, !PT ;  /* 0xfffffff802027812 */ /* 0x000fe400078ec0ff */
[----:B------:R-:W-:Y:S02]  /*0d80*/  LOP3.LUT R3, R12, 0xfffffff8, RZ, 0xc0, !PT ;  /* 0xfffffff80c037812 */ /* 0x000fe400078ec0ff */
[----:B------:R-:W-:Y:S01]  /*0d90*/  LOP3.LUT R4, R81, 0xfffffff8, RZ, 0xc0, !PT ;  /* 0xfffffff851047812 */ /* 0x000fe200078ec0ff */
[----:B------:R-:W-:Y:S01]  /*0da0*/  IMAD.IADD R6, R8, 0x1, -R2 ;  /* 0x0000000108067824 */ /* 0x000fe200078e0a02 */
[----:B------:R-:W-:Y:S01]  /*0db0*/  LEA.HI R5, R14, R15, RZ, 0x5 ;  /* 0x0000000f0e057211 */ /* 0x000fe200078f28ff */
[----:B------:R-:W-:Y:S01]  /*0dc0*/  IMAD.IADD R9, R0, 0x1, -R3 ;  /* 0x0000000100097824 */ /* 0x000fe200078e0a03 */
[----:B------:R-:W-:Y:S01]  /*0dd0*/  LOP3.LUT R3, R7, 0xfffffffc, RZ, 0xc0, !PT ;  /* 0xfffffffc07037812 */ /* 0x000fe200078ec0ff */
[----:B------:R-:W-:Y:S01]  /*0de0*/  IMAD.IADD R82, R15, 0x1, -R4 ;  /* 0x000000010f527824 */ /* 0x000fe200078e0a04 */
[----:B------:R-:W-:-:S02]  /*0df0*/  SHF.R.S32.HI R0, RZ, 0x5, R5 ;  /* 0x00000005ff007819 */ /* 0x000fc40000011405 */
[----:B------:R-:W-:Y:S01]  /*0e00*/  SHF.R.S32.HI R2, RZ, 0x1f, R5 ;  /* 0x0000001fff027819 */ /* 0x000fe20000011405 */
[----:B------:R-:W-:Y:S01]  /*0e10*/  IMAD.SHL.U32 R7, R82, 0x40, RZ ;  /* 0x0000004052077824 */ /* 0x000fe200078e00ff */
[----:B------:R-:W-:Y:S01]  /*0e20*/  LOP3.LUT R4, R5, 0xffffffe0, RZ, 0xc0, !PT ;  /* 0xffffffe005047812 */ /* 0x000fe200078ec0ff */
[----:B------:R-:W-:Y:S01]  /*0e30*/  IMAD.SHL.U32 R16, R0, 0x400, RZ ;  /* 0x0000040000107824 */ /* 0x000fe200078e00ff */
[----:B------:R-:W-:Y:S01]  /*0e40*/  LEA.HI R5, R2, R0, RZ, 0x3 ;  /* 0x0000000002057211 */ /* 0x000fe200078f18ff */
[----:B------:R-:W-:Y:S01]  /*0e50*/  IMAD.IADD R2, R15, 0x1, -R3 ;  /* 0x000000010f027824 */ /* 0x000fe200078e0a03 */
[----:B------:R-:W-:Y:S01]  /*0e60*/  LOP3.LUT R3, R7, 0x1c0, RZ, 0xc0, !PT ;  /* 0x000001c007037812 */ /* 0x000fe200078ec0ff */
[----:B------:R-:W-:Y:S01]  /*0e70*/  IMAD.IADD R27, R15, 0x1, -R4 ;  /* 0x000000010f1b7824 */ /* 0x000fe200078e0a04 */
[----:B------:R-:W-:Y:S01]  /*0e80*/  LOP3.LUT R5, R5, 0xffffff8, RZ, 0xc0, !PT ;  /* 0x0ffffff805057812 */ /* 0x000fe200078ec0ff */
[----:B------:R-:W-:Y:S01]  /*0e90*/  IMAD.SHL.U32 R76, R82, 0x8, RZ ;  /* 0x00000008524c7824 */ /* 0x000fe200078e00ff */
[----:B------:R-:W-:Y:S01]  /*0ea0*/  LEA.HI R4, R2, R2, RZ, 0x1 ;  /* 0x0000000202047211 */ /* 0x000fe200078f08ff */
[----:B------:R-:W-:Y:S01]  /*0eb0*/  IMAD.SHL.U32 R78, R82, 0x4, RZ ;  /* 0x00000004524e7824 */ /* 0x000fe200078e00ff */
[----:B------:R-:W-:Y:S01]  /*0ec0*/  LOP3.LUT R8, R3, 0x8, R81, 0xf8, !PT ;  /* 0x0000000803087812 */ /* 0x000fe200078ef851 */
[----:B------:R-:W-:Y:S01]  /*0ed0*/  IMAD.IADD R10, R0, 0x1, -R5 ;  /* 0x00000001000a7824 */ /* 0x000fe200078e0a05 */
[----:B------:R-:W-:Y:S01]  /*0ee0*/  SHF.R.U32.HI R7, RZ, 0x3, R3 ;  /* 0x00000003ff077819 */ /* 0x000fe20000011603 */
[----:B------:R-:W-:Y:S01]  /*0ef0*/  IMAD.SHL.U32 R0, R6, 0x40, RZ ;  /* 0x0000004006007824 */ /* 0x000fe200078e00ff */
[----:B------:R-:W-:Y:S01]  /*0f00*/  LOP3.LUT R3, R4, 0x1ffffffe, RZ, 0xc0, !PT ;  /* 0x1ffffffe04037812 */ /* 0x000fe200078ec0ff */
[----:B------:R-:W-:Y:S01]  /*0f10*/  IMAD.SHL.U32 R5, R11, 0x8, RZ ;  /* 0x000000080b057824 */ /* 0x000fe200078e00ff */
[----:B------:R-:W-:Y:S01]  /*0f20*/  LOP3.LUT R8, R8, R7, RZ, 0x3c, !PT ;  /* 0x0000000708087212 */ /* 0x000fe200078e3cff */
[----:B------:R-:W-:Y:S01]  /*0f30*/  IMAD R7, R2, 0x2, R16 ;  /* 0x0000000202077824 */ /* 0x000fe200078e0210 */
[----:B------:R-:W-:Y:S01]  /*0f40*/  LOP3.LUT R0, R0, 0x1c0, RZ, 0xc0, !PT ;  /* 0x000001c000007812 */ /* 0x000fe200078ec0ff */
[----:B------:R-:W-:Y:S01]  /*0f50*/  IMAD.IADD R17, R2, 0x1, -R3 ;  /* 0x0000000102117824 */ /* 0x000fe200078e0a03 */
[----:B------:R-:W-:Y:S01]  /*0f60*/  SHF.R.S32.HI R4, RZ, 0x1f, R27 ;  /* 0x0000001fff047819 */ /* 0x000fe2000001141b */
[----:B------:R-:W-:Y:S01]  /*0f70*/  IMAD.SHL.U32 R3, R9, 0x40, RZ ;  /* 0x0000004009037824 */ /* 0x000fe200078e00ff */
[----:B------:R-:W-:-:S02]  /*0f80*/  LEA.HI R2, R0, R0, RZ, 0x1d ;  /* 0x0000000000027211 */ /* 0x000fc400078fe8ff */
[C---:B------:R-:W-:Y:S02]  /*0f90*/  R2P PR, R6.reuse, 0x6 ;  /* 0x0000000606007804 */ /* 0x040fe40000000000 */
[----:B------:R-:W-:Y:S01]  /*0fa0*/  LOP3.LUT R0, R3, 0x1c0, RZ, 0xc0, !PT ;  /* 0x000001c003007812 */ /* 0x000fe200078ec0ff */
[----:B------:R-:W-:Y:S01]  /*0fb0*/  IMAD.IADD R2, R7, 0x1, R2 ;  /* 0x0000000107027824 */ /* 0x000fe200078e0202 */
[----:B------:R-:W-:Y:S02]  /*0fc0*/  LOP3.LUT R6, R6, 0x1, RZ, 0xc0, !PT ;  /* 0x0000000106067812 */ /* 0x000fe400078ec0ff */
[----:B------:R-:W-:Y:S01]  /*0fd0*/  LOP3.LUT R3, R0, 0x8, R5, 0xf8, !PT ;  /* 0x0000000800037812 */ /* 0x000fe200078ef805 */
[----:B------:R-:W-:Y:S01]  /*0fe0*/  IMAD.SHL.U32 R21, R2, 0x2, RZ ;  /* 0x0000000202157824 */ /* 0x000fe200078e00ff */
[----:B------:R-:W-:Y:S01]  /*0ff0*/  SHF.R.U32.HI R0, RZ, 0x3, R0 ;  /* 0x00000003ff007819 */ /* 0x000fe20000011600 */
[----:B------:R-:W-:Y:S01]  /*1000*/  IMAD.SHL.U32 R2, R12, 0x40, RZ ;  /* 0x000000400c027824 */ /* 0x000fe200078e00ff */
[----:B------:R-:W-:-:S02]  /*1010*/  LEA.HI R13, R4, R27, RZ, 0x2 ;  /* 0x0000001b040d7211 */ /* 0x000fc400078f10ff */
[----:B------:R-:W-:Y:S02]  /*1020*/  LOP3.LUT R0, R3, R0, RZ, 0x3c, !PT ;  /* 0x0000000003007212 */ /* 0x000fe400078e3cff */
[----:B------:R-:W-:Y:S02]  /*1030*/  SHF.R.S32.HI R81, RZ, 0x3, R81 ;  /* 0x00000003ff517819 */ /* 0x000fe40000011451 */
[----:B------:R-:W-:Y:S02]  /*1040*/  LOP3.LUT R5, R0, 0xfffffe00, R2, 0xf8, !PT ;  /* 0xfffffe0000057812 */ /* 0x000fe400078ef802 */
[----:B------:R-:W-:Y:S02]  /*1050*/  LEA.HI R0, R14, R15, RZ, 0x6 ;  /* 0x0000000f0e007211 */ /* 0x000fe400078f30ff */
[----:B------:R-:W-:Y:S01]  /*1060*/  ISETP.NE.U32.AND P0, PT, R6, 0x1, PT ;  /* 0x000000010600780c */ /* 0x000fe20003f05070 */
[----:B------:R-:W-:Y:S01]  /*1070*/  IMAD R6, R11, 0x200, R8 ;  /* 0x000002000b067824 */ /* 0x000fe200078e0208 */
[----:B------:R-:W-:Y:S01]  /*1080*/  SHF.R.S32.HI R4, RZ, 0x2, R13 ;  /* 0x00000002ff047819 */ /* 0x000fe2000001140d */
[----:B------:R-:W-:Y:S01]  /*1090*/  IMAD.SHL.U32 R0, R0, 0x8, RZ ;  /* 0x0000000800007824 */ /* 0x000fe200078e00ff */
[----:B------:R-:W-:-:S02]  /*10a0*/  IADD3 R15, R81, 0x20, RZ ;  /* 0x00000020510f7810 */ /* 0x000fc40007ffe0ff */
[C---:B------:R-:W-:Y:S01]  /*10b0*/  IADD3 R22, R81.reuse, 0x40, RZ ;  /* 0x0000004051167810 */ /* 0x040fe20007ffe0ff */
[----:B------:R-:W-:Y:S01]  /*10c0*/  IMAD R25, R10, 0x10, R4 ;  /* 0x000000100a197824 */ /* 0x000fe200078e0204 */
[----:B------:R-:W-:Y:S01]  /*10d0*/  LOP3.LUT R7, R0, 0xfffffe00, RZ, 0xc0, !PT ;  /* 0xfffffe0000077812 */ /* 0x000fe200078ec0ff */
[C---:B------:R-:W-:Y:S01]  /*10e0*/  IMAD.SHL.U32 R0, R81.reuse, 0x40, RZ ;  /* 0x0000004051007824 */ /* 0x040fe200078e00ff */
[----:B------:R-:W-:Y:S01]  /*10f0*/  IADD3 R12, R81, 0x60, RZ ;  /* 0x00000060510c7810 */ /* 0x000fe20007ffe0ff */
[----:B------:R-:W-:Y:S01]  /*1100*/  IMAD.SHL.U32 R4, R15, 0x40, RZ ;  /* 0x000000400f047824 */ /* 0x000fe200078e00ff */
[C---:B------:R-:W-:Y:S01]  /*1110*/  LOP3.LUT P4, RZ, R9.reuse, 0x2, RZ, 0xc0, !PT ;  /* 0x0000000209ff7812 */ /* 0x040fe2000788c0ff */
[----:B------:R1:W-:Y:S01]  /*1120*/  STL [R1+0x104], R25 ;  /* 0x0001041901007387 */ /* 0x0003e20000100800 */
[----:B------:R-:W-:Y:S02]  /*1130*/  LOP3.LUT P3, RZ, R9, 0x4, RZ, 0xc0, !PT ;  /* 0x0000000409ff7812 */ /* 0x000fe4000786c0ff */
[----:B------:R-:W-:Y:S01]  /*1140*/  SHF.R.S32.HI R9, RZ, 0x1f, R15 ;  /* 0x0000001fff097819 */ /* 0x000fe2000001140f */
[----:B------:R-:W-:Y:S01]  /*1150*/  STL [R1+0x90], R21 ;  /* 0x0000901501007387 */ /* 0x000fe20000100800 */
[----:B------:R-:W-:-:S02]  /*1160*/  IADD3 R3, R21, 0x80, RZ ;  /* 0x0000008015037810 */ /* 0x000fc40007ffe0ff */
[--C-:B------:R-:W-:Y:S01]  /*1170*/  SHF.R.S32.HI R2, RZ, 0x1f, R81.reuse ;  /* 0x0000001fff027819 */ /* 0x100fe20000011451 */
[----:B------:R-:W-:Y:S01]  /*1180*/  IMAD.SHL.U32 R2, R12, 0x40, RZ ;  /* 0x000000400c027824 */ /* 0x000fe200078e00ff */
[----:B------:R-:W-:Y:S02]  /*1190*/  SHF.R.S32.HI R8, RZ, 0x1f, R22 ;  /* 0x0000001fff087819 */ /* 0x000fe40000011416 */
[----:B------:R-:W-:Y:S02]  /*11a0*/  SHF.R.S32.HI R10, RZ, 0x1f, R12 ;  /* 0x0000001fff0a7819 */ /* 0x000fe4000001140c */
[----:B------:R-:W-:Y:S01]  /*11b0*/  LOP3.LUT R11, R0, 0x1c0, RZ, 0xc0, !PT ;  /* 0x000001c0000b7812 */ /* 0x000fe200078ec0ff */
[----:B------:R-:W-:Y:S01]  /*11c0*/  IMAD R0, R82, 0x20, R81 ;  /* 0x0000002052007824 */ /* 0x000fe200078e0251 */
[----:B------:R-:W-:Y:S02]  /*11d0*/  IADD3 R20, R21, 0x70, RZ ;  /* 0x0000007015147810 */ /* 0x000fe40007ffe0ff */
[----:B------:R-:W-:-:S02]  /*11e0*/  LEA.HI R9, R9, R15, RZ, 0x3 ;  /* 0x0000000f09097211 */ /* 0x000fc400078f18ff */
[----:B------:R-:W-:Y:S01]  /*11f0*/  @P0 IADD3 R20, R3, 0x10, RZ ;  /* 0x0000001003140810 */ /* 0x000fe20007ffe0ff */
[----:B------:R-:W-:Y:S01]  /*1200*/  IMAD.SHL.U32 R3, R22, 0x40, RZ ;  /* 0x0000004016037824 */ /* 0x000fe200078e00ff */
[----:B------:R-:W-:Y:S02]  /*1210*/  LOP3.LUT R15, R4, 0x1c0, RZ, 0xc0, !PT ;  /* 0x000001c0040f7812 */ /* 0x000fe400078ec0ff */
[----:B------:R-:W-:Y:S01]  /*1220*/  LEA.HI R8, R8, R22, RZ, 0x3 ;  /* 0x0000001608087211 */ /* 0x000fe200078f18ff */
[----:B------:R-:W-:Y:S01]  /*1230*/  STL [R1+0x94], R20 ;  /* 0x0000941401007387 */ /* 0x000fe20000100800 */
[----:B------:R-:W-:Y:S02]  /*1240*/  LEA.HI R4, R10, R12, RZ, 0x3 ;  /* 0x0000000c0a047211 */ /* 0x000fe400078f18ff */
[----:B------:R-:W-:Y:S02]  /*1250*/  LOP3.LUT R10, R11, 0x38, R76, 0xf8, !PT ;  /* 0x000000380b0a7812 */ /* 0x000fe400078ef84c */
[----:B------:R-:W-:Y:S01]  /*1260*/  SHF.R.U32.HI R22, RZ, 0x3, R11 ;  /* 0x00000003ff167819 */ /* 0x000fe2000001160b */
[----:B------:R-:W-:Y:S01]  /*1270*/  IMAD.SHL.U32 R4, R4, 0x40, RZ ;  /* 0x0000004004047824 */ /* 0x000fe200078e00ff */
[----:B------:R-:W-:Y:S01]  /*1280*/  LOP3.LUT R12, R2, 0x1c0, RZ, 0xc0, !PT ;  /* 0x000001c0020c7812 */ /* 0x000fe200078ec0ff */
[----:B------:R-:W-:Y:S01]  /*1290*/  IMAD.SHL.U32 R2, R9, 0x40, RZ ;  /* 0x0000004009027824 */ /* 0x000fe200078e00ff */
[----:B------:R-:W-:-:S02]  /*12a0*/  IADD3 R80, R78, 0x20, RZ ;  /* 0x000000204e507810 */ /* 0x000fc40007ffe0ff */
[----:B------:R-:W-:Y:S02]  /*12b0*/  LOP3.LUT R26, R10, R22, RZ, 0x3c, !PT ;  /* 0x000000160a1a7212 */ /* 0x000fe400078e3cff */
[--C-:B------:R-:W-:Y:S02]  /*12c0*/  LOP3.LUT R9, R15, 0x38, R76.reuse, 0xf8, !PT ;  /* 0x000000380f097812 */ /* 0x100fe400078ef84c */
[----:B------:R-:W-:Y:S01]  /*12d0*/  SHF.R.U32.HI R24, RZ, 0x3, R15 ;  /* 0x00000003ff187819 */ /* 0x000fe2000001160f */
[----:B------:R-:W-:Y:S01]  /*12e0*/  STL [R1+0x100], R26 ;  /* 0x0001001a01007387 */ /* 0x000fe20000100800 */
[----:B------:R-:W-:Y:S02]  /*12f0*/  LOP3.LUT R15, R12, 0x38, R76, 0xf8, !PT ;  /* 0x000000380c0f7812 */ /* 0x000fe400078ef84c */
[----:B------:R-:W-:Y:S01]  /*1300*/  SHF.R.U32.HI R22, RZ, 0x3, R12 ;  /* 0x00000003ff167819 */ /* 0x000fe2000001160c */
[----:B------:R-:W-:Y:S01]  /*1310*/  IMAD.SHL.U32 R12, R80, 0x2, RZ ;  /* 0x00000002500c7824 */ /* 0x000fe200078e00ff */
[----:B------:R-:W-:-:S02]  /*1320*/  LOP3.LUT R11, R13, 0x7ffffffc, RZ, 0xc0, !PT ;  /* 0x7ffffffc0d0b7812 */ /* 0x000fc400078ec0ff */
[----:B------:R-:W-:Y:S01]  /*1330*/  LOP3.LUT R14, R3, 0x1c0, RZ, 0xc0, !PT ;  /* 0x000001c0030e7812 */ /* 0x000fe200078ec0ff */
[----:B------:R-:W-:Y:S01]  /*1340*/  IMAD.SHL.U32 R3, R8, 0x40, RZ ;  /* 0x0000004008037824 */ /* 0x000fe200078e00ff */
[----:B------:R2:W-:Y:S01]  /*1350*/  STL [R1+0xfc], R12 ;  /* 0x0000fc0c01007387 */ /* 0x0005e20000100800 */
[----:B------:R-:W-:Y:S01]  /*1360*/  IMAD.IADD R11, R27, 0x1, -R11 ;  /* 0x000000011b0b7824 */ /* 0x000fe200078e0a0b */
[----:B------:R-:W-:Y:S02]  /*1370*/  LOP3.LUT R10, R14, 0x38, R76, 0xf8, !PT ;  /* 0x000000380e0a7812 */ /* 0x000fe400078ef84c */
[----:B------:R-:W-:Y:S01]  /*1380*/  SHF.R.U32.HI R23, RZ, 0x3, R14 ;  /* 0x00000003ff177819 */ /* 0x000fe2000001160e */
[----:B------:R-:W-:Y:S01]  /*1390*/  IMAD.SHL.U32 R30, R11, 0x2, RZ ;  /* 0x000000020b1e7824 */ /* 0x000fe200078e00ff */
[----:B------:R-:W-:Y:S02]  /*13a0*/  SHF.R.S32.HI R8, RZ, 0x1f, R80 ;  /* 0x0000001fff087819 */ /* 0x000fe40000011450 */
[----:B------:R-:W-:Y:S01]  /*13b0*/  LOP3.LUT R13, R3, 0xfffffe00, RZ, 0xc0, !PT ;  /* 0xfffffe00030d7812 */ /* 0x000fe200078ec0ff */
[----:B------:R-:W-:Y:S01]  /*13c0*/  IMAD R3, R17, 0x8, R25 ;  /* 0x0000000811037824 */ /* 0x000fe200078e0219 */
[----:B------:R-:W-:-:S02]  /*13d0*/  LOP3.LUT R14, R4, 0xfffffe00, RZ, 0xc0, !PT ;  /* 0xfffffe00040e7812 */ /* 0x000fc400078ec0ff */
[----:B------:R-:W-:Y:S02]  /*13e0*/  LOP3.LUT R10, R13, R10, R23, 0xf6, !PT ;  /* 0x0000000a0d0a7212 */ /* 0x000fe400078ef617 */
[----:B------:R-:W-:Y:S02]  /*13f0*/  LEA R200, R6, 0x8100, 0x1 ;  /* 0x0000810006c87811 */ /* 0x000fe400078e08ff */
[----:B------:R-:W-:Y:S02]  /*1400*/  LEA R10, R10, 0x100, 0x1 ;  /* 0x000001000a0a7811 */ /* 0x000fe400078e08ff */
[C---:B------:R-:W-:Y:S02]  /*1410*/  IADD3 R29, R30.reuse, 0x8, RZ ;  /* 0x000000081e1d7810 */ /* 0x040fe40007ffe0ff */
[C---:B------:R-:W-:Y:S02]  /*1420*/  IADD3 R28, R30.reuse, 0x10, RZ ;  /* 0x000000101e1c7810 */ /* 0x040fe40007ffe0ff */
[----:B------:R-:W-:-:S02]  /*1430*/  IADD3 R27, R30, 0x18, RZ ;  /* 0x000000181e1b7810 */ /* 0x000fc40007ffe0ff */
[----:B-1----:R-:W-:Y:S02]  /*1440*/  IADD3 R25, R30, 0x28, RZ ;  /* 0x000000281e197810 */ /* 0x002fe40007ffe0ff */
[----:B--2---:R-:W-:Y:S02]  /*1450*/  LOP3.LUT R12, R2, 0xfffffe00, RZ, 0xc0, !PT ;  /* 0xfffffe00020c7812 */ /* 0x004fe400078ec0ff */
[----:B------:R-:W-:Y:S02]  /*1460*/  SHF.L.U64.HI R2, R80, 0x1, R8 ;  /* 0x0000000150027819 */ /* 0x000fe40000010208 */
[----:B------:R-:W-:Y:S02]  /*1470*/  LOP3.LUT R11, R12, R9, R24, 0xf6, !PT ;  /* 0x000000090c0b7212 */ /* 0x000fe400078ef618 */
[----:B------:R-:W-:Y:S01]  /*1480*/  LOP3.LUT R9, R14, R15, R22, 0xf6, !PT ;  /* 0x0000000f0e097212 */ /* 0x000fe200078ef616 */
[----:B------:R1:W-:Y:S01]  /*1490*/  STL [R1+0xf8], R2 ;  /* 0x0000f80201007387 */ /* 0x0003e20000100800 */
[----:B------:R-:W-:-:S02]  /*14a0*/  LEA R11, R11, 0x100, 0x1 ;  /* 0x000001000b0b7811 */ /* 0x000fc400078e08ff */
[----:B------:R-:W-:Y:S01]  /*14b0*/  LEA R6, R9, 0x100, 0x1 ;  /* 0x0000010009067811 */ /* 0x000fe200078e08ff */
[----:B------:R2:W-:Y:S01]  /*14c0*/  STL [R1+0x108], R3 ;  /* 0x0001080301007387 */ /* 0x0005e20000100800 */
[C---:B------:R-:W-:Y:S02]  /*14d0*/  IADD3 R24, R30.reuse, 0x30, RZ ;  /* 0x000000301e187810 */ /* 0x040fe40007ffe0ff */
[C---:B------:R-:W-:Y:S01]  /*14e0*/  IADD3 R23, R30.reuse, 0x38, RZ ;  /* 0x000000381e177810 */ /* 0x040fe20007ffe0ff */
[----:B------:R-:W-:Y:S01]  /*14f0*/  STL [R1+0x8c], R30 ;  /* 0x00008c1e01007387 */ /* 0x000fe20000100800 */
[----:B------:R-:W-:Y:S02]  /*1500*/  SEL R4, R19, 0xffffffe0, !P1 ;  /* 0xffffffe013047807 */ /* 0x000fe40004800000 */
[----:B------:R-:W-:Y:S01]  /*1510*/  IADD3 R22, R30, 0x40, RZ ;  /* 0x000000401e167810 */ /* 0x000fe20007ffe0ff */
[----:B------:R3:W-:Y:S01]  /*1520*/  STL [R1+0xf4], R11 ;  /* 0x0000f40b01007387 */ /* 0x0007e20000100800 */
[----:B------:R-:W-:-:S02]  /*1530*/  SEL R8, R18, 0xffffffc0, !P2 ;  /* 0xffffffc012087807 */ /* 0x000fc40005000000 */
[C---:B------:R-:W-:Y:S01]  /*1540*/  IADD3 R17, R30.reuse, 0x58, RZ ;  /* 0x000000581e117810 */ /* 0x040fe20007ffe0ff */
[----:B------:R4:W-:Y:S01]  /*1550*/  STL [R1+0xf0], R10 ;  /* 0x0000f00a01007387 */ /* 0x0009e20000100800 */
[----:B------:R-:W-:Y:S02]  /*1560*/  IADD3 R15, R30, 0x60, RZ ;  /* 0x000000601e0f7810 */ /* 0x000fe40007ffe0ff */
[----:B------:R-:W-:Y:S01]  /*1570*/  SHF.R.S32.HI R9, RZ, 0x1f, R29 ;  /* 0x0000001fff097819 */ /* 0x000fe2000001141d */
[----:B------:R5:W-:Y:S01]  /*1580*/  STL [R1+0xec], R6 ;  /* 0x0000ec0601007387 */ /* 0x000be20000100800 */
[----:B------:R-:W-:Y:S02]  /*1590*/  LEA R201, R5, 0x100, 0x1 ;  /* 0x0000010005c97811 */ /* 0x000fe400078e08ff */
[----:B------:R-:W-:Y:S01]  /*15a0*/  IADD3 R212, R76, 0x40, RZ ;  /* 0x000000404cd47810 */ /* 0x000fe20007ffe0ff */
[----:B------:R-:W-:Y:S01]  /*15b0*/  STL [R1+0x88], R29 ;  /* 0x0000881d01007387 */ /* 0x000fe20000100800 */
[----:B-1----:R-:W-:-:S02]  /*15c0*/  LOP3.LUT R2, R26, R7, RZ, 0xfc, !PT ;  /* 0x000000071a027212 */ /* 0x002fc400078efcff */
[----:B------:R-:W-:Y:S01]  /*15d0*/  IADD3 R26, R30, 0x20, RZ ;  /* 0x000000201e1a7810 */ /* 0x000fe20007ffe0ff */
[----:B------:R1:W-:Y:S01]  /*15e0*/  STL [R1+0x84], R28 ;  /* 0x0000841c01007387 */ /* 0x0003e20000100800 */
[----:B--2---:R-:W-:Y:S01]  /*15f0*/  SEL R3, R19, 0xffffffe0, !P4 ;  /* 0xffffffe013037807 */ /* 0x004fe20006000000 */
[----:B------:R-:W-:Y:S01]  /*1600*/  IMAD.SHL.U32 R214, R2, 0x2, RZ ;  /* 0x0000000202d67824 */ /* 0x000fe200078e00ff */
[----:B------:R-:W-:Y:S01]  /*1610*/  SEL R2, R18, 0xffffffc0, !P3 ;  /* 0xffffffc012027807 */ /* 0x000fe20005800000 */
[----:B------:R-:W-:Y:S01]  /*1620*/  STL [R1+0x80], R27 ;  /* 0x0000801b01007387 */ /* 0x000fe20000100800 */
[C---:B------:R-:W-:Y:S01]  /*1630*/  IADD3 R19, R30.reuse, 0x48, RZ ;  /* 0x000000481e137810 */ /* 0x040fe20007ffe0ff */
[--C-:B------:R-:W-:Y:S01]  /*1640*/  IMAD.IADD R202, R3, 0x1, R201.reuse ;  /* 0x0000000103ca7824 */ /* 0x100fe200078e02c9 */
[C---:B------:R-:W-:Y:S01]  /*1650*/  IADD3 R18, R30.reuse, 0x50, RZ ;  /* 0x000000501e127810 */ /* 0x040fe20007ffe0ff */
[----:B------:R2:W-:Y:S01]  /*1660*/  STL [R1+0x7c], R26 ;  /* 0x00007c1a01007387 */ /* 0x0005e20000100800 */
[----:B---3--:R-:W-:Y:S01]  /*1670*/  IADD3 R11, R30, 0x68, RZ ;  /* 0x000000681e0b7810 */ /* 0x008fe20007ffe0ff */
[----:B------:R-:W-:Y:S01]  /*1680*/  IMAD.IADD R204, R2, 0x1, R201 ;  /* 0x0000000102cc7824 */ /* 0x000fe200078e02c9 */
[----:B------:R-:W-:Y:S01]  /*1690*/  IADD3 R219, -R81, 0x70, RZ ;  /* 0x0000007051db7810 */ /* 0x000fe20007ffe1ff */
[----:B------:R3:W-:Y:S01]  /*16a0*/  STL [R1+0x78], R25 ;  /* 0x0000781901007387 */ /* 0x0007e20000100800 */
[----:B----4-:R-:W-:Y:S01]  /*16b0*/  IADD3 R10, R30, 0x70, RZ ;  /* 0x000000701e0a7810 */ /* 0x010fe20007ffe0ff */
[----:B------:R-:W-:Y:S01]  /*16c0*/  IMAD.IADD R203, R2, 0x1, R202 ;  /* 0x0000000102cb7824 */ /* 0x000fe200078e02ca */
[----:B------:R-:W-:Y:S01]  /*16d0*/  SHF.R.S32.HI R77, RZ, 0x1f, R76 ;  /* 0x0000001fff4d7819 */ /* 0x000fe2000001144c */
[----:B------:R-:W-:Y:S01]  /*16e0*/  STL [R1+0x74], R24 ;  /* 0x0000741801007387 */ /* 0x000fe20000100800 */
[----:B-----5:R-:W-:-:S02]  /*16f0*/  IADD3 R6, R30, 0x78, RZ ;  /* 0x000000781e067810 */ /* 0x020fc40007ffe0ff */
[----:B------:R-:W-:Y:S01]  /*1700*/  SHF.R.S32.HI R231, RZ, 0x1f, R212 ;  /* 0x0000001fffe77819 */ /* 0x000fe200000114d4 */
[----:B------:R4:W-:Y:S04]  /*1710*/  STL [R1+0x70], R23 ;  /* 0x0000701701007387 */ /* 0x0009e80000100800 */
[----:B------:R5:W-:Y:S01]  /*1720*/  STL [R1+0x6c], R22 ;  /* 0x00006c1601007387 */ /* 0x000be20000100800 */
[----:B-1----:R-:W-:-:S03]  /*1730*/  SHF.R.S32.HI R28, RZ, 0x1f, R28 ;  /* 0x0000001fff1c7819 */ /* 0x002fc6000001141c */
[----:B------:R-:W-:Y:S04]  /*1740*/  STL [R1+0x68], R19 ;  /* 0x0000681301007387 */ /* 0x000fe80000100800 */
[----:B------:R1:W-:Y:S01]  /*1750*/  STL [R1+0x64], R18 ;  /* 0x0000641201007387 */ /* 0x0003e20000100800 */
[----:B--2---:R-:W-:-:S03]  /*1760*/  SHF.R.S32.HI R26, RZ, 0x1f, R26 ;  /* 0x0000001fff1a7819 */ /* 0x004fc6000001141a */
[----:B------:R2:W-:Y:S01]  /*1770*/  STL [R1+0x60], R17 ;  /* 0x0000601101007387 */ /* 0x0005e20000100800 */
[----:B---3--:R-:W-:-:S03]  /*1780*/  SHF.R.S32.HI R25, RZ, 0x1f, R25 ;  /* 0x0000001fff197819 */ /* 0x008fc60000011419 */
[----:B------:R-:W-:Y:S04]  /*1790*/  STL [R1+0x5c], R15 ;  /* 0x00005c0f01007387 */ /* 0x000fe80000100800 */
[----:B------:R3:W-:Y:S01]  /*17a0*/  STL [R1+0x58], R11 ;  /* 0x0000580b01007387 */ /* 0x0007e20000100800 */
[----:B----4-:R-:W-:-:S03]  /*17b0*/  SHF.R.S32.HI R23, RZ, 0x1f, R23 ;  /* 0x0000001fff177819 */ /* 0x010fc60000011417 */
[----:B------:R4:W-:Y:S01]  /*17c0*/  STL [R1+0xe8], R9 ;  /* 0x0000e80901007387 */ /* 0x0009e20000100800 */
[----:B-----5:R-:W-:-:S03]  /*17d0*/  SHF.R.S32.HI R22, RZ, 0x1f, R22 ;  /* 0x0000001fff167819 */ /* 0x020fc60000011416 */
[----:B------:R5:W-:Y:S04]  /*17e0*/  STL [R1+0x54], R10 ;  /* 0x0000540a01007387 */ /* 0x000be80000100800 */
[----:B------:R-:W-:Y:S01]  /*17f0*/  STL [R1+0xe4], R28 ;  /* 0x0000e41c01007387 */ /* 0x000fe20000100800 */
[----:B-1----:R-:W-:-:S03]  /*1800*/  SHF.R.S32.HI R18, RZ, 0x1f, R18 ;  /* 0x0000001fff127819 */ /* 0x002fc60000011412 */
[----:B------:R-:W-:Y:S01]  /*1810*/  STL [R1+0x50], R6 ;  /* 0x0000500601007387 */ /* 0x000fe20000100800 */
[----:B--2---:R-:W-:Y:S02]  /*1820*/  SHF.R.S32.HI R17, RZ, 0x1f, R17 ;  /* 0x0000001fff117819 */ /* 0x004fe40000011411 */
[----:B---3--:R-:W-:Y:S02]  /*1830*/  SHF.R.S32.HI R11, RZ, 0x1f, R11 ;  /* 0x0000001fff0b7819 */ /* 0x008fe4000001140b */
[----:B----4-:R-:W-:Y:S02]  /*1840*/  SHF.R.S32.HI R9, RZ, 0x1f, R27 ;  /* 0x0000001fff097819 */ /* 0x010fe4000001141b */
[----:B-----5:R-:W-:-:S03]  /*1850*/  SHF.R.S32.HI R10, RZ, 0x1f, R10 ;  /* 0x0000001fff0a7819 */ /* 0x020fc6000001140a */
[----:B------:R1:W-:Y:S04]  /*1860*/  STL [R1+0xe0], R9 ;  /* 0x0000e00901007387 */ /* 0x0003e80000100800 */
        /* <DEDUP_REMOVED lines=14> */
[----:B-1----:R-:W-:Y:S02]  /*1950*/  IMAD.IADD R9, R21, 0x1, R4 ;  /* 0x0000000115097824 */ /* 0x002fe400078e0204 */
[----:B------:R-:W-:Y:S01]  /*1960*/  IMAD.IADD R4, R4, 0x1, R20 ;  /* 0x0000000104047824 */ /* 0x000fe200078e0214 */
[----:B--2---:R-:W-:Y:S01]  /*1970*/  SHF.R.S32.HI R11, RZ, 0x1f, R6 ;  /* 0x0000001fff0b7819 */ /* 0x004fe20000011406 */
[----:B------:R-:W-:-:S02]  /*1980*/  IMAD.IADD R6, R5, 0x1, R16 ;  /* 0x0000000105067824 */ /* 0x000fc400078e0210 */
[----:B------:R-:W-:Y:S02]  /*1990*/  IMAD.IADD R5, R8, 0x1, R20 ;  /* 0x0000000108057824 */ /* 0x000fe400078e0214 */
[----:B------:R-:W-:Y:S01]  /*19a0*/  STL [R1+0xb0], R11 ;  /* 0x0000b00b01007387 */ /* 0x000fe20000100800 */
[----:B---3--:R-:W-:Y:S01]  /*19b0*/  IMAD.IADD R10, R21, 0x1, R8 ;  /* 0x00000001150a7824 */ /* 0x008fe200078e0208 */
[----:B------:R-:W-:Y:S02]  /*19c0*/  LEA R206, R6, 0x100, 0x1 ;  /* 0x0000010006ce7811 */ /* 0x000fe400078e08ff */
[----:B------:R1:W-:Y:S03]  /*19d0*/  STL [R1+0x9c], R9 ;  /* 0x00009c0901007387 */ /* 0x0003e60000100800 */
[C---:B------:R-:W-:Y:S01]  /*19e0*/  IMAD.IADD R207, R206.reuse, 0x1, R3 ;  /* 0x00000001cecf7824 */ /* 0x040fe200078e0203 */
[----:B------:R-:W-:Y:S01]  /*19f0*/  STL [R1+0xac], R10 ;  /* 0x0000ac0a01007387 */ /* 0x000fe20000100800 */
[----:B------:R-:W-:-:S02]  /*1a00*/  IMAD.IADD R209, R206, 0x1, R2 ;  /* 0x00000001ced17824 */ /* 0x000fc400078e0202 */
[----:B------:R-:W-:Y:S02]  /*1a10*/  IMAD.IADD R208, R207, 0x1, R2 ;  /* 0x00000001cfd07824 */ /* 0x000fe400078e0202 */
[----:B-1----:R-:W-:-:S05]  /*1a20*/  IMAD.IADD R9, R8, 0x1, R9 ;  /* 0x0000000108097824 */ /* 0x002fca00078e0209 */
[----:B------:R-:W-:Y:S04]  /*1a30*/  STL [R1+0xa8], R9 ;  /* 0x0000a80901007387 */ /* 0x000fe80000100800 */
[----:B------:R1:W-:Y:S04]  /*1a40*/  STL [R1+0x98], R4 ;  /* 0x0000980401007387 */ /* 0x0003e80000100800 */
[----:B------:R2:W-:Y:S01]  /*1a50*/  STL [R1+0xa4], R5 ;  /* 0x0000a40501007387 */ /* 0x0005e20000100800 */
[----:B-1----:R-:W-:-:S05]  /*1a60*/  IMAD.IADD R4, R4, 0x1, R8 ;  /* 0x0000000104047824 */ /* 0x002fca00078e0208 */
[----:B------:R2:W-:Y:S02]  /*1a70*/  STL [R1+0xa0], R4 ;  /* 0x0000a00401007387 */ /* 0x0005e40000100800 */
.L_x_517:
[----:B------:R-:W3:Y:S01]  /*1a80*/  LDL R3, [R1+0x34] ;  /* 0x0000340001037983 */ /* 0x000ee20000100800 */
[----:B------:R-:W-:Y:S01]  /*1a90*/  IMAD.MOV.U32 R2, RZ, RZ, 0x4 ;  /* 0x00000004ff027424 */ /* 0x000fe200078e00ff */
[----:B------:R-:W-:-:S04]  /*1aa0*/  ISETP.NE.U32.AND P0, PT, RZ, c[0x0][0x370], PT ;  /* 0x0000dc00ff007a0c */ /* 0x000fc80003f05070 */
[----:B------:R-:W-:Y:S01]  /*1ab0*/  ISETP.NE.AND.EX P1, PT, RZ, c[0x0][0x374], PT, P0 ;  /* 0x0000dd00ff007a0c */ /* 0x000fe20003f25300 */
[----:B---3--:R-:W-:-:S05]  /*1ac0*/  IMAD.WIDE R2, R3, R2, c[0x0][0x588] ;  /* 0x0001620003027625 */ /* 0x008fca00078e0202 */
[----:B------:R-:W3:Y:S01]  /*1ad0*/  LDG.E R33, [R2.64] ;  /* 0x0000000802217981 */ /* 0x000ee2000c1e1900 */
[----:B------:R-:W-:Y:S01]  /*1ae0*/  ISETP.NE.U32.AND P4, PT, RZ, c[0x0][0x360], PT ;  /* 0x0000d800ff007a0c */ /* 0x000fe20003f85070 */
[----:B------:R-:W-:Y:S01]  /*1af0*/  IMAD.MOV.U32 R11, RZ, RZ, RZ ;  /* 0x000000ffff0b7224 */ /* 0x000fe200078e00ff */
[----:B------:R-:W-:Y:S02]  /*1b00*/  ISETP.NE.U32.AND P3, PT, RZ, c[0x0][0x348], PT ;  /* 0x0000d200ff007a0c */ /* 0x000fe40003f65070 */
[----:B------:R-:W-:Y:S02]  /*1b10*/  ISETP.NE.AND.EX P4, PT, RZ, c[0x0][0x364], PT, P4 ;  /* 0x0000d900ff007a0c */ /* 0x000fe40003f85340 */
[----:B------:R-:W-:Y:S02]  /*1b20*/  ISETP.NE.U32.AND P5, PT, RZ, c[0x0][0x350], PT ;  /* 0x0000d400ff007a0c */ /* 0x000fe40003fa5070 */
[----:B------:R-:W-:Y:S02]  /*1b30*/  ISETP.NE.U32.AND P6, PT, RZ, c[0x0][0x358], PT ;  /* 0x0000d600ff007a0c */ /* 0x000fe40003fc5070 */
[----:B------:R-:W-:-:S02]  /*1b40*/  ISETP.NE.AND.EX P3, PT, RZ, c[0x0][0x34c], PT, P3 ;  /* 0x0000d300ff007a0c */ /* 0x000fc40003f65330 */
[----:B------:R-:W-:Y:S02]  /*1b50*/  ISETP.NE.AND.EX P5, PT, RZ, c[0x0][0x354], PT, P5 ;  /* 0x0000d500ff007a0c */ /* 0x000fe40003fa5350 */
[----:B------:R-:W-:Y:S01]  /*1b60*/  ISETP.NE.AND.EX P6, PT, RZ, c[0x0][0x35c], PT, P6 ;  /* 0x0000d700ff007a0c */ /* 0x000fe20003fc5360 */
[----:B------:R-:W-:Y:S02]  /*1b70*/  IMAD.MOV.U32 R146, RZ, RZ, RZ ;  /* 0x000000ffff927224 */ /* 0x000fe400078e00ff */
[----:B------:R-:W-:Y:S02]  /*1b80*/  IMAD.MOV.U32 R18, RZ, RZ, RZ ;  /* 0x000000ffff127224 */ /* 0x000fe400078e00ff */
[----:B------:R-:W-:Y:S01]  /*1b90*/  IMAD.MOV.U32 R17, RZ, RZ, RZ ;  /* 0x000000ffff117224 */ /* 0x000fe200078e00ff */
[----:B---3--:R-:W-:Y:S01]  /*1ba0*/  SHF.R.S32.HI R34, RZ, 0x1f, R33 ;  /* 0x0000001fff227819 */ /* 0x008fe20000011421 */
[C---:B------:R-:W-:Y:S01]  /*1bb0*/  IMAD.SHL.U32 R19, R33.reuse, 0x4, RZ ;  /* 0x0000000421137824 */ /* 0x040fe200078e00ff */
[C---:B--2---:R-:W-:Y:S01]  /*1bc0*/  @P1 LEA R4, P0, R33.reuse, c[0x0][0x370], 0x2 ;  /* 0x0000dc0021041a11 */ /* 0x044fe200078010ff */
[----:B------:R1:W-:Y:S01]  /*1bd0*/  STL [R1+0x40], R33 ;  /* 0x0000402101007387 */ /* 0x0003e20000100800 */
[----:B------:R-:W-:-:S02]  /*1be0*/  SHF.L.U64.HI R22, R33, 0x2, R34 ;  /* 0x0000000221167819 */ /* 0x000fc40000010222 */
[----:B------:R-:W-:Y:S01]  /*1bf0*/  @P1 LEA.HI.X R5, R33, c[0x0][0x374], R34, 0x2, P0 ;  /* 0x0000dd0021051a11 */ /* 0x000fe200000f1422 */
[----:B------:R1:W-:Y:S01]  /*1c00*/  STL [R1+0x44], R34 ;  /* 0x0000442201007387 */ /* 0x0003e20000100800 */
[----:B------:R-:W-:-:S03]  /*1c10*/  @P4 IADD3 R2, P0, R19, c[0x0][0x360], RZ ;  /* 0x0000d80013024a10 */ /* 0x000fc60007f1e0ff */
[----:B------:R2:W3:Y:S01]  /*1c20*/  @P1 LDG.E R11, [R4.64] ;  /* 0x00000008040b1981 */ /* 0x0004e2000c1e1900 */
[C---:B------:R-:W-:Y:S02]  /*1c30*/  @P4 IADD3.X R3, R22.reuse, c[0x0][0x364], RZ, P0, !PT ;  /* 0x0000d90016034a10 */ /* 0x040fe400007fe4ff */
[----:B------:R-:W-:Y:S01]  /*1c40*/  IADD3 R8, P2, R19, c[0x0][0x348], RZ ;  /* 0x0000d20013087a10 */ /* 0x000fe20007f5e0ff */
[----:B------:R1:W-:Y:S04]  /*1c50*/  STL [R1+0x38], R19 ;  /* 0x0000381301007387 */ /* 0x0003e80000100800 */
[----:B------:R4:W5:Y:S01]  /*1c60*/  @P4 LDG.E R153, [R2.64] ;  /* 0x0000000802994981 */ /* 0x000962000c1e1900 */
[----:B------:R-:W-:-:S03]  /*1c70*/  IADD3.X R9, R22, c[0x0][0x34c], RZ, P2, !PT ;  /* 0x0000d30016097a10 */ /* 0x000fc600017fe4ff */
[----:B------:R1:W-:Y:S04]  /*1c80*/  STL [R1+0x3c], R22 ;  /* 0x00003c1601007387 */ /* 0x0003e80000100800 */
[----:B------:R1:W5:Y:S01]  /*1c90*/  @P3 LDG.E R146, [R8.64] ;  /* 0x0000000808923981 */ /* 0x000362000c1e1900 */
[----:B--2---:R-:W-:-:S04]  /*1ca0*/  IADD3 R4, P1, R19, c[0x0][0x350], RZ ;  /* 0x0000d40013047a10 */ /* 0x004fc80007f3e0ff */
[----:B------:R-:W-:Y:S02]  /*1cb0*/  IADD3.X R5, R22, c[0x0][0x354], RZ, P1, !PT ;  /* 0x0000d50016057a10 */ /* 0x000fe40000ffe4ff */
[----:B----4-:R-:W-:-:S03]  /*1cc0*/  IADD3 R2, P0, R19, c[0x0][0x358], RZ ;  /* 0x0000d60013027a10 */ /* 0x010fc60007f1e0ff */
[----:B------:R1:W5:Y:S01]  /*1cd0*/  @P5 LDG.E R18, [R4.64] ;  /* 0x0000000804125981 */ /* 0x000362000c1e1900 */
[----:B------:R-:W-:-:S05]  /*1ce0*/  IADD3.X R3, R22, c[0x0][0x35c], RZ, P0, !PT ;  /* 0x0000d70016037a10 */ /* 0x000fca00007fe4ff */
[----:B------:R1:W5:Y:S01]  /*1cf0*/  @P6 LDG.E R17, [R2.64] ;  /* 0x0000000802116981 */ /* 0x000362000c1e1900 */
[----:B------:R-:W-:Y:S03]  /*1d00*/  YIELD ;  /* 0x0000000000007946 */ /* 0x000fe60003800000 */
[----:B---3--:R1:W-:Y:S01]  /*1d10*/  STL [R1+0x24], R11 ;  /* 0x0000240b01007387 */ /* 0x0083e20000100800 */
[----:B------:R-:W-:Y:S05]  /*1d20*/  @P4 BRA `(.L_x_336) ;  /* 0x0000005000004947 */ /* 0x000fea0003800000 */
[----:B-----5:R-:W-:Y:S01]  /*1d30*/  MOV R153, c[0x0][0x168] ;  /* 0x00005a0000997a02 */ /* 0x020fe20000000f00 */
[----:B------:R-:W-:Y:S05]  /*1d40*/  @!P3 BRA `(.L_x_336) ;  /* 0x000000300000b947 */ /* 0x000fea0003800000 */
[----:B------:R-:W2:Y:S04]  /*1d50*/  LDG.E R10, [R8.64] ;  /* 0x00000008080a7981 */ /* 0x000ea8000c1e1900 */
[----:B------:R-:W2:Y:S02]  /*1d60*/  LDG.E R6, [R8.64+0x4] ;  /* 0x0000040808067981 */ /* 0x000ea4000c1e1900 */
[----:B--2---:R-:W-:-:S02]  /*1d70*/  IADD3 R153, -R10, R6, RZ ;  /* 0x000000060a997210 */ /* 0x004fc40007ffe1ff */
.L_x_336:
[----:B------:R-:W-:-:S04]  /*1d80*/  ISETP.NE.U32.AND P0, PT, RZ, c[0x0][0x368], PT ;  /* 0x0000da00ff007a0c */ /* 0x000fc80003f05070 */
[----:B------:R-:W-:-:S13]  /*1d90*/  ISETP.NE.AND.EX P0, PT, RZ, c[0x0][0x36c], PT, P0 ;  /* 0x0000db00ff007a0c */ /* 0x000fda0003f05300 */
[----:B------:R-:W-:Y:S05]  /*1da0*/  @!P0 BRA `(.L_x_337) ;  /* 0x0000004000008947 */ /* 0x000fea0003800000 */
[----:B-1----:R-:W-:-:S04]  /*1db0*/  IADD3 R4, P0, R19, c[0x0][0x368], RZ ;  /* 0x0000da0013047a10 */ /* 0x002fc80007f1e0ff */
[----:B------:R-:W-:-:S05]  /*1dc0*/  IADD3.X R5, R22, c[0x0][0x36c], RZ, P0, !PT ;  /* 0x0000db0016057a10 */ /* 0x000fca00007fe4ff */
[----:B------:R1:W5:Y:S01]  /*1dd0*/  LDG.E R16, [R4.64] ;  /* 0x0000000804107981 */ /* 0x000362000c1e1900 */
[----:B------:R-:W-:Y:S05]  /*1de0*/  BRA `(.L_x_338) ;  /* 0x0000005000007947 */ /* 0x000fea0003800000 */
.L_x_337:
[----:B------:R-:W-:Y:S01]  /*1df0*/  MOV R16, UR6 ;  /* 0x0000000600107c02 */ /* 0x000fe20008000f00 */
[----:B------:R-:W-:Y:S05]  /*1e00*/  @!P5 BRA `(.L_x_338) ;  /* 0x000000300000d947 */ /* 0x000fea0003800000 */
[----:B------:R2:W3:Y:S04]  /*1e10*/  LDG.E R6, [R4.64] ;  /* 0x0000000804067981 */ /* 0x0004e8000c1e1900 */
[----:B-12---:R-:W3:Y:S02]  /*1e20*/  LDG.E R4, [R4.64+0x4] ;  /* 0x0000040804047981 */ /* 0x006ee4000c1e1900 */
[----:B---3--:R-:W-:Y:S02]  /*1e30*/  IADD3 R16, -R6, R4, RZ ;  /* 0x0000000406107210 */ /* 0x008fe40007ffe1ff */
.L_x_338:
[----:B------:R-:W2:Y:S04]  /*1e40*/  LDL R21, [R1+0x30] ;  /* 0x0000300001157983 */ /* 0x000ea80000100800 */
[----:B-1----:R1:W3:Y:S04]  /*1e50*/  @P6 LDG.E R5, [R2.64] ;  /* 0x0000000802056981 */ /* 0x0022e8000c1e1900 */
[----:B------:R1:W3:Y:S01]  /*1e60*/  @P6 LDG.E R4, [R2.64+0x4] ;  /* 0x0000040802046981 */ /* 0x0002e2000c1e1900 */
[----:B------:R-:W-:Y:S01]  /*1e70*/  ISETP.NE.U32.AND P0, PT, RZ, c[0x0][0x378], PT ;  /* 0x0000de00ff007a0c */ /* 0x000fe20003f05070 */
[----:B-----5:R-:W-:-:S03]  /*1e80*/  IMAD.MOV.U32 R137, RZ, RZ, R16 ;  /* 0x000000ffff897224 */ /* 0x020fc600078e0010 */
[----:B------:R-:W-:-:S13]  /*1e90*/  ISETP.NE.AND.EX P1, PT, RZ, c[0x0][0x37c], PT, P0 ;  /* 0x0000df00ff007a0c */ /* 0x000fda0003f25300 */
[----:B-1----:R-:W-:-:S04]  /*1ea0*/  @P1 IADD3 R2, P0, R19, c[0x0][0x378], RZ ;  /* 0x0000de0013021a10 */ /* 0x002fc80007f1e0ff */
[----:B------:R-:W-:-:S05]  /*1eb0*/  @P1 IADD3.X R3, R22, c[0x0][0x37c], RZ, P0, !PT ;  /* 0x0000df0016031a10 */ /* 0x000fca00007fe4ff */
[----:B------:R1:W5:Y:S01]  /*1ec0*/  @P1 LDG.E R137, [R2.64] ;  /* 0x0000000802891981 */ /* 0x000362000c1e1900 */
[----:B------:R-:W-:Y:S01]  /*1ed0*/  IMAD.IADD R6, R16, 0x1, -R11 ;  /* 0x0000000110067824 */ /* 0x000fe200078e0a0b */
[----:B------:R-:W-:Y:S01]  /*1ee0*/  BSSY B0, `(.L_x_339) ;  /* 0x0000033000007945 */ /* 0x000fe20003800000 */
[----:B-1----:R-:W-:Y:S01]  /*1ef0*/  IMAD.MOV.U32 R2, RZ, RZ, c[0x0][0x228] ;  /* 0x00008a00ff027624 */ /* 0x002fe200078e00ff */
[----:B--2---:R-:W-:-:S04]  /*1f00*/  LOP3.LUT R3, R21, 0xff000000, RZ, 0xc0, !PT ;  /* 0xff00000015037812 */ /* 0x004fc800078ec0ff */
[----:B------:R-:W-:Y:S01]  /*1f10*/  SHF.R.U32.HI R3, RZ, 0x8, R3 ;  /* 0x00000008ff037819 */ /* 0x000fe20000011603 */
[----:B---3--:R-:W-:Y:S01]  /*1f20*/  @P6 IMAD.IADD R2, R4, 0x1, -R5 ;  /* 0x0000000104026824 */ /* 0x008fe200078e0a05 */
[----:B------:R-:W-:-:S03]  /*1f30*/  LOP3.LUT R4, R21, 0xff0000, RZ, 0xc0, !PT ;  /* 0x00ff000015047812 */ /* 0x000fc600078ec0ff */
[----:B------:R-:W-:Y:S01]  /*1f40*/  IMAD.IADD R144, R6, 0x1, R2 ;  /* 0x0000000106907824 */ /* 0x000fe200078e0202 */
[----:B------:R-:W-:Y:S01]  /*1f50*/  LEA.HI R8, R4, R3, RZ, 0x10 ;  /* 0x0000000304087211 */ /* 0x000fe200078f80ff */
[----:B------:R-:W-:-:S03]  /*1f60*/  IMAD.MOV.U32 R4, RZ, RZ, RZ ;  /* 0x000000ffff047224 */ /* 0x000fc600078e00ff */
[----:B------:R-:W-:Y:S02]  /*1f70*/  SHF.R.U32.HI R9, RZ, 0x10, R8 ;  /* 0x00000010ff097819 */ /* 0x000fe40000011608 */
[----:B------:R-:W-:Y:S02]  /*1f80*/  LOP3.LUT R23, R8, 0xff, RZ, 0xc0, !PT ;  /* 0x000000ff08177812 */ /* 0x000fe400078ec0ff */
[C---:B------:R-:W-:Y:S01]  /*1f90*/  IADD3 R5, R144.reuse, 0x6f, RZ ;  /* 0x0000006f90057810 */ /* 0x040fe20007ffe0ff */
[----:B------:R1:W-:Y:S01]  /*1fa0*/  STL [R1+0x48], R9 ;  /* 0x0000480901007387 */ /* 0x0003e20000100800 */
[----:B------:R-:W-:Y:S02]  /*1fb0*/  ISETP.GE.AND P0, PT, R144, 0x1, PT ;  /* 0x000000019000780c */ /* 0x000fe40003f06270 */
[----:B------:R-:W-:Y:S01]  /*1fc0*/  ISETP.NE.AND P1, PT, R9, RZ, PT ;  /* 0x000000ff0900720c */ /* 0x000fe20003f25270 */
[----:B------:R1:W-:Y:S01]  /*1fd0*/  STL [R1+0x4c], R23 ;  /* 0x00004c1701007387 */ /* 0x0003e20000100800 */
[----:B------:R-:W-:-:S02]  /*1fe0*/  IMAD.HI R3, R5, -0x6db6db6d, R4 ;  /* 0x9249249305037827 */ /* 0x000fc400078e0204 */
[----:B------:R-:W-:-:S03]  /*1ff0*/  SEL R136, R9, c[0x0][0x338], P1 ;  /* 0x0000ce0009887a07 */ /* 0x000fc60000800000 */
[----:B------:R-:W-:-:S04]  /*2000*/  SHF.R.U32.HI R4, RZ, 0x1f, R3 ;  /* 0x0000001fff047819 */ /* 0x000fc80000011603 */
[----:B------:R-:W-:Y:S01]  /*2010*/  LEA.HI.SX32 R145, R3, R4, 0x1a ;  /* 0x0000000403917211 */ /* 0x000fe200078fd2ff */
[----:B------:R-:W-:Y:S01]  /*2020*/  IMAD.MOV.U32 R3, RZ, RZ, RZ ;  /* 0x000000ffff037224 */ /* 0x000fe200078e00ff */
[----:B------:R-:W-:Y:S05]  /*2030*/  @!P0 BRA `(.L_x_340) ;  /* 0x000001d000008947 */ /* 0x000fea0003800000 */
[----:B------:R-:W-:Y:S01]  /*2040*/  IABS R3, R136 ;  /* 0x0000008800037213 */ /* 0x000fe20000000000 */
[----:B------:R-:W-:Y:S01]  /*2050*/  IMAD.MOV.U32 R8, RZ, RZ, RZ ;  /* 0x000000ffff087224 */ /* 0x000fe200078e00ff */
[----:B------:R-:W-:-:S03]  /*2060*/  IADD3 R10, R145, -0x1, R136 ;  /* 0xffffffff910a7810 */ /* 0x000fc60007ffe088 */
[----:B------:R-:W-:Y:S01]  /*2070*/  IMAD.MOV.U32 R4, RZ, RZ, R3 ;  /* 0x000000ffff047224 */ /* 0x000fe200078e0003 */
[----:B------:R-:W-:-:S03]  /*2080*/  IABS R15, R10 ;  /* 0x0000000a000f7213 */ /* 0x000fc60000000000 */
[----:B------:R-:W2:Y:S08]  /*2090*/  I2F.RP R3, R4 ;  /* 0x0000000400037306 */ /* 0x000eb00000209400 */
        /* <DEDUP_REMOVED lines=23> */
.L_x_340:
[----:B------:R-:W-:Y:S05]  /*2210*/  BSYNC B0 ;  /* 0x0000000000007941 */ /* 0x000fea0003800000 */
.L_x_339:
[----:B------:R-:W2:Y:S01]  /*2220*/  LDL R10, [R1+0x100] ;  /* 0x00010000010a7983 */ /* 0x000ea20000100800 */
[----:B------:R-:W-:-:S04]  /*2230*/  IMAD R4, R23, R3, RZ ;  /* 0x0000000317047224 */ /* 0x000fc800078e02ff */
[C---:B------:R-:W-:Y:S02]  /*2240*/  IMAD.IADD R3, R4.reuse, 0x1, R3 ;  /* 0x0000000104037824 */ /* 0x040fe400078e0203 */
[----:B------:R-:W-:-:S03]  /*2250*/  IMAD R4, R4, 0x70, -R6 ;  /* 0x0000007004047824 */ /* 0x000fc600078e0a06 */
[----:B------:R-:W-:Y:S02]  /*2260*/  IMNMX R3, R145, R3, PT ;  /* 0x0000000391037217 */ /* 0x000fe40003800200 */
[----:B------:R-:W-:-:S03]  /*2270*/  IMNMX R4, RZ, R4, !PT ;  /* 0x00000004ff047217 */ /* 0x000fc60007800200 */
[----:B------:R-:W-:-:S05]  /*2280*/  IMAD R3, R3, 0x70, -R6 ;  /* 0x0000007003037824 */ /* 0x000fca00078e0a06 */
[----:B------:R-:W-:-:S04]  /*2290*/  IMNMX R3, R3, R2, PT ;  /* 0x0000000203037217 */ /* 0x000fc80003800200 */
[----:B------:R-:W-:Y:S02]  /*22a0*/  ISETP.GT.AND P0, PT, R3, R4, PT ;  /* 0x000000040300720c */ /* 0x000fe40003f04270 */
[----:B------:R-:W-:-:S05]  /*22b0*/  SHF.R.U32.HI R4, RZ, 0x4, R4 ;  /* 0x00000004ff047819 */ /* 0x000fca0000011604 */
[----:B-1----:R-:W-:-:S04]  /*22c0*/  IMAD.WIDE.U32 R8, R4, 0x24924925, RZ ;  /* 0x2492492504087825 */ /* 0x002fc800078e00ff */
[----:B------:R-:W-:Y:S02]  /*22d0*/  IMAD.MOV.U32 R115, RZ, RZ, R9 ;  /* 0x000000ffff737224 */ /* 0x000fe400078e0009 */
[----:B------:R-:W-:Y:S01]  /*22e0*/  @P0 IADD3 R5, R3, 0x6f, RZ ;  /* 0x0000006f03050810 */ /* 0x000fe20007ffe0ff */
[----:B------:R-:W-:Y:S02]  /*22f0*/  @P0 IMAD.MOV.U32 R4, RZ, RZ, RZ ;  /* 0x000000ffff040224 */ /* 0x000fe400078e00ff */
[----:B------:R-:W-:Y:S02]  /*2300*/  MOV R3, R115 ;  /* 0x0000007300037202 */ /* 0x000fe40000000f00 */
[----:B------:R-:W-:-:S05]  /*2310*/  @P0 IMAD.HI R4, R5, -0x6db6db6d, R4 ;  /* 0x9249249305040827 */ /* 0x000fca00078e0204 */
[----:B------:R-:W-:-:S04]  /*2320*/  @P0 SHF.R.U32.HI R5, RZ, 0x1f, R4 ;  /* 0x0000001fff050819 */ /* 0x000fc80000011604 */
[----:B------:R-:W-:-:S04]  /*2330*/  @P0 LEA.HI.SX32 R3, R4, R5, 0x1a ;  /* 0x0000000504030211 */ /* 0x000fc800078fd2ff */
[----:B------:R-:W-:Y:S01]  /*2340*/  ISETP.GT.AND P0, PT, R3, R115, PT ;  /* 0x000000730300720c */ /* 0x000fe20003f04270 */
[----:B--2---:R-:W-:-:S05]  /*2350*/  IMAD.IADD R4, R7, 0x1, R10 ;  /* 0x0000000107047824 */ /* 0x004fca00078e020a */
[----:B------:R-:W-:-:S07]  /*2360*/  SHF.L.U32 R213, R4, 0x1, RZ ;  /* 0x0000000104d57819 */ /* 0x000fce00000006ff */
[----:B------:R-:W-:Y:S05]  /*2370*/  @!P0 BRA `(.L_x_341) ;  /* 0x0000712000008947 */ /* 0x000fea0003800000 */
[----:B------:R-:W-:-:S04]  /*2380*/  ISETP.NE.U32.AND P0, PT, RZ, c[0x0][0x340], PT ;  /* 0x0000d000ff007a0c */ /* 0x000fc80003f05070 */
[----:B------:R-:W-:-:S13]  /*2390*/  ISETP.NE.AND.EX P4, PT, RZ, c[0x0][0x344], PT, P0 ;  /* 0x0000d100ff007a0c */ /* 0x000fda0003f85300 */
[----:B------:R-:W-:Y:S02]  /*23a0*/  @P4 IADD3 R4, P0, R19, c[0x0][0x340], RZ ;  /* 0x0000d00013044a10 */ /* 0x000fe40007f1e0ff */
[----:B------:R-:W-:Y:S02]  /*23b0*/  SHF.R.S32.HI R19, RZ, 0x1f, R81 ;  /* 0x0000001fff137819 */ /* 0x000fe40000011451 */
[----:B------:R-:W-:-:S05]  /*23c0*/  @P4 IADD3.X R5, R22, c[0x0][0x344], RZ, P0, !PT ;  /* 0x0000d10016054a10 */ /* 0x000fca00007fe4ff */
[----:B------:R1:W2:Y:S01]  /*23d0*/  @P4 LDG.E R28, [R4.64] ;  /* 0x00000008041c4981 */ /* 0x0002a2000c1e1900 */
[----:B------:R-:W-:Y:S01]  /*23e0*/  IADD3 R116, P0, R81, R17, RZ ;  /* 0x0000001151747210 */ /* 0x000fe20007f1e0ff */
[----:B------:R-:W-:Y:S01]  /*23f0*/  IMAD.MOV.U32 R140, RZ, RZ, 0x70 ;  /* 0x00000070ff8c7424 */ /* 0x000fe200078e00ff */
[----:B------:R-:W-:Y:S01]  /*2400*/  IADD3 R39, R3, -0x1, RZ ;  /* 0xffffffff03277810 */ /* 0x000fe20007ffe0ff */
[----:B------:R-:W-:Y:S01]  /*2410*/  IMAD.MOV.U32 R32, RZ, RZ, c[0x0][0x238] ;  /* 0x00008e00ff207624 */ /* 0x000fe200078e00ff */
[----:B------:R-:W-:Y:S01]  /*2420*/  LEA.HI.X.SX32 R117, R17, R19, 0x1, P0 ;  /* 0x0000001311757211 */ /* 0x000fe200000f0eff */
[C---:B------:R-:W-:Y:S01]  /*2430*/  IMAD R154, R140.reuse, c[0x0][0x23c], RZ ;  /* 0x00008f008c9a7a24 */ /* 0x040fe200078e02ff */
[----:B------:R-:W-:Y:S01]  /*2440*/  LOP3.LUT R31, R21, 0xffff, RZ, 0xc0, !PT ;  /* 0x0000ffff151f7812 */ /* 0x000fe200078ec0ff */
[----:B------:R-:W-:Y:S01]  /*2450*/  IMAD.WIDE.U32 R138, R140, c[0x0][0x238], RZ ;  /* 0x00008e008c8a7a25 */ /* 0x000fe200078e00ff */
[----:B------:R-:W-:Y:S01]  /*2460*/  SEL R29, R34, RZ, !P6 ;  /* 0x000000ff221d7207 */ /* 0x000fe20007000000 */
[----:B------:R-:W-:Y:S01]  /*2470*/  ULDC UR5, c[0x0][0x23c] ;  /* 0x00008f0000057ab9 */ /* 0x000fe20000000800 */
[----:B------:R-:W-:Y:S01]  /*2480*/  SEL R30, R33, RZ, !P6 ;  /* 0x000000ff211e7207 */ /* 0x000fe20007000000 */
[----:B------:R-:W-:Y:S01]  /*2490*/  IMAD R6, R117, c[0x0][0x238], RZ ;  /* 0x00008e0075067a24 */ /* 0x000fe200078e02ff */
[----:B------:R-:W-:Y:S01]  /*24a0*/  IADD3 R154, R139, R154, RZ ;  /* 0x0000009a8b9a7210 */ /* 0x000fe20007ffe0ff */
[----:B------:R-:W-:Y:S01]  /*24b0*/  IMAD R3, R29, c[0x0][0x248], RZ ;  /* 0x000092001d037a24 */ /* 0x000fe200078e02ff */
[----:B------:R-:W-:Y:S01]  /*24c0*/  ISETP.GE.AND P6, PT, R76, c[0x0][0x1d4], PT ;  /* 0x000075004c007a0c */ /* 0x000fe20003fc6270 */
[----:B------:R-:W-:Y:S01]  /*24d0*/  IMAD R6, R116, c[0x0][0x23c], R6 ;  /* 0x00008f0074067a24 */ /* 0x000fe200078e0206 */
[----:B------:R-:W-:Y:S01]  /*24e0*/  ISETP.GE.AND P5, PT, R212, c[0x0][0x1d4], PT ;  /* 0x00007500d4007a0c */ /* 0x000fe20003fa6270 */
[C---:B------:R-:W-:Y:S01]  /*24f0*/  IMAD.SHL.U32 R163, R32.reuse, 0x20, RZ ;  /* 0x0000002020a37824 */ /* 0x040fe200078e00ff */
[----:B------:R-:W-:Y:S01]  /*2500*/  MOV R152, 0x5 ;  /* 0x0000000500987802 */ /* 0x000fe20000000f00 */
[C---:B------:R-:W-:Y:S01]  /*2510*/  IMAD.WIDE.U32 R10, R32.reuse, 0x40, RZ ;  /* 0x00000040200a7825 */ /* 0x040fe200078e00ff */
[----:B------:R-:W-:Y:S01]  /*2520*/  USHF.L.U32 UR12, UR5, 0x6, URZ ;  /* 0x00000006050c7899 */ /* 0x000fe2000800063f */
[----:B------:R-:W-:Y:S01]  /*2530*/  SHF.R.S32.HI R79, RZ, 0x1f, R78 ;  /* 0x0000001fff4f7819 */ /* 0x000fe2000001144e */
[----:B------:R-:W-:Y:S01]  /*2540*/  UIMAD UR5, UR5, 0x60, URZ ;  /* 0x00000060050578a4 */ /* 0x000fe2000f8e023f */
[----:B------:R-:W-:Y:S01]  /*2550*/  SHF.L.U64.HI R158, R32, R152, c[0x0][0x23c] ;  /* 0x00008f00209e7619 */ /* 0x000fe20000010298 */
[----:B-1----:R-:W-:Y:S01]  /*2560*/  IMAD.WIDE.U32 R4, R116, c[0x0][0x238], R76 ;  /* 0x00008e0074047a25 */ /* 0x002fe200078e004c */
[----:B------:R-:W-:-:S02]  /*2570*/  IADD3 R135, R16, R18, RZ ;  /* 0x0000001210877210 */ /* 0x000fc40007ffe0ff */
[----:B------:R-:W-:Y:S01]  /*2580*/  LOP3.LUT R241, R241, 0xfffffffb, RZ, 0xc0, !PT ;  /* 0xfffffffbf1f17812 */ /* 0x000fe200078ec0ff */
[----:B------:R-:W-:Y:S01]  /*2590*/  IMAD.WIDE.U32 R16, R81, c[0x0][0x290], R76 ;  /* 0x0000a40051107a25 */ /* 0x000fe200078e004c */
[----:B------:R-:W-:Y:S02]  /*25a0*/  IADD3 R5, R5, R6, RZ ;  /* 0x0000000605057210 */ /* 0x000fe40007ffe0ff */
[----:B------:R-:W-:Y:S01]  /*25b0*/  @P6 LOP3.LUT R241, R241, 0x4, RZ, 0xfc, !PT ;  /* 0x00000004f1f16812 */ /* 0x000fe200078efcff */
[----:B------:R-:W-:Y:S01]  /*25c0*/  IMAD R6, R39, -0x70, R2 ;  /* 0xffffff9027067824 */ /* 0x000fe200078e0202 */
[----:B------:R-:W-:Y:S01]  /*25d0*/  MOV R147, c[0x0][0x280] ;  /* 0x0000a00000937a02 */ /* 0x000fe20000000f00 */
[----:B------:R-:W-:Y:S01]  /*25e0*/  IMAD.WIDE.U32 R4, R31, c[0x0][0x240], R4 ;  /* 0x000090001f047a25 */ /* 0x000fe200078e0004 */
[----:B------:R-:W-:Y:S02]  /*25f0*/  LOP3.LUT R241, R241, 0xfffffffd, RZ, 0xc0, !PT ;  /* 0xfffffffdf1f17812 */ /* 0x000fe400078ec0ff */
[----:B------:R-:W-:Y:S01]  /*2600*/  IMNMX R8, R6, 0x70, PT ;  /* 0x0000007006087817 */ /* 0x000fe20003800200 */
[----:B------:R-:W-:Y:S01]  /*2610*/  IMAD R5, R31, c[0x0][0x244], R5 ;  /* 0x000091001f057a24 */ /* 0x000fe200078e0205 */
[----:B------:R-:W-:Y:S01]  /*2620*/  SHF.L.U64.HI R151, R147, R152, c[0x0][0x284] ;  /* 0x0000a10093977619 */ /* 0x000fe20000010298 */
[----:B------:R-:W-:Y:S01]  /*2630*/  IMAD R6, R30, c[0x0][0x24c], R3 ;  /* 0x000093001e067a24 */ /* 0x000fe200078e0203 */
[----:B------:R-:W-:Y:S01]  /*2640*/  @P5 LOP3.LUT R241, R241, 0x2, RZ, 0xfc, !PT ;  /* 0x00000002f1f15812 */ /* 0x000fe200078efcff */
[----:B------:R-:W-:-:S02]  /*2650*/  IMAD.IADD R3, R8, 0x1, -R81 ;  /* 0x0000000108037824 */ /* 0x000fc400078e0a51 */
[----:B------:R-:W-:Y:S01]  /*2660*/  IMAD.WIDE.U32 R120, R30, c[0x0][0x248], R4 ;  /* 0x000092001e787a25 */ /* 0x000fe200078e0004 */
[----:B------:R-:W-:Y:S02]  /*2670*/  SHF.R.S32.HI R5, RZ, 0x1f, R39 ;  /* 0x0000001fff057819 */ /* 0x000fe40000011427 */
[----:B------:R-:W-:Y:S01]  /*2680*/  ISETP.GE.AND P3, PT, R3, 0x1, PT ;  /* 0x000000010300780c */ /* 0x000fe20003f66270 */
[----:B------:R-:W-:Y:S01]  /*2690*/  IMAD R4, R154, R39, RZ ;  /* 0x000000279a047224 */ /* 0x000fe200078e02ff */
[----:B------:R-:W-:Y:S01]  /*26a0*/  IADD3 R119, R121, R6, RZ ;  /* 0x0000000679777210 */ /* 0x000fe20007ffe0ff */
[----:B------:R-:W-:Y:S01]  /*26b0*/  IMAD.MOV.U32 R118, RZ, RZ, R120 ;  /* 0x000000ffff767224 */ /* 0x000fe200078e0078 */
[----:B------:R-:W-:Y:S01]  /*26c0*/  ISETP.GE.AND P2, PT, R3, 0x21, PT ;  /* 0x000000210300780c */ /* 0x000fe20003f46270 */
[-C--:B------:R-:W-:Y:S01]  /*26d0*/  IMAD R6, R5, R138.reuse, R4 ;  /* 0x0000008a05067224 */ /* 0x080fe200078e0204 */
[----:B------:R-:W-:Y:S01]  /*26e0*/  ISETP.GE.AND P1, PT, R3, 0x41, PT ;  /* 0x000000410300780c */ /* 0x000fe20003f26270 */
[----:B------:R-:W-:-:S04]  /*26f0*/  IMAD.WIDE.U32 R4, R39, R138, R118 ;  /* 0x0000008a27047225 */ /* 0x000fc800078e0076 */
[----:B------:R-:W-:Y:S01]  /*2700*/  IMAD.WIDE.U32 R26, R81, c[0x0][0x290], R78 ;  /* 0x0000a400511a7a25 */ /* 0x000fe200078e004e */
[----:B------:R-:W-:Y:S02]  /*2710*/  IADD3 R5, R5, R6, RZ ;  /* 0x0000000605057210 */ /* 0x000fe40007ffe0ff */
[----:B------:R-:W-:Y:S01]  /*2720*/  @P3 LEA R8, P0, R4, c[0x0][0x220], 0x1 ;  /* 0x0000880004083a11 */ /* 0x000fe200078008ff */
[----:B------:R-:W-:-:S03]  /*2730*/  IMAD.WIDE.U32 R148, R32, 0x60, RZ ;  /* 0x0000006020947825 */ /* 0x000fc600078e00ff */
[----:B------:R-:W-:Y:S01]  /*2740*/  @P3 LEA.HI.X R9, R4, c[0x0][0x224], R5, 0x1, P0 ;  /* 0x0000890004093a11 */ /* 0x000fe200000f0c05 */
[C---:B------:R-:W-:Y:S01]  /*2750*/  IMAD R155, R140.reuse, c[0x0][0x284], RZ ;  /* 0x0000a1008c9b7a24 */ /* 0x040fe200078e02ff */
[----:B------:R-:W-:Y:S01]  /*2760*/  ISETP.GT.AND P0, PT, R3, 0x60, PT ;  /* 0x000000600300780c */ /* 0x000fe20003f04270 */
[----:B------:R-:W-:Y:S01]  /*2770*/  IMAD R3, R19, c[0x0][0x280], RZ ;  /* 0x0000a00013037a24 */ /* 0x000fe200078e02ff */
[----:B------:R-:W-:Y:S01]  /*2780*/  IADD3 R157, R149, UR5, RZ ;  /* 0x00000005959d7c10 */ /* 0x000fe2000fffe0ff */
[----:B------:R-:W-:Y:S01]  /*2790*/  @!PT LDS RZ, [RZ] ;  /* 0x00000000fffff984 */ /* 0x000fe20000000800 */
[----:B------:R-:W-:Y:S01]  /*27a0*/  @!PT LDS RZ, [RZ] ;  /* 0x00000000fffff984 */ /* 0x000fe20000000800 */
[----:B------:R-:W-:Y:S01]  /*27b0*/  @!PT LDS RZ, [RZ] ;  /* 0x00000000fffff984 */ /* 0x000fe20000000800 */
[----:B------:R1:W-:Y:S01]  /*27c0*/  @P3 LDGSTS.E.BYPASS.LTC128B.128 [R213+0x8100], [R8.64], !P6 ;  /* 0x0810000008d53fae */ /* 0x0003e2000f101d48 */
[C---:B------:R-:W-:Y:S02]  /*27d0*/  IMAD R156, R140.reuse, c[0x0][0x294], RZ ;  /* 0x0000a5008c9c7a24 */ /* 0x040fe400078e02ff */
[----:B------:R-:W-:Y:S01]  /*27e0*/  IMAD R15, R81, c[0x0][0x284], R3 ;  /* 0x0000a100510f7a24 */ /* 0x000fe200078e0203 */
[----:B------:R1:W-:Y:S01]  /*27f0*/  @P3 LDGSTS.E.BYPASS.LTC128B.128 [R213+0xb900], [R8.64+0x80], !P5 ;  /* 0x0b90008008d53fae */ /* 0x0003e2000e901d48 */
[----:B------:R-:W-:Y:S01]  /*2800*/  @P2 IADD3 R3, P3, R163, R4, RZ ;  /* 0x00000004a3032210 */ /* 0x000fe20007f7e0ff */
[----:B------:R-:W-:-:S03]  /*2810*/  IMAD.WIDE.U32 R142, R140, c[0x0][0x280], RZ ;  /* 0x0000a0008c8e7a25 */ /* 0x000fc600078e00ff */
[----:B------:R-:W-:Y:S01]  /*2820*/  @P2 IADD3.X R6, R5, R158, RZ, P3, !PT ;  /* 0x0000009e05062210 */ /* 0x000fe20001ffe4ff */
[----:B------:R-:W-:Y:S01]  /*2830*/  IMAD.MOV.U32 R160, RZ, RZ, c[0x0][0x290] ;  /* 0x0000a400ffa07624 */ /* 0x000fe200078e00ff */
[----:B------:R-:W-:Y:S01]  /*2840*/  @P2 LEA R22, P3, R3, c[0x0][0x220], 0x1 ;  /* 0x0000880003162a11 */ /* 0x000fe200078608ff */
[----:B------:R-:W-:-:S03]  /*2850*/  IMAD.WIDE.U32 R140, R140, c[0x0][0x290], RZ ;  /* 0x0000a4008c8c7a25 */ /* 0x000fc600078e00ff */
[----:B------:R-:W-:Y:S01]  /*2860*/  @P2 LEA.HI.X R23, R3, c[0x0][0x224], R6, 0x1, P3 ;  /* 0x0000890003172a11 */ /* 0x000fe200018f0c06 */
[----:B------:R-:W-:Y:S01]  /*2870*/  IMAD R3, R19, c[0x0][0x290], RZ ;  /* 0x0000a40013037a24 */ /* 0x000fe200078e02ff */
[----:B------:R-:W-:Y:S01]  /*2880*/  @P1 IADD3 R6, P3, R4, R10, RZ ;  /* 0x0000000a04061210 */ /* 0x000fe20007f7e0ff */
[C---:B------:R-:W-:Y:S01]  /*2890*/  IMAD.WIDE.U32 R18, R81.reuse, c[0x0][0x280], R78 ;  /* 0x0000a00051127a25 */ /* 0x040fe200078e004e */
[C---:B------:R-:W-:Y:S01]  /*28a0*/  SHF.L.U64.HI R152, R160.reuse, R152, c[0x0][0x294] ;  /* 0x0000a500a0987619 */ /* 0x040fe20000010298 */
[----:B------:R3:W-:Y:S01]  /*28b0*/  @P2 LDGSTS.E.BYPASS.LTC128B.128 [R214+0x9100], [R22.64], !P6 ;  /* 0x0910000016d62fae */ /* 0x0007e2000f101d48 */
[----:B------:R-:W-:Y:S01]  /*28c0*/  SHF.L.U32 R162, R160, 0x5, RZ ;  /* 0x00000005a0a27819 */ /* 0x000fe200000006ff */
[----:B------:R-:W-:Y:S01]  /*28d0*/  IMAD R3, R81, c[0x0][0x294], R3 ;  /* 0x0000a50051037a24 */ /* 0x000fe200078e0203 */
[----:B------:R-:W-:Y:S01]  /*28e0*/  IADD3 R156, R141, R156, RZ ;  /* 0x0000009c8d9c7210 */ /* 0x000fe20007ffe0ff */
[----:B------:R-:W-:Y:S01]  /*28f0*/  IMAD.IADD R21, R19, 0x1, R15 ;  /* 0x0000000113157824 */ /* 0x000fe200078e020f */
[----:B------:R3:W-:Y:S01]  /*2900*/  @P2 LDGSTS.E.BYPASS.LTC128B.128 [R214+0xc900], [R22.64+0x80], !P5 ;  /* 0x0c90008016d62fae */ /* 0x0007e2000e901d48 */
[----:B------:R-:W-:Y:S01]  /*2910*/  IMAD.MOV.U32 R20, RZ, RZ, R18 ;  /* 0x000000ffff147224 */ /* 0x000fe200078e0012 */
[----:B------:R-:W-:Y:S01]  /*2920*/  IADD3 R17, R3, R17, RZ ;  /* 0x0000001103117210 */ /* 0x000fe20007ffe0ff */
[----:B------:R-:W-:Y:S01]  /*2930*/  IMAD.WIDE.U32 R126, R31, c[0x0][0x1e8], RZ ;  /* 0x00007a001f7e7a25 */ /* 0x000fe200078e00ff */
[----:B------:R-:W-:-:S02]  /*2940*/  IADD3 R19, R27, R3, RZ ;  /* 0x000000031b137210 */ /* 0x000fc40007ffe0ff */
[----:B------:R-:W-:Y:S01]  /*2950*/  MOV R18, R26 ;  /* 0x0000001a00127202 */ /* 0x000fe20000000f00 */
[----:B-1----:R-:W-:-:S04]  /*2960*/  IMAD.WIDE.U32 R8, R81, c[0x0][0x280], R76 ;  /* 0x0000a00051087a25 */ /* 0x002fc800078e004c */
[----:B------:R-:W-:Y:S01]  /*2970*/  IMAD.MOV.U32 R24, RZ, RZ, R8 ;  /* 0x000000ffff187224 */ /* 0x000fe200078e0008 */
[----:B------:R-:W-:Y:S01]  /*2980*/  @P1 IADD3.X R8, R5, UR12, R11, P3, !PT ;  /* 0x0000000c05081c10 */ /* 0x000fe20009ffe40b */
[----:B------:R-:W-:Y:S01]  /*2990*/  @P0 IMAD.WIDE.U32 R4, R32, 0x60, R4 ;  /* 0x0000006020040825 */ /* 0x000fe200078e0004 */
[----:B------:R-:W-:-:S03]  /*29a0*/  @P1 LEA R10, P3, R6, c[0x0][0x220], 0x1 ;  /* 0x00008800060a1a11 */ /* 0x000fc600078608ff */
[----:B------:R-:W-:Y:S01]  /*29b0*/  IMAD.IADD R25, R15, 0x1, R9 ;  /* 0x000000010f197824 */ /* 0x000fe200078e0209 */
[----:B------:R-:W-:Y:S01]  /*29c0*/  @P1 LEA.HI.X R11, R6, c[0x0][0x224], R8, 0x1, P3 ;  /* 0x00008900060b1a11 */ /* 0x000fe200018f0c08 */
[----:B-----5:R-:W-:Y:S01]  /*29d0*/  IMAD.WIDE.U32 R104, R137, c[0x0][0x290], R16 ;  /* 0x0000a40089687a25 */ /* 0x020fe200078e0010 */
[----:B------:R-:W-:Y:S02]  /*29e0*/  @P0 IADD3 R3, R5, UR5, RZ ;  /* 0x0000000505030c10 */ /* 0x000fe4000fffe0ff */
[C---:B------:R-:W-:Y:S01]  /*29f0*/  @P0 LEA R8, P3, R4.reuse, c[0x0][0x220], 0x1 ;  /* 0x0000880004080a11 */ /* 0x040fe200078608ff */
[----:B------:R3:W-:Y:S01]  /*2a00*/  @P1 LDGSTS.E.BYPASS.LTC128B.128 [R214+0xa100], [R10.64], !P6 ;  /* 0x0a1000000ad61fae */ /* 0x0007e2000f101d48 */
[----:B------:R-:W-:Y:S02]  /*2a10*/  IMAD.WIDE.U32 R100, R137, c[0x0][0x290], R18 ;  /* 0x0000a40089647a25 */ /* 0x000fe400078e0012 */
[----:B------:R-:W-:Y:S01]  /*2a20*/  @P0 LEA.HI.X R9, R4, c[0x0][0x224], R3, 0x1, P3 ;  /* 0x0000890004090a11 */ /* 0x000fe200018f0c03 */
[----:B------:R3:W-:Y:S01]  /*2a30*/  @P1 LDGSTS.E.BYPASS.LTC128B.128 [R214+0xd900], [R10.64+0x80], !P5 ;  /* 0x0d9000800ad61fae */ /* 0x0007e2000e901d48 */
[----:B------:R-:W-:Y:S01]  /*2a40*/  SHF.R.S32.HI R4, RZ, 0x1f, R137 ;  /* 0x0000001fff047819 */ /* 0x000fe20000011489 */
[----:B------:R-:W-:-:S02]  /*2a50*/  IMAD.MOV.U32 R3, RZ, RZ, c[0x0][0x27c] ;  /* 0x00009f00ff037624 */ /* 0x000fc400078e00ff */
[----:B------:R3:W-:Y:S01]  /*2a60*/  @P0 LDGSTS.E.BYPASS.LTC128B.128 [R214+0xb100], [R8.64], !P6 ;  /* 0x0b10000008d60fae */ /* 0x0007e2000f101d48 */
[----:B------:R-:W-:Y:S02]  /*2a70*/  IMAD.WIDE.U32 R124, R31, c[0x0][0x210], RZ ;  /* 0x000084001f7c7a25 */ /* 0x000fe400078e00ff */
[----:B------:R-:W-:Y:S01]  /*2a80*/  SHF.L.U32 R83, R3, 0x1, RZ ;  /* 0x0000000103537819 */ /* 0x000fe200000006ff */
[----:B------:R3:W-:Y:S01]  /*2a90*/  @P0 LDGSTS.E.BYPASS.LTC128B.128 [R214+0xe900], [R8.64+0x80], !P5 ;  /* 0x0e90008008d60fae */ /* 0x0007e2000e901d48 */
[C---:B------:R-:W-:Y:S02]  /*2aa0*/  IMAD R5, R4.reuse, c[0x0][0x290], RZ ;  /* 0x0000a40004057a24 */ /* 0x040fe400078e02ff */
[----:B------:R-:W-:Y:S01]  /*2ab0*/  IMAD R6, R4, c[0x0][0x280], RZ ;  /* 0x0000a00004067a24 */ /* 0x000fe200078e02ff */
[----:B------:R-:W0:Y:S01]  /*2ac0*/  LDGDEPBAR ;  /* 0x00000000000079af */ /* 0x000e220000000000 */
[C---:B------:R-:W-:Y:S01]  /*2ad0*/  IMAD R3, R137.reuse, c[0x0][0x294], R5 ;  /* 0x0000a50089037a24 */ /* 0x040fe200078e0205 */
[----:B------:R-:W-:Y:S01]  /*2ae0*/  WARPSYNC 0xffffffff ;  /* 0xffffffff00007948 */ /* 0x000fe20003800000 */
[----:B------:R-:W-:-:S02]  /*2af0*/  IMAD R4, R137, c[0x0][0x284], R6 ;  /* 0x0000a10089047a24 */ /* 0x000fc400078e0206 */
[----:B------:R-:W-:Y:S01]  /*2b00*/  IMAD.WIDE.U32 R106, R137, c[0x0][0x280], R24 ;  /* 0x0000a000896a7a25 */ /* 0x000fe200078e0018 */
[----:B------:R-:W-:Y:S02]  /*2b10*/  IADD3 R111, R3, R105, RZ ;  /* 0x00000069036f7210 */ /* 0x000fe40007ffe0ff */
[----:B------:R-:W-:Y:S01]  /*2b20*/  IADD3 R109, R101, R3, RZ ;  /* 0x00000003656d7210 */ /* 0x000fe20007ffe0ff */
[----:B------:R-:W-:-:S04]  /*2b30*/  IMAD.WIDE.U32 R102, R137, c[0x0][0x280], R20 ;  /* 0x0000a00089667a25 */ /* 0x000fc800078e0014 */
[----:B------:R-:W-:Y:S02]  /*2b40*/  IMAD.SHL.U32 R161, R147, 0x20, RZ ;  /* 0x0000002093a17824 */ /* 0x000fe400078e00ff */
[----:B------:R-:W-:Y:S02]  /*2b50*/  IMAD.IADD R155, R143, 0x1, R155 ;  /* 0x000000018f9b7824 */ /* 0x000fe400078e029b */
[C---:B------:R-:W-:Y:S02]  /*2b60*/  IMAD R134, R31.reuse, c[0x0][0x1ec], R127 ;  /* 0x00007b001f867a24 */ /* 0x040fe400078e027f */
[----:B------:R-:W-:Y:S02]  /*2b70*/  IMAD R133, R31, c[0x0][0x214], R125 ;  /* 0x000085001f857a24 */ /* 0x000fe400078e027d */
[----:B------:R-:W-:Y:S02]  /*2b80*/  IMAD.IADD R112, R4, 0x1, R107 ;  /* 0x0000000104707824 */ /* 0x000fe400078e026b */
[----:B------:R-:W-:Y:S01]  /*2b90*/  IMAD.IADD R110, R103, 0x1, R4 ;  /* 0x00000001676e7824 */ /* 0x000fe200078e0204 */
[----:B--2---:R-:W-:Y:S01]  /*2ba0*/  @P4 SHF.R.S32.HI R5, RZ, 0x1f, R28 ;  /* 0x0000001fff054819 */ /* 0x004fe2000001141c */
[----:B------:R-:W-:Y:S01]  /*2bb0*/  @!P4 IMAD.MOV.U32 R5, RZ, RZ, R34 ;  /* 0x000000ffff05c224 */ /* 0x000fe200078e0022 */
[----:B------:R-:W-:-:S03]  /*2bc0*/  @!P4 MOV R28, R33 ;  /* 0x00000021001cc202 */ /* 0x000fc60000000f00 */
[----:B------:R-:W-:Y:S02]  /*2bd0*/  IMAD R5, R5, c[0x0][0x2b0], RZ ;  /* 0x0000ac0005057a24 */ /* 0x000fe400078e02ff */
[----:B------:R-:W-:-:S04]  /*2be0*/  IMAD.WIDE.U32 R122, R28, c[0x0][0x2b0], RZ ;  /* 0x0000ac001c7a7a25 */ /* 0x000fc800078e00ff */
[----:B------:R-:W-:-:S05]  /*2bf0*/  IMAD R5, R28, c[0x0][0x2b4], R5 ;  /* 0x0000ad001c057a24 */ /* 0x000fca00078e0205 */
[----:B------:R-:W-:Y:S02]  /*2c00*/  IADD3 R132, R123, R5, RZ ;  /* 0x000000057b847210 */ /* 0x000fe40007ffe0ff */
[C---:B---3--:R-:W-:Y:S01]  /*2c10*/  ISETP.GE.AND P2, PT, R76.reuse, c[0x0][0x27c], PT ;  /* 0x00009f004c007a0c */ /* 0x048fe20003f46270 */
[----:B------:R-:W-:Y:S01]  /*2c20*/  IMAD.WIDE.U32 R4, R31, c[0x0][0x260], R76 ;  /* 0x000098001f047a25 */ /* 0x000fe200078e004c */
[----:B------:R-:W-:Y:S01]  /*2c30*/  IADD3 R11, R81, 0x20, RZ ;  /* 0x00000020510b7810 */ /* 0x000fe20007ffe0ff */
[----:B------:R-:W-:Y:S01]  /*2c40*/  BAR.SYNC.DEFER_BLOCKING 0x0 ;  /* 0x0000000000007b1d */ /* 0x000fe20000010000 */
[----:B------:R-:W-:Y:S01]  /*2c50*/  SEL R3, RZ, c[0x0][0x27c], !P2 ;  /* 0x00009f00ff037a07 */ /* 0x000fe20005000000 */
[----:B------:R-:W-:Y:S01]  /*2c60*/  IMAD R9, R31, c[0x0][0x264], R5 ;  /* 0x000099001f097a24 */ /* 0x000fe200078e0205 */
[C---:B------:R-:W-:Y:S01]  /*2c70*/  IADD3 R23, R81.reuse, 0x40, RZ ;  /* 0x0000004051177810 */ /* 0x040fe20007ffe0ff */
[----:B------:R-:W-:Y:S01]  /*2c80*/  IMAD.SHL.U32 R22, R81, 0x40, RZ ;  /* 0x0000004051167824 */ /* 0x000fe200078e00ff */
[----:B------:R-:W-:Y:S01]  /*2c90*/  LOP3.LUT R241, R241, 0xffffffef, RZ, 0xc0, !PT ;  /* 0xffffffeff1f17812 */ /* 0x000fe200078ec0ff */
[----:B------:R-:W-:Y:S01]  /*2ca0*/  IMAD.IADD R3, R76, 0x1, R3 ;  /* 0x000000014c037824 */ /* 0x000fe200078e0203 */
[----:B------:R-:W-:Y:S01]  /*2cb0*/  UMOV UR12, 0x60 ;  /* 0x00000060000c7882 */ /* 0x000fe20000000000 */
[----:B------:R-:W-:Y:S01]  /*2cc0*/  IMAD.SHL.U32 R11, R11, 0x40, RZ ;  /* 0x000000400b0b7824 */ /* 0x000fe200078e00ff */
[----:B------:R-:W-:Y:S01]  /*2cd0*/  LOP3.LUT R22, R22, 0x1c0, RZ, 0xc0, !PT ;  /* 0x000001c016167812 */ /* 0x000fe200078ec0ff */
[----:B------:R-:W-:Y:S01]  /*2ce0*/  IMAD.MOV.U32 R8, RZ, RZ, R4 ;  /* 0x000000ffff087224 */ /* 0x000fe200078e0004 */
[----:B------:R-:W-:Y:S01]  /*2cf0*/  SHF.R.S32.HI R5, RZ, 0x1f, R3 ;  /* 0x0000001fff057819 */ /* 0x000fe20000011403 */
[----:B------:R-:W-:Y:S01]  /*2d00*/  IMAD R6, R29, c[0x0][0x268], RZ ;  /* 0x00009a001d067a24 */ /* 0x000fe200078e02ff */
[----:B------:R-:W-:Y:S01]  /*2d10*/  LOP3.LUT R11, R11, 0x1c0, RZ, 0xc0, !PT ;  /* 0x000001c00b0b7812 */ /* 0x000fe200078ec0ff */
[C---:B------:R-:W-:Y:S01]  /*2d20*/  IMAD.WIDE.U32 R98, R30.reuse, c[0x0][0x268], R8 ;  /* 0x00009a001e627a25 */ /* 0x040fe200078e0008 */
[CC--:B------:R-:W-:Y:S01]  /*2d30*/  LEA.HI R10, R5.reuse, R3.reuse, RZ, 0x6 ;  /* 0x00000003050a7211 */ /* 0x0c0fe200078f30ff */
[----:B------:R-:W-:Y:S01]  /*2d40*/  ULDC.64 UR4, c[0x0][0x280] ;  /* 0x0000a00000047ab9 */ /* 0x000fe20000000a00 */
[----:B------:R-:W-:Y:S01]  /*2d50*/  LEA.HI R3, R5, R3, RZ, 0x3 ;  /* 0x0000000305037211 */ /* 0x000fe200078f18ff */
[----:B------:R-:W-:Y:S01]  /*2d60*/  IMAD.SHL.U32 R23, R23, 0x40, RZ ;  /* 0x0000004017177824 */ /* 0x000fe200078e00ff */
[----:B------:R-:W-:Y:S01]  /*2d70*/  SHF.R.S32.HI R4, RZ, 0x6, R10 ;  /* 0x00000006ff047819 */ /* 0x000fe2000001140a */
[----:B------:R-:W-:Y:S01]  /*2d80*/  IMAD R15, R30, c[0x0][0x26c], R6 ;  /* 0x00009b001e0f7a24 */ /* 0x000fe200078e0206 */
[--C-:B------:R-:W-:Y:S01]  /*2d90*/  LOP3.LUT R5, R22, 0x38, R3.reuse, 0xf8, !PT ;  /* 0x0000003816057812 */ /* 0x100fe200078ef803 */
[----:B------:R-:W-:Y:S01]  /*2da0*/  IMAD.SHL.U32 R22, R81, 0x40, RZ ;  /* 0x0000004051167824 */ /* 0x000fe200078e00ff */
[----:B------:R-:W-:Y:S01]  /*2db0*/  LOP3.LUT R8, R11, 0x38, R3, 0xf8, !PT ;  /* 0x000000380b087812 */ /* 0x000fe200078ef803 */
[C---:B------:R-:W-:Y:S01]  /*2dc0*/  IMAD R10, R4.reuse, 0x1c00, R7 ;  /* 0x00001c00040a7824 */ /* 0x040fe200078e0207 */
[----:B------:R-:W-:Y:S01]  /*2dd0*/  IADD3 R11, R81, 0x20, RZ ;  /* 0x00000020510b7810 */ /* 0x000fe20007ffe0ff */
[----:B------:R-:W-:Y:S01]  /*2de0*/  IMAD R6, R4, 0x1c00, R12 ;  /* 0x00001c0004067824 */ /* 0x000fe200078e020c */
[----:B------:R-:W-:Y:S01]  /*2df0*/  LOP3.LUT R22, R22, 0x1c0, RZ, 0xc0, !PT ;  /* 0x000001c016167812 */ /* 0x000fe200078ec0ff */
[----:B------:R-:W-:Y:S01]  /*2e00*/  IMAD.MOV.U32 R166, RZ, RZ, c[0x0][0x2b8] ;  /* 0x0000ae00ffa67624 */ /* 0x000fe200078e00ff */
[----:B------:R-:W-:Y:S01]  /*2e10*/  LOP3.LUT R23, R23, 0x1c0, RZ, 0xc0, !PT ;  /* 0x000001c017177812 */ /* 0x000fe200078ec0ff */
[----:B------:R-:W-:Y:S01]  /*2e20*/  IMAD.SHL.U32 R11, R11, 0x40, RZ ;  /* 0x000000400b0b7824 */ /* 0x000fe200078e00ff */
[----:B------:R-:W-:Y:S01]  /*2e30*/  SHF.R.U32.HI R22, RZ, 0x3, R22 ;  /* 0x00000003ff167819 */ /* 0x000fe20000011616 */
[----:B------:R-:W-:Y:S01]  /*2e40*/  IMAD.MOV.U32 R165, RZ, RZ, c[0x0][0x27c] ;  /* 0x00009f00ffa57624 */ /* 0x000fe200078e00ff */
[----:B------:R-:W-:Y:S01]  /*2e50*/  ISETP.NE.AND P1, PT, R166, 0x1, PT ;  /* 0x00000001a600780c */ /* 0x000fe20003f25270 */
[----:B------:R-:W-:Y:S01]  /*2e60*/  IMAD.MOV.U32 R150, RZ, RZ, 0x6 ;  /* 0x00000006ff967424 */ /* 0x000fe200078e00ff */
[----:B------:R-:W-:Y:S01]  /*2e70*/  LOP3.LUT R11, R11, 0x1c0, RZ, 0xc0, !PT ;  /* 0x000001c00b0b7812 */ /* 0x000fe200078ec0ff */
[----:B------:R-:W-:Y:S01]  /*2e80*/  UIMAD.WIDE.U32 UR10, UR4, 0x60, URZ ;  /* 0x00000060040a78a5 */ /* 0x000fe2000f8e003f */
[----:B------:R-:W-:Y:S01]  /*2e90*/  LOP3.LUT R9, R5, R22, RZ, 0x3c, !PT ;  /* 0x0000001605097212 */ /* 0x000fe200078e3cff */
[----:B------:R-:W-:Y:S01]  /*2ea0*/  UIMAD UR13, UR12, UR5, URZ ;  /* 0x000000050c0d72a4 */ /* 0x000fe2000f8e023f */
[----:B------:R-:W-:Y:S01]  /*2eb0*/  IADD3 R22, R81, 0x60, RZ ;  /* 0x0000006051167810 */ /* 0x000fe20007ffe0ff */
[----:B------:R-:W-:Y:S01]  /*2ec0*/  IMAD.SHL.U32 R159, R147, 0x40, RZ ;  /* 0x00000040939f7824 */ /* 0x000fe200078e00ff */
[----:B------:R-:W-:Y:S01]  /*2ed0*/  SHF.R.U32.HI R11, RZ, 0x3, R11 ;  /* 0x00000003ff0b7819 */ /* 0x000fe2000001160b */
[----:B------:R-:W-:Y:S01]  /*2ee0*/  ULDC.64 UR4, c[0x0][0x290] ;  /* 0x0000a40000047ab9 */ /* 0x000fe20000000a00 */
[----:B------:R-:W-:Y:S01]  /*2ef0*/  ISETP.GE.AND P0, PT, R165, 0x1, PT ;  /* 0x00000001a500780c */ /* 0x000fe20003f06270 */
[----:B------:R-:W-:Y:S01]  /*2f00*/  IMAD.SHL.U32 R22, R22, 0x40, RZ ;  /* 0x0000004016167824 */ /* 0x000fe200078e00ff */
[----:B------:R-:W-:Y:S01]  /*2f10*/  LOP3.LUT R5, R8, R11, RZ, 0x3c, !PT ;  /* 0x0000000b08057212 */ /* 0x000fe200078e3cff */
[----:B------:R-:W-:Y:S01]  /*2f20*/  IMAD.IADD R11, R10, 0x1, R9 ;  /* 0x000000010a0b7824 */ /* 0x000fe200078e0209 */
[----:B------:R-:W-:Y:S01]  /*2f30*/  LOP3.LUT R241, R241, 0xfffffff7, RZ, 0xc0, !PT ;  /* 0xfffffff7f1f17812 */ /* 0x000fe200078ec0ff */
[----:B------:R-:W-:Y:S01]  /*2f40*/  IMAD R9, R4, 0x1c00, R13 ;  /* 0x00001c0004097824 */ /* 0x000fe200078e020d */
[----:B------:R-:W-:Y:S01]  /*2f50*/  LOP3.LUT R22, R22, 0x1c0, RZ, 0xc0, !PT ;  /* 0x000001c016167812 */ /* 0x000fe200078ec0ff */
[----:B------:R-:W-:Y:S01]  /*2f60*/  IMAD.IADD R10, R6, 0x1, R5 ;  /* 0x00000001060a7824 */ /* 0x000fe200078e0205 */
[--C-:B------:R-:W-:Y:S01]  /*2f70*/  LOP3.LUT R5, R23, 0x38, R3.reuse, 0xf8, !PT ;  /* 0x0000003817057812 */ /* 0x100fe200078ef803 */
[----:B------:R-:W-:Y:S01]  /*2f80*/  UIMAD.WIDE.U32 UR16, UR4, 0x60, URZ ;  /* 0x00000060041078a5 */ /* 0x000fe2000f8e003f */
[C---:B------:R-:W-:Y:S01]  /*2f90*/  IADD3 R23, R81.reuse, 0x40, RZ ;  /* 0x0000004051177810 */ /* 0x040fe20007ffe0ff */
[----:B------:R-:W-:Y:S01]  /*2fa0*/  UIMAD UR5, UR12, UR5, URZ ;  /* 0x000000050c0572a4 */ /* 0x000fe2000f8e023f */
[----:B------:R-:W-:Y:S01]  /*2fb0*/  LOP3.LUT R6, R22, 0x38, R3, 0xf8, !PT ;  /* 0x0000003816067812 */ /* 0x000fe200078ef803 */
[----:B------:R-:W-:Y:S01]  /*2fc0*/  ULDC UR4, c[0x0][0x238] ;  /* 0x00008e0000047ab9 */ /* 0x000fe20000000800 */
[----:B------:R-:W-:Y:S01]  /*2fd0*/  IADD3 R22, R81, 0x60, RZ ;  /* 0x0000006051167810 */ /* 0x000fe20007ffe0ff */
[----:B------:R-:W-:Y:S01]  /*2fe0*/  IMAD.SHL.U32 R23, R23, 0x40, RZ ;  /* 0x0000004017177824 */ /* 0x000fe200078e00ff */
[----:B------:R-:W-:Y:S01]  /*2ff0*/  LOP3.LUT R94, R3, 0xfffffff8, RZ, 0xc0, !PT ;  /* 0xfffffff8035e7812 */ /* 0x000fe200078ec0ff */
[----:B------:R-:W-:Y:S01]  /*3000*/  UMOV UR12, 0x6 ;  /* 0x00000006000c7882 */ /* 0x000fe20000000000 */
[----:B------:R-:W-:Y:S01]  /*3010*/  @P1 LOP3.LUT R241, R241, 0x8, RZ, 0xfc, !PT ;  /* 0x00000008f1f11812 */ /* 0x000fe200078efcff */
[----:B------:R-:W-:Y:S01]  /*3020*/  IMAD.SHL.U32 R22, R22, 0x40, RZ ;  /* 0x0000004016167824 */ /* 0x000fe200078e00ff */
[----:B------:R-:W-:Y:S01]  /*3030*/  LOP3.LUT R23, R23, 0x1c0, RZ, 0xc0, !PT ;  /* 0x000001c017177812 */ /* 0x000fe200078ec0ff */
[----:B------:R-:W-:Y:S01]  /*3040*/  ULDC UR15, c[0x0][0x23c] ;  /* 0x00008f00000f7ab9 */ /* 0x000fe20000000800 */
[----:B------:R-:W-:Y:S01]  /*3050*/  SHF.L.U64.HI R147, R147, R150, c[0x0][0x284] ;  /* 0x0000a10093937619 */ /* 0x000fe20000010296 */
[----:B------:R-:W-:Y:S01]  /*3060*/  IMAD.SHL.U32 R164, R32, 0x40, RZ ;  /* 0x0000004020a47824 */ /* 0x000fe200078e00ff */
[----:B------:R-:W-:Y:S01]  /*3070*/  LOP3.LUT R22, R22, 0x1c0, RZ, 0xc0, !PT ;  /* 0x000001c016167812 */ /* 0x000fe200078ec0ff */
[----:B------:R-:W-:Y:S01]  /*3080*/  IMAD.IADD R97, R99, 0x1, R15 ;  /* 0x0000000163617824 */ /* 0x000fe200078e020f */
[----:B------:R-:W-:Y:S01]  /*3090*/  SHF.R.U32.HI R23, RZ, 0x3, R23 ;  /* 0x00000003ff177819 */ /* 0x000fe20000011617 */
[----:B------:R-:W-:Y:S01]  /*30a0*/  IMAD.SHL.U32 R131, R11, 0x2, RZ ;  /* 0x000000020b837824 */ /* 0x000fe200078e00ff */
[----:B------:R-:W-:Y:S01]  /*30b0*/  SHF.R.U32.HI R22, RZ, 0x3, R22 ;  /* 0x00000003ff167819 */ /* 0x000fe20000011616 */
[----:B------:R-:W-:Y:S01]  /*30c0*/  IMAD.SHL.U32 R130, R10, 0x2, RZ ;  /* 0x000000020a827824 */ /* 0x000fe200078e00ff */
[----:B------:R-:W-:Y:S01]  /*30d0*/  LOP3.LUT R8, R5, R23, RZ, 0x3c, !PT ;  /* 0x0000001705087212 */ /* 0x000fe200078e3cff */
[----:B------:R-:W-:Y:S01]  /*30e0*/  IMAD R5, R4, 0x1c00, R14 ;  /* 0x00001c0004057824 */ /* 0x000fe200078e020e */
[----:B------:R-:W-:Y:S01]  /*30f0*/  LOP3.LUT R4, R6, R22, RZ, 0x3c, !PT ;  /* 0x0000001606047212 */ /* 0x000fe200078e3cff */
[----:B------:R-:W-:Y:S01]  /*3100*/  USHF.L.U64.HI UR15, UR4, UR12, UR15 ;  /* 0x0000000c040f7299 */ /* 0x000fe2000801020f */
[----:B------:R-:W-:Y:S01]  /*3110*/  SHF.L.U64.HI R150, R160, R150, c[0x0][0x294] ;  /* 0x0000a500a0967619 */ /* 0x000fe20000010296 */
[----:B------:R-:W-:Y:S01]  /*3120*/  IMAD.IADD R6, R9, 0x1, R8 ;  /* 0x0000000109067824 */ /* 0x000fe200078e0208 */
[----:B------:R-:W-:Y:S01]  /*3130*/  ISETP.GE.AND P6, PT, R76, c[0x0][0x1d4], PT ;  /* 0x000075004c007a0c */ /* 0x000fe20003fc6270 */
[----:B------:R-:W-:Y:S01]  /*3140*/  IMAD.IADD R4, R5, 0x1, R4 ;  /* 0x0000000105047824 */ /* 0x000fe200078e0204 */
[----:B------:R-:W-:Y:S01]  /*3150*/  SHF.R.S32.HI R74, RZ, 0x3, R3 ;  /* 0x00000003ff4a7819 */ /* 0x000fe20000011403 */
[----:B------:R-:W-:Y:S01]  /*3160*/  IMAD.SHL.U32 R160, R160, 0x40, RZ ;  /* 0x00000040a0a07824 */ /* 0x000fe200078e00ff */
[----:B------:R-:W-:Y:S01]  /*3170*/  SHF.R.S32.HI R108, RZ, 0x1f, R94 ;  /* 0x0000001fff6c7819 */ /* 0x000fe2000001145e */
[----:B------:R-:W-:Y:S01]  /*3180*/  IMAD.SHL.U32 R129, R6, 0x2, RZ ;  /* 0x0000000206817824 */ /* 0x000fe200078e00ff */
[----:B------:R-:W-:Y:S01]  /*3190*/  @P0 LOP3.LUT R241, R241, 0x10, RZ, 0xfc, !PT ;  /* 0x00000010f1f10812 */ /* 0x000fe200078efcff */
[----:B------:R-:W-:Y:S01]  /*31a0*/  IMAD.SHL.U32 R128, R4, 0x2, RZ ;  /* 0x0000000204807824 */ /* 0x000fe200078e00ff */
[----:B------:R-:W-:-:S02]  /*31b0*/  UIADD3 UR13, UR11, UR13, URZ ;  /* 0x0000000d0b0d7290 */ /* 0x000fc4000fffe03f */
[----:B------:R-:W-:Y:S02]  /*31c0*/  UIADD3 UR14, UR17, UR5, URZ ;  /* 0x00000005110e7290 */ /* 0x000fe4000fffe03f */
[----:B------:R-:W-:Y:S02]  /*31d0*/  ULDC.U8 UR4, c[0x0][0x298] ;  /* 0x0000a60000047ab9 */ /* 0x000fe40000000000 */
.L_x_390:
[----:B----4-:R-:W-:Y:S01]  /*31e0*/  IMAD R3, R39, 0x70, R0 ;  /* 0x0000007027037824 */ /* 0x010fe200078e0200 */
[----:B------:R-:W-:Y:S01]  /*31f0*/  ISETP.NE.AND P1, PT, R166, 0x1, PT ;  /* 0x00000001a600780c */ /* 0x000fe20003f25270 */
[----:B------:R-:W-:Y:S01]  /*3200*/  IMAD.MOV.U32 R95, RZ, RZ, RZ ;  /* 0x000000ffff5f7224 */ /* 0x000fe200078e00ff */
[----:B------:R-:W-:Y:S04]  /*3210*/  DEPBAR.LE SB0, 0x0 ;  /* 0x000080000000791a */ /* 0x000fe80000000000 */
[----:B------:R-:W-:Y:S01]  /*3220*/  ISETP.GE.AND P0, PT, R3, R2, PT ;  /* 0x000000020300720c */ /* 0x000fe20003f06270 */
[----:B------:R-:W-:Y:S01]  /*3230*/  IMAD.IADD R3, R135, 0x1, R3 ;  /* 0x0000000187037824 */ /* 0x000fe200078e0203 */
[----:B------:R-:W-:Y:S01]  /*3240*/  WARPSYNC 0xffffffff ;  /* 0xffffffff00007948 */ /* 0x000fe20003800000 */
[----:B------:R-:W-:Y:S01]  /*3250*/  ISETP.GE.AND P3, PT, R165, 0x1, PT ;  /* 0x00000001a500780c */ /* 0x000fe20003f66270 */
[----:B------:R-:W-:Y:S01]  /*3260*/  BSSY B2, `(.L_x_342) ;  /* 0x0000565000027945 */ /* 0x000fe20003800000 */
[----:B-1----:R-:W-:Y:S01]  /*3270*/  IMAD.MOV.U32 R4, RZ, RZ, R3 ;  /* 0x000000ffff047224 */ /* 0x002fe200078e0003 */
[----:B------:R-:W-:Y:S01]  /*3280*/  ISETP.GT.OR P0, PT, R0, 0x6f, P0 ;  /* 0x0000006f0000780c */ /* 0x000fe20000704670 */
[----:B------:R-:W-:Y:S05]  /*3290*/  @P1 IMAD.HI.U32 R5, R3, c[0x0][0x2bc], RZ ;  /* 0x0000af0003051a27 */ /* 0x000fea00078e00ff */
[----:B------:R-:W-:Y:S07]  /*32a0*/  @P1 SHF.R.U32.HI R4, RZ, c[0x0][0x2c0], R5 ;  /* 0x0000b000ff041a19 */ /* 0x000fee0000011605 */
[C---:B------:R-:W-:Y:S04]  /*32b0*/  @!P0 IADD3 R5, P1, R4.reuse, R122, RZ ;  /* 0x0000007a04058210 */ /* 0x040fe80007f3e0ff */
[----:B------:R-:W-:Y:S01]  /*32c0*/  @!P0 LEA.HI.X.SX32 R6, R4, R132, 0x1, P1 ;  /* 0x0000008404068211 */ /* 0x000fe200008f0eff */
[----:B------:R-:W-:Y:S01]  /*32d0*/  IMAD.MOV R4, RZ, RZ, -R4 ;  /* 0x000000ffff047224 */ /* 0x000fe200078e0a04 */
[C---:B------:R-:W-:Y:S03]  /*32e0*/  @!P0 LEA R8, P1, R5.reuse, c[0x0][0x2a0], 0x2 ;  /* 0x0000a80005088a11 */ /* 0x040fe600078210ff */
[----:B------:R-:W-:Y:S01]  /*32f0*/  IMAD R96, R4, c[0x0][0x2b8], R3 ;  /* 0x0000ae0004607a24 */ /* 0x000fe200078e0203 */
[----:B------:R-:W-:Y:S03]  /*3300*/  @!P0 LEA.HI.X R9, R5, c[0x0][0x2a4], R6, 0x2, P1 ;  /* 0x0000a90005098a11 */ /* 0x000fe600008f1406 */
[C---:B------:R-:W-:Y:S01]  /*3310*/  IMAD.WIDE.U32 R4, R96.reuse, c[0x0][0x1e0], RZ ;  /* 0x0000780060047a25 */ /* 0x040fe200078e00ff */
[----:B------:R-:W-:Y:S01]  /*3320*/  SHF.R.S32.HI R113, RZ, 0x1f, R96 ;  /* 0x0000001fff717819 */ /* 0x000fe20000011460 */
[----:B------:R-:W2:Y:S04]  /*3330*/  @!P0 LDG.E R95, [R8.64] ;  /* 0x00000008085f8981 */ /* 0x000ea8000c1e1900 */
[----:B------:R-:W-:Y:S01]  /*3340*/  IMAD R3, R113, c[0x0][0x1e0], RZ ;  /* 0x0000780071037a24 */ /* 0x000fe200078e02ff */
[----:B------:R-:W-:Y:S03]  /*3350*/  BAR.SYNC.DEFER_BLOCKING 0x0 ;  /* 0x0000000000007b1d */ /* 0x000fe60000010000 */
[----:B------:R-:W-:Y:S04]  /*3360*/  IMAD R3, R96, c[0x0][0x1e4], R3 ;  /* 0x0000790060037a24 */ /* 0x000fe800078e0203 */
[----:B------:R-:W-:Y:S01]  /*3370*/  IMAD.IADD R5, R5, 0x1, R3 ;  /* 0x0000000105057824 */ /* 0x000fe200078e0203 */
[----:B--2---:R-:W-:Y:S03]  /*3380*/  SHF.R.S32.HI R114, RZ, 0x1f, R95 ;  /* 0x0000001fff727819 */ /* 0x004fe6000001145f */
[C---:B------:R-:W-:Y:S04]  /*3390*/  IMAD.WIDE.U32 R4, R95.reuse, c[0x0][0x1f0], R4 ;  /* 0x00007c005f047a25 */ /* 0x040fe800078e0004 */
[----:B------:R-:W-:Y:S01]  /*33a0*/  IMAD R6, R114, c[0x0][0x1f0], RZ ;  /* 0x00007c0072067a24 */ /* 0x000fe200078e02ff */
[----:B------:R-:W-:Y:S03]  /*33b0*/  IADD3 R3, P0, R126, R4, RZ ;  /* 0x000000047e037210 */ /* 0x000fe60007f1e0ff */
[----:B------:R-:W-:Y:S05]  /*33c0*/  IMAD R6, R95, c[0x0][0x1f4], R6 ;  /* 0x00007d005f067a24 */ /* 0x000fea00078e0206 */
[----:B------:R-:W-:Y:S02]  /*33d0*/  IADD3.X R4, R134, R5, R6, P0, !PT ;  /* 0x0000000586047210 */ /* 0x000fe400007fe406 */
[C---:B---3--:R-:W-:Y:S04]  /*33e0*/  LEA R93, P0, R3.reuse, c[0x0][0x1c8], 0x1 ;  /* 0x00007200035d7a11 */ /* 0x048fe800078008ff */
[----:B------:R-:W-:Y:S01]  /*33f0*/  LEA.HI.X R92, R3, c[0x0][0x1cc], R4, 0x1, P0 ;  /* 0x00007300035c7a11 */ /* 0x000fe200000f0c04 */
[----:B------:R-:W-:-:S05]  /*3400*/  @!P3 BRA `(.L_x_343) ;  /* 0x000050800000b947 */ /* 0x000fca0003800000 */
[-C--:B------:R-:W-:Y:S01]  /*3410*/  IMAD R5, R155, R39.reuse, RZ ;  /* 0x000000279b057224 */ /* 0x080fe200078e02ff */
[----:B------:R-:W-:Y:S01]  /*3420*/  ISETP.NE.AND P0, PT, RZ, UR4, PT ;  /* 0x00000004ff007c0c */ /* 0x000fe2000bf05270 */
[-C--:B------:R-:W-:Y:S01]  /*3430*/  IMAD R4, R156, R39.reuse, RZ ;  /* 0x000000279c047224 */ /* 0x080fe200078e02ff */
[----:B------:R-:W-:Y:S01]  /*3440*/  SHF.R.S32.HI R3, RZ, 0x1f, R39 ;  /* 0x0000001fff037819 */ /* 0x000fe20000011427 */
[----:B------:R-:W-:Y:S04]  /*3450*/  IMAD.WIDE.U32 R42, R142, R39, RZ ;  /* 0x000000278e2a7225 */ /* 0x000fe800078e00ff */
[C---:B------:R-:W-:Y:S02]  /*3460*/  IMAD R5, R3.reuse, R142, R5 ;  /* 0x0000008e03057224 */ /* 0x040fe400078e0205 */
[----:B------:R-:W-:Y:S02]  /*3470*/  IMAD R4, R3, R140, R4 ;  /* 0x0000008c03047224 */ /* 0x000fe400078e0204 */
[----:B------:R-:W-:Y:S01]  /*3480*/  IMAD R3, R39, -0x70, R2 ;  /* 0xffffff9027037824 */ /* 0x000fe200078e0202 */
[----:B------:R-:W-:Y:S01]  /*3490*/  IADD3 R44, R43, R5, RZ ;  /* 0x000000052b2c7210 */ /* 0x000fe20007ffe0ff */
[----:B------:R-:W-:Y:S03]  /*34a0*/  IMAD.WIDE.U32 R36, R140, R39, RZ ;  /* 0x000000278c247225 */ /* 0x000fe600078e00ff */
[----:B------:R-:W-:Y:S02]  /*34b0*/  IMNMX R91, R3, 0x70, PT ;  /* 0x00000070035b7817 */ /* 0x000fe40003800200 */
[----:B------:R-:W-:Y:S01]  /*34c0*/  IADD3 R68, R37, R4, RZ ;  /* 0x0000000425447210 */ /* 0x000fe20007ffe0ff */
[----:B------:R-:W-:-:S05]  /*34d0*/  @!P0 BRA `(.L_x_344) ;  /* 0x0000281000008947 */ /* 0x000fca0003800000 */
[----:B------:R-:W-:Y:S01]  /*34e0*/  ISETP.GE.AND P4, PT, R81, R91, PT ;  /* 0x0000005b5100720c */ /* 0x000fe20003f86270 */
[----:B------:R-:W-:Y:S01]  /*34f0*/  BSSY B0, `(.L_x_345) ;  /* 0x000001b000007945 */ /* 0x000fe20003800000 */
[----:B------:R-:W-:Y:S01]  /*3500*/  CS2R R20, SRZ ;  /* 0x0000000000147805 */ /* 0x000fe2000001ff00 */
[----:B------:R-:W-:Y:S01]  /*3510*/  CS2R R16, SRZ ;  /* 0x0000000000107805 */ /* 0x000fe2000001ff00 */
[----:B------:R-:W-:Y:S01]  /*3520*/  CS2R R4, SRZ ;  /* 0x0000000000047805 */ /* 0x000fe2000001ff00 */
[----:B------:R-:W-:Y:S01]  /*3530*/  CS2R R46, SRZ ;  /* 0x00000000002e7805 */ /* 0x000fe2000001ff00 */
[----:B------:R-:W-:Y:S07]  /*3540*/  CS2R R40, SRZ ;  /* 0x0000000000287805 */ /* 0x000fee000001ff00 */
[----:B------:R-:W-:-:S05]  /*3550*/  @P4 BRA `(.L_x_346) ;  /* 0x0000014000004947 */ /* 0x000fca0003800000 */
[----:B------:R-:W-:Y:S01]  /*3560*/  IADD3 R3, P0, R102, R42, RZ ;  /* 0x0000002a66037210 */ /* 0x000fe20007f1e0ff */
[----:B------:R-:W-:Y:S01]  /*3570*/  CS2R R40, SRZ ;  /* 0x0000000000287805 */ /* 0x000fe2000001ff00 */
[----:B------:R-:W-:Y:S01]  /*3580*/  CS2R R16, SRZ ;  /* 0x0000000000107805 */ /* 0x000fe2000001ff00 */
[----:B------:R-:W-:Y:S02]  /*3590*/  CS2R R46, SRZ ;  /* 0x00000000002e7805 */ /* 0x000fe4000001ff00 */
[----:B------:R-:W-:Y:S01]  /*35a0*/  IMAD.X R5, R44, 0x1, R110, P0 ;  /* 0x000000012c057824 */ /* 0x000fe200000e066e */
[----:B------:R-:W-:Y:S05]  /*35b0*/  IADD3 R4, P0, R100, R36, RZ ;  /* 0x0000002464047210 */ /* 0x000fea0007f1e0ff */
[----:B------:R-:W-:Y:S01]  /*35c0*/  IMAD.X R6, R68, 0x1, R109, P0 ;  /* 0x0000000144067824 */ /* 0x000fe200000e066d */
[C---:B------:R-:W-:Y:S04]  /*35d0*/  LEA R10, P0, R3.reuse, c[0x0][0x270], 0x1 ;  /* 0x00009c00030a7a11 */ /* 0x040fe800078008ff */
[----:B------:R-:W-:Y:S02]  /*35e0*/  LEA.HI.X R11, R3, c[0x0][0x274], R5, 0x1, P0 ;  /* 0x00009d00030b7a11 */ /* 0x000fe400000f0c05 */
[C---:B------:R-:W-:Y:S04]  /*35f0*/  LEA R8, P0, R4.reuse, c[0x0][0x288], 0x1 ;  /* 0x0000a20004087a11 */ /* 0x040fe800078008ff */
[----:B------:R-:W-:Y:S02]  /*3600*/  LEA.HI.X R9, R4, c[0x0][0x28c], R6, 0x1, P0 ;  /* 0x0000a30004097a11 */ /* 0x000fe400000f0c06 */
[----:B------:R-:W-:Y:S01]  /*3610*/  ISETP.GE.AND P0, PT, R78, c[0x0][0x27c], PT ;  /* 0x00009f004e007a0c */ /* 0x000fe20003f06270 */
[----:B------:R-:W-:Y:S11]  /*3620*/  CS2R R4, SRZ ;  /* 0x0000000000047805 */ /* 0x000ff6000001ff00 */
[----:B------:R-:W-:Y:S01]  /*3630*/  @!UPT UIADD3 URZ, URZ, URZ, URZ ;  /* 0x0000003f3f3ff290 */ /* 0x000fe2000fffe03f */
[----:B------:R1:W5:Y:S04]  /*3640*/  @!P0 LDG.E.64 R4, [R10.64] ;  /* 0x000000080a048981 */ /* 0x000368000c1e1b00 */
[----:B------:R1:W5:Y:S01]  /*3650*/  @!P0 LDG.E.64 R40, [R8.64] ;  /* 0x0000000808288981 */ /* 0x000362000c1e1b00 */
[----:B------:R-:W-:Y:S11]  /*3660*/  ISETP.GE.AND P0, PT, R80, c[0x0][0x27c], PT ;  /* 0x00009f0050007a0c */ /* 0x000ff60003f06270 */
[----:B------:R-:W-:Y:S02]  /*3670*/  @!UPT UIADD3 URZ, URZ, URZ, URZ ;  /* 0x0000003f3f3ff290 */ /* 0x000fe4000fffe03f */
[----:B------:R1:W5:Y:S04]  /*3680*/  @!P0 LDG.E.64 R16, [R10.64+0x40] ;  /* 0x000040080a108981 */ /* 0x000368000c1e1b00 */
[----:B------:R1:W5:Y:S02]  /*3690*/  @!P0 LDG.E.64 R46, [R8.64+0x40] ;  /* 0x00004008082e8981 */ /* 0x000364000c1e1b00 */
.L_x_346:
[----:B------:R-:W-:Y:S05]  /*36a0*/  BSYNC B0 ;  /* 0x0000000000007941 */ /* 0x000fea0003800000 */
.L_x_345:
[----:B-1----:R-:W-:Y:S01]  /*36b0*/  IADD3 R10, R81, 0x20, RZ ;  /* 0x00000020510a7810 */ /* 0x002fe20007ffe0ff */
[----:B-----5:R-:W-:Y:S01]  /*36c0*/  IMAD.MOV.U32 R9, RZ, RZ, R16 ;  /* 0x000000ffff097224 */ /* 0x020fe200078e0010 */
[----:B------:R-:W-:Y:S01]  /*36d0*/  LOP3.LUT R241, R241, 0xfffffffe, RZ, 0xc0, !PT ;  /* 0xfffffffef1f17812 */ /* 0x000fe200078ec0ff */
[----:B------:R-:W-:Y:S01]  /*36e0*/  IMAD.MOV.U32 R8, RZ, RZ, R17 ;  /* 0x000000ffff087224 */ /* 0x000fe200078e0011 */
[----:B------:R-:W-:Y:S01]  /*36f0*/  ISETP.GE.AND P0, PT, R10, R91, PT ;  /* 0x0000005b0a00720c */ /* 0x000fe20003f06270 */
[----:B------:R-:W-:Y:S01]  /*3700*/  IMAD.MOV.U32 R6, RZ, RZ, R4 ;  /* 0x000000ffff067224 */ /* 0x000fe200078e0004 */
[----:B------:R-:W-:Y:S01]  /*3710*/  BSSY B0, `(.L_x_347) ;  /* 0x0000023000007945 */ /* 0x000fe20003800000 */
[----:B------:R-:W-:Y:S01]  /*3720*/  IMAD.MOV.U32 R3, RZ, RZ, R5 ;  /* 0x000000ffff037224 */ /* 0x000fe200078e0005 */
[----:B------:R-:W-:Y:S01]  /*3730*/  PRMT R29, R8, 0x5410, R9 ;  /* 0x00005410081d7816 */ /* 0x000fe20000000009 */
[----:B------:R-:W-:Y:S01]  /*3740*/  IMAD.MOV.U32 R9, RZ, RZ, R46 ;  /* 0x000000ffff097224 */ /* 0x000fe200078e002e */
[----:B------:R-:W-:Y:S01]  /*3750*/  CS2R R18, SRZ ;  /* 0x0000000000127805 */ /* 0x000fe2000001ff00 */
[----:B------:R-:W-:Y:S01]  /*3760*/  IMAD.MOV.U32 R8, RZ, RZ, R47 ;  /* 0x000000ffff087224 */ /* 0x000fe200078e002f */
[----:B------:R-:W-:Y:S01]  /*3770*/  PRMT R15, R3, 0x5410, R6 ;  /* 0x00005410030f7816 */ /* 0x000fe20000000006 */
[----:B------:R-:W-:Y:S01]  /*3780*/  IMAD.MOV.U32 R6, RZ, RZ, R40 ;  /* 0x000000ffff067224 */ /* 0x000fe200078e0028 */
[----:B------:R-:W-:Y:S01]  /*3790*/  CS2R R50, SRZ ;  /* 0x0000000000327805 */ /* 0x000fe2000001ff00 */
[----:B------:R-:W-:Y:S01]  /*37a0*/  IMAD.MOV.U32 R3, RZ, RZ, R41 ;  /* 0x000000ffff037224 */ /* 0x000fe200078e0029 */
[----:B------:R-:W-:Y:S01]  /*37b0*/  PRMT R45, R9, 0x5410, R8 ;  /* 0x00005410092d7816 */ /* 0x000fe20000000008 */
[----:B------:R-:W-:Y:S01]  /*37c0*/  CS2R R48, SRZ ;  /* 0x0000000000307805 */ /* 0x000fe2000001ff00 */
[----:B------:R-:W-:Y:S02]  /*37d0*/  @P0 LOP3.LUT R241, R241, 0x1, RZ, 0xfc, !PT ;  /* 0x00000001f1f10812 */ /* 0x000fe400078efcff */
[----:B------:R-:W-:Y:S01]  /*37e0*/  PRMT R38, R6, 0x5410, R3 ;  /* 0x0000541006267816 */ /* 0x000fe20000000003 */
[----:B------:R-:W-:-:S05]  /*37f0*/  @P0 BRA `(.L_x_348) ;  /* 0x0000014000000947 */ /* 0x000fca0003800000 */
[----:B------:R-:W-:Y:S01]  /*3800*/  IADD3 R3, P1, P0, R102, R42, R161 ;  /* 0x0000002a66037210 */ /* 0x000fe2000783e0a1 */
[----:B------:R-:W-:Y:S01]  /*3810*/  CS2R R18, SRZ ;  /* 0x0000000000127805 */ /* 0x000fe2000001ff00 */
[----:B------:R-:W-:Y:S01]  /*3820*/  CS2R R48, SRZ ;  /* 0x0000000000307805 */ /* 0x000fe2000001ff00 */
[----:B------:R-:W-:Y:S01]  /*3830*/  CS2R R20, SRZ ;  /* 0x0000000000147805 */ /* 0x000fe2000001ff00 */
[----:B------:R-:W-:Y:S01]  /*3840*/  IADD3.X R8, R110, R44, R151, P1, P0 ;  /* 0x0000002c6e087210 */ /* 0x000fe20000fe0497 */
[----:B------:R-:W-:Y:S01]  /*3850*/  CS2R R50, SRZ ;  /* 0x0000000000327805 */ /* 0x000fe2000001ff00 */
[----:B------:R-:W-:Y:S04]  /*3860*/  IADD3 R6, P1, P0, R100, R36, R162 ;  /* 0x0000002464067210 */ /* 0x000fe8000783e0a2 */
[----:B------:R-:W-:Y:S02]  /*3870*/  IADD3.X R9, R109, R68, R152, P1, P0 ;  /* 0x000000446d097210 */ /* 0x000fe40000fe0498 */
[C---:B------:R-:W-:Y:S04]  /*3880*/  LEA R10, P0, R3.reuse, c[0x0][0x270], 0x1 ;  /* 0x00009c00030a7a11 */ /* 0x040fe800078008ff */
[----:B------:R-:W-:Y:S02]  /*3890*/  LEA.HI.X R11, R3, c[0x0][0x274], R8, 0x1, P0 ;  /* 0x00009d00030b7a11 */ /* 0x000fe400000f0c08 */
[C---:B------:R-:W-:Y:S04]  /*38a0*/  LEA R8, P0, R6.reuse, c[0x0][0x288], 0x1 ;  /* 0x0000a20006087a11 */ /* 0x040fe800078008ff */
[----:B------:R-:W-:Y:S02]  /*38b0*/  LEA.HI.X R9, R6, c[0x0][0x28c], R9, 0x1, P0 ;  /* 0x0000a30006097a11 */ /* 0x000fe400000f0c09 */
[----:B------:R-:W-:Y:S11]  /*38c0*/  ISETP.GE.AND P0, PT, R78, c[0x0][0x27c], PT ;  /* 0x00009f004e007a0c */ /* 0x000ff60003f06270 */
[----:B------:R-:W-:Y:S02]  /*38d0*/  @!UPT UIADD3 URZ, URZ, URZ, URZ ;  /* 0x0000003f3f3ff290 */ /* 0x000fe4000fffe03f */
[----:B------:R1:W5:Y:S04]  /*38e0*/  @!P0 LDG.E.64 R18, [R10.64] ;  /* 0x000000080a128981 */ /* 0x000368000c1e1b00 */
[----:B------:R1:W5:Y:S01]  /*38f0*/  @!P0 LDG.E.64 R48, [R8.64] ;  /* 0x0000000808308981 */ /* 0x000362000c1e1b00 */
[----:B------:R-:W-:Y:S11]  /*3900*/  ISETP.GE.AND P0, PT, R80, c[0x0][0x27c], PT ;  /* 0x00009f0050007a0c */ /* 0x000ff60003f06270 */
[----:B------:R-:W-:Y:S02]  /*3910*/  @!UPT UIADD3 URZ, URZ, URZ, URZ ;  /* 0x0000003f3f3ff290 */ /* 0x000fe4000fffe03f */
[----:B------:R1:W5:Y:S04]  /*3920*/  @!P0 LDG.E.64 R20, [R10.64+0x40] ;  /* 0x000040080a148981 */ /* 0x000368000c1e1b00 */
[----:B------:R1:W5:Y:S02]  /*3930*/  @!P0 LDG.E.64 R50, [R8.64+0x40] ;  /* 0x0000400808328981 */ /* 0x000364000c1e1b00 */
.L_x_348:
[----:B------:R-:W-:Y:S05]  /*3940*/  BSYNC B0 ;  /* 0x0000000000007941 */ /* 0x000fea0003800000 */
.L_x_347:
[----:B-1----:R-:W-:Y:S01]  /*3950*/  IADD3 R10, R81, 0x40, RZ ;  /* 0x00000040510a7810 */ /* 0x002fe20007ffe0ff */
[----:B-----5:R-:W-:Y:S01]  /*3960*/  IMAD.MOV.U32 R9, RZ, RZ, R20 ;  /* 0x000000ffff097224 */ /* 0x020fe200078e0014 */
[----:B------:R-:W-:Y:S01]  /*3970*/  BSSY B0, `(.L_x_349) ;  /* 0x0000027000007945 */ /* 0x000fe20003800000 */
[----:B------:R-:W-:Y:S01]  /*3980*/  IMAD.MOV.U32 R8, RZ, RZ, R21 ;  /* 0x000000ffff087224 */ /* 0x000fe200078e0015 */
[----:B------:R-:W-:Y:S01]  /*3990*/  ISETP.GE.AND P5, PT, R10, R91, PT ;  /* 0x0000005b0a00720c */ /* 0x000fe20003fa6270 */
[----:B------:R-:W-:Y:S01]  /*39a0*/  IMAD.MOV.U32 R6, RZ, RZ, R18 ;  /* 0x000000ffff067224 */ /* 0x000fe200078e0012 */
[----:B------:R-:W-:Y:S01]  /*39b0*/  CS2R R30, SRZ ;  /* 0x00000000001e7805 */ /* 0x000fe2000001ff00 */
[----:B------:R-:W-:Y:S01]  /*39c0*/  IMAD.MOV.U32 R3, RZ, RZ, R19 ;  /* 0x000000ffff037224 */ /* 0x000fe200078e0013 */
[----:B------:R-:W-:Y:S01]  /*39d0*/  PRMT R33, R8, 0x5410, R9 ;  /* 0x0000541008217816 */ /* 0x000fe20000000009 */
[----:B------:R-:W-:Y:S01]  /*39e0*/  IMAD.MOV.U32 R8, RZ, RZ, R51 ;  /* 0x000000ffff087224 */ /* 0x000fe200078e0033 */
[----:B------:R-:W-:Y:S01]  /*39f0*/  MOV R9, R50 ;  /* 0x0000003200097202 */ /* 0x000fe20000000f00 */
[----:B------:R-:W-:Y:S01]  /*3a00*/  CS2R R24, SRZ ;  /* 0x0000000000187805 */ /* 0x000fe2000001ff00 */
[----:B------:R-:W-:Y:S01]  /*3a10*/  PRMT R32, R3, 0x5410, R6 ;  /* 0x0000541003207816 */ /* 0x000fe20000000006 */
[----:B------:R-:W-:Y:S01]  /*3a20*/  IMAD.MOV.U32 R6, RZ, RZ, R48 ;  /* 0x000000ffff067224 */ /* 0x000fe200078e0030 */
[----:B------:R-:W-:Y:S01]  /*3a30*/  MOV R3, R49 ;  /* 0x0000003100037202 */ /* 0x000fe20000000f00 */
[----:B------:R-:W-:Y:S01]  /*3a40*/  CS2R R22, SRZ ;  /* 0x0000000000167805 */ /* 0x000fe2000001ff00 */
[----:B------:R-:W-:Y:S01]  /*3a50*/  PRMT R61, R9, 0x5410, R8 ;  /* 0x00005410093d7816 */ /* 0x000fe20000000008 */
[----:B------:R-:W-:Y:S01]  /*3a60*/  CS2R R54, SRZ ;  /* 0x0000000000367805 */ /* 0x000fe2000001ff00 */
[----:B------:R-:W-:Y:S01]  /*3a70*/  PRMT R60, R6, 0x5410, R3 ;  /* 0x00005410063c7816 */ /* 0x000fe20000000003 */
[----:B------:R-:W-:Y:S01]  /*3a80*/  CS2R R52, SRZ ;  /* 0x0000000000347805 */ /* 0x000fe2000001ff00 */
        /* <DEDUP_REMOVED lines=21> */
.L_x_350:
[----:B------:R-:W-:Y:S05]  /*3be0*/  BSYNC B0 ;  /* 0x0000000000007941 */ /* 0x000fea0003800000 */
.L_x_349:
        /* <DEDUP_REMOVED lines=16> */
[----:B------:R-:W-:Y:S02]  /*3cf0*/  PRMT R63, R9, 0x5410, R8 ;  /* 0x00005410093f7816 */ /* 0x000fe40000000008 */
[----:B------:R-:W-:Y:S01]  /*3d00*/  PRMT R62, R6, 0x5410, R3 ;  /* 0x00005410063e7816 */ /* 0x000fe20000000003 */
[----:B------:R-:W-:-:S05]  /*3d10*/  @P3 BRA `(.L_x_352) ;  /* 0x0000014000003947 */ /* 0x000fca0003800000 */
[----:B------:R-:W-:Y:S01]  /*3d20*/  IADD3 R6, P1, P0, R102, UR10, R42 ;  /* 0x0000000a66067c10 */ /* 0x000fe2000f83e02a */
[----:B------:R-:W-:Y:S01]  /*3d30*/  CS2R R26, SRZ ;  /* 0x00000000001a7805 */ /* 0x000fe2000001ff00 */
[----:B------:R-:W-:Y:S01]  /*3d40*/  CS2R R56, SRZ ;  /* 0x0000000000387805 */ /* 0x000fe2000001ff00 */
[----:B------:R-:W-:Y:S01]  /*3d50*/  CS2R R30, SRZ ;  /* 0x00000000001e7805 */ /* 0x000fe2000001ff00 */
[----:B------:R-:W-:Y:S01]  /*3d60*/  IADD3.X R8, R110, UR13, R44, P1, P0 ;  /* 0x0000000d6e087c10 */ /* 0x000fe20008fe042c */
[----:B------:R-:W-:Y:S01]  /*3d70*/  CS2R R58, SRZ ;  /* 0x00000000003a7805 */ /* 0x000fe2000001ff00 */
[----:B------:R-:W-:Y:S04]  /*3d80*/  IADD3 R3, P1, P0, R100, UR16, R36 ;  /* 0x0000001064037c10 */ /* 0x000fe8000f83e024 */
[----:B------:R-:W-:Y:S02]  /*3d90*/  IADD3.X R9, R109, UR14, R68, P1, P0 ;  /* 0x0000000e6d097c10 */ /* 0x000fe40008fe0444 */
        /* <DEDUP_REMOVED lines=12> */
.L_x_352:
[----:B------:R-:W-:Y:S05]  /*3e60*/  BSYNC B0 ;  /* 0x0000000000007941 */ /* 0x000fea0003800000 */
.L_x_351:
[----:B-----5:R-:W-:Y:S01]  /*3e70*/  MOV R6, R26 ;  /* 0x0000001a00067202 */ /* 0x020fe20000000f00 */
[----:B------:R2:W3:Y:S01]  /*3e80*/  SHFL.IDX PT, R69, R92, RZ, 0x181f ;  /* 0x00181fff5c457589 */ /* 0x0004e200000e0000 */
[----:B-1----:R-:W-:Y:S01]  /*3e90*/  IMAD.MOV.U32 R9, RZ, RZ, R30 ;  /* 0x000000ffff097224 */ /* 0x002fe200078e001e */
[----:B------:R-:W-:Y:S01]  /*3ea0*/  BSSY B1, `(.L_x_353) ;  /* 0x000007f000017945 */ /* 0x000fe20003800000 */
[----:B------:R-:W-:Y:S02]  /*3eb0*/  IMAD.MOV.U32 R8, RZ, RZ, R31 ;  /* 0x000000ffff087224 */ /* 0x000fe400078e001f */
[----:B------:R-:W-:Y:S01]  /*3ec0*/  IMAD.MOV.U32 R3, RZ, RZ, R27 ;  /* 0x000000ffff037224 */ /* 0x000fe200078e001b */
[----:B------:R2:W1:Y:S02]  /*3ed0*/  SHFL.IDX PT, R68, R93, RZ, 0x181f ;  /* 0x00181fff5d447589 */ /* 0x00046400000e0000 */
[----:B------:R-:W-:Y:S01]  /*3ee0*/  PRMT R37, R8, 0x5410, R9 ;  /* 0x0000541008257816 */ /* 0x000fe20000000009 */
[----:B------:R-:W-:Y:S01]  /*3ef0*/  IMAD.MOV.U32 R9, RZ, RZ, R58 ;  /* 0x000000ffff097224 */ /* 0x000fe200078e003a */
[----:B------:R-:W-:Y:S01]  /*3f00*/  PRMT R36, R3, 0x5410, R6 ;  /* 0x0000541003247816 */ /* 0x000fe20000000006 */
[----:B------:R-:W-:Y:S01]  /*3f10*/  IMAD.MOV.U32 R6, RZ, RZ, R56 ;  /* 0x000000ffff067224 */ /* 0x000fe200078e0038 */
[----:B------:R-:W-:Y:S02]  /*3f20*/  MOV R8, R59 ;  /* 0x0000003b00087202 */ /* 0x000fe40000000f00 */
[----:B------:R-:W-:Y:S02]  /*3f30*/  MOV R3, R57 ;  /* 0x0000003900037202 */ /* 0x000fe40000000f00 */
[----:B------:R-:W-:Y:S02]  /*3f40*/  PRMT R65, R9, 0x5410, R8 ;  /* 0x0000541009417816 */ /* 0x000fe40000000008 */
[----:B------:R-:W-:Y:S01]  /*3f50*/  PRMT R64, R6, 0x5410, R3 ;  /* 0x0000541006407816 */ /* 0x000fe20000000003 */
[----:B------:R-:W-:-:S05]  /*3f60*/  @P4 BRA `(.L_x_354) ;  /* 0x0000072000004947 */ /* 0x000fca0003800000 */
[----:B------:R-:W-:Y:S01]  /*3f70*/  BSSY B0, `(.L_x_355) ;  /* 0x0000038000007945 */ /* 0x000fe20003800000 */
[----:B------:R-:W-:-:S05]  /*3f80*/  @P6 BRA `(.L_x_356) ;  /* 0x0000036000006947 */ /* 0x000fca0003800000 */
[C---:B-1----:R-:W-:Y:S01]  /*3f90*/  LEA R66, P0, R76.reuse, R68, 0x1 ;  /* 0x000000444c427211 */ /* 0x042fe200078008ff */
[----:B------:R-:W1:Y:S03]  /*3fa0*/  LDS.128 R8, [R213+0x8100] ;  /* 0x00810000d5087984 */ /* 0x000e660000000c00 */
[----:B---3--:R-:W-:Y:S02]  /*3fb0*/  LEA.HI.X R67, R76, R69, R77, 0x1, P0 ;  /* 0x000000454c437211 */ /* 0x008fe400000f0c4d */
[----:B------:R-:W-:Y:S11]  /*3fc0*/  ISETP.GE.AND P0, PT, R78, c[0x0][0x27c], PT ;  /* 0x00009f004e007a0c */ /* 0x000ff60003f06270 */
[----:B------:R-:W-:Y:S02]  /*3fd0*/  @!UPT UIADD3 URZ, URZ, URZ, URZ ;  /* 0x0000003f3f3ff290 */ /* 0x000fe4000fffe03f */
[----:B------:R-:W-:Y:S02]  /*3fe0*/  @!P0 SHF.R.U64 R6, R40, 0x10, R41 ;  /* 0x0000001028068819 */ /* 0x000fe40000001229 */
[--C-:B------:R-:W-:Y:S02]  /*3ff0*/  @!P0 SHF.R.U64 R3, R4, 0x10, R5.reuse ;  /* 0x0000001004038819 */ /* 0x100fe40000001205 */
[----:B------:R-:W-:Y:S02]  /*4000*/  @!P0 SHF.R.U32.HI R4, RZ, 0x10, R5 ;  /* 0x00000010ff048819 */ /* 0x000fe40000011605 */
[C---:B------:R-:W-:Y:S02]  /*4010*/  @!P0 PRMT R6, R38.reuse, 0x5410, R6 ;  /* 0x0000541026068816 */ /* 0x040fe40000000006 */
[C---:B------:R-:W-:Y:S02]  /*4020*/  @!P0 PRMT R3, R15.reuse, 0x5432, R3 ;  /* 0x000054320f038816 */ /* 0x040fe40000000003 */
[----:B------:R-:W-:Y:S02]  /*4030*/  @!P0 SHF.R.U32.HI R28, RZ, 0x10, R41 ;  /* 0x00000010ff1c8819 */ /* 0x000fe40000011629 */
[----:B------:R-:W-:Y:S02]  /*4040*/  @!P0 PRMT R15, R15, 0x5410, R4 ;  /* 0x000054100f0f8816 */ /* 0x000fe40000000004 */
[----:B------:R-:W-:Y:S01]  /*4050*/  @!P0 PRMT R43, R38, 0x5432, R28 ;  /* 0x00005432262b8816 */ /* 0x000fe2000000001c */
[C---:B------:R-:W-:Y:S01]  /*4060*/  @!P0 IMAD.U32 R38, R6.reuse, 0x10000, RZ ;  /* 0x0001000006268824 */ /* 0x040fe200078e00ff */
[----:B------:R-:W-:Y:S01]  /*4070*/  @!P0 LOP3.LUT R41, R6, 0xffff0000, RZ, 0xc0, !PT ;  /* 0xffff000006298812 */ /* 0x000fe200078ec0ff */
[C---:B------:R-:W-:Y:S01]  /*4080*/  @!P0 IMAD.U32 R28, R3.reuse, 0x10000, RZ ;  /* 0x00010000031c8824 */ /* 0x040fe200078e00ff */
[----:B------:R-:W-:Y:S01]  /*4090*/  @!P0 LOP3.LUT R6, R3, 0xffff0000, RZ, 0xc0, !PT ;  /* 0xffff000003068812 */ /* 0x000fe200078ec0ff */
[C---:B-1----:R-:W-:Y:S01]  /*40a0*/  @!P0 IMAD.U32 R40, R8.reuse, 0x10000, RZ ;  /* 0x0001000008288824 */ /* 0x042fe200078e00ff */
[----:B------:R-:W-:Y:S02]  /*40b0*/  @!P0 LOP3.LUT R4, R8, 0xffff0000, RZ, 0xc0, !PT ;  /* 0xffff000008048812 */ /* 0x000fe400078ec0ff */
[C---:B------:R-:W-:Y:S02]  /*40c0*/  @!P0 LOP3.LUT R5, R9.reuse, 0xffff0000, RZ, 0xc0, !PT ;  /* 0xffff000009058812 */ /* 0x040fe400078ec0ff */
[----:B------:R-:W-:Y:S01]  /*40d0*/  @!P0 SHF.L.U32 R42, R9, 0x10, RZ ;  /* 0x00000010092a8819 */ /* 0x000fe200000006ff */
[C---:B------:R-:W-:Y:S02]  /*40e0*/  @!P0 FMUL.FTZ R44, R4.reuse, R38 ;  /* 0x00000026042c8220 */ /* 0x040fe40000410000 */
[-C--:B------:R-:W-:Y:S02]  /*40f0*/  @!P0 FMUL.FTZ R3, R4, R28.reuse ;  /* 0x0000001c04038220 */ /* 0x080fe40000410000 */
[----:B------:R-:W-:Y:S02]  /*4100*/  @!P0 FMUL.FTZ R70, R5, R41 ;  /* 0x0000002905468220 */ /* 0x000fe40000410000 */
[----:B------:R-:W-:Y:S01]  /*4110*/  @!P0 FFMA.FTZ R73, R40, R28, -R44 ;  /* 0x0000001c28498223 */ /* 0x000fe2000001082c */
[----:B------:R-:W-:Y:S01]  /*4120*/  @!P0 SHF.L.U32 R28, R15, 0x10, RZ ;  /* 0x000000100f1c8819 */ /* 0x000fe200000006ff */
[----:B------:R-:W-:Y:S01]  /*4130*/  @!P0 FMUL.FTZ R4, R5, R6 ;  /* 0x0000000605048220 */ /* 0x000fe20000410000 */
[----:B------:R-:W-:Y:S01]  /*4140*/  @!P0 LOP3.LUT R5, R10, 0xffff0000, RZ, 0xc0, !PT ;  /* 0xffff00000a058812 */ /* 0x000fe200078ec0ff */
[----:B------:R-:W-:Y:S01]  /*4150*/  @!P0 FFMA.FTZ R3, R38, R40, R3 ;  /* 0x0000002826038223 */ /* 0x000fe20000010003 */
[----:B------:R-:W-:Y:S01]  /*4160*/  @!P0 LOP3.LUT R15, R15, 0xffff0000, RZ, 0xc0, !PT ;  /* 0xffff00000f0f8812 */ /* 0x000fe200078ec0ff */
[C---:B------:R-:W-:Y:S01]  /*4170*/  @!P0 IMAD.U32 R38, R43.reuse, 0x10000, RZ ;  /* 0x000100002b268824 */ /* 0x040fe200078e00ff */
[----:B------:R-:W-:Y:S01]  /*4180*/  @!P0 LOP3.LUT R43, R43, 0xffff0000, RZ, 0xc0, !PT ;  /* 0xffff00002b2b8812 */ /* 0x000fe200078ec0ff */
[----:B------:R-:W-:Y:S01]  /*4190*/  @!P0 FFMA.FTZ R72, R42, R6, -R70 ;  /* 0x000000062a488223 */ /* 0x000fe20000010846 */
[----:B------:R-:W-:Y:S01]  /*41a0*/  @!P0 LOP3.LUT R6, R11, 0xffff0000, RZ, 0xc0, !PT ;  /* 0xffff00000b068812 */ /* 0x000fe200078ec0ff */
[----:B------:R-:W-:Y:S02]  /*41b0*/  @!P0 IMAD.U32 R40, R10, 0x10000, RZ ;  /* 0x000100000a288824 */ /* 0x000fe400078e00ff */
[C---:B------:R-:W-:Y:S02]  /*41c0*/  @!P0 FMUL.FTZ R70, R5.reuse, R38 ;  /* 0x0000002605468220 */ /* 0x040fe40000410000 */
[----:B------:R-:W-:Y:S02]  /*41d0*/  @!P0 FMUL.FTZ R5, R5, R28 ;  /* 0x0000001c05058220 */ /* 0x000fe40000410000 */
[----:B------:R-:W-:Y:S02]  /*41e0*/  @!P0 IMAD.U32 R44, R11, 0x10000, RZ ;  /* 0x000100000b2c8824 */ /* 0x000fe400078e00ff */
[C---:B------:R-:W-:Y:S02]  /*41f0*/  @!P0 FMUL.FTZ R71, R6.reuse, R43 ;  /* 0x0000002b06478220 */ /* 0x040fe40000410000 */
[-C--:B------:R-:W-:Y:S02]  /*4200*/  @!P0 FMUL.FTZ R6, R6, R15.reuse ;  /* 0x0000000f06068220 */ /* 0x080fe40000410000 */
[----:B------:R-:W-:Y:S02]  /*4210*/  @!P0 FFMA.FTZ R4, R41, R42, R4 ;  /* 0x0000002a29048223 */ /* 0x000fe40000010004 */
[----:B------:R-:W-:Y:S02]  /*4220*/  @!P0 FFMA.FTZ R5, R38, R40, R5 ;  /* 0x0000002826058223 */ /* 0x000fe40000010005 */
[----:B------:R-:W-:Y:S01]  /*4230*/  @!P0 FFMA.FTZ R70, R40, R28, -R70 ;  /* 0x0000001c28468223 */ /* 0x000fe20000010846 */
[----:B------:R-:W-:Y:S01]  /*4240*/  @!P0 F2FP.BF16.PACK_AB R4, R4, R72 ;  /* 0x000000480404823e */ /* 0x000fe200000010ff */
[----:B------:R-:W-:Y:S01]  /*4250*/  @!P0 FFMA.FTZ R71, R44, R15, -R71 ;  /* 0x0000000f2c478223 */ /* 0x000fe20000010847 */
[----:B------:R-:W-:Y:S01]  /*4260*/  @!P0 F2FP.BF16.PACK_AB R15, R3, R73 ;  /* 0x00000049030f823e */ /* 0x000fe200000010ff */
[----:B------:R-:W-:Y:S01]  /*4270*/  @!P0 FFMA.FTZ R6, R43, R44, R6 ;  /* 0x0000002c2b068223 */ /* 0x000fe20000010006 */
[----:B------:R-:W-:Y:S02]  /*4280*/  @!P0 F2FP.BF16.PACK_AB R5, R5, R70 ;  /* 0x000000460505823e */ /* 0x000fe400000010ff */
[----:B------:R-:W-:Y:S01]  /*4290*/  @!P0 MOV R9, R4 ;  /* 0x0000000400098202 */ /* 0x000fe20000000f00 */
[----:B------:R-:W-:Y:S01]  /*42a0*/  @!P0 IMAD.MOV.U32 R8, RZ, RZ, R15 ;  /* 0x000000ffff088224 */ /* 0x000fe200078e000f */
[----:B------:R-:W-:Y:S01]  /*42b0*/  @!P0 F2FP.BF16.PACK_AB R3, R6, R71 ;  /* 0x000000470603823e */ /* 0x000fe200000010ff */
[----:B------:R-:W-:Y:S03]  /*42c0*/  @!P0 IMAD.MOV.U32 R10, RZ, RZ, R5 ;  /* 0x000000ffff0a8224 */ /* 0x000fe600078e0005 */
[----:B------:R-:W-:Y:S05]  /*42d0*/  @!P0 MOV R11, R3 ;  /* 0x00000003000b8202 */ /* 0x000fea0000000f00 */
[----:B------:R1:W-:Y:S02]  /*42e0*/  ST.E.128 [R66.64], R8 ;  /* 0x0000000842007985 */ /* 0x0003e4000c101d08 */
.L_x_356:
[----:B------:R-:W-:Y:S05]  /*42f0*/  BSYNC B0 ;  /* 0x0000000000007941 */ /* 0x000fea0003800000 */
.L_x_355:
[----:B------:R-:W-:Y:S11]  /*4300*/  ISETP.GE.AND P0, PT, R212, c[0x0][0x1d4], PT ;  /* 0x00007500d4007a0c */ /* 0x000ff60003f06270 */
[----:B------:R-:W-:Y:S02]  /*4310*/  @!UPT UIADD3 URZ, URZ, URZ, URZ ;  /* 0x0000003f3f3ff290 */ /* 0x000fe4000fffe03f */
        /* <DEDUP_REMOVED lines=9> */
[----:B------:R-:W-:Y:S02]  /*43b0*/  @!P0 PRMT R6, R45, 0x5410, R6 ;  /* 0x000054102d068816 */ /* 0x000fe40000000006 */
[C---:B------:R-:W-:Y:S02]  /*43c0*/  @!P0 PRMT R3, R29.reuse, 0x5432, R3 ;  /* 0x000054321d038816 */ /* 0x040fe40000000003 */
[----:B------:R-:W-:Y:S01]  /*43d0*/  @!P0 SHF.R.U32.HI R5, RZ, 0x10, R47 ;  /* 0x00000010ff058819 */ /* 0x000fe2000001162f */
[C---:B------:R-:W-:Y:S01]  /*43e0*/  @!P0 IMAD.U32 R17, R6.reuse, 0x10000, RZ ;  /* 0x0001000006118824 */ /* 0x040fe200078e00ff */
[----:B------:R-:W-:Y:S01]  /*43f0*/  @!P0 PRMT R15, R29, 0x5410, R4 ;  /* 0x000054101d0f8816 */ /* 0x000fe20000000004 */
[----:B------:R-:W-:Y:S01]  /*4400*/  @!P0 IMAD.U32 R16, R3, 0x10000, RZ ;  /* 0x0001000003108824 */ /* 0x000fe200078e00ff */
[----:B------:R-:W-:Y:S02]  /*4410*/  @!P0 PRMT R40, R45, 0x5432, R5 ;  /* 0x000054322d288816 */ /* 0x000fe40000000005 */
[----:B------:R-:W-:Y:S02]  /*4420*/  @!P0 LOP3.LUT R29, R6, 0xffff0000, RZ, 0xc0, !PT ;  /* 0xffff0000061d8812 */ /* 0x000fe400078ec0ff */
        /* <DEDUP_REMOVED lines=38> */
.L_x_354:
[----:B------:R-:W-:Y:S05]  /*4690*/  BSYNC B1 ;  /* 0x0000000000017941 */ /* 0x000fea0003800000 */
.L_x_353:
[----:B-1----:R1:W4:Y:S01]  /*46a0*/  SHFL.IDX PT, R42, R92, 0x1, 0x181f ;  /* 0x00381f005c2a7f89 */ /* 0x00232200000e0000 */
[----:B------:R-:W-:Y:S01]  /*46b0*/  LOP3.LUT P0, RZ, R241, 0x1, RZ, 0xc0, !PT ;  /* 0x00000001f1ff7812 */ /* 0x000fe2000780c0ff */
[----:B------:R-:W-:Y:S02]  /*46c0*/  BSSY B1, `(.L_x_357) ;  /* 0x0000075000017945 */ /* 0x000fe40003800000 */
[----:B------:R1:W2:Y:S10]  /*46d0*/  SHFL.IDX PT, R38, R93, 0x1, 0x181f ;  /* 0x00381f005d267f89 */ /* 0x0002b400000e0000 */
[----:B------:R-:W-:-:S05]  /*46e0*/  @P0 BRA `(.L_x_358) ;  /* 0x0000072000000947 */ /* 0x000fca0003800000 */
[----:B------:R-:W-:Y:S01]  /*46f0*/  BSSY B0, `(.L_x_359) ;  /* 0x0000038000007945 */ /* 0x000fe20003800000 */
[----:B------:R-:W-:-:S05]  /*4700*/  @P6 BRA `(.L_x_360) ;  /* 0x0000036000006947 */ /* 0x000fca0003800000 */
[C---:B--2---:R-:W-:Y:S01]  /*4710*/  LEA R40, P0, R76.reuse, R38, 0x1 ;  /* 0x000000264c287211 */ /* 0x044fe200078008ff */
[----:B------:R-:W2:Y:S03]  /*4720*/  LDS.128 R8, [R213+0x9100] ;  /* 0x00910000d5087984 */ /* 0x000ea60000000c00 */
[----:B----4-:R-:W-:Y:S02]  /*4730*/  LEA.HI.X R41, R76, R42, R77, 0x1, P0 ;  /* 0x0000002a4c297211 */ /* 0x010fe400000f0c4d */
[----:B------:R-:W-:Y:S11]  /*4740*/  ISETP.GE.AND P0, PT, R78, c[0x0][0x27c], PT ;  /* 0x00009f004e007a0c */ /* 0x000ff60003f06270 */
[----:B------:R-:W-:Y:S02]  /*4750*/  @!UPT UIADD3 URZ, URZ, URZ, URZ ;  /* 0x0000003f3f3ff290 */ /* 0x000fe4000fffe03f */
[----:B------:R-:W-:Y:S02]  /*4760*/  @!P0 SHF.R.U64 R6, R48, 0x10, R49 ;  /* 0x0000001030068819 */ /* 0x000fe40000001231 */
[--C-:B------:R-:W-:Y:S02]  /*4770*/  @!P0 SHF.R.U64 R3, R18, 0x10, R19.reuse ;  /* 0x0000001012038819 */ /* 0x100fe40000001213 */
[----:B------:R-:W-:Y:S02]  /*4780*/  @!P0 SHF.R.U32.HI R4, RZ, 0x10, R19 ;  /* 0x00000010ff048819 */ /* 0x000fe40000011613 */
[----:B------:R-:W-:Y:S02]  /*4790*/  @!P0 PRMT R6, R60, 0x5410, R6 ;  /* 0x000054103c068816 */ /* 0x000fe40000000006 */
[----:B------:R-:W-:Y:S02]  /*47a0*/  @!P0 PRMT R3, R32, 0x5432, R3 ;  /* 0x0000543220038816 */ /* 0x000fe40000000003 */
[----:B------:R-:W-:Y:S01]  /*47b0*/  @!P0 SHF.R.U32.HI R5, RZ, 0x10, R49 ;  /* 0x00000010ff058819 */ /* 0x000fe20000011631 */
[----:B------:R-:W-:Y:S01]  /*47c0*/  @!P0 IMAD.U32 R17, R6, 0x10000, RZ ;  /* 0x0001000006118824 */ /* 0x000fe200078e00ff */
[----:B------:R-:W-:Y:S01]  /*47d0*/  @!P0 PRMT R15, R32, 0x5410, R4 ;  /* 0x00005410200f8816 */ /* 0x000fe20000000004 */
[C---:B------:R-:W-:Y:S01]  /*47e0*/  @!P0 IMAD.U32 R16, R3.reuse, 0x10000, RZ ;  /* 0x0001000003108824 */ /* 0x040fe200078e00ff */
[----:B------:R-:W-:Y:S02]  /*47f0*/  @!P0 PRMT R29, R60, 0x5432, R5 ;  /* 0x000054323c1d8816 */ /* 0x000fe40000000005 */
[----:B------:R-:W-:Y:S02]  /*4800*/  @!P0 LOP3.LUT R19, R6, 0xffff0000, RZ, 0xc0, !PT ;  /* 0xffff000006138812 */ /* 0x000fe400078ec0ff */
[----:B------:R-:W-:Y:S01]  /*4810*/  @!P0 LOP3.LUT R6, R3, 0xffff0000, RZ, 0xc0, !PT ;  /* 0xffff000003068812 */ /* 0x000fe200078ec0ff */
[C---:B--2---:R-:W-:Y:S01]  /*4820*/  @!P0 IMAD.U32 R18, R8.reuse, 0x10000, RZ ;  /* 0x0001000008128824 */ /* 0x044fe200078e00ff */
        /* <DEDUP_REMOVED lines=21> */
[----:B------:R-:W-:Y:S02]  /*4980*/  @!P0 FMUL.FTZ R6, R6, R15 ;  /* 0x0000000f06068220 */ /* 0x000fe40000410000 */
        /* <DEDUP_REMOVED lines=14> */
.L_x_360:
[----:B------:R-:W-:Y:S05]  /*4a70*/  BSYNC B0 ;  /* 0x0000000000007941 */ /* 0x000fea0003800000 */
.L_x_359:
[----:B------:R-:W-:Y:S11]  /*4a80*/  ISETP.GE.AND P0, PT, R212, c[0x0][0x1d4], PT ;  /* 0x00007500d4007a0c */ /* 0x000ff60003f06270 */
[----:B------:R-:W-:Y:S02]  /*4a90*/  @!UPT UIADD3 URZ, URZ, URZ, URZ ;  /* 0x0000003f3f3ff290 */ /* 0x000fe4000fffe03f */
        /* <DEDUP_REMOVED lines=55> */
.L_x_358:
[----:B------:R-:W-:Y:S05]  /*4e10*/  BSYNC B1 ;  /* 0x0000000000017941 */ /* 0x000fea0003800000 */
.L_x_357:
[----:B------:R1:W4:Y:S01]  /*4e20*/  SHFL.IDX PT, R33, R92, 0x2, 0x181f ;  /* 0x00581f005c217f89 */ /* 0x00032200000e0000 */
[----:B------:R-:W-:Y:S03]  /*4e30*/  BSSY B1, `(.L_x_361) ;  /* 0x0000075000017945 */ /* 0x000fe60003800000 */
[----:B------:R1:W3:Y:S01]  /*4e40*/  SHFL.IDX PT, R32, R93, 0x2, 0x181f ;  /* 0x00581f005d207f89 */ /* 0x0002e200000e0000 */
[----:B------:R-:W-:-:S05]  /*4e50*/  @P5 BRA `(.L_x_362) ;  /* 0x0000072000005947 */ /* 0x000fca0003800000 */
[----:B------:R-:W-:Y:S01]  /*4e60*/  BSSY B0, `(.L_x_363) ;  /* 0x0000038000007945 */ /* 0x000fe20003800000 */
[----:B------:R-:W-:-:S05]  /*4e70*/  @P6 BRA `(.L_x_364) ;  /* 0x0000036000006947 */ /* 0x000fca0003800000 */
[C---:B---3--:R-:W-:Y:S01]  /*4e80*/  LEA R28, P0, R76.reuse, R32, 0x1 ;  /* 0x000000204c1c7211 */ /* 0x048fe200078008ff */
[----:B--2---:R-:W2:Y:S03]  /*4e90*/  LDS.128 R8, [R213+0xa100] ;  /* 0x00a10000d5087984 */ /* 0x004ea60000000c00 */
        /* <DEDUP_REMOVED lines=52> */
.L_x_364:
[----:B------:R-:W-:Y:S05]  /*51e0*/  BSYNC B0 ;  /* 0x0000000000007941 */ /* 0x000fea0003800000 */
.L_x_363:
[----:B------:R-:W-:Y:S11]  /*51f0*/  ISETP.GE.AND P0, PT, R212, c[0x0][0x1d4], PT ;  /* 0x00007500d4007a0c */ /* 0x000ff60003f06270 */
[----:B------:R-:W-:Y:S02]  /*5200*/  @!UPT UIADD3 URZ, URZ, URZ, URZ ;  /* 0x0000003f3f3ff290 */ /* 0x000fe4000fffe03f */
[----:B------:R-:W-:-:S05]  /*5210*/  @P0 BRA `(.L_x_362) ;  /* 0x0000036000000947 */ /* 0x000fca0003800000 */
[C---:B--23--:R-:W-:Y:S01]  /*5220*/  LEA R28, P0, R212.reuse, R32, 0x1 ;  /* 0x00000020d41c7211 */ /* 0x04cfe200078008ff */
        /* <DEDUP_REMOVED lines=53> */
.L_x_362:
[----:B------:R-:W-:Y:S05]  /*5580*/  BSYNC B1 ;  /* 0x0000000000017941 */ /* 0x000fea0003800000 */
.L_x_361:
[----:B--2---:R2:W1:Y:S04]  /*5590*/  SHFL.IDX PT, R29, R92, 0x3, 0x181f ;  /* 0x00781f005c1d7f89 */ /* 0x00446800000e0000 */
[----:B------:R2:W4:Y:S01]  /*55a0*/  SHFL.IDX PT, R28, R93, 0x3, 0x181f ;  /* 0x00781f005d1c7f89 */ /* 0x00052200000e0000 */
[----:B------:R-:W-:-:S05]  /*55b0*/  @P3 BRA `(.L_x_365) ;  /* 0x000032f000003947 */ /* 0x000fca0003800000 */
[----:B------:R-:W-:Y:S01]  /*55c0*/  BSSY B0, `(.L_x_366) ;  /* 0x0000038000007945 */ /* 0x000fe20003800000 */
[----:B------:R-:W-:-:S05]  /*55d0*/  @P6 BRA `(.L_x_367) ;  /* 0x0000036000006947 */ /* 0x000fca0003800000 */
[C---:B----4-:R-:W-:Y:S01]  /*55e0*/  LEA R24, P0, R76.reuse, R28, 0x1 ;  /* 0x0000001c4c187211 */ /* 0x050fe200078008ff */
[----:B------:R-:W4:Y:S03]  /*55f0*/  LDS.128 R8, [R213+0xb100] ;  /* 0x00b10000d5087984 */ /* 0x000f260000000c00 */
[----:B-1----:R-:W-:Y:S02]  /*5600*/  LEA.HI.X R25, R76, R29, R77, 0x1, P0 ;  /* 0x0000001d4c197211 */ /* 0x002fe400000f0c4d */
        /* <DEDUP_REMOVED lines=14> */
[C---:B----4-:R-:W-:Y:S01]  /*56f0*/  @!P0 IMAD.U32 R18, R8.reuse, 0x10000, RZ ;  /* 0x0001000008128824 */ /* 0x050fe200078e00ff */
[----:B------:R-:W-:Y:S02]  /*5700*/  @!P0 LOP3.LUT R4, R8, 0xffff0000, RZ, 0xc0, !PT ;  /* 0xffff000008048812 */ /* 0x000fe400078ec0ff */
[C---:B------:R-:W-:Y:S02]  /*5710*/  @!P0 LOP3.LUT R5, R9.reuse, 0xffff0000, RZ, 0xc0, !PT ;  /* 0xffff000009058812 */ /* 0x040fe400078ec0ff */
[----:B------:R-:W-:Y:S01]  /*5720*/  @!P0 SHF.L.U32 R20, R9, 0x10, RZ ;  /* 0x0000001009148819 */ /* 0x000fe200000006ff */
[C---:B------:R-:W-:Y:S02]  /*5730*/  @!P0 FMUL.FTZ R22, R4.reuse, R17 ;  /* 0x0000001104168220 */ /* 0x040fe40000410000 */
[-C--:B------:R-:W-:Y:S02]  /*5740*/  @!P0 FMUL.FTZ R3, R4, R16.reuse ;  /* 0x0000001004038220 */ /* 0x080fe40000410000 */
[----:B------:R-:W-:Y:S02]  /*5750*/  @!P0 FMUL.FTZ R23, R5, R19 ;  /* 0x0000001305178220 */ /* 0x000fe40000410000 */
[----:B---3--:R-:W-:Y:S01]  /*5760*/  @!P0 FFMA.FTZ R32, R18, R16, -R22 ;  /* 0x0000001012208223 */ /* 0x008fe20000010816 */
        /* <DEDUP_REMOVED lines=29> */
.L_x_367:
[----:B------:R-:W-:Y:S05]  /*5940*/  BSYNC B0 ;  /* 0x0000000000007941 */ /* 0x000fea0003800000 */
.L_x_366:
[----:B------:R-:W-:Y:S11]  /*5950*/  ISETP.GE.AND P0, PT, R212, c[0x0][0x1d4], PT ;  /* 0x00007500d4007a0c */ /* 0x000ff60003f06270 */
[----:B------:R-:W-:Y:S02]  /*5960*/  @!UPT UIADD3 URZ, URZ, URZ, URZ ;  /* 0x0000003f3f3ff290 */ /* 0x000fe4000fffe03f */
[----:B------:R-:W-:-:S05]  /*5970*/  @P0 BRA `(.L_x_365) ;  /* 0x00002f3000000947 */ /* 0x000fca0003800000 */
[C---:B----4-:R-:W-:Y:S01]  /*5980*/  LEA R26, P0, R212.reuse, R28, 0x1 ;  /* 0x0000001cd41a7211 */ /* 0x050fe200078008ff */
[----:B-1----:R-:W1:Y:S03]  /*5990*/  LDS.128 R8, [R213+0xe900] ;  /* 0x00e90000d5087984 */ /* 0x002e660000000c00 */
[----:B------:R-:W-:Y:S02]  /*59a0*/  LEA.HI.X R27, R212, R29, R231, 0x1, P0 ;  /* 0x0000001dd41b7211 */ /* 0x000fe400000f0ce7 */
        /* <DEDUP_REMOVED lines=50> */
[----:B------:R1:W-:Y:S01]  /*5cd0*/  ST.E.128 [R26.64], R8 ;  /* 0x000000081a007985 */ /* 0x0003e2000c101d08 */
[----:B------:R-:W-:-:S05]  /*5ce0*/  BRA `(.L_x_365) ;  /* 0x00002bc000007947 */ /* 0x000fca0003800000 */
.L_x_344:
[C---:B------:R-:W-:Y:S01]  /*5cf0*/  IADD3 R169, R81.reuse, 0x20, RZ ;  /* 0x0000002051a97810 */ /* 0x040fe20007ffe0ff */
[----:B------:R-:W-:Y:S01]  /*5d00*/  CS2R R58, SRZ ;  /* 0x00000000003a7805 */ /* 0x000fe2000001ff00 */
[----:B------:R-:W-:Y:S01]  /*5d10*/  IADD3 R168, R81, 0x40, RZ ;  /* 0x0000004051a87810 */ /* 0x000fe20007ffe0ff */
[----:B------:R-:W-:Y:S01]  /*5d20*/  CS2R R56, SRZ ;  /* 0x0000000000387805 */ /* 0x000fe2000001ff00 */
[-C--:B------:R-:W-:Y:S01]  /*5d30*/  ISETP.GE.AND P3, PT, R169, R91.reuse, PT ;  /* 0x0000005ba900720c */ /* 0x080fe20003f66270 */
[----:B------:R-:W-:Y:S01]  /*5d40*/  CS2R R30, SRZ ;  /* 0x00000000001e7805 */ /* 0x000fe2000001ff00 */
[----:B------:R-:W-:Y:S01]  /*5d50*/  IADD3 R167, R81, 0x60, RZ ;  /* 0x0000006051a77810 */ /* 0x000fe20007ffe0ff */
[----:B------:R-:W-:Y:S01]  /*5d60*/  CS2R R28, SRZ ;  /* 0x00000000001c7805 */ /* 0x000fe2000001ff00 */
[----:B------:R-:W-:Y:S01]  /*5d70*/  ISETP.GE.OR P3, PT, R76, c[0x0][0x27c], P3 ;  /* 0x00009f004c007a0c */ /* 0x000fe20001f66670 */
[----:B------:R-:W-:Y:S01]  /*5d80*/  CS2R R34, SRZ ;  /* 0x0000000000227805 */ /* 0x000fe2000001ff00 */
[----:B------:R-:W-:Y:S01]  /*5d90*/  IADD3 R75, -R83, c[0x0][0x1d4], RZ ;  /* 0x00007500534b7a10 */ /* 0x000fe20007ffe1ff */
[----:B------:R-:W-:Y:S01]  /*5da0*/  CS2R R32, SRZ ;  /* 0x0000000000207805 */ /* 0x000fe2000001ff00 */
[----:B------:R-:W-:Y:S01]  /*5db0*/  CS2R R66, SRZ ;  /* 0x0000000000427805 */ /* 0x000fe2000001ff00 */
[----:B------:R-:W-:Y:S01]  /*5dc0*/  CS2R R64, SRZ ;  /* 0x0000000000407805 */ /* 0x000fe2000001ff00 */
[----:B------:R-:W-:Y:S01]  /*5dd0*/  CS2R R22, SRZ ;  /* 0x0000000000167805 */ /* 0x000fe2000001ff00 */
[----:B------:R-:W-:Y:S01]  /*5de0*/  CS2R R62, SRZ ;  /* 0x00000000003e7805 */ /* 0x000fe2000001ff00 */
[----:B------:R-:W-:Y:S01]  /*5df0*/  CS2R R60, SRZ ;  /* 0x00000000003c7805 */ /* 0x000fe2000001ff00 */
[----:B------:R-:W-:Y:S01]  /*5e00*/  CS2R R40, SRZ ;  /* 0x0000000000287805 */ /* 0x000fe2000001ff00 */
[----:B------:R1:W2:Y:S01]  /*5e10*/  SHFL.IDX PT, R51, R92, RZ, 0x181f ;  /* 0x00181fff5c337589 */ /* 0x0002a200000e0000 */
[----:B------:R-:W-:Y:S02]  /*5e20*/  BSSY B0, `(.L_x_368) ;  /* 0x00000df000007945 */ /* 0x000fe40003800000 */
[----:B------:R-:W-:Y:S04]  /*5e30*/  @!P3 IADD3 R3, P1, P0, R106, R42, R161 ;  /* 0x0000002a6a03b210 */ /* 0x000fe8000783e0a1 */
[----:B------:R-:W-:Y:S01]  /*5e40*/  @!P3 IADD3.X R4, R112, R44, R151, P1, P0 ;  /* 0x0000002c7004b210 */ /* 0x000fe20000fe0497 */
[----:B------:R1:W3:Y:S01]  /*5e50*/  SHFL.IDX PT, R50, R93, RZ, 0x181f ;  /* 0x00181fff5d327589 */ /* 0x0002e200000e0000 */
[----:B------:R-:W-:Y:S04]  /*5e60*/  @!P3 IADD3 R5, P1, P0, R104, R36, R162 ;  /* 0x000000246805b210 */ /* 0x000fe8000783e0a2 */
[C---:B------:R-:W-:Y:S02]  /*5e70*/  @!P3 IADD3.X R10, R111.reuse, R68, R152, P1, P0 ;  /* 0x000000446f0ab210 */ /* 0x040fe40000fe0498 */
[----:B------:R-:W-:Y:S04]  /*5e80*/  ISETP.GE.AND P1, PT, R168, R91, PT ;  /* 0x0000005ba800720c */ /* 0x000fe80003f26270 */
[----:B------:R-:W-:Y:S11]  /*5e90*/  ISETP.GE.OR P1, PT, R76, c[0x0][0x27c], P1 ;  /* 0x00009f004c007a0c */ /* 0x000ff60000f26670 */
[----:B------:R-:W-:Y:S02]  /*5ea0*/  @!UPT UIADD3 URZ, URZ, URZ, URZ ;  /* 0x0000003f3f3ff290 */ /* 0x000fe4000fffe03f */
[----:B------:R-:W-:Y:S04]  /*5eb0*/  @!P1 IADD3 R6, P4, P0, R106, R159, R42 ;  /* 0x0000009f6a069210 */ /* 0x000fe8000789e02a */
[----:B------:R-:W-:Y:S02]  /*5ec0*/  @!P1 IADD3.X R17, R112, R147, R44, P4, P0 ;  /* 0x0000009370119210 */ /* 0x000fe400027e042c */
[----:B------:R-:W-:Y:S04]  /*5ed0*/  @!P1 IADD3 R11, P4, P0, R104, R160, R36 ;  /* 0x000000a0680b9210 */ /* 0x000fe8000789e024 */
[----:B------:R-:W-:Y:S02]  /*5ee0*/  @!P1 IADD3.X R18, R111, R150, R68, P4, P0 ;  /* 0x000000966f129210 */ /* 0x000fe400027e0444 */
[-C--:B------:R-:W-:Y:S04]  /*5ef0*/  ISETP.GE.AND P0, PT, R167, R91.reuse, PT ;  /* 0x0000005ba700720c */ /* 0x080fe80003f06270 */
[----:B------:R-:W-:Y:S11]  /*5f00*/  ISETP.GE.OR P0, PT, R76, c[0x0][0x27c], P0 ;  /* 0x00009f004c007a0c */ /* 0x000ff60000706670 */
[----:B------:R-:W-:Y:S02]  /*5f10*/  @!UPT UIADD3 URZ, URZ, URZ, URZ ;  /* 0x0000003f3f3ff290 */ /* 0x000fe4000fffe03f */
[----:B------:R-:W-:Y:S04]  /*5f20*/  @!P0 IADD3 R15, P5, P4, R106, UR10, R42 ;  /* 0x0000000a6a0f8c10 */ /* 0x000fe8000fcbe02a */
[----:B------:R-:W-:Y:S02]  /*5f30*/  @!P0 IADD3.X R20, R112, UR13, R44, P5, P4 ;  /* 0x0000000d70148c10 */ /* 0x000fe4000afe842c */
[----:B------:R-:W-:Y:S04]  /*5f40*/  @!P0 IADD3 R19, P5, P4, R104, UR16, R36 ;  /* 0x0000001068138c10 */ /* 0x000fe8000fcbe024 */
[----:B------:R-:W-:Y:S02]  /*5f50*/  @!P0 IADD3.X R21, R111, UR14, R68, P5, P4 ;  /* 0x0000000e6f158c10 */ /* 0x000fe4000afe8444 */
[C---:B------:R-:W-:Y:S04]  /*5f60*/  @!P3 LEA R8, P4, R3.reuse, c[0x0][0x270], 0x1 ;  /* 0x00009c000308ba11 */ /* 0x040fe800078808ff */
[----:B------:R-:W-:Y:S02]  /*5f70*/  @!P3 LEA.HI.X R9, R3, c[0x0][0x274], R4, 0x1, P4 ;  /* 0x00009d000309ba11 */ /* 0x000fe400020f0c04 */
[C---:B------:R-:W-:Y:S04]  /*5f80*/  @!P3 LEA R4, P4, R5.reuse, c[0x0][0x288], 0x1 ;  /* 0x0000a2000504ba11 */ /* 0x040fe800078808ff */
[----:B------:R-:W-:Y:S02]  /*5f90*/  @!P3 LEA.HI.X R5, R5, c[0x0][0x28c], R10, 0x1, P4 ;  /* 0x0000a3000505ba11 */ /* 0x000fe400020f0c0a */
[C---:B------:R-:W-:Y:S03]  /*5fa0*/  @!P1 LEA R16, P4, R6.reuse, c[0x0][0x270], 0x1 ;  /* 0x00009c0006109a11 */ /* 0x040fe600078808ff */
[----:B------:R4:W2:Y:S01]  /*5fb0*/  @!P3 LDG.E.128 R56, [R4.64] ;  /* 0x000000080438b981 */ /* 0x0008a2000c1e1d00 */
[----:B------:R-:W-:Y:S02]  /*5fc0*/  @!P1 LEA.HI.X R17, R6, c[0x0][0x274], R17, 0x1, P4 ;  /* 0x00009d0006119a11 */ /* 0x000fe400020f0c11 */
[C---:B------:R-:W-:Y:S04]  /*5fd0*/  @!P1 LEA R10, P4, R11.reuse, c[0x0][0x288], 0x1 ;  /* 0x0000a2000b0a9a11 */ /* 0x040fe800078808ff */
[----:B------:R-:W-:Y:S01]  /*5fe0*/  @!P1 LEA.HI.X R11, R11, c[0x0][0x28c], R18, 0x1, P4 ;  /* 0x0000a3000b0b9a11 */ /* 0x000fe200020f0c12 */
[----:B------:R1:W2:Y:S01]  /*5ff0*/  @!P1 LDG.E.128 R28, [R16.64] ;  /* 0x00000008101c9981 */ /* 0x0002a2000c1e1d00 */
[C---:B------:R-:W-:Y:S04]  /*6000*/  @!P0 LEA R24, P4, R15.reuse, c[0x0][0x270], 0x1 ;  /* 0x00009c000f188a11 */ /* 0x040fe800078808ff */
[----:B------:R-:W-:Y:S02]  /*6010*/  @!P0 LEA.HI.X R25, R15, c[0x0][0x274], R20, 0x1, P4 ;  /* 0x00009d000f198a11 */ /* 0x000fe400020f0c14 */
[C---:B------:R-:W-:Y:S01]  /*6020*/  @!P0 LEA R18, P4, R19.reuse, c[0x0][0x288], 0x1 ;  /* 0x0000a20013128a11 */ /* 0x040fe200078808ff */
[----:B------:R1:W2:Y:S03]  /*6030*/  @!P1 LDG.E.128 R60, [R10.64] ;  /* 0x000000080a3c9981 */ /* 0x0002a6000c1e1d00 */
[----:B------:R-:W-:Y:S02]  /*6040*/  @!P0 LEA.HI.X R19, R19, c[0x0][0x28c], R21, 0x1, P4 ;  /* 0x0000a30013138a11 */ /* 0x000fe400020f0c15 */
[----:B------:R-:W-:Y:S03]  /*6050*/  CS2R R20, SRZ ;  /* 0x0000000000147805 */ /* 0x000fe6000001ff00 */
[----:B------:R2:W2:Y:S08]  /*6060*/  @!P0 LDG.E.128 R32, [R24.64] ;  /* 0x0000000818208981 */ /* 0x0004b0000c1e1d00 */
[----:B------:R-:W2:Y:S01]  /*6070*/  @!P0 LDG.E.128 R64, [R18.64] ;  /* 0x0000000812408981 */ /* 0x000ea2000c1e1d00 */
[-C--:B------:R-:W-:Y:S04]  /*6080*/  ISETP.GE.AND P0, PT, R81, R91.reuse, PT ;  /* 0x0000005b5100720c */ /* 0x080fe80003f06270 */
[----:B------:R-:W-:Y:S03]  /*6090*/  ISETP.GE.OR P0, PT, R76, c[0x0][0x27c], P0 ;  /* 0x00009f004c007a0c */ /* 0x000fe60000706670 */
[----:B------:R3:W2:Y:S01]  /*60a0*/  @!P3 LDG.E.128 R20, [R8.64] ;  /* 0x000000080814b981 */ /* 0x0006a2000c1e1d00 */
[----:B-1----:R-:W-:Y:S09]  /*60b0*/  CS2R R10, SRZ ;  /* 0x00000000000a7805 */ /* 0x002ff2000001ff00 */
[----:B------:R-:W-:Y:S02]  /*60c0*/  @!P0 IADD3 R3, P1, R106, R42, RZ ;  /* 0x0000002a6a038210 */ /* 0x000fe40007f3e0ff */
[----:B------:R-:W-:Y:S03]  /*60d0*/  CS2R R42, SRZ ;  /* 0x00000000002a7805 */ /* 0x000fe6000001ff00 */
[----:B----4-:R-:W-:Y:S01]  /*60e0*/  @!P0 IMAD.X R4, R44, 0x1, R112, P1 ;  /* 0x000000012c048824 */ /* 0x010fe200008e0670 */
[C---:B------:R-:W-:Y:S04]  /*60f0*/  @!P0 LEA R16, P1, R3.reuse, c[0x0][0x270], 0x1 ;  /* 0x00009c0003108a11 */ /* 0x040fe800078208ff */
[----:B------:R-:W-:Y:S02]  /*6100*/  @!P0 LEA.HI.X R17, R3, c[0x0][0x274], R4, 0x1, P1 ;  /* 0x00009d0003118a11 */ /* 0x000fe400008f0c04 */
[----:B------:R-:W-:Y:S01]  /*6110*/  @!P0 IADD3 R3, P1, R104, R36, RZ ;  /* 0x0000002468038210 */ /* 0x000fe20007f3e0ff */
[----:B---3--:R-:W-:Y:S04]  /*6120*/  CS2R R8, SRZ ;  /* 0x0000000000087805 */ /* 0x008fe8000001ff00 */
[----:B------:R-:W-:Y:S01]  /*6130*/  @!P0 IMAD.X R5, R68, 0x1, R111, P1 ;  /* 0x0000000144058824 */ /* 0x000fe200008e066f */
[C---:B------:R-:W-:Y:S01]  /*6140*/  @!P0 LEA R4, P1, R3.reuse, c[0x0][0x288], 0x1 ;  /* 0x0000a20003048a11 */ /* 0x040fe200078208ff */
[----:B------:R1:W5:Y:S03]  /*6150*/  @!P0 LDG.E.128 R8, [R16.64] ;  /* 0x0000000810088981 */ /* 0x000366000c1e1d00 */
[----:B------:R-:W-:Y:S02]  /*6160*/  @!P0 LEA.HI.X R5, R3, c[0x0][0x28c], R5, 0x1, P1 ;  /* 0x0000a30003058a11 */ /* 0x000fe400008f0c05 */
[----:B------:R-:W-:Y:S03]  /*6170*/  ISETP.GE.AND P1, PT, R76, c[0x0][0x27c], PT ;  /* 0x00009f004c007a0c */ /* 0x000fe60003f26270 */
[----:B------:R3:W5:Y:S01]  /*6180*/  @!P0 LDG.E.128 R40, [R4.64] ;  /* 0x0000000804288981 */ /* 0x000762000c1e1d00 */
[----:B------:R-:W-:Y:S01]  /*6190*/  ISETP.GE.OR P0, PT, R81, R91, P6 ;  /* 0x0000005b5100720c */ /* 0x000fe20003706670 */
[----:B--2---:R-:W-:Y:S02]  /*61a0*/  IMAD.MOV.U32 R6, RZ, RZ, R22 ;  /* 0x000000ffff067224 */ /* 0x004fe400078e0016 */
[----:B---3--:R-:W-:Y:S02]  /*61b0*/  IMAD.MOV.U32 R5, RZ, RZ, R23 ;  /* 0x000000ffff057224 */ /* 0x008fe400078e0017 */
[----:B------:R-:W-:Y:S02]  /*61c0*/  IMAD.MOV.U32 R4, RZ, RZ, R20 ;  /* 0x000000ffff047224 */ /* 0x000fe400078e0014 */
[----:B------:R-:W-:Y:S01]  /*61d0*/  IMAD.MOV.U32 R3, RZ, RZ, R21 ;  /* 0x000000ffff037224 */ /* 0x000fe200078e0015 */
[----:B------:R-:W-:Y:S01]  /*61e0*/  PRMT R26, R5, 0x5410, R6 ;  /* 0x00005410051a7816 */ /* 0x000fe20000000006 */
        /* <DEDUP_REMOVED lines=29> */
[----:B------:R-:W-:Y:S04]  /*63c0*/  PRMT R73, R6, 0x5410, R5 ;  /* 0x0000541006497816 */ /* 0x000fe80000000005 */
[----:B------:R-:W-:Y:S01]  /*63d0*/  PRMT R72, R3, 0x5410, R4 ;  /* 0x0000541003487816 */ /* 0x000fe20000000004 */
[----:B------:R-:W-:-:S05]  /*63e0*/  @P0 BRA `(.L_x_369) ;  /* 0x0000082000000947 */ /* 0x000fca0003800000 */
[----:B-1----:R-:W-:Y:S01]  /*63f0*/  SEL R3, R83, R75, !P2 ;  /* 0x0000004b53037207 */ /* 0x002fe20005000000 */
[----:B------:R-:W-:Y:S01]  /*6400*/  LDS.128 R52, [R131+0x8100] ;  /* 0x0081000083347984 */ /* 0x000fe20000000c00 */
[----:B-----5:R-:W-:Y:S01]  /*6410*/  @!P1 SHF.R.U64 R6, R8, 0x10, R9 ;  /* 0x0000001008069819 */ /* 0x020fe20000001209 */
[C---:B------:R-:W-:Y:S01]  /*6420*/  IMAD.SHL.U32 R45, R81.reuse, 0x40, RZ ;  /* 0x00000040512d7824 */ /* 0x040fe200078e00ff */
[----:B------:R-:W-:Y:S01]  /*6430*/  SHF.R.S32.HI R4, RZ, 0x1f, R3 ;  /* 0x0000001fff047819 */ /* 0x000fe20000011403 */
[----:B------:R-:W-:Y:S01]  /*6440*/  IMAD.SHL.U32 R46, R81, 0x40, RZ ;  /* 0x00000040512e7824 */ /* 0x000fe200078e00ff */
[----:B------:R-:W-:Y:S01]  /*6450*/  MOV R15, R9 ;  /* 0x00000009000f7202 */ /* 0x000fe20000000f00 */
[----:B------:R-:W-:Y:S01]  /*6460*/  IMAD.MOV.U32 R44, RZ, RZ, R40 ;  /* 0x000000ffff2c7224 */ /* 0x000fe200078e0028 */
[----:B------:R-:W-:Y:S01]  /*6470*/  LEA.HI R3, R4, R3, RZ, 0x4 ;  /* 0x0000000304037211 */ /* 0x000fe200078f20ff */
[----:B------:R-:W-:Y:S01]  /*6480*/  IMAD.MOV.U32 R5, RZ, RZ, R8 ;  /* 0x000000ffff057224 */ /* 0x000fe200078e0008 */
[----:B------:R-:W-:Y:S01]  /*6490*/  LOP3.LUT R46, R46, 0x1c0, RZ, 0xc0, !PT ;  /* 0x000001c02e2e7812 */ /* 0x000fe200078ec0ff */
[----:B------:R-:W-:Y:S01]  /*64a0*/  IMAD.MOV.U32 R48, RZ, RZ, R43 ;  /* 0x000000ffff307224 */ /* 0x000fe200078e002b */
[----:B------:R-:W-:Y:S02]  /*64b0*/  LEA.HI.SX32 R3, R3, R74, 0x1c ;  /* 0x0000004a03037211 */ /* 0x000fe400078fe2ff */
[----:B------:R-:W-:Y:S02]  /*64c0*/  @!P1 PRMT R5, R5, 0x5410, R6 ;  /* 0x0000541005059816 */ /* 0x000fe40000000006 */
[----:B------:R-:W-:Y:S01]  /*64d0*/  SHF.R.S32.HI R4, RZ, 0x1f, R3 ;  /* 0x0000001fff047819 */ /* 0x000fe20000011403 */
[----:B------:R-:W-:Y:S01]  /*64e0*/  IMAD.SHL.U32 R89, R3, 0x8, RZ ;  /* 0x0000000803597824 */ /* 0x000fe200078e00ff */
[----:B------:R-:W-:Y:S02]  /*64f0*/  LOP3.LUT R45, R45, 0x1c0, RZ, 0xc0, !PT ;  /* 0x000001c02d2d7812 */ /* 0x000fe400078ec0ff */
[----:B------:R-:W-:Y:S02]  /*6500*/  LEA.HI R4, R4, R3, RZ, 0x3 ;  /* 0x0000000304047211 */ /* 0x000fe400078f18ff */
[----:B------:R-:W-:Y:S02]  /*6510*/  SHF.R.U32.HI R45, RZ, 0x3, R45 ;  /* 0x00000003ff2d7819 */ /* 0x000fe4000001162d */
[----:B------:R-:W-:Y:S02]  /*6520*/  SHF.R.S32.HI R3, RZ, 0x3, R4 ;  /* 0x00000003ff037819 */ /* 0x000fe40000011404 */
[----:B------:R-:W-:Y:S01]  /*6530*/  LOP3.LUT R4, R46, 0x38, R89, 0xf8, !PT ;  /* 0x000000382e047812 */ /* 0x000fe200078ef859 */
[--C-:B------:R-:W-:Y:S01]  /*6540*/  IMAD.MOV.U32 R46, RZ, RZ, R41.reuse ;  /* 0x000000ffff2e7224 */ /* 0x100fe200078e0029 */
[----:B------:R-:W-:Y:S01]  /*6550*/  @!P1 SHF.R.U64 R40, R40, 0x10, R41 ;  /* 0x0000001028289819 */ /* 0x000fe20000001229 */
[----:B------:R-:W-:Y:S01]  /*6560*/  IMAD R3, R3, 0x1c00, R7 ;  /* 0x00001c0003037824 */ /* 0x000fe200078e0207 */
[----:B------:R-:W-:Y:S02]  /*6570*/  LOP3.LUT R4, R4, R45, RZ, 0x3c, !PT ;  /* 0x0000002d04047212 */ /* 0x000fe400078e3cff */
[----:B------:R-:W-:Y:S02]  /*6580*/  @!P1 PRMT R40, R44, 0x5410, R40 ;  /* 0x000054102c289816 */ /* 0x000fe40000000028 */
[----:B------:R-:W-:Y:S01]  /*6590*/  @!P1 SHF.R.U64 R8, R10, 0x10, R11 ;  /* 0x000000100a089819 */ /* 0x000fe2000000120b */
[----:B------:R-:W-:Y:S01]  /*65a0*/  IMAD.IADD R3, R3, 0x1, R4 ;  /* 0x0000000103037824 */ /* 0x000fe200078e0204 */
[----:B------:R-:W-:Y:S01]  /*65b0*/  MOV R24, R11 ;  /* 0x0000000b00187202 */ /* 0x000fe20000000f00 */
[----:B------:R-:W-:Y:S01]  /*65c0*/  IMAD.MOV.U32 R4, RZ, RZ, R10 ;  /* 0x000000ffff047224 */ /* 0x000fe200078e000a */
[----:B------:R-:W-:Y:S02]  /*65d0*/  @!P1 SHF.R.U32.HI R49, RZ, 0x10, R43 ;  /* 0x00000010ff319819 */ /* 0x000fe4000001162b */
[----:B------:R-:W-:Y:S02]  /*65e0*/  SHF.L.U32 R3, R3, 0x1, RZ ;  /* 0x0000000103037819 */ /* 0x000fe400000006ff */
[----:B------:R-:W-:Y:S02]  /*65f0*/  @!P1 PRMT R49, R48, 0x5410, R49 ;  /* 0x0000541030319816 */ /* 0x000fe40000000031 */
[----:B------:R-:W-:Y:S01]  /*6600*/  @!P1 SHF.R.U32.HI R45, RZ, 0x10, R41 ;  /* 0x00000010ff2d9819 */ /* 0x000fe20000011629 */
[----:B------:R-:W-:Y:S01]  /*6610*/  IMAD.MOV.U32 R41, RZ, RZ, R42 ;  /* 0x000000ffff297224 */ /* 0x000fe200078e002a */
[----:B------:R1:W2:Y:S01]  /*6620*/  LDS.128 R16, [R3+0x8100] ;  /* 0x0081000003107984 */ /* 0x0002a20000000c00 */
[----:B------:R-:W-:Y:S02]  /*6630*/  @!P1 SHF.R.U64 R42, R42, 0x10, R43 ;  /* 0x000000102a2a9819 */ /* 0x000fe4000000122b */
[----:B------:R-:W-:Y:S02]  /*6640*/  @!P1 PRMT R43, R46, 0x5410, R45 ;  /* 0x000054102e2b9816 */ /* 0x000fe4000000002d */
[----:B------:R-:W-:Y:S05]  /*6650*/  @!P1 PRMT R47, R41, 0x5410, R42 ;  /* 0x00005410292f9816 */ /* 0x000fea000000002a */
[C---:B------:R-:W-:Y:S01]  /*6660*/  @!P1 IMAD.U32 R45, R47.reuse, 0x10000, RZ ;  /* 0x000100002f2d9824 */ /* 0x040fe200078e00ff */
[----:B------:R-:W-:Y:S02]  /*6670*/  @!P1 LOP3.LUT R47, R47, 0xffff0000, RZ, 0xc0, !PT ;  /* 0xffff00002f2f9812 */ /* 0x000fe400078ec0ff */
[----:B-1----:R-:W-:Y:S02]  /*6680*/  @!P1 SHF.R.U32.HI R3, RZ, 0x10, R9 ;  /* 0x00000010ff039819 */ /* 0x002fe40000011609 */
[----:B------:R-:W-:Y:S02]  /*6690*/  @!P1 SHF.R.U32.HI R9, RZ, 0x10, R11 ;  /* 0x00000010ff099819 */ /* 0x000fe4000001160b */
[----:B------:R-:W-:Y:S02]  /*66a0*/  @!P1 PRMT R10, R15, 0x5410, R3 ;  /* 0x000054100f0a9816 */ /* 0x000fe40000000003 */
[----:B------:R-:W-:Y:S02]  /*66b0*/  @!P1 PRMT R24, R24, 0x5410, R9 ;  /* 0x0000541018189816 */ /* 0x000fe40000000009 */
[----:B------:R-:W-:Y:S02]  /*66c0*/  @!P1 LOP3.LUT R15, R40, 0xffff0000, RZ, 0xc0, !PT ;  /* 0xffff0000280f9812 */ /* 0x000fe400078ec0ff */
[----:B------:R-:W-:Y:S01]  /*66d0*/  @!P1 PRMT R11, R4, 0x5410, R8 ;  /* 0x00005410040b9816 */ /* 0x000fe20000000008 */
[----:B------:R-:W-:Y:S02]  /*66e0*/  @!P1 IMAD.U32 R8, R40, 0x10000, RZ ;  /* 0x0001000028089824 */ /* 0x000fe400078e00ff */
[C---:B------:R-:W-:Y:S01]  /*66f0*/  @!P1 IMAD.U32 R4, R5.reuse, 0x10000, RZ ;  /* 0x0001000005049824 */ /* 0x040fe200078e00ff */
[----:B------:R-:W-:Y:S01]  /*6700*/  @!P1 LOP3.LUT R5, R5, 0xffff0000, RZ, 0xc0, !PT ;  /* 0xffff000005059812 */ /* 0x000fe200078ec0ff */
[----:B--2---:R-:W-:Y:S01]  /*6710*/  @!P1 IMAD.U32 R3, R16, 0x10000, RZ ;  /* 0x0001000010039824 */ /* 0x004fe200078e00ff */
[----:B------:R-:W-:Y:S02]  /*6720*/  @!P1 SHF.L.U32 R9, R52, 0x10, RZ ;  /* 0x0000001034099819 */ /* 0x000fe400000006ff */
[----:B------:R-:W-:Y:S01]  /*6730*/  @!P1 LOP3.LUT R6, R16, 0xffff0000, RZ, 0xc0, !PT ;  /* 0xffff000010069812 */ /* 0x000fe200078ec0ff */
[C---:B------:R-:W-:Y:S01]  /*6740*/  @!P1 FMUL.FTZ R41, R3.reuse, R8 ;  /* 0x0000000803299220 */ /* 0x040fe20000410000 */
[----:B------:R-:W-:Y:S01]  /*6750*/  @!P1 LOP3.LUT R40, R52, 0xffff0000, RZ, 0xc0, !PT ;  /* 0xffff000034289812 */ /* 0x000fe200078ec0ff */
[-C--:B------:R-:W-:Y:S01]  /*6760*/  @!P1 FMUL.FTZ R3, R3, R4.reuse ;  /* 0x0000000403039220 */ /* 0x080fe20000410000 */
[----:B------:R-:W-:Y:S01]  /*6770*/  @!P1 SHF.L.U32 R42, R53, 0x10, RZ ;  /* 0x00000010352a9819 */ /* 0x000fe200000006ff */
[----:B------:R-:W-:Y:S02]  /*6780*/  @!P1 FFMA.FTZ R88, R9, R4, -R41 ;  /* 0x0000000409589223 */ /* 0x000fe40000010829 */
[----:B------:R-:W-:Y:S02]  /*6790*/  @!P1 FFMA.FTZ R3, R8, R9, R3 ;  /* 0x0000000908039223 */ /* 0x000fe40000010003 */
[C---:B------:R-:W-:Y:S02]  /*67a0*/  @!P1 FMUL.FTZ R9, R6.reuse, R15 ;  /* 0x0000000f06099220 */ /* 0x040fe40000410000 */
[C---:B------:R-:W-:Y:S01]  /*67b0*/  @!P1 IMAD.U32 R41, R43.reuse, 0x10000, RZ ;  /* 0x000100002b299824 */ /* 0x040fe200078e00ff */
[----:B------:R-:W-:Y:S01]  /*67c0*/  @!P1 LOP3.LUT R43, R43, 0xffff0000, RZ, 0xc0, !PT ;  /* 0xffff00002b2b9812 */ /* 0x000fe200078ec0ff */
[C---:B------:R-:W-:Y:S02]  /*67d0*/  @!P1 IMAD.U32 R8, R17.reuse, 0x10000, RZ ;  /* 0x0001000011089824 */ /* 0x040fe400078e00ff */
[-C--:B------:R-:W-:Y:S02]  /*67e0*/  @!P1 FMUL.FTZ R4, R6, R5.reuse ;  /* 0x0000000506049220 */ /* 0x080fe40000410000 */
[----:B------:R-:W-:Y:S01]  /*67f0*/  @!P1 FFMA.FTZ R84, R40, R5, -R9 ;  /* 0x0000000528549223 */ /* 0x000fe20000010809 */
[----:B------:R-:W-:Y:S01]  /*6800*/  @!P1 LOP3.LUT R9, R17, 0xffff0000, RZ, 0xc0, !PT ;  /* 0xffff000011099812 */ /* 0x000fe200078ec0ff */
[----:B------:R-:W-:Y:S02]  /*6810*/  @!P1 IMAD.U32 R6, R10, 0x10000, RZ ;  /* 0x000100000a069824 */ /* 0x000fe400078e00ff */
[----:B------:R-:W-:Y:S01]  /*6820*/  @!P1 FMUL.FTZ R44, R8, R41 ;  /* 0x00000029082c9220 */ /* 0x000fe20000410000 */
[----:B------:R-:W-:Y:S01]  /*6830*/  @!P1 F2FP.BF16.PACK_AB R88, R84, R88 ;  /* 0x000000585458923e */ /* 0x000fe200000010ff */
[-C--:B------:R-:W-:Y:S01]  /*6840*/  @!P1 FMUL.FTZ R5, R8, R6.reuse ;  /* 0x0000000608059220 */ /* 0x080fe20000410000 */
[----:B------:R-:W-:Y:S01]  /*6850*/  @!P1 LOP3.LUT R8, R10, 0xffff0000, RZ, 0xc0, !PT ;  /* 0xffff00000a089812 */ /* 0x000fe200078ec0ff */
[----:B------:R-:W-:Y:S01]  /*6860*/  @!P1 FFMA.FTZ R90, R42, R6, -R44 ;  /* 0x000000062a5a9223 */ /* 0x000fe2000001082c */
[----:B------:R-:W-:Y:S01]  /*6870*/  @!P1 LOP3.LUT R44, R53, 0xffff0000, RZ, 0xc0, !PT ;  /* 0xffff0000352c9812 */ /* 0x000fe200078ec0ff */
[C---:B------:R-:W-:Y:S02]  /*6880*/  @!P1 FMUL.FTZ R46, R9.reuse, R43 ;  /* 0x0000002b092e9220 */ /* 0x040fe40000410000 */
[----:B------:R-:W-:Y:S02]  /*6890*/  @!P1 IMAD.U32 R10, R18, 0x10000, RZ ;  /* 0x00010000120a9824 */ /* 0x000fe400078e00ff */
[-C--:B------:R-:W-:Y:S01]  /*68a0*/  @!P1 FFMA.FTZ R86, R44, R8.reuse, -R46 ;  /* 0x000000082c569223 */ /* 0x080fe2000001082e */
[----:B------:R-:W-:Y:S01]  /*68b0*/  @!P1 SHF.L.U32 R46, R54, 0x10, RZ ;  /* 0x00000010362e9819 */ /* 0x000fe200000006ff */
[----:B------:R-:W-:Y:S02]  /*68c0*/  @!P1 FMUL.FTZ R6, R9, R8 ;  /* 0x0000000809069220 */ /* 0x000fe40000410000 */
[C---:B------:R-:W-:Y:S01]  /*68d0*/  @!P1 IMAD.U32 R9, R11.reuse, 0x10000, RZ ;  /* 0x000100000b099824 */ /* 0x040fe200078e00ff */
[----:B------:R-:W-:Y:S01]  /*68e0*/  @!P1 F2FP.BF16.PACK_AB R86, R86, R90 ;  /* 0x0000005a5656923e */ /* 0x000fe200000010ff */
[C---:B------:R-:W-:Y:S02]  /*68f0*/  @!P1 FMUL.FTZ R48, R10.reuse, R45 ;  /* 0x0000002d0a309220 */ /* 0x040fe40000410000 */
[-C--:B------:R-:W-:Y:S01]  /*6900*/  @!P1 FMUL.FTZ R8, R10, R9.reuse ;  /* 0x000000090a089220 */ /* 0x080fe20000410000 */
[----:B------:R-:W-:Y:S01]  /*6910*/  @!P1 LOP3.LUT R10, R11, 0xffff0000, RZ, 0xc0, !PT ;  /* 0xffff00000b0a9812 */ /* 0x000fe200078ec0ff */
[----:B------:R-:W-:Y:S01]  /*6920*/  @!P1 FFMA.FTZ R85, R46, R9, -R48 ;  /* 0x000000092e559223 */ /* 0x000fe20000010830 */
[----:B------:R-:W-:Y:S01]  /*6930*/  @!P1 LOP3.LUT R9, R18, 0xffff0000, RZ, 0xc0, !PT ;  /* 0xffff000012099812 */ /* 0x000fe200078ec0ff */
[----:B------:R-:W-:Y:S01]  /*6940*/  @!P1 FFMA.FTZ R4, R15, R40, R4 ;  /* 0x000000280f049223 */ /* 0x000fe20000010004 */
[----:B------:R-:W-:Y:S01]  /*6950*/  @!P1 LOP3.LUT R40, R54, 0xffff0000, RZ, 0xc0, !PT ;  /* 0xffff000036289812 */ /* 0x000fe200078ec0ff */
[----:B------:R-:W-:Y:S02]  /*6960*/  @!P1 IMAD.U32 R48, R49, 0x10000, RZ ;  /* 0x0001000031309824 */ /* 0x000fe400078e00ff */
[C---:B------:R-:W-:Y:S02]  /*6970*/  @!P1 FMUL.FTZ R11, R9.reuse, R47 ;  /* 0x0000002f090b9220 */ /* 0x040fe40000410000 */
[-C--:B------:R-:W-:Y:S02]  /*6980*/  @!P1 FMUL.FTZ R9, R9, R10.reuse ;  /* 0x0000000a09099220 */ /* 0x080fe40000410000 */
[----:B------:R-:W-:Y:S01]  /*6990*/  @!P1 FFMA.FTZ R87, R40, R10, -R11 ;  /* 0x0000000a28579223 */ /* 0x000fe2000001080b */
[C---:B------:R-:W-:Y:S01]  /*69a0*/  @!P1 SHF.L.U32 R10, R24.reuse, 0x10, RZ ;  /* 0x00000010180a9819 */ /* 0x040fe200000006ff */
[----:B------:R-:W-:Y:S02]  /*69b0*/  @!P1 IMAD.U32 R11, R19, 0x10000, RZ ;  /* 0x00010000130b9824 */ /* 0x000fe400078e00ff */
[----:B------:R-:W-:Y:S01]  /*69c0*/  @!P1 FFMA.FTZ R5, R41, R42, R5 ;  /* 0x0000002a29059223 */ /* 0x000fe20000010005 */
[----:B------:R-:W-:Y:S01]  /*69d0*/  @!P1 F2FP.BF16.PACK_AB R87, R87, R85 ;  /* 0x000000555757923e */ /* 0x000fe200000010ff */
[----:B------:R-:W-:Y:S01]  /*69e0*/  @!P1 IMAD.U32 R41, R55, 0x10000, RZ ;  /* 0x0001000037299824 */ /* 0x000fe200078e00ff */
[----:B------:R-:W-:Y:S01]  /*69f0*/  @!P1 LOP3.LUT R42, R49, 0xffff0000, RZ, 0xc0, !PT ;  /* 0xffff0000312a9812 */ /* 0x000fe200078ec0ff */
[----:B------:R-:W-:Y:S01]  /*6a00*/  @!P1 FMUL.FTZ R15, R11, R48 ;  /* 0x000000300b0f9220 */ /* 0x000fe20000410000 */
[----:B------:R-:W-:Y:S01]  /*6a10*/  @!P1 LOP3.LUT R49, R55, 0xffff0000, RZ, 0xc0, !PT ;  /* 0xffff000037319812 */ /* 0x000fe200078ec0ff */
[----:B------:R-:W-:Y:S02]  /*6a20*/  @!P1 FFMA.FTZ R6, R43, R44, R6 ;  /* 0x0000002c2b069223 */ /* 0x000fe40000010006 */
[-C--:B------:R-:W-:Y:S01]  /*6a30*/  @!P1 FFMA.FTZ R84, R41, R10.reuse, -R15 ;  /* 0x0000000a29549223 */ /* 0x080fe2000001080f */
[----:B------:R-:W-:Y:S01]  /*6a40*/  @!P1 LOP3.LUT R15, R19, 0xffff0000, RZ, 0xc0, !PT ;  /* 0xffff0000130f9812 */ /* 0x000fe200078ec0ff */
[----:B------:R-:W-:Y:S01]  /*6a50*/  @!P1 FMUL.FTZ R10, R11, R10 ;  /* 0x0000000a0b0a9220 */ /* 0x000fe20000410000 */
[----:B------:R-:W-:Y:S01]  /*6a60*/  @!P1 LOP3.LUT R11, R24, 0xffff0000, RZ, 0xc0, !PT ;  /* 0xffff0000180b9812 */ /* 0x000fe200078ec0ff */
[----:B------:R-:W-:Y:S01]  /*6a70*/  @!P1 FFMA.FTZ R8, R45, R46, R8 ;  /* 0x0000002e2d089223 */ /* 0x000fe20000010008 */
[----:B------:R-:W-:Y:S01]  /*6a80*/  @!P1 F2FP.BF16.PACK_AB R5, R6, R5 ;  /* 0x000000050605923e */ /* 0x000fe200000010ff */
[----:B------:R-:W-:Y:S02]  /*6a90*/  @!P1 FMUL.FTZ R24, R15, R42 ;  /* 0x0000002a0f189220 */ /* 0x000fe40000410000 */
[----:B------:R-:W-:Y:S02]  /*6aa0*/  @!P1 FFMA.FTZ R9, R47, R40, R9 ;  /* 0x000000282f099223 */ /* 0x000fe40000010009 */
[-C--:B------:R-:W-:Y:S02]  /*6ab0*/  @!P1 FFMA.FTZ R24, R49, R11.reuse, -R24 ;  /* 0x0000000b31189223 */ /* 0x080fe40000010818 */
[----:B------:R-:W-:Y:S01]  /*6ac0*/  @!P1 FMUL.FTZ R11, R15, R11 ;  /* 0x0000000b0f0b9220 */ /* 0x000fe20000410000 */
[----:B------:R-:W-:Y:S01]  /*6ad0*/  @!P1 F2FP.BF16.PACK_AB R15, R4, R3 ;  /* 0x00000003040f923e */ /* 0x000fe200000010ff */
[----:B------:R-:W-:Y:S01]  /*6ae0*/  @!P1 FFMA.FTZ R10, R48, R41, R10 ;  /* 0x00000029300a9223 */ /* 0x000fe2000001000a */
[----:B------:R-:W-:Y:S01]  /*6af0*/  @!P1 F2FP.BF16.PACK_AB R24, R24, R84 ;  /* 0x000000541818923e */ /* 0x000fe200000010ff */
[----:B------:R-:W-:Y:S01]  /*6b00*/  @!P1 FFMA.FTZ R11, R42, R49, R11 ;  /* 0x000000312a0b9223 */ /* 0x000fe2000001000b */
[C---:B------:R-:W-:Y:S01]  /*6b10*/  LEA R84, P0, R94.reuse, R50, 0x1 ;  /* 0x000000325e547211 */ /* 0x040fe200078008ff */
[----:B------:R-:W-:Y:S01]  /*6b20*/  @!P1 IMAD.MOV.U32 R52, RZ, RZ, R88 ;  /* 0x000000ffff349224 */ /* 0x000fe200078e0058 */
[----:B------:R-:W-:Y:S01]  /*6b30*/  @!P1 MOV R55, R24 ;  /* 0x0000001800379202 */ /* 0x000fe20000000f00 */
[----:B------:R-:W-:Y:S01]  /*6b40*/  @!P1 IMAD.MOV.U32 R53, RZ, RZ, R86 ;  /* 0x000000ffff359224 */ /* 0x000fe200078e0056 */
[----:B------:R-:W-:Y:S01]  /*6b50*/  LEA.HI.X R85, R94, R51, R108, 0x1, P0 ;  /* 0x000000335e557211 */ /* 0x000fe200000f0c6c */
[----:B------:R-:W-:Y:S01]  /*6b60*/  @!P1 IMAD.MOV.U32 R54, RZ, RZ, R87 ;  /* 0x000000ffff369224 */ /* 0x000fe200078e0057 */
[----:B------:R-:W-:Y:S01]  /*6b70*/  ISETP.GE.AND P0, PT, R89, c[0x0][0x1d4], PT ;  /* 0x0000750059007a0c */ /* 0x000fe20003f06270 */
[----:B------:R-:W-:Y:S01]  /*6b80*/  @!P1 IMAD.MOV.U32 R16, RZ, RZ, R15 ;  /* 0x000000ffff109224 */ /* 0x000fe200078e000f */
[----:B------:R-:W-:Y:S01]  /*6b90*/  @!P1 F2FP.BF16.PACK_AB R3, R11, R10 ;  /* 0x0000000a0b03923e */ /* 0x000fe200000010ff */
[----:B------:R-:W-:Y:S01]  /*6ba0*/  @!P1 IMAD.MOV.U32 R17, RZ, RZ, R5 ;  /* 0x000000ffff119224 */ /* 0x000fe200078e0005 */
[----:B------:R1:W-:Y:S01]  /*6bb0*/  ST.E.128 [R84.64], R52 ;  /* 0x0000003454007985 */ /* 0x0003e2000c101d08 */
[----:B------:R-:W-:Y:S02]  /*6bc0*/  @!P1 F2FP.BF16.PACK_AB R4, R9, R8 ;  /* 0x000000080904923e */ /* 0x000fe400000010ff */
[----:B------:R-:W-:Y:S02]  /*6bd0*/  @!P1 IMAD.MOV.U32 R19, RZ, RZ, R3 ;  /* 0x000000ffff139224 */ /* 0x000fe400078e0003 */
[----:B------:R-:W-:Y:S04]  /*6be0*/  @!P1 MOV R18, R4 ;  /* 0x0000000400129202 */ /* 0x000fe80000000f00 */
[----:B------:R-:W-:Y:S05]  /*6bf0*/  @!P0 IMAD.WIDE R50, R89, 0x2, R50 ;  /* 0x0000000259328825 */ /* 0x000fea00078e0232 */
[----:B------:R1:W-:Y:S02]  /*6c00*/  @!P0 ST.E.128 [R50.64], R16 ;  /* 0x0000001032008985 */ /* 0x0003e4000c101d08 */
.L_x_369:
[----:B-1----:R-:W-:Y:S05]  /*6c10*/  BSYNC B0 ;  /* 0x0000000000007941 */ /* 0x002fea0003800000 */
.L_x_368:
[----:B------:R1:W2:Y:S01]  /*6c20*/  SHFL.IDX PT, R45, R92, 0x1, 0x181f ;  /* 0x00381f005c2d7f89 */ /* 0x0002a200000e0000 */
[----:B------:R-:W-:Y:S01]  /*6c30*/  ISETP.GE.OR P0, PT, R169, R91, P6 ;  /* 0x0000005ba900720c */ /* 0x000fe20003706670 */
[----:B------:R-:W-:Y:S02]  /*6c40*/  BSSY B0, `(.L_x_370) ;  /* 0x000007f000007945 */ /* 0x000fe40003800000 */
[----:B------:R1:W3:Y:S10]  /*6c50*/  SHFL.IDX PT, R44, R93, 0x1, 0x181f ;  /* 0x00381f005d2c7f89 */ /* 0x0002f400000e0000 */
[----:B------:R-:W-:-:S05]  /*6c60*/  @P0 BRA `(.L_x_371) ;  /* 0x000007c000000947 */ /* 0x000fca0003800000 */
[----:B------:R-:W-:Y:S01]  /*6c70*/  SEL R3, R83, R75, !P2 ;  /* 0x0000004b53037207 */ /* 0x000fe20005000000 */
[----:B------:R-:W4:Y:S01]  /*6c80*/  LDS.128 R48, [R130+0x8100] ;  /* 0x0081000082307984 */ /* 0x000f220000000c00 */
[C---:B------:R-:W-:Y:S02]  /*6c90*/  IADD3 R5, R81.reuse, 0x20, RZ ;  /* 0x0000002051057810 */ /* 0x040fe40007ffe0ff */
[----:B------:R-:W-:Y:S02]  /*6ca0*/  SHF.R.S32.HI R4, RZ, 0x1f, R3 ;  /* 0x0000001fff047819 */ /* 0x000fe40000011403 */
[----:B------:R-:W-:Y:S01]  /*6cb0*/  IADD3 R6, R81, 0x20, RZ ;  /* 0x0000002051067810 */ /* 0x000fe20007ffe0ff */
[----:B------:R-:W-:Y:S01]  /*6cc0*/  IMAD.SHL.U32 R5, R5, 0x40, RZ ;  /* 0x0000004005057824 */ /* 0x000fe200078e00ff */
[----:B------:R-:W-:Y:S02]  /*6cd0*/  LEA.HI R3, R4, R3, RZ, 0x4 ;  /* 0x0000000304037211 */ /* 0x000fe400078f20ff */
[----:B---3--:R-:W-:Y:S01]  /*6ce0*/  LEA R84, P0, R94, R44, 0x1 ;  /* 0x0000002c5e547211 */ /* 0x008fe200078008ff */
[----:B------:R-:W-:Y:S01]  /*6cf0*/  IMAD.SHL.U32 R6, R6, 0x40, RZ ;  /* 0x0000004006067824 */ /* 0x000fe200078e00ff */
[----:B------:R-:W-:Y:S02]  /*6d00*/  LEA.HI.SX32 R3, R3, R74, 0x1c ;  /* 0x0000004a03037211 */ /* 0x000fe400078fe2ff */
[----:B--2---:R-:W-:Y:S02]  /*6d10*/  LEA.HI.X R85, R94, R45, R108, 0x1, P0 ;  /* 0x0000002d5e557211 */ /* 0x004fe400000f0c6c */
[----:B------:R-:W-:Y:S01]  /*6d20*/  SHF.R.S32.HI R4, RZ, 0x1f, R3 ;  /* 0x0000001fff047819 */ /* 0x000fe20000011403 */
[----:B------:R-:W-:Y:S01]  /*6d30*/  IMAD.SHL.U32 R24, R3, 0x8, RZ ;  /* 0x0000000803187824 */ /* 0x000fe200078e00ff */
[----:B------:R-:W-:Y:S02]  /*6d40*/  LOP3.LUT R6, R6, 0x1c0, RZ, 0xc0, !PT ;  /* 0x000001c006067812 */ /* 0x000fe400078ec0ff */
[----:B------:R-:W-:Y:S02]  /*6d50*/  LEA.HI R4, R4, R3, RZ, 0x3 ;  /* 0x0000000304047211 */ /* 0x000fe400078f18ff */
[----:B------:R-:W-:Y:S02]  /*6d60*/  LOP3.LUT R5, R5, 0x1c0, RZ, 0xc0, !PT ;  /* 0x000001c005057812 */ /* 0x000fe400078ec0ff */
[----:B------:R-:W-:Y:S02]  /*6d70*/  SHF.R.S32.HI R3, RZ, 0x3, R4 ;  /* 0x00000003ff037819 */ /* 0x000fe40000011404 */
[----:B------:R-:W-:Y:S02]  /*6d80*/  LOP3.LUT R4, R6, 0x38, R24, 0xf8, !PT ;  /* 0x0000003806047812 */ /* 0x000fe400078ef818 */
[----:B------:R-:W-:Y:S01]  /*6d90*/  SHF.R.U32.HI R5, RZ, 0x3, R5 ;  /* 0x00000003ff057819 */ /* 0x000fe20000011605 */
[----:B------:R-:W-:Y:S01]  /*6da0*/  IMAD R3, R3, 0x1c00, R12 ;  /* 0x00001c0003037824 */ /* 0x000fe200078e020c */
[----:B------:R-:W-:Y:S02]  /*6db0*/  ISETP.GE.AND P0, PT, R24, c[0x0][0x1d4], PT ;  /* 0x0000750018007a0c */ /* 0x000fe40003f06270 */
[----:B------:R-:W-:Y:S02]  /*6dc0*/  LOP3.LUT R4, R4, R5, RZ, 0x3c, !PT ;  /* 0x0000000504047212 */ /* 0x000fe400078e3cff */
[----:B-----5:R-:W-:Y:S02]  /*6dd0*/  @!P1 SHF.R.U64 R8, R56, 0x10, R57 ;  /* 0x0000001038089819 */ /* 0x020fe40000001239 */
[----:B------:R-:W-:Y:S01]  /*6de0*/  @!P1 SHF.R.U64 R5, R20, 0x10, R21 ;  /* 0x0000001014059819 */ /* 0x000fe20000001215 */
[----:B------:R-:W-:Y:S01]  /*6df0*/  IMAD.IADD R3, R3, 0x1, R4 ;  /* 0x0000000103037824 */ /* 0x000fe200078e0204 */
[----:B------:R-:W-:Y:S02]  /*6e00*/  @!P1 SHF.R.U32.HI R9, RZ, 0x10, R57 ;  /* 0x00000010ff099819 */ /* 0x000fe40000011639 */
[----:B------:R-:W-:Y:S01]  /*6e10*/  @!P1 PRMT R10, R25, 0x5432, R5 ;  /* 0x00005432190a9816 */ /* 0x000fe20000000005 */
[----:B------:R-:W-:Y:S01]  /*6e20*/  IMAD.SHL.U32 R3, R3, 0x2, RZ ;  /* 0x0000000203037824 */ /* 0x000fe200078e00ff */
[----:B----4-:R-:W-:Y:S01]  /*6e30*/  @!P1 LOP3.LUT R47, R51, 0xffff0000, RZ, 0xc0, !PT ;  /* 0xffff0000332f9812 */ /* 0x010fe200078ec0ff */
[C---:B------:R-:W-:Y:S01]  /*6e40*/  @!P1 IMAD.U32 R41, R50.reuse, 0x10000, RZ ;  /* 0x0001000032299824 */ /* 0x040fe200078e00ff */
[----:B------:R-:W-:Y:S02]  /*6e50*/  @!P1 LOP3.LUT R43, R50, 0xffff0000, RZ, 0xc0, !PT ;  /* 0xffff0000322b9812 */ /* 0x000fe400078ec0ff */
[----:B------:R2:W3:Y:S01]  /*6e60*/  LDS.128 R16, [R3+0x8100] ;  /* 0x0081000003107984 */ /* 0x0004e20000000c00 */
[----:B------:R-:W-:Y:S02]  /*6e70*/  @!P1 SHF.R.U32.HI R4, RZ, 0x10, R21 ;  /* 0x00000010ff049819 */ /* 0x000fe40000011615 */
[----:B------:R-:W-:Y:S02]  /*6e80*/  @!P1 PRMT R21, R68, 0x5432, R9 ;  /* 0x0000543244159816 */ /* 0x000fe40000000009 */
[--C-:B------:R-:W-:Y:S02]  /*6e90*/  @!P1 SHF.R.U64 R11, R58, 0x10, R59.reuse ;  /* 0x000000103a0b9819 */ /* 0x100fe4000000123b */
[----:B------:R-:W-:Y:S02]  /*6ea0*/  @!P1 SHF.R.U32.HI R15, RZ, 0x10, R59 ;  /* 0x00000010ff0f9819 */ /* 0x000fe4000001163b */
[C---:B------:R-:W-:Y:S01]  /*6eb0*/  @!P1 PRMT R42, R69.reuse, 0x5432, R11 ;  /* 0x00005432452a9816 */ /* 0x040fe2000000000b */
[----:B------:R-:W-:Y:S01]  /*6ec0*/  @!P1 IMAD.U32 R11, R48, 0x10000, RZ ;  /* 0x00010000300b9824 */ /* 0x000fe200078e00ff */
[----:B------:R-:W-:Y:S02]  /*6ed0*/  @!P1 PRMT R40, R69, 0x5410, R15 ;  /* 0x0000541045289816 */ /* 0x000fe4000000000f */
[----:B------:R-:W-:Y:S01]  /*6ee0*/  @!P1 PRMT R9, R25, 0x5410, R4 ;  /* 0x0000541019099816 */ /* 0x000fe20000000004 */
[----:B------:R-:W-:Y:S01]  /*6ef0*/  @!P1 IMAD.U32 R4, R10, 0x10000, RZ ;  /* 0x000100000a049824 */ /* 0x000fe200078e00ff */
[--C-:B------:R-:W-:Y:S02]  /*6f00*/  @!P1 SHF.R.U32.HI R6, RZ, 0x10, R23.reuse ;  /* 0x00000010ff069819 */ /* 0x100fe40000011617 */
[----:B------:R-:W-:Y:S02]  /*6f10*/  @!P1 LOP3.LUT R46, R40, 0xffff0000, RZ, 0xc0, !PT ;  /* 0xffff0000282e9812 */ /* 0x000fe400078ec0ff */
[----:B------:R-:W-:Y:S01]  /*6f20*/  @!P1 PRMT R15, R26, 0x5410, R6 ;  /* 0x000054101a0f9816 */ /* 0x000fe20000000006 */
[----:B------:R-:W-:Y:S01]  /*6f30*/  @!P1 IMAD.U32 R6, R9, 0x10000, RZ ;  /* 0x0001000009069824 */ /* 0x000fe200078e00ff */
[----:B--2---:R-:W-:Y:S01]  /*6f40*/  @!P1 SHF.R.U64 R3, R22, 0x10, R23 ;  /* 0x0000001016039819 */ /* 0x004fe20000001217 */
[----:B------:R-:W-:Y:S01]  /*6f50*/  @!P1 IMAD.U32 R23, R21, 0x10000, RZ ;  /* 0x0001000015179824 */ /* 0x000fe200078e00ff */
[----:B------:R-:W-:Y:S01]  /*6f60*/  @!P1 PRMT R22, R68, 0x5410, R8 ;  /* 0x0000541044169816 */ /* 0x000fe20000000008 */
[----:B------:R-:W-:Y:S01]  /*6f70*/  @!P0 IMAD.WIDE R68, R24, 0x2, R44 ;  /* 0x0000000218448825 */ /* 0x000fe200078e022c */
[----:B------:R-:W-:Y:S02]  /*6f80*/  @!P1 SHF.L.U32 R45, R51, 0x10, RZ ;  /* 0x00000010332d9819 */ /* 0x000fe400000006ff */
[----:B------:R-:W-:Y:S01]  /*6f90*/  @!P1 PRMT R20, R26, 0x5432, R3 ;  /* 0x000054321a149816 */ /* 0x000fe20000000003 */
[----:B------:R-:W-:Y:S02]  /*6fa0*/  @!P1 IMAD.U32 R8, R22, 0x10000, RZ ;  /* 0x0001000016089824 */ /* 0x000fe400078e00ff */
[----:B------:R-:W-:Y:S02]  /*6fb0*/  @!P1 IMAD.U32 R24, R49, 0x10000, RZ ;  /* 0x0001000031189824 */ /* 0x000fe400078e00ff */
[----:B------:R-:W-:Y:S02]  /*6fc0*/  @!P1 IMAD.U32 R44, R40, 0x10000, RZ ;  /* 0x00010000282c9824 */ /* 0x000fe400078e00ff */
[----:B---3--:R-:W-:Y:S01]  /*6fd0*/  @!P1 IMAD.U32 R5, R17, 0x10000, RZ ;  /* 0x0001000011059824 */ /* 0x008fe200078e00ff */
[----:B------:R-:W-:Y:S03]  /*6fe0*/  @!P1 SHF.L.U32 R3, R16, 0x10, RZ ;  /* 0x0000001010039819 */ /* 0x000fe600000006ff */
[----:B------:R-:W-:Y:S02]  /*6ff0*/  @!P1 FMUL.FTZ R26, R5, R23 ;  /* 0x00000017051a9220 */ /* 0x000fe40000410000 */
[C---:B------:R-:W-:Y:S02]  /*7000*/  @!P1 FMUL.FTZ R25, R3.reuse, R8 ;  /* 0x0000000803199220 */ /* 0x040fe40000410000 */
[-C--:B------:R-:W-:Y:S02]  /*7010*/  @!P1 FMUL.FTZ R3, R3, R4.reuse ;  /* 0x0000000403039220 */ /* 0x080fe40000410000 */
[----:B------:R-:W-:Y:S01]  /*7020*/  @!P1 FFMA.FTZ R59, R11, R4, -R25 ;  /* 0x000000040b3b9223 */ /* 0x000fe20000010819 */
[----:B------:R-:W-:Y:S01]  /*7030*/  @!P1 LOP3.LUT R25, R21, 0xffff0000, RZ, 0xc0, !PT ;  /* 0xffff000015199812 */ /* 0x000fe200078ec0ff */
[----:B------:R-:W-:Y:S01]  /*7040*/  @!P1 FFMA.FTZ R3, R8, R11, R3 ;  /* 0x0000000b08039223 */ /* 0x000fe20000010003 */
[----:B------:R-:W-:Y:S01]  /*7050*/  @!P1 LOP3.LUT R8, R16, 0xffff0000, RZ, 0xc0, !PT ;  /* 0xffff000010089812 */ /* 0x000fe200078ec0ff */
[-C--:B------:R-:W-:Y:S01]  /*7060*/  @!P1 FMUL.FTZ R5, R5, R6.reuse ;  /* 0x0000000605059220 */ /* 0x080fe20000410000 */
[----:B------:R-:W-:Y:S01]  /*7070*/  @!P1 LOP3.LUT R21, R22, 0xffff0000, RZ, 0xc0, !PT ;  /* 0xffff000016159812 */ /* 0x000fe200078ec0ff */
[----:B------:R-:W-:Y:S01]  /*7080*/  @!P1 FFMA.FTZ R58, R24, R6, -R26 ;  /* 0x00000006183a9223 */ /* 0x000fe2000001081a */
[----:B------:R-:W-:Y:S02]  /*7090*/  @!P1 LOP3.LUT R6, R17, 0xffff0000, RZ, 0xc0, !PT ;  /* 0xffff000011069812 */ /* 0x000fe400078ec0ff */
[----:B------:R-:W-:Y:S01]  /*70a0*/  @!P1 LOP3.LUT R22, R48, 0xffff0000, RZ, 0xc0, !PT ;  /* 0xffff000030169812 */ /* 0x000fe200078ec0ff */
[----:B------:R-:W-:Y:S01]  /*70b0*/  @!P1 FMUL.FTZ R11, R8, R21 ;  /* 0x00000015080b9220 */ /* 0x000fe20000410000 */
[----:B------:R-:W-:Y:S02]  /*70c0*/  @!P1 LOP3.LUT R26, R49, 0xffff0000, RZ, 0xc0, !PT ;  /* 0xffff0000311a9812 */ /* 0x000fe400078ec0ff */
[----:B------:R-:W-:Y:S02]  /*70d0*/  @!P1 LOP3.LUT R4, R9, 0xffff0000, RZ, 0xc0, !PT ;  /* 0xffff000009049812 */ /* 0x000fe400078ec0ff */
[----:B------:R-:W-:Y:S01]  /*70e0*/  @!P1 LOP3.LUT R9, R10, 0xffff0000, RZ, 0xc0, !PT ;  /* 0xffff00000a099812 */ /* 0x000fe200078ec0ff */
[C---:B------:R-:W-:Y:S02]  /*70f0*/  @!P1 FMUL.FTZ R10, R6.reuse, R25 ;  /* 0x00000019060a9220 */ /* 0x040fe40000410000 */
[-C--:B------:R-:W-:Y:S02]  /*7100*/  @!P1 FMUL.FTZ R6, R6, R4.reuse ;  /* 0x0000000406069220 */ /* 0x080fe40000410000 */
[-C--:B------:R-:W-:Y:S01]  /*7110*/  @!P1 FFMA.FTZ R56, R22, R9.reuse, -R11 ;  /* 0x0000000916389223 */ /* 0x080fe2000001080b */
[C---:B------:R-:W-:Y:S01]  /*7120*/  @!P1 LOP3.LUT R11, R19.reuse, 0xffff0000, RZ, 0xc0, !PT ;  /* 0xffff0000130b9812 */ /* 0x040fe200078ec0ff */
[----:B------:R-:W-:Y:S02]  /*7130*/  @!P1 FFMA.FTZ R57, R26, R4, -R10 ;  /* 0x000000041a399223 */ /* 0x000fe4000001080a */
[----:B------:R-:W-:Y:S02]  /*7140*/  @!P1 IMAD.U32 R10, R19, 0x10000, RZ ;  /* 0x00010000130a9824 */ /* 0x000fe400078e00ff */
[----:B------:R-:W-:Y:S01]  /*7150*/  @!P1 FMUL.FTZ R4, R8, R9 ;  /* 0x0000000908049220 */ /* 0x000fe20000410000 */
[C---:B------:R-:W-:Y:S01]  /*7160*/  @!P1 LOP3.LUT R9, R15.reuse, 0xffff0000, RZ, 0xc0, !PT ;  /* 0xffff00000f099812 */ /* 0x040fe200078ec0ff */
[----:B------:R-:W-:Y:S02]  /*7170*/  @!P1 IMAD.U32 R8, R15, 0x10000, RZ ;  /* 0x000100000f089824 */ /* 0x000fe400078e00ff */
[C---:B------:R-:W-:Y:S02]  /*7180*/  @!P1 FMUL.FTZ R15, R10.reuse, R44 ;  /* 0x0000002c0a0f9220 */ /* 0x040fe40000410000 */
[----:B------:R-:W-:Y:S02]  /*7190*/  @!P1 FMUL.FTZ R40, R11, R46 ;  /* 0x0000002e0b289220 */ /* 0x000fe40000410000 */
[-C--:B------:R-:W-:Y:S02]  /*71a0*/  @!P1 FMUL.FTZ R10, R10, R8.reuse ;  /* 0x000000080a0a9220 */ /* 0x080fe40000410000 */
[----:B------:R-:W-:Y:S01]  /*71b0*/  @!P1 FFMA.FTZ R55, R45, R8, -R15 ;  /* 0x000000082d379223 */ /* 0x000fe2000001080f */
[C---:B------:R-:W-:Y:S01]  /*71c0*/  @!P1 SHF.L.U32 R8, R18.reuse, 0x10, RZ ;  /* 0x0000001012089819 */ /* 0x040fe200000006ff */
[-C--:B------:R-:W-:Y:S01]  /*71d0*/  @!P1 FFMA.FTZ R54, R47, R9.reuse, -R40 ;  /* 0x000000092f369223 */ /* 0x080fe20000010828 */
[----:B------:R-:W-:Y:S01]  /*71e0*/  @!P1 LOP3.LUT R15, R18, 0xffff0000, RZ, 0xc0, !PT ;  /* 0xffff0000120f9812 */ /* 0x000fe200078ec0ff */
[C---:B------:R-:W-:Y:S01]  /*71f0*/  @!P1 IMAD.U32 R40, R42.reuse, 0x10000, RZ ;  /* 0x000100002a289824 */ /* 0x040fe200078e00ff */
[----:B------:R-:W-:Y:S01]  /*7200*/  @!P1 LOP3.LUT R42, R42, 0xffff0000, RZ, 0xc0, !PT ;  /* 0xffff00002a2a9812 */ /* 0x000fe200078ec0ff */
[----:B------:R-:W-:Y:S02]  /*7210*/  @!P1 FMUL.FTZ R11, R11, R9 ;  /* 0x000000090b0b9220 */ /* 0x000fe40000410000 */
[C---:B------:R-:W-:Y:S01]  /*7220*/  @!P1 IMAD.U32 R9, R20.reuse, 0x10000, RZ ;  /* 0x0001000014099824 */ /* 0x040fe200078e00ff */
[----:B------:R-:W-:Y:S01]  /*7230*/  @!P1 LOP3.LUT R20, R20, 0xffff0000, RZ, 0xc0, !PT ;  /* 0xffff000014149812 */ /* 0x000fe200078ec0ff */
[----:B------:R-:W-:Y:S02]  /*7240*/  @!P1 FMUL.FTZ R52, R8, R40 ;  /* 0x0000002808349220 */ /* 0x000fe40000410000 */
[----:B------:R-:W-:Y:S02]  /*7250*/  @!P1 FMUL.FTZ R53, R15, R42 ;  /* 0x0000002a0f359220 */ /* 0x000fe40000410000 */
[----:B------:R-:W-:Y:S01]  /*7260*/  @!P1 FFMA.FTZ R4, R21, R22, R4 ;  /* 0x0000001615049223 */ /* 0x000fe20000010004 */
[----:B------:R-:W-:Y:S01]  /*7270*/  @!P1 F2FP.BF16.PACK_AB R22, R54, R55 ;  /* 0x000000373616923e */ /* 0x000fe200000010ff */
[-C--:B------:R-:W-:Y:S02]  /*7280*/  @!P1 FMUL.FTZ R8, R8, R9.reuse ;  /* 0x0000000908089220 */ /* 0x080fe40000410000 */
[----:B------:R-:W-:Y:S02]  /*7290*/  @!P1 FFMA.FTZ R5, R23, R24, R5 ;  /* 0x0000001817059223 */ /* 0x000fe40000010005 */
[----:B------:R-:W-:Y:S02]  /*72a0*/  @!P1 FFMA.FTZ R52, R41, R9, -R52 ;  /* 0x0000000929349223 */ /* 0x000fe40000010834 */
[-C--:B------:R-:W-:Y:S01]  /*72b0*/  @!P1 FMUL.FTZ R9, R15, R20.reuse ;  /* 0x000000140f099220 */ /* 0x080fe20000410000 */
[----:B------:R-:W-:Y:S01]  /*72c0*/  @!P1 F2FP.BF16.PACK_AB R15, R56, R59 ;  /* 0x0000003b380f923e */ /* 0x000fe200000010ff */
[----:B------:R-:W-:Y:S01]  /*72d0*/  @!P1 FFMA.FTZ R53, R43, R20, -R53 ;  /* 0x000000142b359223 */ /* 0x000fe20000010835 */
[----:B------:R-:W-:Y:S01]  /*72e0*/  @!P1 F2FP.BF16.PACK_AB R20, R57, R58 ;  /* 0x0000003a3914923e */ /* 0x000fe200000010ff */
[----:B------:R-:W-:Y:S02]  /*72f0*/  @!P1 FFMA.FTZ R6, R25, R26, R6 ;  /* 0x0000001a19069223 */ /* 0x000fe40000010006 */
[----:B------:R-:W-:Y:S01]  /*7300*/  @!P1 FFMA.FTZ R8, R40, R41, R8 ;  /* 0x0000002928089223 */ /* 0x000fe20000010008 */
[----:B------:R-:W-:Y:S01]  /*7310*/  @!P1 F2FP.BF16.PACK_AB R21, R53, R52 ;  /* 0x000000343515923e */ /* 0x000fe200000010ff */
[----:B------:R-:W-:Y:S01]  /*7320*/  @!P1 FFMA.FTZ R9, R42, R43, R9 ;  /* 0x0000002b2a099223 */ /* 0x000fe20000010009 */
[----:B------:R-:W-:Y:S01]  /*7330*/  @!P1 F2FP.BF16.PACK_AB R5, R6, R5 ;  /* 0x000000050605923e */ /* 0x000fe200000010ff */
[----:B------:R-:W-:Y:S02]  /*7340*/  @!P1 FFMA.FTZ R10, R44, R45, R10 ;  /* 0x0000002d2c0a9223 */ /* 0x000fe4000001000a */
[----:B------:R-:W-:Y:S02]  /*7350*/  @!P1 FFMA.FTZ R11, R46, R47, R11 ;  /* 0x0000002f2e0b9223 */ /* 0x000fe4000001000b */
[----:B------:R-:W-:Y:S01]  /*7360*/  @!P1 IMAD.MOV.U32 R48, RZ, RZ, R15 ;  /* 0x000000ffff309224 */ /* 0x000fe200078e000f */
[----:B------:R-:W-:Y:S01]  /*7370*/  @!P1 F2FP.BF16.PACK_AB R15, R4, R3 ;  /* 0x00000003040f923e */ /* 0x000fe200000010ff */
[----:B------:R-:W-:Y:S01]  /*7380*/  @!P1 IMAD.MOV.U32 R49, RZ, RZ, R20 ;  /* 0x000000ffff319224 */ /* 0x000fe200078e0014 */
[----:B------:R-:W-:Y:S01]  /*7390*/  @!P1 F2FP.BF16.PACK_AB R4, R9, R8 ;  /* 0x000000080904923e */ /* 0x000fe200000010ff */
[----:B------:R-:W-:Y:S01]  /*73a0*/  @!P1 IMAD.MOV.U32 R50, RZ, RZ, R21 ;  /* 0x000000ffff329224 */ /* 0x000fe200078e0015 */
[----:B------:R-:W-:Y:S01]  /*73b0*/  @!P1 F2FP.BF16.PACK_AB R3, R11, R10 ;  /* 0x0000000a0b03923e */ /* 0x000fe200000010ff */
[----:B------:R-:W-:Y:S01]  /*73c0*/  @!P1 IMAD.MOV.U32 R51, RZ, RZ, R22 ;  /* 0x000000ffff339224 */ /* 0x000fe200078e0016 */
[----:B------:R-:W-:Y:S01]  /*73d0*/  @!P1 MOV R16, R15 ;  /* 0x0000000f00109202 */ /* 0x000fe20000000f00 */
[----:B------:R-:W-:Y:S02]  /*73e0*/  @!P1 IMAD.MOV.U32 R17, RZ, RZ, R5 ;  /* 0x000000ffff119224 */ /* 0x000fe400078e0005 */
[----:B------:R-:W-:Y:S01]  /*73f0*/  @!P1 IMAD.MOV.U32 R18, RZ, RZ, R4 ;  /* 0x000000ffff129224 */ /* 0x000fe200078e0004 */
[----:B------:R2:W-:Y:S01]  /*7400*/  ST.E.128 [R84.64], R48 ;  /* 0x0000003054007985 */ /* 0x0005e2000c101d08 */
[----:B------:R-:W-:Y:S07]  /*7410*/  @!P1 IMAD.MOV.U32 R19, RZ, RZ, R3 ;  /* 0x000000ffff139224 */ /* 0x000fee00078e0003 */
[----:B------:R2:W-:Y:S02]  /*7420*/  @!P0 ST.E.128 [R68.64], R16 ;  /* 0x0000001044008985 */ /* 0x0005e4000c101d08 */
.L_x_371:
[----:B------:R-:W-:Y:S05]  /*7430*/  BSYNC B0 ;  /* 0x0000000000007941 */ /* 0x000fea0003800000 */
.L_x_370:
[----:B------:R4:W1:Y:S01]  /*7440*/  SHFL.IDX PT, R25, R92, 0x2, 0x181f ;  /* 0x00581f005c197f89 */ /* 0x00086200000e0000 */
[----:B------:R-:W-:Y:S01]  /*7450*/  ISETP.GE.OR P0, PT, R168, R91, P6 ;  /* 0x0000005ba800720c */ /* 0x000fe20003706670 */
[----:B------:R-:W-:Y:S02]  /*7460*/  BSSY B0, `(.L_x_372) ;  /* 0x000007f000007945 */ /* 0x000fe40003800000 */
[----:B------:R4:W3:Y:S10]  /*7470*/  SHFL.IDX PT, R24, R93, 0x2, 0x181f ;  /* 0x00581f005d187f89 */ /* 0x0008f400000e0000 */
[----:B------:R-:W-:-:S05]  /*7480*/  @P0 BRA `(.L_x_373) ;  /* 0x000007c000000947 */ /* 0x000fca0003800000 */
[----:B------:R-:W-:Y:S01]  /*7490*/  SEL R3, R83, R75, !P2 ;  /* 0x0000004b53037207 */ /* 0x000fe20005000000 */
[----:B--23--:R-:W2:Y:S01]  /*74a0*/  LDS.128 R44, [R129+0x8100] ;  /* 0x00810000812c7984 */ /* 0x00cea20000000c00 */
[C---:B------:R-:W-:Y:S02]  /*74b0*/  IADD3 R5, R81.reuse, 0x40, RZ ;  /* 0x0000004051057810 */ /* 0x040fe40007ffe0ff */
[----:B------:R-:W-:Y:S02]  /*74c0*/  SHF.R.S32.HI R4, RZ, 0x1f, R3 ;  /* 0x0000001fff047819 */ /* 0x000fe40000011403 */
[----:B------:R-:W-:Y:S01]  /*74d0*/  IADD3 R6, R81, 0x40, RZ ;  /* 0x0000004051067810 */ /* 0x000fe20007ffe0ff */
[----:B------:R-:W-:Y:S01]  /*74e0*/  IMAD.SHL.U32 R5, R5, 0x40, RZ ;  /* 0x0000004005057824 */ /* 0x000fe200078e00ff */
[----:B------:R-:W-:Y:S02]  /*74f0*/  LEA.HI R3, R4, R3, RZ, 0x4 ;  /* 0x0000000304037211 */ /* 0x000fe400078f20ff */
[----:B------:R-:W-:Y:S01]  /*7500*/  LEA R52, P0, R94, R24, 0x1 ;  /* 0x000000185e347211 */ /* 0x000fe200078008ff */
[----:B------:R-:W-:Y:S01]  /*7510*/  IMAD.SHL.U32 R6, R6, 0x40, RZ ;  /* 0x0000004006067824 */ /* 0x000fe200078e00ff */
[----:B------:R-:W-:Y:S02]  /*7520*/  LEA.HI.SX32 R3, R3, R74, 0x1c ;  /* 0x0000004a03037211 */ /* 0x000fe400078fe2ff */
[----:B-1----:R-:W-:Y:S02]  /*7530*/  LEA.HI.X R53, R94, R25, R108, 0x1, P0 ;  /* 0x000000195e357211 */ /* 0x002fe400000f0c6c */
[----:B------:R-:W-:Y:S01]  /*7540*/  SHF.R.S32.HI R4, RZ, 0x1f, R3 ;  /* 0x0000001fff047819 */ /* 0x000fe20000011403 */
[----:B------:R-:W-:Y:S01]  /*7550*/  IMAD.SHL.U32 R23, R3, 0x8, RZ ;  /* 0x0000000803177824 */ /* 0x000fe200078e00ff */
[----:B------:R-:W-:Y:S02]  /*7560*/  LOP3.LUT R6, R6, 0x1c0, RZ, 0xc0, !PT ;  /* 0x000001c006067812 */ /* 0x000fe400078ec0ff */
[----:B------:R-:W-:Y:S02]  /*7570*/  LEA.HI R4, R4, R3, RZ, 0x3 ;  /* 0x0000000304047211 */ /* 0x000fe400078f18ff */
[----:B------:R-:W-:Y:S02]  /*7580*/  LOP3.LUT R5, R5, 0x1c0, RZ, 0xc0, !PT ;  /* 0x000001c005057812 */ /* 0x000fe400078ec0ff */
[----:B------:R-:W-:Y:S02]  /*7590*/  SHF.R.S32.HI R3, RZ, 0x3, R4 ;  /* 0x00000003ff037819 */ /* 0x000fe40000011404 */
[----:B------:R-:W-:Y:S02]  /*75a0*/  SHF.R.U32.HI R5, RZ, 0x3, R5 ;  /* 0x00000003ff057819 */ /* 0x000fe40000011605 */
[----:B------:R-:W-:Y:S01]  /*75b0*/  LOP3.LUT R4, R6, 0x38, R23, 0xf8, !PT ;  /* 0x0000003806047812 */ /* 0x000fe200078ef817 */
[----:B------:R-:W-:Y:S01]  /*75c0*/  IMAD R3, R3, 0x1c00, R13 ;  /* 0x00001c0003037824 */ /* 0x000fe200078e020d */
[----:B------:R-:W-:Y:S02]  /*75d0*/  ISETP.GE.AND P0, PT, R23, c[0x0][0x1d4], PT ;  /* 0x0000750017007a0c */ /* 0x000fe40003f06270 */
[----:B------:R-:W-:Y:S02]  /*75e0*/  LOP3.LUT R4, R4, R5, RZ, 0x3c, !PT ;  /* 0x0000000504047212 */ /* 0x000fe400078e3cff */
[----:B------:R-:W-:Y:S02]  /*75f0*/  @!P1 SHF.R.U64 R5, R30, 0x10, R31 ;  /* 0x000000101e059819 */ /* 0x000fe4000000121f */
[----:B-----5:R-:W-:Y:S01]  /*7600*/  @!P1 SHF.R.U32.HI R11, RZ, 0x10, R63 ;  /* 0x00000010ff0b9819 */ /* 0x020fe2000001163f */
[----:B------:R-:W-:Y:S01]  /*7610*/  IMAD.IADD R3, R3, 0x1, R4 ;  /* 0x0000000103037824 */ /* 0x000fe200078e0204 */
[----:B------:R-:W-:Y:S02]  /*7620*/  @!P1 SHF.R.U64 R8, R60, 0x10, R61 ;  /* 0x000000103c089819 */ /* 0x000fe4000000123d */
[----:B------:R-:W-:Y:S01]  /*7630*/  @!P1 SHF.R.U64 R20, R62, 0x10, R63 ;  /* 0x000000103e149819 */ /* 0x000fe2000000123f */
[----:B------:R-:W-:Y:S01]  /*7640*/  IMAD.SHL.U32 R3, R3, 0x2, RZ ;  /* 0x0000000203037824 */ /* 0x000fe200078e00ff */
[----:B--2---:R-:W-:Y:S01]  /*7650*/  @!P1 LOP3.LUT R41, R47, 0xffff0000, RZ, 0xc0, !PT ;  /* 0xffff00002f299812 */ /* 0x004fe200078ec0ff */
[----:B------:R-:W-:Y:S01]  /*7660*/  @!P0 IMAD.WIDE R56, R23, 0x2, R24 ;  /* 0x0000000217388825 */ /* 0x000fe200078e0218 */
[----:B------:R-:W-:Y:S02]  /*7670*/  @!P1 LOP3.LUT R30, R46, 0xffff0000, RZ, 0xc0, !PT ;  /* 0xffff00002e1e9812 */ /* 0x000fe400078ec0ff */
[----:B------:R1:W2:Y:S01]  /*7680*/  LDS.128 R16, [R3+0x8100] ;  /* 0x0081000003107984 */ /* 0x0002a20000000c00 */
[----:B------:R-:W-:Y:S01]  /*7690*/  @!P1 IMAD.U32 R24, R45, 0x10000, RZ ;  /* 0x000100002d189824 */ /* 0x000fe200078e00ff */
[----:B------:R-:W-:Y:S02]  /*76a0*/  @!P1 PRMT R22, R70, 0x5410, R8 ;  /* 0x0000541046169816 */ /* 0x000fe40000000008 */
[----:B------:R-:W-:Y:S02]  /*76b0*/  @!P1 SHF.R.U32.HI R6, RZ, 0x10, R31 ;  /* 0x00000010ff069819 */ /* 0x000fe4000001161f */
[----:B------:R-:W-:Y:S01]  /*76c0*/  @!P1 SHF.R.U32.HI R9, RZ, 0x10, R61 ;  /* 0x00000010ff099819 */ /* 0x000fe2000001163d */
[----:B------:R-:W-:Y:S01]  /*76d0*/  @!P1 IMAD.U32 R8, R22, 0x10000, RZ ;  /* 0x0001000016089824 */ /* 0x000fe200078e00ff */
[----:B------:R-:W-:Y:S02]  /*76e0*/  @!P1 PRMT R15, R36, 0x5410, R6 ;  /* 0x00005410240f9816 */ /* 0x000fe40000000006 */
[----:B------:R-:W-:Y:S02]  /*76f0*/  @!P1 PRMT R21, R70, 0x5432, R9 ;  /* 0x0000543246159816 */ /* 0x000fe40000000009 */
[--C-:B------:R-:W-:Y:S03]  /*7700*/  @!P1 SHF.R.U32.HI R4, RZ, 0x10, R29.reuse ;  /* 0x00000010ff049819 */ /* 0x100fe6000001161d */
[----:B------:R-:W-:Y:S01]  /*7710*/  @!P1 IMAD.U32 R23, R21, 0x10000, RZ ;  /* 0x0001000015179824 */ /* 0x000fe200078e00ff */
[----:B------:R-:W-:Y:S05]  /*7720*/  @!P1 PRMT R9, R27, 0x5410, R4 ;  /* 0x000054101b099816 */ /* 0x000fea0000000004 */
[----:B------:R-:W-:Y:S01]  /*7730*/  @!P1 IMAD.U32 R6, R9, 0x10000, RZ ;  /* 0x0001000009069824 */ /* 0x000fe200078e00ff */
[----:B-1----:R-:W-:Y:S01]  /*7740*/  @!P1 SHF.R.U64 R3, R28, 0x10, R29 ;  /* 0x000000101c039819 */ /* 0x002fe2000000121d */
[----:B------:R-:W-:Y:S01]  /*7750*/  @!P1 IMAD.U32 R28, R46, 0x10000, RZ ;  /* 0x000100002e1c9824 */ /* 0x000fe200078e00ff */
[----:B------:R-:W-:Y:S02]  /*7760*/  @!P1 PRMT R29, R71, 0x5432, R20 ;  /* 0x00005432471d9816 */ /* 0x000fe40000000014 */
[----:B------:R-:W-:Y:S02]  /*7770*/  @!P1 PRMT R10, R27, 0x5432, R3 ;  /* 0x000054321b0a9816 */ /* 0x000fe40000000003 */
[----:B------:R-:W-:Y:S02]  /*7780*/  @!P1 PRMT R20, R36, 0x5432, R5 ;  /* 0x0000543224149816 */ /* 0x000fe40000000005 */
[----:B------:R-:W-:Y:S01]  /*7790*/  @!P1 SHF.L.U32 R36, R47, 0x10, RZ ;  /* 0x000000102f249819 */ /* 0x000fe200000006ff */
[----:B------:R-:W-:Y:S01]  /*77a0*/  @!P1 IMAD.U32 R4, R10, 0x10000, RZ ;  /* 0x000100000a049824 */ /* 0x000fe200078e00ff */
[----:B------:R-:W-:Y:S01]  /*77b0*/  @!P1 PRMT R27, R71, 0x5410, R11 ;  /* 0x00005410471b9816 */ /* 0x000fe2000000000b */
[----:B------:R-:W-:Y:S03]  /*77c0*/  @!P1 IMAD.U32 R11, R44, 0x10000, RZ ;  /* 0x000100002c0b9824 */ /* 0x000fe600078e00ff */
[C---:B------:R-:W-:Y:S01]  /*77d0*/  @!P1 LOP3.LUT R40, R27.reuse, 0xffff0000, RZ, 0xc0, !PT ;  /* 0xffff00001b289812 */ /* 0x040fe200078ec0ff */
[----:B------:R-:W-:Y:S02]  /*77e0*/  @!P1 IMAD.U32 R31, R27, 0x10000, RZ ;  /* 0x000100001b1f9824 */ /* 0x000fe400078e00ff */
[----:B--2---:R-:W-:Y:S01]  /*77f0*/  @!P1 IMAD.U32 R5, R17, 0x10000, RZ ;  /* 0x0001000011059824 */ /* 0x004fe200078e00ff */
        /* <DEDUP_REMOVED lines=69> */
.L_x_373:
[----:B------:R-:W-:Y:S05]  /*7c50*/  BSYNC B0 ;  /* 0x0000000000007941 */ /* 0x000fea0003800000 */
.L_x_372:
[----:B-12---:R1:W2:Y:S01]  /*7c60*/  SHFL.IDX PT, R45, R92, 0x3, 0x181f ;  /* 0x00781f005c2d7f89 */ /* 0x0062a200000e0000 */
[----:B------:R-:W-:Y:S03]  /*7c70*/  ISETP.GE.OR P0, PT, R167, R91, P6 ;  /* 0x0000005ba700720c */ /* 0x000fe60003706670 */
[----:B---3--:R1:W3:Y:S10]  /*7c80*/  SHFL.IDX PT, R44, R93, 0x3, 0x181f ;  /* 0x00781f005d2c7f89 */ /* 0x0082f400000e0000 */
[----:B------:R-:W-:-:S05]  /*7c90*/  @P0 BRA `(.L_x_365) ;  /* 0x00000c1000000947 */ /* 0x000fca0003800000 */
[----:B------:R-:W-:Y:S01]  /*7ca0*/  SEL R3, R83, R75, !P2 ;  /* 0x0000004b53037207 */ /* 0x000fe20005000000 */
[----:B-----5:R-:W1:Y:S01]  /*7cb0*/  LDS.128 R40, [R128+0x8100] ;  /* 0x0081000080287984 */ /* 0x020e620000000c00 */
        /* <DEDUP_REMOVED lines=18> */
[--C-:B------:R-:W-:Y:S02]  /*7de0*/  @!P1 SHF.R.U32.HI R8, RZ, 0x10, R35.reuse ;  /* 0x00000010ff089819 */ /* 0x100fe40000011623 */
[----:B------:R-:W-:Y:S02]  /*7df0*/  LOP3.LUT R4, R4, R5, RZ, 0x3c, !PT ;  /* 0x0000000504047212 */ /* 0x000fe400078e3cff */
[----:B------:R-:W-:Y:S02]  /*7e00*/  @!P1 SHF.R.U64 R5, R34, 0x10, R35 ;  /* 0x0000001022059819 */ /* 0x000fe40000001223 */
[--C-:B------:R-:W-:Y:S01]  /*7e10*/  @!P1 SHF.R.U32.HI R6, RZ, 0x10, R65.reuse ;  /* 0x00000010ff069819 */ /* 0x100fe20000011641 */
[----:B------:R-:W-:Y:S01]  /*7e20*/  IMAD.IADD R3, R3, 0x1, R4 ;  /* 0x0000000103037824 */ /* 0x000fe200078e0204 */
[----:B------:R-:W-:Y:S02]  /*7e30*/  @!P1 SHF.R.U64 R10, R64, 0x10, R65 ;  /* 0x00000010400a9819 */ /* 0x000fe40000001241 */
[----:B------:R-:W-:Y:S01]  /*7e40*/  @!P1 SHF.R.U64 R4, R32, 0x10, R33 ;  /* 0x0000001020049819 */ /* 0x000fe20000001221 */
[----:B------:R-:W-:Y:S01]  /*7e50*/  IMAD.SHL.U32 R3, R3, 0x2, RZ ;  /* 0x0000000203037824 */ /* 0x000fe200078e00ff */
[C---:B-1----:R-:W-:Y:S01]  /*7e60*/  @!P1 LOP3.LUT R29, R41.reuse, 0xffff0000, RZ, 0xc0, !PT ;  /* 0xffff0000291d9812 */ /* 0x042fe200078ec0ff */
[----:B------:R-:W-:Y:S01]  /*7e70*/  @!P1 IMAD.U32 R27, R41, 0x10000, RZ ;  /* 0x00010000291b9824 */ /* 0x000fe200078e00ff */
[----:B------:R-:W-:Y:S01]  /*7e80*/  @!P1 PRMT R9, R72, 0x5410, R6 ;  /* 0x0000541048099816 */ /* 0x000fe20000000006 */
[----:B------:R-:W-:Y:S01]  /*7e90*/  @!P1 IMAD.U32 R23, R40, 0x10000, RZ ;  /* 0x0001000028179824 */ /* 0x000fe200078e00ff */
[----:B------:R1:W2:Y:S01]  /*7ea0*/  LDS.128 R16, [R3+0x8100] ;  /* 0x0081000003107984 */ /* 0x0002a20000000c00 */
[----:B------:R-:W-:Y:S01]  /*7eb0*/  @!P1 IMAD.U32 R31, R42, 0x10000, RZ ;  /* 0x000100002a1f9824 */ /* 0x000fe200078e00ff */
[----:B------:R-:W-:Y:S01]  /*7ec0*/  @!P1 PRMT R15, R72, 0x5432, R10 ;  /* 0x00005432480f9816 */ /* 0x000fe2000000000a */
[----:B------:R-:W-:Y:S01]  /*7ed0*/  @!P1 IMAD.U32 R26, R9, 0x10000, RZ ;  /* 0x00010000091a9824 */ /* 0x000fe200078e00ff */
[----:B------:R-:W-:Y:S01]  /*7ee0*/  @!P1 PRMT R10, R37, 0x5432, R4 ;  /* 0x00005432250a9816 */ /* 0x000fe20000000004 */
[----:B------:R-:W-:Y:S01]  /*7ef0*/  @!P1 IMAD.U32 R35, R43, 0x10000, RZ ;  /* 0x000100002b239824 */ /* 0x000fe200078e00ff */
[----:B------:R-:W-:Y:S02]  /*7f00*/  @!P1 LOP3.LUT R28, R9, 0xffff0000, RZ, 0xc0, !PT ;  /* 0xffff0000091c9812 */ /* 0x000fe400078ec0ff */
[----:B------:R-:W-:Y:S01]  /*7f10*/  @!P1 PRMT R20, R38, 0x5432, R8 ;  /* 0x0000543226149816 */ /* 0x000fe20000000008 */
[----:B------:R-:W-:Y:S01]  /*7f20*/  @!P1 IMAD.U32 R8, R10, 0x10000, RZ ;  /* 0x000100000a089824 */ /* 0x000fe200078e00ff */
[--C-:B------:R-:W-:Y:S02]  /*7f30*/  @!P1 SHF.R.U64 R11, R66, 0x10, R67.reuse ;  /* 0x00000010420b9819 */ /* 0x100fe40000001243 */
[----:B------:R-:W-:Y:S02]  /*7f40*/  @!P1 SHF.R.U32.HI R21, RZ, 0x10, R67 ;  /* 0x00000010ff159819 */ /* 0x000fe40000011643 */
[C---:B------:R-:W-:Y:S02]  /*7f50*/  @!P1 PRMT R32, R73.reuse, 0x5410, R11 ;  /* 0x0000541049209816 */ /* 0x040fe4000000000b */
[----:B------:R-:W-:Y:S02]  /*7f60*/  @!P1 PRMT R11, R38, 0x5410, R5 ;  /* 0x00005410260b9816 */ /* 0x000fe40000000005 */
[C---:B------:R-:W-:Y:S02]  /*7f70*/  @!P1 SHF.L.U32 R30, R32.reuse, 0x10, RZ ;  /* 0x00000010201e9819 */ /* 0x040fe400000006ff */
[----:B------:R-:W-:Y:S02]  /*7f80*/  @!P1 LOP3.LUT R32, R32, 0xffff0000, RZ, 0xc0, !PT ;  /* 0xffff000020209812 */ /* 0x000fe400078ec0ff */
[----:B------:R-:W-:Y:S02]  /*7f90*/  @!P1 PRMT R21, R73, 0x5432, R21 ;  /* 0x0000543249159816 */ /* 0x000fe40000000015 */
[----:B-1----:R-:W-:Y:S02]  /*7fa0*/  @!P1 SHF.R.U32.HI R3, RZ, 0x10, R33 ;  /* 0x00000010ff039819 */ /* 0x002fe40000011621 */
[C---:B------:R-:W-:Y:S01]  /*7fb0*/  @!P1 LOP3.LUT R36, R21.reuse, 0xffff0000, RZ, 0xc0, !PT ;  /* 0xffff000015249812 */ /* 0x040fe200078ec0ff */
[----:B------:R-:W-:Y:S01]  /*7fc0*/  @!P1 IMAD.U32 R34, R21, 0x10000, RZ ;  /* 0x0001000015229824 */ /* 0x000fe200078e00ff */
[----:B------:R-:W-:Y:S02]  /*7fd0*/  @!P1 PRMT R6, R37, 0x5410, R3 ;  /* 0x0000541025069816 */ /* 0x000fe40000000003 */
[----:B------:R-:W-:Y:S02]  /*7fe0*/  @!P1 LOP3.LUT R37, R43, 0xffff0000, RZ, 0xc0, !PT ;  /* 0xffff00002b259812 */ /* 0x000fe400078ec0ff */
[----:B------:R-:W-:Y:S02]  /*7ff0*/  @!P1 SHF.L.U32 R4, R6, 0x10, RZ ;  /* 0x0000001006049819 */ /* 0x000fe400000006ff */
[----:B------:R-:W-:Y:S01]  /*8000*/  ISETP.GE.AND P0, PT, R48, c[0x0][0x1d4], PT ;  /* 0x0000750030007a0c */ /* 0x000fe20003f06270 */
[----:B--2---:R-:W-:Y:S01]  /*8010*/  @!P1 IMAD.U32 R3, R17, 0x10000, RZ ;  /* 0x0001000011039824 */ /* 0x004fe200078e00ff */
[----:B------:R-:W-:Y:S01]  /*8020*/  @!P1 LOP3.LUT R21, R19, 0xffff0000, RZ, 0xc0, !PT ;  /* 0xffff000013159812 */ /* 0x000fe200078ec0ff */
[----:B------:R-:W-:Y:S02]  /*8030*/  @!P1 IMAD.U32 R9, R16, 0x10000, RZ ;  /* 0x0001000010099824 */ /* 0x000fe400078e00ff */
[C---:B------:R-:W-:Y:S02]  /*8040*/  @!P1 FMUL.FTZ R22, R3.reuse, R26 ;  /* 0x0000001a03169220 */ /* 0x040fe40000410000 */
[-C--:B------:R-:W-:Y:S01]  /*8050*/  @!P1 FMUL.FTZ R5, R3, R4.reuse ;  /* 0x0000000403059220 */ /* 0x080fe20000410000 */
[----:B------:R-:W-:Y:S01]  /*8060*/  @!P1 LOP3.LUT R3, R17, 0xffff0000, RZ, 0xc0, !PT ;  /* 0xffff000011039812 */ /* 0x000fe200078ec0ff */
[----:B------:R-:W-:Y:S01]  /*8070*/  @!P1 FFMA.FTZ R56, R27, R4, -R22 ;  /* 0x000000041b389223 */ /* 0x000fe20000010816 */
[----:B------:R-:W-:Y:S01]  /*8080*/  @!P1 LOP3.LUT R4, R6, 0xffff0000, RZ, 0xc0, !PT ;  /* 0xffff000006049812 */ /* 0x000fe200078ec0ff */
[----:B------:R-:W-:Y:S02]  /*8090*/  @!P1 IMAD.U32 R22, R15, 0x10000, RZ ;  /* 0x000100000f169824 */ /* 0x000fe400078e00ff */
[----:B------:R-:W-:Y:S02]  /*80a0*/  @!P1 FMUL.FTZ R24, R3, R28 ;  /* 0x0000001c03189220 */ /* 0x000fe40000410000 */
[----:B------:R-:W-:Y:S02]  /*80b0*/  @!P1 FMUL.FTZ R25, R9, R22 ;  /* 0x0000001609199220 */ /* 0x000fe40000410000 */
[-C--:B------:R-:W-:Y:S02]  /*80c0*/  @!P1 FMUL.FTZ R6, R3, R4.reuse ;  /* 0x0000000403069220 */ /* 0x080fe40000410000 */
[----:B------:R-:W-:Y:S01]  /*80d0*/  @!P1 FFMA.FTZ R55, R29, R4, -R24 ;  /* 0x000000041d379223 */ /* 0x000fe20000010818 */
[----:B------:R-:W-:Y:S01]  /*80e0*/  @!P1 LOP3.LUT R24, R15, 0xffff0000, RZ, 0xc0, !PT ;  /* 0xffff00000f189812 */ /* 0x000fe200078ec0ff */
[-C--:B------:R-:W-:Y:S01]  /*80f0*/  @!P1 FMUL.FTZ R3, R9, R8.reuse ;  /* 0x0000000809039220 */ /* 0x080fe20000410000 */
[----:B------:R-:W-:Y:S01]  /*8100*/  @!P1 LOP3.LUT R4, R16, 0xffff0000, RZ, 0xc0, !PT ;  /* 0xffff000010049812 */ /* 0x000fe200078ec0ff */
[----:B------:R-:W-:Y:S01]  /*8110*/  @!P1 FFMA.FTZ R54, R23, R8, -R25 ;  /* 0x0000000817369223 */ /* 0x000fe20000010819 */
[----:B------:R-:W-:Y:S01]  /*8120*/  @!P1 LOP3.LUT R25, R40, 0xffff0000, RZ, 0xc0, !PT ;  /* 0xffff000028199812 */ /* 0x000fe200078ec0ff */
[----:B------:R-:W-:Y:S01]  /*8130*/  @!P1 IMAD.U32 R9, R18, 0x10000, RZ ;  /* 0x0001000012099824 */ /* 0x000fe200078e00ff */
[----:B------:R-:W-:Y:S01]  /*8140*/  @!P1 LOP3.LUT R8, R10, 0xffff0000, RZ, 0xc0, !PT ;  /* 0xffff00000a089812 */ /* 0x000fe200078ec0ff */
[C---:B------:R-:W-:Y:S01]  /*8150*/  @!P1 IMAD.U32 R10, R11.reuse, 0x10000, RZ ;  /* 0x000100000b0a9824 */ /* 0x040fe200078e00ff */
[----:B------:R-:W-:Y:S01]  /*8160*/  @!P1 LOP3.LUT R11, R11, 0xffff0000, RZ, 0xc0, !PT ;  /* 0xffff00000b0b9812 */ /* 0x000fe200078ec0ff */
[C---:B------:R-:W-:Y:S02]  /*8170*/  @!P1 FMUL.FTZ R15, R4.reuse, R24 ;  /* 0x00000018040f9220 */ /* 0x040fe40000410000 */
[----:B------:R-:W-:Y:S02]  /*8180*/  @!P1 FMUL.FTZ R33, R9, R30 ;  /* 0x0000001e09219220 */ /* 0x000fe40000410000 */
[-C--:B------:R-:W-:Y:S02]  /*8190*/  @!P1 FMUL.FTZ R4, R4, R8.reuse ;  /* 0x0000000804049220 */ /* 0x080fe40000410000 */
[----:B------:R-:W-:Y:S01]  /*81a0*/  @!P1 FFMA.FTZ R51, R25, R8, -R15 ;  /* 0x0000000819339223 */ /* 0x000fe2000001080f */
[----:B------:R-:W-:Y:S01]  /*81b0*/  @!P1 SHF.L.U32 R15, R19, 0x10, RZ ;  /* 0x00000010130f9819 */ /* 0x000fe200000006ff */
[-C--:B------:R-:W-:Y:S01]  /*81c0*/  @!P1 FMUL.FTZ R8, R9, R10.reuse ;  /* 0x0000000a09089220 */ /* 0x080fe20000410000 */
[----:B------:R-:W-:Y:S01]  /*81d0*/  @!P1 LOP3.LUT R9, R18, 0xffff0000, RZ, 0xc0, !PT ;  /* 0xffff000012099812 */ /* 0x000fe200078ec0ff */
[----:B------:R-:W-:Y:S01]  /*81e0*/  @!P1 FFMA.FTZ R50, R31, R10, -R33 ;  /* 0x0000000a1f329223 */ /* 0x000fe20000010821 */
[----:B------:R-:W-:Y:S01]  /*81f0*/  @!P1 LOP3.LUT R33, R42, 0xffff0000, RZ, 0xc0, !PT ;  /* 0xffff00002a219812 */ /* 0x000fe200078ec0ff */
[C---:B------:R-:W-:Y:S01]  /*8200*/  @!P1 IMAD.U32 R10, R20.reuse, 0x10000, RZ ;  /* 0x00010000140a9824 */ /* 0x040fe200078e00ff */
[----:B------:R-:W-:Y:S01]  /*8210*/  @!P1 LOP3.LUT R20, R20, 0xffff0000, RZ, 0xc0, !PT ;  /* 0xffff000014149812 */ /* 0x000fe200078ec0ff */
[----:B------:R-:W-:Y:S02]  /*8220*/  @!P1 FMUL.FTZ R46, R15, R34 ;  /* 0x000000220f2e9220 */ /* 0x000fe40000410000 */
[----:B------:R-:W-:Y:S02]  /*8230*/  @!P1 FMUL.FTZ R38, R21, R36 ;  /* 0x0000002415269220 */ /* 0x000fe40000410000 */
[C---:B------:R-:W-:Y:S02]  /*8240*/  @!P1 FMUL.FTZ R47, R9.reuse, R32 ;  /* 0x00000020092f9220 */ /* 0x040fe40000410000 */
[-C--:B------:R-:W-:Y:S02]  /*8250*/  @!P1 FMUL.FTZ R9, R9, R11.reuse ;  /* 0x0000000b09099220 */ /* 0x080fe40000410000 */
[----:B------:R-:W-:Y:S01]  /*8260*/  @!P1 FFMA.FTZ R49, R35, R10, -R46 ;  /* 0x0000000a23319223 */ /* 0x000fe2000001082e */
[----:B------:R-:W-:Y:S01]  /*8270*/  @!P1 F2FP.BF16.PACK_AB R46, R51, R54 ;  /* 0x00000036332e923e */ /* 0x000fe200000010ff */
[----:B------:R-:W-:Y:S02]  /*8280*/  @!P1 FFMA.FTZ R38, R37, R20, -R38 ;  /* 0x0000001425269223 */ /* 0x000fe40000010826 */
[----:B------:R-:W-:Y:S01]  /*8290*/  @!P1 FFMA.FTZ R11, R33, R11, -R47 ;  /* 0x0000000b210b9223 */ /* 0x000fe2000001082f */
[----:B------:R-:W-:Y:S01]  /*82a0*/  @!P1 F2FP.BF16.PACK_AB R47, R55, R56 ;  /* 0x00000038372f923e */ /* 0x000fe200000010ff */
[----:B------:R-:W-:Y:S01]  /*82b0*/  @!P1 FMUL.FTZ R10, R15, R10 ;  /* 0x0000000a0f0a9220 */ /* 0x000fe20000410000 */
[----:B------:R-:W-:Y:S01]  /*82c0*/  @!P1 F2FP.BF16.PACK_AB R38, R38, R49 ;  /* 0x000000312626923e */ /* 0x000fe200000010ff */
[----:B------:R-:W-:Y:S01]  /*82d0*/  @!P1 IMAD.MOV.U32 R40, RZ, RZ, R46 ;  /* 0x000000ffff289224 */ /* 0x000fe200078e002e */
[----:B------:R-:W-:Y:S01]  /*82e0*/  @!P1 F2FP.BF16.PACK_AB R15, R11, R50 ;  /* 0x000000320b0f923e */ /* 0x000fe200000010ff */
[----:B------:R-:W-:Y:S02]  /*82f0*/  @!P1 IMAD.MOV.U32 R41, RZ, RZ, R47 ;  /* 0x000000ffff299224 */ /* 0x000fe400078e002f */
[----:B------:R-:W-:Y:S02]  /*8300*/  @!P1 IMAD.MOV.U32 R43, RZ, RZ, R38 ;  /* 0x000000ffff2b9224 */ /* 0x000fe400078e0026 */
[----:B------:R-:W-:Y:S02]  /*8310*/  @!P1 IMAD.MOV.U32 R42, RZ, RZ, R15 ;  /* 0x000000ffff2a9224 */ /* 0x000fe400078e000f */
[----:B------:R-:W-:Y:S02]  /*8320*/  @!P1 FFMA.FTZ R3, R22, R23, R3 ;  /* 0x0000001716039223 */ /* 0x000fe40000010003 */
[----:B------:R-:W-:Y:S01]  /*8330*/  @!P1 FFMA.FTZ R4, R24, R25, R4 ;  /* 0x0000001918049223 */ /* 0x000fe20000010004 */
[----:B------:R1:W-:Y:S01]  /*8340*/  ST.E.128 [R52.64], R40 ;  /* 0x0000002834007985 */ /* 0x0003e2000c101d08 */
[----:B------:R-:W-:Y:S02]  /*8350*/  @!P1 FFMA.FTZ R5, R26, R27, R5 ;  /* 0x0000001b1a059223 */ /* 0x000fe40000010005 */
[----:B------:R-:W-:Y:S01]  /*8360*/  @!P1 FFMA.FTZ R6, R28, R29, R6 ;  /* 0x0000001d1c069223 */ /* 0x000fe20000010006 */
[----:B------:R-:W-:Y:S01]  /*8370*/  @!P1 F2FP.BF16.PACK_AB R15, R4, R3 ;  /* 0x00000003040f923e */ /* 0x000fe200000010ff */
[----:B------:R-:W-:Y:S02]  /*8380*/  @!P1 FFMA.FTZ R8, R30, R31, R8 ;  /* 0x0000001f1e089223 */ /* 0x000fe40000010008 */
[----:B------:R-:W-:Y:S01]  /*8390*/  @!P1 FMUL.FTZ R11, R21, R20 ;  /* 0x00000014150b9220 */ /* 0x000fe20000410000 */
[----:B------:R-:W-:Y:S01]  /*83a0*/  @!P1 F2FP.BF16.PACK_AB R5, R6, R5 ;  /* 0x000000050605923e */ /* 0x000fe200000010ff */
[----:B------:R-:W-:Y:S01]  /*83b0*/  @!P1 FFMA.FTZ R9, R32, R33, R9 ;  /* 0x0000002120099223 */ /* 0x000fe20000010009 */
[----:B------:R-:W-:Y:S01]  /*83c0*/  @!P1 MOV R16, R15 ;  /* 0x0000000f00109202 */ /* 0x000fe20000000f00 */
[----:B------:R-:W-:Y:S02]  /*83d0*/  @!P1 FFMA.FTZ R10, R34, R35, R10 ;  /* 0x00000023220a9223 */ /* 0x000fe4000001000a */
[----:B------:R-:W-:Y:S01]  /*83e0*/  @!P1 FFMA.FTZ R11, R36, R37, R11 ;  /* 0x00000025240b9223 */ /* 0x000fe2000001000b */
[----:B------:R-:W-:Y:S01]  /*83f0*/  @!P1 F2FP.BF16.PACK_AB R4, R9, R8 ;  /* 0x000000080904923e */ /* 0x000fe200000010ff */
[----:B------:R-:W-:Y:S03]  /*8400*/  @!P1 IMAD.MOV.U32 R17, RZ, RZ, R5 ;  /* 0x000000ffff119224 */ /* 0x000fe600078e0005 */
[----:B------:R-:W-:Y:S01]  /*8410*/  @!P1 F2FP.BF16.PACK_AB R3, R11, R10 ;  /* 0x0000000a0b03923e */ /* 0x000fe200000010ff */
[----:B------:R-:W-:Y:S04]  /*8420*/  @!P1 IMAD.MOV.U32 R18, RZ, RZ, R4 ;  /* 0x000000ffff129224 */ /* 0x000fe800078e0004 */
[----:B------:R-:W-:Y:S01]  /*8430*/  @!P1 IMAD.MOV.U32 R19, RZ, RZ, R3 ;  /* 0x000000ffff139224 */ /* 0x000fe200078e0003 */
[----:B------:R-:W-:-:S05]  /*8440*/  @P0 BRA `(.L_x_365) ;  /* 0x0000046000000947 */ /* 0x000fca0003800000 */
[C---:B------:R-:W-:Y:S04]  /*8450*/  LEA R4, P0, R48.reuse, R44, 0x1 ;  /* 0x0000002c30047211 */ /* 0x040fe800078008ff */
[----:B------:R-:W-:Y:S05]  /*8460*/  LEA.HI.X.SX32 R5, R48, R45, 0x1, P0 ;  /* 0x0000002d30057211 */ /* 0x000fea00000f0eff */
[----:B------:R2:W-:Y:S01]  /*8470*/  ST.E.128 [R4.64], R16 ;  /* 0x0000001004007985 */ /* 0x0005e2000c101d08 */
[----:B------:R-:W-:-:S05]  /*8480*/  BRA `(.L_x_365) ;  /* 0x0000042000007947 */ /* 0x000fca0003800000 */
.L_x_343:
[----:B------:R1:W2:Y:S01]  /*8490*/  SHFL.IDX PT, R5, R92, RZ, 0x181f ;  /* 0x00181fff5c057589 */ /* 0x0002a200000e0000 */
[----:B------:R-:W-:Y:S01]  /*84a0*/  IMAD R3, R39, -0x70, R2 ;  /* 0xffffff9027037824 */ /* 0x000fe200078e0202 */
[----:B------:R-:W-:Y:S02]  /*84b0*/  BSSY B0, `(.L_x_374) ;  /* 0x0000011000007945 */ /* 0x000fe40003800000 */
[----:B------:R1:W3:Y:S02]  /*84c0*/  SHFL.IDX PT, R4, R93, RZ, 0x181f ;  /* 0x00181fff5d047589 */ /* 0x0002e400000e0000 */
[----:B------:R-:W-:Y:S04]  /*84d0*/  IMNMX R91, R3, 0x70, PT ;  /* 0x00000070035b7817 */ /* 0x000fe80003800200 */
[----:B------:R-:W-:Y:S04]  /*84e0*/  IADD3 R3, -R81, R91, RZ ;  /* 0x0000005b51037210 */ /* 0x000fe80007ffe1ff */
[----:B------:R-:W-:Y:S11]  /*84f0*/  ISETP.GE.AND P0, PT, R3, 0x1, PT ;  /* 0x000000010300780c */ /* 0x000ff60003f06270 */
[----:B------:R-:W-:Y:S02]  /*8500*/  @!UPT UIADD3 URZ, URZ, URZ, URZ ;  /* 0x0000003f3f3ff290 */ /* 0x000fe4000fffe03f */
[----:B------:R-:W-:-:S05]  /*8510*/  @!P0 BRA `(.L_x_375) ;  /* 0x000000a000008947 */ /* 0x000fca0003800000 */
[----:B-12---:R-:W1:Y:S01]  /*8520*/  @!P6 LDS.128 R16, [R213+0x8100] ;  /* 0x00810000d510e984 */ /* 0x006e620000000c00 */
[CC--:B---3--:R-:W-:Y:S04]  /*8530*/  @!P6 LEA R8, P0, R76.reuse, R4.reuse, 0x1 ;  /* 0x000000044c08e211 */ /* 0x0c8fe800078008ff */
[-C--:B------:R-:W-:Y:S02]  /*8540*/  @!P6 LEA.HI.X R9, R76, R5.reuse, R77, 0x1, P0 ;  /* 0x000000054c09e211 */ /* 0x080fe400000f0c4d */
[C---:B------:R-:W-:Y:S11]  /*8550*/  ISETP.GE.AND P0, PT, R212.reuse, c[0x0][0x1d4], PT ;  /* 0x00007500d4007a0c */ /* 0x040ff60003f06270 */
[----:B------:R-:W-:Y:S02]  /*8560*/  @!UPT UIADD3 URZ, URZ, URZ, URZ ;  /* 0x0000003f3f3ff290 */ /* 0x000fe4000fffe03f */
[C---:B------:R-:W-:Y:S04]  /*8570*/  @!P0 LEA R4, P1, R212.reuse, R4, 0x1 ;  /* 0x00000004d4048211 */ /* 0x040fe800078208ff */
[----:B------:R-:W-:Y:S01]  /*8580*/  @!P0 LEA.HI.X R5, R212, R5, R231, 0x1, P1 ;  /* 0x00000005d4058211 */ /* 0x000fe200008f0ce7 */
[----:B-1----:R-:W-:Y:S04]  /*8590*/  @!P6 ST.E.128 [R8.64], R16 ;  /* 0x000000100800e985 */ /* 0x002fe8000c101d08 */
[----:B------:R-:W1:Y:S04]  /*85a0*/  @!P0 LDS.128 R8, [R213+0xb900] ;  /* 0x00b90000d5088984 */ /* 0x000e680000000c00 */
[----:B-1----:R1:W-:Y:S02]  /*85b0*/  @!P0 ST.E.128 [R4.64], R8 ;  /* 0x0000000804008985 */ /* 0x0023e4000c101d08 */
.L_x_375:
[----:B-12---:R-:W-:Y:S05]  /*85c0*/  BSYNC B0 ;  /* 0x0000000000007941 */ /* 0x006fea0003800000 */
.L_x_374:
[----:B------:R1:W2:Y:S01]  /*85d0*/  SHFL.IDX PT, R5, R92, 0x1, 0x181f ;  /* 0x00381f005c057f89 */ /* 0x0002a200000e0000 */
[----:B------:R-:W-:Y:S01]  /*85e0*/  ISETP.GE.AND P0, PT, R3, 0x21, PT ;  /* 0x000000210300780c */ /* 0x000fe20003f06270 */
[----:B------:R-:W-:Y:S02]  /*85f0*/  BSSY B0, `(.L_x_376) ;  /* 0x000000d000007945 */ /* 0x000fe40003800000 */
[----:B---3--:R1:W3:Y:S10]  /*8600*/  SHFL.IDX PT, R4, R93, 0x1, 0x181f ;  /* 0x00381f005d047f89 */ /* 0x0082f400000e0000 */
[----:B------:R-:W-:-:S05]  /*8610*/  @!P0 BRA `(.L_x_377) ;  /* 0x000000a000008947 */ /* 0x000fca0003800000 */
[----:B------:R-:W4:Y:S01]  /*8620*/  @!P6 LDS.128 R16, [R213+0x9100] ;  /* 0x00910000d510e984 */ /* 0x000f220000000c00 */
[CC--:B---3--:R-:W-:Y:S04]  /*8630*/  @!P6 LEA R8, P0, R76.reuse, R4.reuse, 0x1 ;  /* 0x000000044c08e211 */ /* 0x0c8fe800078008ff */
[-C--:B--2---:R-:W-:Y:S02]  /*8640*/  @!P6 LEA.HI.X R9, R76, R5.reuse, R77, 0x1, P0 ;  /* 0x000000054c09e211 */ /* 0x084fe400000f0c4d */
[C---:B------:R-:W-:Y:S11]  /*8650*/  ISETP.GE.AND P0, PT, R212.reuse, c[0x0][0x1d4], PT ;  /* 0x00007500d4007a0c */ /* 0x040ff60003f06270 */
[----:B------:R-:W-:Y:S02]  /*8660*/  @!UPT UIADD3 URZ, URZ, URZ, URZ ;  /* 0x0000003f3f3ff290 */ /* 0x000fe4000fffe03f */
[C---:B------:R-:W-:Y:S04]  /*8670*/  @!P0 LEA R4, P1, R212.reuse, R4, 0x1 ;  /* 0x00000004d4048211 */ /* 0x040fe800078208ff */
[----:B------:R-:W-:Y:S01]  /*8680*/  @!P0 LEA.HI.X R5, R212, R5, R231, 0x1, P1 ;  /* 0x00000005d4058211 */ /* 0x000fe200008f0ce7 */
[----:B----4-:R-:W-:Y:S04]  /*8690*/  @!P6 ST.E.128 [R8.64], R16 ;  /* 0x000000100800e985 */ /* 0x010fe8000c101d08 */
[----:B------:R-:W2:Y:S04]  /*86a0*/  @!P0 LDS.128 R8, [R213+0xc900] ;  /* 0x00c90000d5088984 */ /* 0x000ea80000000c00 */
[----:B--2---:R2:W-:Y:S02]  /*86b0*/  @!P0 ST.E.128 [R4.64], R8 ;  /* 0x0000000804008985 */ /* 0x0045e4000c101d08 */
.L_x_377:
[----:B------:R-:W-:Y:S05]  /*86c0*/  BSYNC B0 ;  /* 0x0000000000007941 */ /* 0x000fea0003800000 */
.L_x_376:
[----:B--2---:R2:W4:Y:S01]  /*86d0*/  SHFL.IDX PT, R5, R92, 0x2, 0x181f ;  /* 0x00581f005c057f89 */ /* 0x00452200000e0000 */
[----:B------:R-:W-:Y:S01]  /*86e0*/  ISETP.GE.AND P0, PT, R3, 0x41, PT ;  /* 0x000000410300780c */ /* 0x000fe20003f06270 */
[----:B------:R-:W-:Y:S02]  /*86f0*/  BSSY B0, `(.L_x_378) ;  /* 0x000000d000007945 */ /* 0x000fe40003800000 */
[----:B---3--:R2:W3:Y:S10]  /*8700*/  SHFL.IDX PT, R4, R93, 0x2, 0x181f ;  /* 0x00581f005d047f89 */ /* 0x0084f400000e0000 */
[----:B------:R-:W-:-:S05]  /*8710*/  @!P0 BRA `(.L_x_379) ;  /* 0x000000a000008947 */ /* 0x000fca0003800000 */
[----:B------:R-:W5:Y:S01]  /*8720*/  @!P6 LDS.128 R16, [R213+0xa100] ;  /* 0x00a10000d510e984 */ /* 0x000f620000000c00 */
[CC--:B---3--:R-:W-:Y:S04]  /*8730*/  @!P6 LEA R8, P0, R76.reuse, R4.reuse, 0x1 ;  /* 0x000000044c08e211 */ /* 0x0c8fe800078008ff */
[-C--:B----4-:R-:W-:Y:S02]  /*8740*/  @!P6 LEA.HI.X R9, R76, R5.reuse, R77, 0x1, P0 ;  /* 0x000000054c09e211 */ /* 0x090fe400000f0c4d */
[C---:B------:R-:W-:Y:S11]  /*8750*/  ISETP.GE.AND P0, PT, R212.reuse, c[0x0][0x1d4], PT ;  /* 0x00007500d4007a0c */ /* 0x040ff60003f06270 */
[----:B------:R-:W-:Y:S02]  /*8760*/  @!UPT UIADD3 URZ, URZ, URZ, URZ ;  /* 0x0000003f3f3ff290 */ /* 0x000fe4000fffe03f */
[C---:B------:R-:W-:Y:S04]  /*8770*/  @!P0 LEA R4, P1, R212.reuse, R4, 0x1 ;  /* 0x00000004d4048211 */ /* 0x040fe800078208ff */
[----:B------:R-:W-:Y:S01]  /*8780*/  @!P0 LEA.HI.X R5, R212, R5, R231, 0x1, P1 ;  /* 0x00000005d4058211 */ /* 0x000fe200008f0ce7 */
[----:B-----5:R-:W-:Y:S04]  /*8790*/  @!P6 ST.E.128 [R8.64], R16 ;  /* 0x000000100800e985 */ /* 0x020fe8000c101d08 */
[----:B------:R-:W3:Y:S04]  /*87a0*/  @!P0 LDS.128 R8, [R213+0xd900] ;  /* 0x00d90000d5088984 */ /* 0x000ee80000000c00 */
[----:B---3--:R3:W-:Y:S02]  /*87b0*/  @!P0 ST.E.128 [R4.64], R8 ;  /* 0x0000000804008985 */ /* 0x0087e4000c101d08 */
.L_x_379:
[----:B------:R-:W-:Y:S05]  /*87c0*/  BSYNC B0 ;  /* 0x0000000000007941 */ /* 0x000fea0003800000 */
.L_x_378:
[----:B---34-:R3:W4:Y:S01]  /*87d0*/  SHFL.IDX PT, R5, R92, 0x3, 0x181f ;  /* 0x00781f005c057f89 */ /* 0x01872200000e0000 */
[----:B------:R-:W-:Y:S03]  /*87e0*/  ISETP.GE.AND P0, PT, R3, 0x61, PT ;  /* 0x000000610300780c */ /* 0x000fe60003f06270 */
[----:B------:R3:W1:Y:S10]  /*87f0*/  SHFL.IDX PT, R4, R93, 0x3, 0x181f ;  /* 0x00781f005d047f89 */ /* 0x00067400000e0000 */
[----:B------:R-:W-:-:S05]  /*8800*/  @!P0 BRA `(.L_x_365) ;  /* 0x000000a000008947 */ /* 0x000fca0003800000 */
[----:B------:R-:W5:Y:S01]  /*8810*/  @!P6 LDS.128 R16, [R213+0xb100] ;  /* 0x00b10000d510e984 */ /* 0x000f620000000c00 */
[CC--:B-1----:R-:W-:Y:S04]  /*8820*/  @!P6 LEA R8, P0, R76.reuse, R4.reuse, 0x1 ;  /* 0x000000044c08e211 */ /* 0x0c2fe800078008ff */
[-C--:B----4-:R-:W-:Y:S02]  /*8830*/  @!P6 LEA.HI.X R9, R76, R5.reuse, R77, 0x1, P0 ;  /* 0x000000054c09e211 */ /* 0x090fe400000f0c4d */
[C---:B------:R-:W-:Y:S11]  /*8840*/  ISETP.GE.AND P0, PT, R212.reuse, c[0x0][0x1d4], PT ;  /* 0x00007500d4007a0c */ /* 0x040ff60003f06270 */
[----:B------:R-:W-:Y:S02]  /*8850*/  @!UPT UIADD3 URZ, URZ, URZ, URZ ;  /* 0x0000003f3f3ff290 */ /* 0x000fe4000fffe03f */
[C---:B------:R-:W-:Y:S04]  /*8860*/  @!P0 LEA R4, P1, R212.reuse, R4, 0x1 ;  /* 0x00000004d4048211 */ /* 0x040fe800078208ff */
[----:B------:R-:W-:Y:S01]  /*8870*/  @!P0 LEA.HI.X R5, R212, R5, R231, 0x1, P1 ;  /* 0x00000005d4058211 */ /* 0x000fe200008f0ce7 */
[----:B-----5:R-:W-:Y:S04]  /*8880*/  @!P6 ST.E.128 [R8.64], R16 ;  /* 0x000000100800e985 */ /* 0x020fe8000c101d08 */
[----:B------:R-:W1:Y:S04]  /*8890*/  @!P0 LDS.128 R8, [R213+0xe900] ;  /* 0x00e90000d5088984 */ /* 0x000e680000000c00 */
[----:B-1----:R1:W-:Y:S02]  /*88a0*/  @!P0 ST.E.128 [R4.64], R8 ;  /* 0x0000000804008985 */ /* 0x0023e4000c101d08 */
.L_x_365:
[----:B------:R-:W-:Y:S05]  /*88b0*/  BSYNC B2 ;  /* 0x0000000000027941 */ /* 0x000fea0003800000 */
.L_x_342:
[----:B------:R-:W-:Y:S01]  /*88c0*/  IMAD.IADD R3, R91, 0x1, -R81 ;  /* 0x000000015b037824 */ /* 0x000fe200078e0a51 */
[----:B-1----:R-:W-:Y:S01]  /*88d0*/  P2R R24, PR, RZ, 0x4 ;  /* 0x00000004ff187803 */ /* 0x002fe20000000000 */
[----:B-----5:R-:W-:Y:S01]  /*88e0*/  IMAD.WIDE R8, R39, 0x70, R116 ;  /* 0x0000007027087825 */ /* 0x020fe200078e0274 */
[----:B------:R-:W-:Y:S01]  /*88f0*/  LOP3.LUT P2, RZ, R241, 0x4, RZ, 0xc0, !PT ;  /* 0x00000004f1ff7812 */ /* 0x000fe2000784c0ff */
[----:B------:R-:W-:Y:S01]  /*8900*/  BSSY B0, `(.L_x_380) ;  /* 0x0000054000007945 */ /* 0x000fe20003800000 */
[C---:B------:R-:W-:Y:S02]  /*8910*/  ISETP.GE.AND P1, PT, R3.reuse, 0x21, PT ;  /* 0x000000210300780c */ /* 0x040fe40003f26270 */
[C---:B------:R-:W-:Y:S02]  /*8920*/  ISETP.GE.AND P3, PT, R3.reuse, 0x41, PT ;  /* 0x000000410300780c */ /* 0x040fe40003f66270 */
[C---:B------:R-:W-:Y:S09]  /*8930*/  ISETP.GE.AND P4, PT, R3.reuse, 0x61, PT ;  /* 0x000000610300780c */ /* 0x040ff20003f86270 */
[C---:B------:R-:W-:Y:S05]  /*8940*/  @P1 IADD3 R6, P0, R8.reuse, 0x20, RZ ;  /* 0x0000002008061810 */ /* 0x040fea0007f1e0ff */
[--C-:B------:R-:W-:Y:S01]  /*8950*/  @P1 IMAD.X R11, RZ, RZ, R9.reuse, P0 ;  /* 0x000000ffff0b1224 */ /* 0x100fe200000e0609 */
[C---:B------:R-:W-:Y:S04]  /*8960*/  @P3 IADD3 R10, P0, R8.reuse, 0x40, RZ ;  /* 0x00000040080a3810 */ /* 0x040fe80007f1e0ff */
[----:B------:R-:W-:Y:S02]  /*8970*/  @P3 IADD3.X R22, RZ, R9, RZ, P0, !PT ;  /* 0x00000009ff163210 */ /* 0x000fe400007fe4ff */
[C---:B------:R-:W-:Y:S05]  /*8980*/  @P4 IADD3 R15, P0, R8.reuse, 0x60, RZ ;  /* 0x00000060080f4810 */ /* 0x040fea0007f1e0ff */
[----:B------:R-:W-:Y:S01]  /*8990*/  @P4 IMAD.X R23, RZ, RZ, R9, P0 ;  /* 0x000000ffff174224 */ /* 0x000fe200000e0609 */
[----:B------:R-:W-:Y:S11]  /*89a0*/  ISETP.GE.AND P0, PT, R3, 0x1, PT ;  /* 0x000000010300780c */ /* 0x000ff60003f06270 */
[----:B------:R-:W-:Y:S02]  /*89b0*/  @!UPT UIADD3 URZ, URZ, URZ, URZ ;  /* 0x0000003f3f3ff290 */ /* 0x000fe4000fffe03f */
[----:B------:R-:W-:Y:S01]  /*89c0*/  @P0 IMAD R3, R9, c[0x0][0x258], RZ ;  /* 0x0000960009030a24 */ /* 0x000fe200078e02ff */
[----:B--2---:R-:W-:Y:S01]  /*89d0*/  @P0 MOV R4, R98 ;  /* 0x0000006200040202 */ /* 0x004fe20000000f00 */
[----:B----4-:R-:W-:Y:S02]  /*89e0*/  @P0 IMAD.MOV.U32 R5, RZ, RZ, R97 ;  /* 0x000000ffff050224 */ /* 0x010fe400078e0061 */
[C---:B------:R-:W-:Y:S02]  /*89f0*/  @P0 IMAD R3, R8.reuse, c[0x0][0x25c], R3 ;  /* 0x0000970008030a24 */ /* 0x040fe400078e0203 */
[----:B------:R-:W-:Y:S05]  /*8a00*/  @P0 IMAD.WIDE.U32 R4, R8, c[0x0][0x258], R4 ;  /* 0x0000960008040a25 */ /* 0x000fea00078e0004 */
[C---:B------:R-:W-:Y:S02]  /*8a10*/  @P0 LEA R18, P5, R4.reuse, c[0x0][0x250], 0x1 ;  /* 0x0000940004120a11 */ /* 0x040fe400078a08ff */
[----:B------:R-:W-:Y:S04]  /*8a20*/  @P0 IADD3 R3, R5, R3, RZ ;  /* 0x0000000305030210 */ /* 0x000fe80007ffe0ff */
[----:B------:R-:W-:Y:S01]  /*8a30*/  @P0 LEA.HI.X R19, R4, c[0x0][0x254], R3, 0x1, P5 ;  /* 0x0000950004130a11 */ /* 0x000fe200028f0c03 */
[----:B------:R-:W-:Y:S02]  /*8a40*/  IMAD R3, R113, c[0x0][0x208], RZ ;  /* 0x0000820071037a24 */ /* 0x000fe400078e02ff */
[C---:B------:R-:W-:Y:S02]  /*8a50*/  IMAD.WIDE.U32 R4, R96.reuse, c[0x0][0x208], RZ ;  /* 0x0000820060047a25 */ /* 0x040fe400078e00ff */
[----:B------:R-:W-:Y:S01]  /*8a60*/  @!PT LDS RZ, [RZ] ;  /* 0x00000000fffff984 */ /* 0x000fe20000000800 */
[----:B------:R-:W-:Y:S01]  /*8a70*/  @!PT LDS RZ, [RZ] ;  /* 0x00000000fffff984 */ /* 0x000fe20000000800 */
[----:B------:R-:W-:Y:S01]  /*8a80*/  @!PT LDS RZ, [RZ] ;  /* 0x00000000fffff984 */ /* 0x000fe20000000800 */
[----:B------:R1:W-:Y:S02]  /*8a90*/  @P0 LDGSTS.E.BYPASS.LTC128B.128 [R213+0x100], [R18.64], !P2 ;  /* 0x0010000012d50fae */ /* 0x0003e4000d101d48 */
[----:B------:R-:W-:Y:S04]  /*8aa0*/  IMAD R3, R96, c[0x0][0x20c], R3 ;  /* 0x0000830060037a24 */ /* 0x000fe800078e0203 */
[----:B------:R-:W-:Y:S02]  /*8ab0*/  IMAD.IADD R5, R5, 0x1, R3 ;  /* 0x0000000105057824 */ /* 0x000fe400078e0203 */
[----:B------:R-:W-:Y:S02]  /*8ac0*/  IMAD R3, R114, c[0x0][0x218], RZ ;  /* 0x0000860072037a24 */ /* 0x000fe400078e02ff */
[C---:B------:R-:W-:Y:S04]  /*8ad0*/  IMAD.WIDE.U32 R4, R95.reuse, c[0x0][0x218], R4 ;  /* 0x000086005f047a25 */ /* 0x040fe800078e0004 */
[----:B------:R-:W-:Y:S01]  /*8ae0*/  IMAD R3, R95, c[0x0][0x21c], R3 ;  /* 0x000087005f037a24 */ /* 0x000fe200078e0203 */
[----:B------:R-:W-:Y:S02]  /*8af0*/  IADD3 R20, P5, R124, R4, RZ ;  /* 0x000000047c147210 */ /* 0x000fe40007fbe0ff */
[-C--:B------:R-:W-:Y:S02]  /*8b00*/  @P1 MOV R4, R98.reuse ;  /* 0x0000006200041202 */ /* 0x080fe40000000f00 */
[----:B------:R-:W-:Y:S01]  /*8b10*/  IADD3.X R21, R133, R5, R3, P5, !PT ;  /* 0x0000000585157210 */ /* 0x000fe20002ffe403 */
[----:B------:R-:W-:Y:S02]  /*8b20*/  @P1 IMAD R3, R11, c[0x0][0x258], RZ ;  /* 0x000096000b031a24 */ /* 0x000fe400078e02ff */
[----:B------:R-:W-:Y:S02]  /*8b30*/  @P1 IMAD.MOV.U32 R5, RZ, RZ, R97 ;  /* 0x000000ffff051224 */ /* 0x000fe400078e0061 */
[C---:B------:R-:W-:Y:S02]  /*8b40*/  @P1 IMAD R3, R6.reuse, c[0x0][0x25c], R3 ;  /* 0x0000970006031a24 */ /* 0x040fe400078e0203 */
[----:B------:R-:W-:Y:S05]  /*8b50*/  @P1 IMAD.WIDE.U32 R4, R6, c[0x0][0x258], R4 ;  /* 0x0000960006041a25 */ /* 0x000fea00078e0004 */
[C---:B------:R-:W-:Y:S02]  /*8b60*/  @P1 LEA R16, P5, R4.reuse, c[0x0][0x250], 0x1 ;  /* 0x0000940004101a11 */ /* 0x040fe400078a08ff */
[----:B------:R-:W-:Y:S02]  /*8b70*/  @P1 IADD3 R3, R5, R3, RZ ;  /* 0x0000000305031210 */ /* 0x000fe40007ffe0ff */
[----:B------:R-:W-:Y:S02]  /*8b80*/  @P3 MOV R5, R97 ;  /* 0x0000006100053202 */ /* 0x000fe40000000f00 */
[----:B------:R-:W-:Y:S01]  /*8b90*/  @P1 LEA.HI.X R17, R4, c[0x0][0x254], R3, 0x1, P5 ;  /* 0x0000950004111a11 */ /* 0x000fe200028f0c03 */
[----:B------:R-:W-:Y:S02]  /*8ba0*/  @P3 IMAD R3, R22, c[0x0][0x258], RZ ;  /* 0x0000960016033a24 */ /* 0x000fe400078e02ff */
[----:B------:R-:W-:Y:S02]  /*8bb0*/  @P3 IMAD.MOV.U32 R4, RZ, RZ, R98 ;  /* 0x000000ffff043224 */ /* 0x000fe400078e0062 */
[C---:B------:R-:W-:Y:S02]  /*8bc0*/  @P3 IMAD R3, R10.reuse, c[0x0][0x25c], R3 ;  /* 0x000097000a033a24 */ /* 0x040fe400078e0203 */
[----:B------:R-:W-:Y:S04]  /*8bd0*/  @P3 IMAD.WIDE.U32 R4, R10, c[0x0][0x258], R4 ;  /* 0x000096000a043a25 */ /* 0x000fe800078e0004 */
[----:B------:R-:W-:Y:S01]  /*8be0*/  @P3 IMAD.IADD R3, R5, 0x1, R3 ;  /* 0x0000000105033824 */ /* 0x000fe200078e0203 */
[C---:B------:R-:W-:Y:S01]  /*8bf0*/  @P3 LEA R10, P5, R4.reuse, c[0x0][0x250], 0x1 ;  /* 0x00009400040a3a11 */ /* 0x040fe200078a08ff */
[----:B------:R-:W-:Y:S03]  /*8c00*/  @P4 IMAD.MOV.U32 R5, RZ, RZ, R97 ;  /* 0x000000ffff054224 */ /* 0x000fe600078e0061 */
[----:B------:R-:W-:Y:S01]  /*8c10*/  @P3 LEA.HI.X R11, R4, c[0x0][0x254], R3, 0x1, P5 ;  /* 0x00009500040b3a11 */ /* 0x000fe200028f0c03 */
[----:B------:R-:W-:Y:S01]  /*8c20*/  @P4 IMAD R3, R23, c[0x0][0x258], RZ ;  /* 0x0000960017034a24 */ /* 0x000fe200078e02ff */
[----:B------:R-:W-:Y:S03]  /*8c30*/  @P4 MOV R4, R98 ;  /* 0x0000006200044202 */ /* 0x000fe60000000f00 */
[C---:B------:R-:W-:Y:S02]  /*8c40*/  @P4 IMAD R3, R15.reuse, c[0x0][0x25c], R3 ;  /* 0x000097000f034a24 */ /* 0x040fe400078e0203 */
[----:B------:R-:W-:Y:S05]  /*8c50*/  @P4 IMAD.WIDE.U32 R4, R15, c[0x0][0x258], R4 ;  /* 0x000096000f044a25 */ /* 0x000fea00078e0004 */
[C---:B------:R-:W-:Y:S02]  /*8c60*/  @P4 LEA R8, P5, R4.reuse, c[0x0][0x250], 0x1 ;  /* 0x0000940004084a11 */ /* 0x040fe400078a08ff */
[----:B------:R-:W-:Y:S04]  /*8c70*/  @P4 IADD3 R3, R5, R3, RZ ;  /* 0x0000000305034210 */ /* 0x000fe80007ffe0ff */
[----:B------:R-:W-:Y:S02]  /*8c80*/  @P4 LEA.HI.X R9, R4, c[0x0][0x254], R3, 0x1, P5 ;  /* 0x0000950004094a11 */ /* 0x000fe400028f0c03 */
[C---:B------:R-:W-:Y:S04]  /*8c90*/  LEA R15, P5, R20.reuse, c[0x0][0x1f8], 0x1 ;  /* 0x00007e00140f7a11 */ /* 0x040fe800078a08ff */
[----:B------:R-:W-:Y:S01]  /*8ca0*/  LEA.HI.X R6, R20, c[0x0][0x1fc], R21, 0x1, P5 ;  /* 0x00007f0014067a11 */ /* 0x000fe200028f0c15 */
[----:B------:R1:W2:Y:S01]  /*8cb0*/  SHFL.IDX PT, R3, R15, RZ, 0x181f ;  /* 0x00181fff0f037589 */ /* 0x0002a200000e0000 */
[----:B------:R-:W-:Y:S03]  /*8cc0*/  LOP3.LUT P5, RZ, R241, 0x2, RZ, 0xc0, !PT ;  /* 0x00000002f1ff7812 */ /* 0x000fe600078ac0ff */
[----:B------:R1:W4:Y:S10]  /*8cd0*/  SHFL.IDX PT, R5, R6, RZ, 0x181f ;  /* 0x00181fff06057589 */ /* 0x00033400000e0000 */
[----:B------:R1:W-:Y:S04]  /*8ce0*/  @P0 LDGSTS.E.BYPASS.LTC128B.128 [R213+0x3900], [R18.64+0x80], !P5 ;  /* 0x0390008012d50fae */ /* 0x0003e8000e901d48 */
[----:B------:R1:W-:Y:S04]  /*8cf0*/  @P1 LDGSTS.E.BYPASS.LTC128B.128 [R214+0x1100], [R16.64], !P2 ;  /* 0x0110000010d61fae */ /* 0x0003e8000d101d48 */
[----:B------:R1:W-:Y:S04]  /*8d00*/  @P1 LDGSTS.E.BYPASS.LTC128B.128 [R214+0x4900], [R16.64+0x80], !P5 ;  /* 0x0490008010d61fae */ /* 0x0003e8000e901d48 */
[----:B------:R1:W-:Y:S04]  /*8d10*/  @P3 LDGSTS.E.BYPASS.LTC128B.128 [R214+0x2100], [R10.64], !P2 ;  /* 0x021000000ad63fae */ /* 0x0003e8000d101d48 */
[----:B------:R1:W-:Y:S04]  /*8d20*/  @P3 LDGSTS.E.BYPASS.LTC128B.128 [R214+0x5900], [R10.64+0x80], !P5 ;  /* 0x059000800ad63fae */ /* 0x0003e8000e901d48 */
[----:B------:R1:W-:Y:S01]  /*8d30*/  @P4 LDGSTS.E.BYPASS.LTC128B.128 [R214+0x3100], [R8.64], !P2 ;  /* 0x0310000008d64fae */ /* 0x0003e2000d101d48 */
[----:B------:R-:W-:Y:S03]  /*8d40*/  ISETP.NE.AND P2, PT, R24, RZ, PT ;  /* 0x000000ff1800720c */ /* 0x000fe60003f45270 */
[----:B------:R1:W-:Y:S04]  /*8d50*/  @P4 LDGSTS.E.BYPASS.LTC128B.128 [R214+0x6900], [R8.64+0x80], !P5 ;  /* 0x0690008008d64fae */ /* 0x0003e8000e901d48 */
[----:B------:R-:W0:Y:S01]  /*8d60*/  LDGDEPBAR ;  /* 0x00000000000079af */ /* 0x000e220000000000 */
[----:B------:R-:W-:Y:S04]  /*8d70*/  DEPBAR.LE SB0, 0x0 ;  /* 0x000080000000791a */ /* 0x000fe80000000000 */
[----:B------:R-:W-:Y:S06]  /*8d80*/  BAR.SYNC.DEFER_BLOCKING 0x0 ;  /* 0x0000000000007b1d */ /* 0x000fec0000010000 */
[----:B------:R-:W-:-:S05]  /*8d90*/  @!P0 BRA `(.L_x_381) ;  /* 0x000000a000008947 */ /* 0x000fca0003800000 */
[----:B-12-4-:R-:W1:Y:S01]  /*8da0*/  @!P6 LDS.128 R16, [R213+0x100] ;  /* 0x00010000d510e984 */ /* 0x016e620000000c00 */
[C---:B------:R-:W-:Y:S04]  /*8db0*/  @!P6 LEA R8, P0, R76.reuse, R3, 0x1 ;  /* 0x000000034c08e211 */ /* 0x040fe800078008ff */
[----:B------:R-:W-:Y:S02]  /*8dc0*/  @!P6 LEA.HI.X R9, R76, R5, R77, 0x1, P0 ;  /* 0x000000054c09e211 */ /* 0x000fe400000f0c4d */
[C---:B------:R-:W-:Y:S11]  /*8dd0*/  ISETP.GE.AND P0, PT, R212.reuse, c[0x0][0x1d4], PT ;  /* 0x00007500d4007a0c */ /* 0x040ff60003f06270 */
[----:B------:R-:W-:Y:S02]  /*8de0*/  @!UPT UIADD3 URZ, URZ, URZ, URZ ;  /* 0x0000003f3f3ff290 */ /* 0x000fe4000fffe03f */
[C---:B------:R-:W-:Y:S04]  /*8df0*/  @!P0 LEA R4, P5, R212.reuse, R3, 0x1 ;  /* 0x00000003d4048211 */ /* 0x040fe800078a08ff */
[----:B------:R-:W-:Y:S01]  /*8e00*/  @!P0 LEA.HI.X R5, R212, R5, R231, 0x1, P5 ;  /* 0x00000005d4058211 */ /* 0x000fe200028f0ce7 */
[----:B-1----:R-:W-:Y:S04]  /*8e10*/  @!P6 ST.E.128 [R8.64], R16 ;  /* 0x000000100800e985 */ /* 0x002fe8000c101d08 */
[----:B------:R-:W1:Y:S04]  /*8e20*/  @!P0 LDS.128 R8, [R213+0x3900] ;  /* 0x00390000d5088984 */ /* 0x000e680000000c00 */
[----:B-1----:R1:W-:Y:S02]  /*8e30*/  @!P0 ST.E.128 [R4.64], R8 ;  /* 0x0000000804008985 */ /* 0x0023e4000c101d08 */
.L_x_381:
[----:B-12-4-:R-:W-:Y:S05]  /*8e40*/  BSYNC B0 ;  /* 0x0000000000007941 */ /* 0x016fea0003800000 */
.L_x_380:
[----:B------:R1:W2:Y:S01]  /*8e50*/  SHFL.IDX PT, R5, R6, 0x1, 0x181f ;  /* 0x00381f0006057f89 */ /* 0x0002a200000e0000 */
[----:B------:R-:W-:Y:S03]  /*8e60*/  BSSY B0, `(.L_x_382) ;  /* 0x000000d000007945 */ /* 0x000fe60003800000 */
[----:B------:R1:W4:Y:S01]  /*8e70*/  SHFL.IDX PT, R3, R15, 0x1, 0x181f ;  /* 0x00381f000f037f89 */ /* 0x00032200000e0000 */
[----:B------:R-:W-:-:S05]  /*8e80*/  @!P1 BRA `(.L_x_383) ;  /* 0x000000a000009947 */ /* 0x000fca0003800000 */
[----:B------:R-:W5:Y:S01]  /*8e90*/  @!P6 LDS.128 R16, [R213+0x1100] ;  /* 0x00110000d510e984 */ /* 0x000f620000000c00 */
[C---:B----4-:R-:W-:Y:S04]  /*8ea0*/  @!P6 LEA R8, P0, R76.reuse, R3, 0x1 ;  /* 0x000000034c08e211 */ /* 0x050fe800078008ff */
[----:B--2---:R-:W-:Y:S02]  /*8eb0*/  @!P6 LEA.HI.X R9, R76, R5, R77, 0x1, P0 ;  /* 0x000000054c09e211 */ /* 0x004fe400000f0c4d */
[C---:B------:R-:W-:Y:S11]  /*8ec0*/  ISETP.GE.AND P0, PT, R212.reuse, c[0x0][0x1d4], PT ;  /* 0x00007500d4007a0c */ /* 0x040ff60003f06270 */
[----:B------:R-:W-:Y:S02]  /*8ed0*/  @!UPT UIADD3 URZ, URZ, URZ, URZ ;  /* 0x0000003f3f3ff290 */ /* 0x000fe4000fffe03f */
[C---:B------:R-:W-:Y:S04]  /*8ee0*/  @!P0 LEA R4, P1, R212.reuse, R3, 0x1 ;  /* 0x00000003d4048211 */ /* 0x040fe800078208ff */
[----:B------:R-:W-:Y:S01]  /*8ef0*/  @!P0 LEA.HI.X R5, R212, R5, R231, 0x1, P1 ;  /* 0x00000005d4058211 */ /* 0x000fe200008f0ce7 */
[----:B-----5:R-:W-:Y:S04]  /*8f00*/  @!P6 ST.E.128 [R8.64], R16 ;  /* 0x000000100800e985 */ /* 0x020fe8000c101d08 */
[----:B------:R-:W2:Y:S04]  /*8f10*/  @!P0 LDS.128 R8, [R213+0x4900] ;  /* 0x00490000d5088984 */ /* 0x000ea80000000c00 */
[----:B--2---:R2:W-:Y:S02]  /*8f20*/  @!P0 ST.E.128 [R4.64], R8 ;  /* 0x0000000804008985 */ /* 0x0045e4000c101d08 */
.L_x_383:
[----:B------:R-:W-:Y:S05]  /*8f30*/  BSYNC B0 ;  /* 0x0000000000007941 */ /* 0x000fea0003800000 */
.L_x_382:
[----:B--2---:R2:W1:Y:S01]  /*8f40*/  SHFL.IDX PT, R5, R6, 0x2, 0x181f ;  /* 0x00581f0006057f89 */ /* 0x00446200000e0000 */
[----:B------:R-:W-:Y:S03]  /*8f50*/  BSSY B0, `(.L_x_384) ;  /* 0x000000d000007945 */ /* 0x000fe60003800000 */
[----:B----4-:R2:W4:Y:S01]  /*8f60*/  SHFL.IDX PT, R3, R15, 0x2, 0x181f ;  /* 0x00581f000f037f89 */ /* 0x01052200000e0000 */
[----:B------:R-:W-:-:S05]  /*8f70*/  @!P3 BRA `(.L_x_385) ;  /* 0x000000a00000b947 */ /* 0x000fca0003800000 */
[----:B------:R-:W5:Y:S01]  /*8f80*/  @!P6 LDS.128 R16, [R213+0x2100] ;  /* 0x00210000d510e984 */ /* 0x000f620000000c00 */
[C---:B----4-:R-:W-:Y:S04]  /*8f90*/  @!P6 LEA R8, P0, R76.reuse, R3, 0x1 ;  /* 0x000000034c08e211 */ /* 0x050fe800078008ff */
[----:B-1----:R-:W-:Y:S02]  /*8fa0*/  @!P6 LEA.HI.X R9, R76, R5, R77, 0x1, P0 ;  /* 0x000000054c09e211 */ /* 0x002fe400000f0c4d */
[C---:B------:R-:W-:Y:S11]  /*8fb0*/  ISETP.GE.AND P0, PT, R212.reuse, c[0x0][0x1d4], PT ;  /* 0x00007500d4007a0c */ /* 0x040ff60003f06270 */
[----:B------:R-:W-:Y:S02]  /*8fc0*/  @!UPT UIADD3 URZ, URZ, URZ, URZ ;  /* 0x0000003f3f3ff290 */ /* 0x000fe4000fffe03f */
[C---:B------:R-:W-:Y:S04]  /*8fd0*/  @!P0 LEA R4, P1, R212.reuse, R3, 0x1 ;  /* 0x00000003d4048211 */ /* 0x040fe800078208ff */
[----:B------:R-:W-:Y:S01]  /*8fe0*/  @!P0 LEA.HI.X R5, R212, R5, R231, 0x1, P1 ;  /* 0x00000005d4058211 */ /* 0x000fe200008f0ce7 */
[----:B-----5:R-:W-:Y:S04]  /*8ff0*/  @!P6 ST.E.128 [R8.64], R16 ;  /* 0x000000100800e985 */ /* 0x020fe8000c101d08 */
[----:B------:R-:W1:Y:S04]  /*9000*/  @!P0 LDS.128 R8, [R213+0x5900] ;  /* 0x00590000d5088984 */ /* 0x000e680000000c00 */
[----:B-1----:R1:W-:Y:S02]  /*9010*/  @!P0 ST.E.128 [R4.64], R8 ;  /* 0x0000000804008985 */ /* 0x0023e4000c101d08 */
.L_x_385:
[----:B------:R-:W-:Y:S05]  /*9020*/  BSYNC B0 ;  /* 0x0000000000007941 */ /* 0x000fea0003800000 */
.L_x_384:
[----:B-1----:R1:W2:Y:S01]  /*9030*/  SHFL.IDX PT, R5, R6, 0x3, 0x181f ;  /* 0x00781f0006057f89 */ /* 0x0022a200000e0000 */
[----:B------:R-:W-:Y:S03]  /*9040*/  BSSY B0, `(.L_x_386) ;  /* 0x000000d000007945 */ /* 0x000fe60003800000 */
[----:B----4-:R1:W4:Y:S01]  /*9050*/  SHFL.IDX PT, R3, R15, 0x3, 0x181f ;  /* 0x00781f000f037f89 */ /* 0x01032200000e0000 */
        /* <DEDUP_REMOVED lines=11> */
.L_x_387:
[----:B------:R-:W-:Y:S05]  /*9110*/  BSYNC B0 ;  /* 0x0000000000007941 */ /* 0x000fea0003800000 */
.L_x_386:
[----:B------:R-:W-:Y:S01]  /*9120*/  ISETP.GT.AND P0, PT, R39, R115, PT ;  /* 0x000000732700720c */ /* 0x000fe20003f04270 */
[----:B------:R-:W-:Y:S03]  /*9130*/  BSSY B0, `(.L_x_388) ;  /* 0x0000030000007945 */ /* 0x000fe60003800000 */
[----:B-12---:R-:W-:Y:S09]  /*9140*/  P2R R15, PR, RZ, 0x1 ;  /* 0x00000001ff0f7803 */ /* 0x006ff20000000000 */
[----:B------:R-:W-:-:S05]  /*9150*/  @!P0 BRA `(.L_x_389) ;  /* 0x000002d000008947 */ /* 0x000fca0003800000 */
[----:B----4-:R-:W-:Y:S01]  /*9160*/  IADD3 R3, R39, -0x1, RZ ;  /* 0xffffffff27037810 */ /* 0x010fe20007ffe0ff */
[----:B------:R-:W-:Y:S01]  /*9170*/  IMAD.MOV.U32 R4, RZ, RZ, R120 ;  /* 0x000000ffff047224 */ /* 0x000fe200078e0078 */
[C---:B------:R-:W-:Y:S01]  /*9180*/  ISETP.GE.AND P3, PT, R219.reuse, 0x21, PT ;  /* 0x00000021db00780c */ /* 0x040fe20003f66270 */
[----:B------:R-:W-:Y:S01]  /*9190*/  IMAD.MOV.U32 R5, RZ, RZ, R119 ;  /* 0x000000ffff057224 */ /* 0x000fe200078e0077 */
[----:B------:R-:W-:Y:S01]  /*91a0*/  SHF.R.S32.HI R8, RZ, 0x1f, R3 ;  /* 0x0000001fff087819 */ /* 0x000fe20000011403 */
[----:B------:R-:W-:Y:S01]  /*91b0*/  IMAD R6, R154, R3, RZ ;  /* 0x000000039a067224 */ /* 0x000fe200078e02ff */
[----:B------:R-:W-:Y:S01]  /*91c0*/  ISETP.GE.AND P1, PT, R219, 0x41, PT ;  /* 0x00000041db00780c */ /* 0x000fe20003f26270 */
[-C--:B------:R-:W-:Y:S01]  /*91d0*/  IMAD.WIDE.U32 R4, R3, R138.reuse, R4 ;  /* 0x0000008a03047225 */ /* 0x080fe200078e0004 */
[----:B------:R-:W-:Y:S02]  /*91e0*/  ISETP.GE.AND P4, PT, R219, 0x1, PT ;  /* 0x00000001db00780c */ /* 0x000fe40003f86270 */
[----:B------:R-:W-:Y:S01]  /*91f0*/  P2R R18, PR, RZ, 0x4 ;  /* 0x00000004ff127803 */ /* 0x000fe20000000000 */
[----:B------:R-:W-:Y:S01]  /*9200*/  IMAD R3, R8, R138, R6 ;  /* 0x0000008a08037224 */ /* 0x000fe200078e0206 */
[----:B------:R-:W-:Y:S03]  /*9210*/  LOP3.LUT P2, RZ, R241, 0x4, RZ, 0xc0, !PT ;  /* 0x00000004f1ff7812 */ /* 0x000fe6000784c0ff */
[----:B------:R-:W-:Y:S01]  /*9220*/  IMAD.IADD R3, R5, 0x1, R3 ;  /* 0x0000000105037824 */ /* 0x000fe200078e0203 */
[-C--:B------:R-:W-:Y:S05]  /*9230*/  @P3 IADD3 R5, P0, R163, R4.reuse, RZ ;  /* 0x00000004a3053210 */ /* 0x080fea0007f1e0ff */
[C---:B------:R-:W-:Y:S01]  /*9240*/  @P3 IMAD.X R8, R3.reuse, 0x1, R158, P0 ;  /* 0x0000000103083824 */ /* 0x040fe200000e069e */
[-C--:B------:R-:W-:Y:S04]  /*9250*/  @P1 IADD3 R6, P0, R164, R4.reuse, RZ ;  /* 0x00000004a4061210 */ /* 0x080fe80007f1e0ff */
[----:B------:R-:W-:Y:S02]  /*9260*/  @P1 IADD3.X R9, R3, UR15, RZ, P0, !PT ;  /* 0x0000000f03091c10 */ /* 0x000fe400087fe4ff */
[C---:B------:R-:W-:Y:S04]  /*9270*/  @P4 LEA R16, P0, R4.reuse, c[0x0][0x220], 0x1 ;  /* 0x0000880004104a11 */ /* 0x040fe800078008ff */
[----:B------:R-:W-:Y:S02]  /*9280*/  @P4 LEA.HI.X R17, R4, c[0x0][0x224], R3, 0x1, P0 ;  /* 0x0000890004114a11 */ /* 0x000fe400000f0c03 */
[C---:B------:R-:W-:Y:S03]  /*9290*/  @P3 LEA R10, P0, R5.reuse, c[0x0][0x220], 0x1 ;  /* 0x00008800050a3a11 */ /* 0x040fe600078008ff */
[----:B------:R-:W-:Y:S01]  /*92a0*/  @!PT LDS RZ, [RZ] ;  /* 0x00000000fffff984 */ /* 0x000fe20000000800 */
[----:B------:R-:W-:Y:S01]  /*92b0*/  @!PT LDS RZ, [RZ] ;  /* 0x00000000fffff984 */ /* 0x000fe20000000800 */
[----:B------:R-:W-:Y:S01]  /*92c0*/  @!PT LDS RZ, [RZ] ;  /* 0x00000000fffff984 */ /* 0x000fe20000000800 */
[----:B------:R1:W-:Y:S01]  /*92d0*/  @P4 LDGSTS.E.BYPASS.LTC128B.128 [R213+0x8100], [R16.64], !P2 ;  /* 0x0810000010d54fae */ /* 0x0003e2000d101d48 */
[----:B------:R-:W-:Y:S02]  /*92e0*/  @P3 LEA.HI.X R11, R5, c[0x0][0x224], R8, 0x1, P0 ;  /* 0x00008900050b3a11 */ /* 0x000fe400000f0c08 */
[----:B------:R-:W-:Y:S02]  /*92f0*/  @P1 LEA R8, P0, R6, c[0x0][0x220], 0x1 ;  /* 0x0000880006081a11 */ /* 0x000fe400078008ff */
[----:B------:R-:W-:Y:S02]  /*9300*/  ISETP.NE.AND P2, PT, R18, RZ, PT ;  /* 0x000000ff1200720c */ /* 0x000fe40003f45270 */
[----:B------:R-:W-:Y:S02]  /*9310*/  @P1 LEA.HI.X R9, R6, c[0x0][0x224], R9, 0x1, P0 ;  /* 0x0000890006091a11 */ /* 0x000fe400000f0c09 */
[----:B------:R-:W-:Y:S11]  /*9320*/  ISETP.GE.AND P0, PT, R219, 0x61, PT ;  /* 0x00000061db00780c */ /* 0x000ff60003f06270 */
[----:B------:R-:W-:Y:S02]  /*9330*/  @!UPT UIADD3 URZ, URZ, URZ, URZ ;  /* 0x0000003f3f3ff290 */ /* 0x000fe4000fffe03f */
[----:B------:R-:W-:Y:S05]  /*9340*/  @P0 IADD3 R5, P5, R148, R4, RZ ;  /* 0x0000000494050210 */ /* 0x000fea0007fbe0ff */
[----:B------:R-:W-:Y:S01]  /*9350*/  @P0 IMAD.X R3, R3, 0x1, R157, P5 ;  /* 0x0000000103030824 */ /* 0x000fe200028e069d */
[C---:B------:R-:W-:Y:S04]  /*9360*/  @P0 LEA R4, P5, R5.reuse, c[0x0][0x220], 0x1 ;  /* 0x0000880005040a11 */ /* 0x040fe800078a08ff */
[----:B------:R-:W-:Y:S02]  /*9370*/  @P0 LEA.HI.X R5, R5, c[0x0][0x224], R3, 0x1, P5 ;  /* 0x0000890005050a11 */ /* 0x000fe400028f0c03 */
[C---:B------:R-:W-:Y:S11]  /*9380*/  LOP3.LUT P5, RZ, R241.reuse, 0x2, RZ, 0xc0, !PT ;  /* 0x00000002f1ff7812 */ /* 0x040ff600078ac0ff */
[----:B------:R-:W-:Y:S02]  /*9390*/  @!UPT UIADD3 URZ, URZ, URZ, URZ ;  /* 0x0000003f3f3ff290 */ /* 0x000fe4000fffe03f */
[----:B------:R1:W-:Y:S01]  /*93a0*/  @P4 LDGSTS.E.BYPASS.LTC128B.128 [R213+0xb900], [R16.64+0x80], !P5 ;  /* 0x0b90008010d54fae */ /* 0x0003e2000e901d48 */
[----:B------:R-:W-:Y:S11]  /*93b0*/  LOP3.LUT P4, RZ, R241, 0x4, RZ, 0xc0, !PT ;  /* 0x00000004f1ff7812 */ /* 0x000ff6000788c0ff */
[----:B------:R-:W-:Y:S02]  /*93c0*/  @!UPT UIADD3 URZ, URZ, URZ, URZ ;  /* 0x0000003f3f3ff290 */ /* 0x000fe4000fffe03f */
[----:B------:R1:W-:Y:S04]  /*93d0*/  @P3 LDGSTS.E.BYPASS.LTC128B.128 [R214+0x9100], [R10.64], !P4 ;  /* 0x091000000ad63fae */ /* 0x0003e8000e101d48 */
[----:B------:R1:W-:Y:S04]  /*93e0*/  @P3 LDGSTS.E.BYPASS.LTC128B.128 [R214+0xc900], [R10.64+0x80], !P5 ;  /* 0x0c9000800ad63fae */ /* 0x0003e8000e901d48 */
[----:B------:R1:W-:Y:S04]  /*93f0*/  @P1 LDGSTS.E.BYPASS.LTC128B.128 [R214+0xa100], [R8.64], !P4 ;  /* 0x0a10000008d61fae */ /* 0x0003e8000e101d48 */
[----:B------:R1:W-:Y:S04]  /*9400*/  @P1 LDGSTS.E.BYPASS.LTC128B.128 [R214+0xd900], [R8.64+0x80], !P5 ;  /* 0x0d90008008d61fae */ /* 0x0003e8000e901d48 */
[----:B------:R1:W-:Y:S04]  /*9410*/  @P0 LDGSTS.E.BYPASS.LTC128B.128 [R214+0xb100], [R4.64], !P4 ;  /* 0x0b10000004d60fae */ /* 0x0003e8000e101d48 */
[----:B------:R1:W-:Y:S02]  /*9420*/  @P0 LDGSTS.E.BYPASS.LTC128B.128 [R214+0xe900], [R4.64+0x80], !P5 ;  /* 0x0e90008004d60fae */ /* 0x0003e4000e901d48 */
.L_x_389:
[----:B------:R-:W-:Y:S05]  /*9430*/  BSYNC B0 ;  /* 0x0000000000007941 */ /* 0x000fea0003800000 */
.L_x_388:
[----:B------:R-:W0:Y:S01]  /*9440*/  LDGDEPBAR ;  /* 0x00000000000079af */ /* 0x000e220000000000 */
[----:B------:R-:W-:Y:S02]  /*9450*/  ISETP.NE.AND P0, PT, R15, RZ, PT ;  /* 0x000000ff0f00720c */ /* 0x000fe40003f05270 */
[----:B------:R-:W-:Y:S11]  /*9460*/  IADD3 R39, R39, -0x1, RZ ;  /* 0xffffffff27277810 */ /* 0x000ff60007ffe0ff */
[----:B------:R-:W-:-:S05]  /*9470*/  @P0 BRA `(.L_x_390) ;  /* 0xffff9d6000000947 */ /* 0x000fca000383ffff */
[----:B------:R-:W-:Y:S01]  /*9480*/  WARPSYNC 0xffffffff ;  /* 0xffffffff00007948 */ /* 0x000fe20003800000 */
[----:B------:R-:W-:Y:S06]  /*9490*/  BAR.SYNC.DEFER_BLOCKING 0x0 ;  /* 0x0000000000007b1d */ /* 0x000fec0000010000 */
.L_x_341:
[----:B------:R-:W-:Y:S01]  /*94a0*/  ISETP.GE.AND P0, PT, R144, 0x1, PT ;  /* 0x000000019000780c */ /* 0x000fe20003f06270 */
[----:B------:R-:W-:Y:S01]  /*94b0*/  BSSY B0, `(.L_x_391) ;  /* 0x000001f000007945 */ /* 0x000fe20003800000 */
[----:B------:R-:W-:-:S11]  /*94c0*/  MOV R2, RZ ;  /* 0x000000ff00027202 */ /* 0x000fd60000000f00 */
[----:B------:R-:W-:Y:S05]  /*94d0*/  @!P0 BRA `(.L_x_392) ;  /* 0x000001c000008947 */ /* 0x000fea0003800000 */
[----:B----4-:R-:W-:Y:S02]  /*94e0*/  IABS R3, R136 ;  /* 0x0000008800037213 */ /* 0x010fe40000000000 */
[----:B------:R-:W-:Y:S02]  /*94f0*/  IADD3 R6, R145, -0x1, R136 ;  /* 0xffffffff91067810 */ /* 0x000fe40007ffe088 */
[----:B------:R-:W2:Y:S02]  /*9500*/  I2F.RP R2, R3 ;  /* 0x0000000300027306 */ /* 0x000ea40000209400 */
[----:B-1----:R-:W-:-:S06]  /*9510*/  IABS R10, R6 ;  /* 0x00000006000a7213 */ /* 0x002fcc0000000000 */
[----:B--2---:R-:W1:Y:S02]  /*9520*/  MUFU.RCP R2, R2 ;  /* 0x0000000200027308 */ /* 0x004e640000001000 */
[----:B-1----:R-:W-:-:S06]  /*9530*/  IADD3 R2, R2, 0xffffffe, RZ ;  /* 0x0ffffffe02027810 */ /* 0x002fcc0007ffe0ff */
[----:B------:R-:W1:Y:S02]  /*9540*/  F2I.FTZ.U32.TRUNC.NTZ R5, R2 ;  /* 0x0000000200057305 */ /* 0x000e64000021f000 */
[----:B-1----:R-:W-:-:S04]  /*9550*/  IMAD.MOV R2, RZ, RZ, -R5 ;  /* 0x000000ffff027224 */ /* 0x002fc800078e0a05 */
[----:B------:R-:W-:Y:S01]  /*9560*/  IMAD.MOV.U32 R4, RZ, RZ, R2 ;  /* 0x000000ffff047224 */ /* 0x000fe200078e0002 */
[----:B------:R-:W-:-:S03]  /*9570*/  IABS R2, R136 ;  /* 0x0000008800027213 */ /* 0x000fc60000000000 */
[----:B------:R-:W-:Y:S02]  /*9580*/  IMAD R8, R4, R3, RZ ;  /* 0x0000000304087224 */ /* 0x000fe400078e02ff */
[----:B------:R-:W-:Y:S02]  /*9590*/  IMAD.MOV.U32 R4, RZ, RZ, RZ ;  /* 0x000000ffff047224 */ /* 0x000fe400078e00ff */
        /* <DEDUP_REMOVED lines=16> */
.L_x_392:
[----:B------:R-:W-:Y:S05]  /*96a0*/  BSYNC B0 ;  /* 0x0000000000007941 */ /* 0x000fea0003800000 */
.L_x_391:
[----:B----4-:R-:W2:Y:S01]  /*96b0*/  LDL R3, [R1+0x4c] ;  /* 0x00004c0001037983 */ /* 0x010ea20000100800 */
        /* <DEDUP_REMOVED lines=14> */
[----:B---3--:R-:W-:Y:S01]  /*97a0*/  CS2R R44, SRZ ;  /* 0x00000000002c7805 */ /* 0x008fe2000001ff00 */
        /* <DEDUP_REMOVED lines=18> */
[----:B--2---:R-:W-:-:S04]  /*98d0*/  IMAD R252, R3, R2, RZ ;  /* 0x0000000203fc7224 */ /* 0x004fc800078e02ff */
[--C-:B------:R-:W-:Y:S01]  /*98e0*/  IMAD.IADD R3, R252, 0x1, R2.reuse ;  /* 0x00000001fc037824 */ /* 0x100fe200078e0202 */
[----:B------:R-:W-:-:S04]  /*98f0*/  PRMT R2, RZ, 0x7610, R2 ;  /* 0x00007610ff027816 */ /* 0x000fc80000000002 */
[----:B------:R-:W-:-:S04]  /*9900*/  IMNMX R230, R145, R3, PT ;  /* 0x0000000391e67217 */ /* 0x000fc80003800200 */
[----:B------:R-:W-:-:S13]  /*9910*/  ISETP.GT.AND P0, PT, R230, R252, PT ;  /* 0x000000fce600720c */ /* 0x000fda0003f04270 */
[----:B------:R-:W-:Y:S05]  /*9920*/  @!P0 BRA `(.L_x_393) ;  /* 0x0000b73000008947 */ /* 0x000fea0003800000 */
[----:B------:R-:W2:Y:S04]  /*9930*/  LDL R6, [R1+0x38] ;  /* 0x0000380001067983 */ /* 0x000ea80000100800 */
[----:B-1----:R-:W3:Y:S01]  /*9940*/  LDL R5, [R1+0x3c] ;  /* 0x00003c0001057983 */ /* 0x002ee20000100800 */
[----:B------:R-:W-:-:S03]  /*9950*/  ISETP.NE.U32.AND P0, PT, RZ, c[0x0][0x340], PT ;  /* 0x0000d000ff007a0c */ /* 0x000fc60003f05070 */
[----:B------:R-:W4:Y:S01]  /*9960*/  LDL R15, [R1+0x40] ;  /* 0x00004000010f7983 */ /* 0x000f220000100800 */
[----:B------:R-:W-:-:S03]  /*9970*/  ISETP.NE.AND.EX P1, PT, RZ, c[0x0][0x344], PT, P0 ;  /* 0x0000d100ff007a0c */ /* 0x000fc60003f25300 */
[----:B------:R-:W4:Y:S04]  /*9980*/  LDL R4, [R1+0x24] ;  /* 0x0000240001047983 */ /* 0x000f280000100800 */
[----:B------:R-:W4:Y:S04]  /*9990*/  LDL R30, [R1+0x2c] ;  /* 0x00002c00011e7983 */ /* 0x000f280000100800 */
[----:B------:R-:W4:Y:S02]  /*99a0*/  LDL R9, [R1+0x44] ;  /* 0x0000440001097983 */ /* 0x000f240000100800 */
[----:B--2---:R-:W-:-:S02]  /*99b0*/  @P1 IADD3 R2, P0, R6, c[0x0][0x340], RZ ;  /* 0x0000d00006021a10 */ /* 0x004fc40007f1e0ff */
[----:B------:R-:W2:Y:S02]  /*99c0*/  LDL R6, [R1+0x30] ;  /* 0x0000300001067983 */ /* 0x000ea40000100800 */
[----:B---3--:R-:W-:-:S05]  /*99d0*/  @P1 IADD3.X R3, R5, c[0x0][0x344], RZ, P0, !PT ;  /* 0x0000d10005031a10 */ /* 0x008fca00007fe4ff */
[----:B------:R1:W3:Y:S01]  /*99e0*/  @P1 LDG.E R2, [R2.64] ;  /* 0x0000000802021981 */ /* 0x0002e2000c1e1900 */
[----:B------:R-:W-:-:S04]  /*99f0*/  IMAD.MOV.U32 R130, RZ, RZ, 0x70 ;  /* 0x00000070ff827424 */ /* 0x000fc800078e00ff */
[----:B------:R-:W-:Y:S01]  /*9a00*/  IMAD R130, R230, R130, -0x70 ;  /* 0xffffff90e6827424 */ /* 0x000fe200078e0282 */
[----:B------:R-:W-:Y:S01]  /*9a10*/  WARPSYNC 0xffffffff ;  /* 0xffffffff00007948 */ /* 0x000fe20003800000 */
[----:B-1----:R-:W-:-:S05]  /*9a20*/  IMAD.MOV.U32 R3, RZ, RZ, c[0x0][0x2b8] ;  /* 0x0000ae00ff037624 */ /* 0x002fca00078e00ff */
[----:B------:R-:W-:Y:S01]  /*9a30*/  ISETP.NE.AND P2, PT, R3, 0x1, PT ;  /* 0x000000010300780c */ /* 0x000fe20003f45270 */
[----:B------:R-:W-:-:S04]  /*9a40*/  IMAD.IADD R3, R0, 0x1, R130 ;  /* 0x0000000100037824 */ /* 0x000fc800078e0282 */
[C---:B----4-:R-:W-:Y:S01]  /*9a50*/  IMAD.IADD R11, R3.reuse, 0x1, R4 ;  /* 0x00000001030b7824 */ /* 0x050fe200078e0204 */
[----:B------:R-:W-:-:S04]  /*9a60*/  ISETP.GE.AND P0, PT, R3, R144, PT ;  /* 0x000000900300720c */ /* 0x000fc80003f06270 */
[----:B------:R-:W-:-:S03]  /*9a70*/  ISETP.GT.OR P0, PT, R0, 0x6f, P0 ;  /* 0x0000006f0000780c */ /* 0x000fc60000704670 */
[----:B------:R-:W-:-:S04]  /*9a80*/  @P2 IMAD.HI.U32 R4, R11, c[0x0][0x2bc], RZ ;  /* 0x0000af000b042a27 */ /* 0x000fc800078e00ff */
[----:B------:R-:W-:Y:S01]  /*9a90*/  IMAD.MOV.U32 R8, RZ, RZ, R11 ;  /* 0x000000ffff087224 */ /* 0x000fe200078e000b */
[----:B------:R-:W-:Y:S01]  /*9aa0*/  @P2 SHF.R.U32.HI R8, RZ, c[0x0][0x2c0], R4 ;  /* 0x0000b000ff082a19 */ /* 0x000fe20000011604 */
[----:B------:R-:W-:Y:S01]  /*9ab0*/  IMAD.MOV.U32 R220, RZ, RZ, RZ ;  /* 0x000000ffffdc7224 */ /* 0x000fe200078e00ff */
[----:B------:R-:W-:Y:S01]  /*9ac0*/  BAR.SYNC.DEFER_BLOCKING 0x0 ;  /* 0x0000000000007b1d */ /* 0x000fe20000010000 */
[----:B------:R-:W-:Y:S02]  /*9ad0*/  IMAD.MOV.U32 R5, RZ, RZ, c[0x0][0x2c4] ;  /* 0x0000b100ff057624 */ /* 0x000fe400078e00ff */
[----:B------:R-:W-:-:S05]  /*9ae0*/  @!P1 IMAD.MOV.U32 R2, RZ, RZ, R15 ;  /* 0x000000ffff029224 */ /* 0x000fca00078e000f */
[----:B---3--:R-:W-:Y:S01]  /*9af0*/  SHF.R.S32.HI R3, RZ, 0x1f, R2 ;  /* 0x0000001fff037819 */ /* 0x008fe20000011402 */
[----:B------:R-:W-:-:S04]  /*9b00*/  IMAD.WIDE.U32 R16, R2, c[0x0][0x2b0], RZ ;  /* 0x0000ac0002107a25 */ /* 0x000fc800078e00ff */
[----:B------:R-:W-:-:S04]  /*9b10*/  IMAD R3, R3, c[0x0][0x2b0], RZ ;  /* 0x0000ac0003037a24 */ /* 0x000fc800078e02ff */
[----:B------:R-:W-:Y:S01]  /*9b20*/  IMAD R2, R2, c[0x0][0x2b4], R3 ;  /* 0x0000ad0002027a24 */ /* 0x000fe200078e0203 */
[----:B------:R-:W-:-:S03]  /*9b30*/  @!P0 IADD3 R3, P2, R8, R16, RZ ;  /* 0x0000001008038210 */ /* 0x000fc60007f5e0ff */
[----:B------:R-:W-:Y:S01]  /*9b40*/  IMAD.IADD R4, R17, 0x1, R2 ;  /* 0x0000000111047824 */ /* 0x000fe200078e0202 */
[----:B------:R-:W-:Y:S01]  /*9b50*/  STL.64 [R1+0x18], R16 ;  /* 0x0000181001007387 */ /* 0x000fe20000100a00 */
[----:B------:R-:W-:-:S03]  /*9b60*/  @!P0 LEA R2, P1, R3, c[0x0][0x2a0], 0x2 ;  /* 0x0000a80003028a11 */ /* 0x000fc600078210ff */
[----:B------:R1:W-:Y:S02]  /*9b70*/  STL [R1+0x20], R4 ;  /* 0x0000200401007387 */ /* 0x0003e40000100800 */
[----:B-1----:R-:W-:-:S04]  /*9b80*/  @!P0 LEA.HI.X.SX32 R4, R8, R4, 0x1, P2 ;  /* 0x0000000408048211 */ /* 0x002fc800010f0eff */
[----:B------:R-:W-:-:S05]  /*9b90*/  @!P0 LEA.HI.X R3, R3, c[0x0][0x2a4], R4, 0x2, P1 ;  /* 0x0000a90003038a11 */ /* 0x000fca00008f1404 */
[----:B------:R1:W3:Y:S01]  /*9ba0*/  @!P0 LDG.E R220, [R2.64] ;  /* 0x0000000802dc8981 */ /* 0x0002e2000c1e1900 */
[----:B------:R-:W-:Y:S02]  /*9bb0*/  ISETP.NE.AND P1, PT, R5, 0x1, PT ;  /* 0x000000010500780c */ /* 0x000fe40003f25270 */
[----:B------:R-:W-:Y:S02]  /*9bc0*/  ISETP.NE.U32.AND P0, PT, RZ, c[0x0][0x348], PT ;  /* 0x0000d200ff007a0c */ /* 0x000fe40003f05070 */
[----:B--2---:R-:W-:Y:S01]  /*9bd0*/  LOP3.LUT R44, R6, 0xffff, RZ, 0xc0, !PT ;  /* 0x0000ffff062c7812 */ /* 0x004fe200078ec0ff */
[----:B------:R-:W-:Y:S01]  /*9be0*/  IMAD R6, R30, 0x80, R0 ;  /* 0x000000801e067824 */ /* 0x000fe200078e0200 */
[----:B------:R-:W-:Y:S02]  /*9bf0*/  ISETP.NE.AND.EX P0, PT, RZ, c[0x0][0x34c], PT, P0 ;  /* 0x0000d300ff007a0c */ /* 0x000fe40003f05300 */
[----:B-1----:R-:W-:-:S05]  /*9c00*/  SHF.R.S32.HI R2, RZ, 0x1f, R146 ;  /* 0x0000001fff027819 */ /* 0x002fca0000011492 */
[----:B------:R-:W-:-:S04]  /*9c10*/  IMAD R2, R2, c[0x0][0x178], RZ ;  /* 0x00005e0002027a24 */ /* 0x000fc800078e02ff */
[C---:B------:R-:W-:Y:S02]  /*9c20*/  IMAD R4, R146.reuse, c[0x0][0x17c], R2 ;  /* 0x00005f0092047a24 */ /* 0x040fe400078e0202 */
[----:B------:R-:W-:Y:S01]  /*9c30*/  IMAD.WIDE.U32 R2, R146, c[0x0][0x178], RZ ;  /* 0x00005e0092027a25 */ /* 0x000fe200078e00ff */
[----:B------:R-:W-:-:S03]  /*9c40*/  SEL R9, R9, RZ, !P0 ;  /* 0x000000ff09097207 */ /* 0x000fc60004000000 */
[----:B------:R-:W-:Y:S02]  /*9c50*/  IMAD.IADD R3, R3, 0x1, R4 ;  /* 0x0000000103037824 */ /* 0x000fe400078e0204 */
[----:B------:R-:W-:-:S04]  /*9c60*/  @P1 IMAD.HI.U32 R10, R6, c[0x0][0x2c8], RZ ;  /* 0x0000b200060a1a27 */ /* 0x000fc800078e00ff */
[----:B------:R-:W-:Y:S01]  /*9c70*/  IMAD.WIDE.U32 R4, R44, c[0x0][0x1b8], R2 ;  /* 0x00006e002c047a25 */ /* 0x000fe200078e0002 */
[----:B------:R-:W-:-:S03]  /*9c80*/  SEL R3, R15, RZ, !P0 ;  /* 0x000000ff0f037207 */ /* 0x000fc60004000000 */
[----:B------:R-:W-:Y:S01]  /*9c90*/  IMAD.MOV.U32 R2, RZ, RZ, R6 ;  /* 0x000000ffff027224 */ /* 0x000fe200078e0006 */
[----:B------:R-:W-:Y:S01]  /*9ca0*/  @P1 SHF.R.U32.HI R2, RZ, c[0x0][0x2cc], R10 ;  /* 0x0000b300ff021a19 */ /* 0x000fe2000001160a */
[----:B------:R-:W-:Y:S02]  /*9cb0*/  IMAD R5, R44, c[0x0][0x1bc], R5 ;  /* 0x00006f002c057a24 */ /* 0x000fe400078e0205 */
[----:B------:R-:W-:Y:S01]  /*9cc0*/  IMAD R9, R9, c[0x0][0x1c0], RZ ;  /* 0x0000700009097a24 */ /* 0x000fe200078e02ff */
[----:B------:R-:W-:Y:S01]  /*9cd0*/  SHF.R.S32.HI R10, RZ, 0x1f, R2 ;  /* 0x0000001fff0a7819 */ /* 0x000fe20000011402 */
[----:B------:R-:W-:-:S04]  /*9ce0*/  IMAD.WIDE.U32 R4, R3, c[0x0][0x1c0], R4 ;  /* 0x0000700003047a25 */ /* 0x000fc800078e0004 */
[----:B------:R-:W-:Y:S02]  /*9cf0*/  IMAD R9, R3, c[0x0][0x1c4], R9 ;  /* 0x0000710003097a24 */ /* 0x000fe400078e0209 */
[----:B------:R-:W-:Y:S02]  /*9d00*/  IMAD.MOV R3, RZ, RZ, -R2 ;  /* 0x000000ffff037224 */ /* 0x000fe400078e0a02 */
[----:B------:R-:W-:Y:S02]  /*9d10*/  IMAD.IADD R5, R5, 0x1, R9 ;  /* 0x0000000105057824 */ /* 0x000fe400078e0209 */
[----:B------:R-:W-:Y:S02]  /*9d20*/  IMAD R6, R3, c[0x0][0x2c4], R6 ;  /* 0x0000b10003067a24 */ /* 0x000fe400078e0206 */
[----:B------:R-:W-:-:S03]  /*9d30*/  IMAD R3, R10, c[0x0][0x1b0], RZ ;  /* 0x00006c000a037a24 */ /* 0x000fc600078e02ff */
[----:B------:R-:W-:Y:S01]  /*9d40*/  SHF.R.S32.HI R9, RZ, 0x1f, R6 ;  /* 0x0000001fff097819 */ /* 0x000fe20000011406 */
[C---:B------:R-:W-:Y:S02]  /*9d50*/  IMAD R10, R2.reuse, c[0x0][0x1b4], R3 ;  /* 0x00006d00020a7a24 */ /* 0x040fe400078e0203 */
[----:B------:R-:W-:-:S04]  /*9d60*/  IMAD.WIDE.U32 R2, R2, c[0x0][0x1b0], R4 ;  /* 0x00006c0002027a25 */ /* 0x000fc800078e0004 */
[----:B------:R-:W-:Y:S02]  /*9d70*/  IMAD R4, R9, c[0x0][0x1a8], RZ ;  /* 0x00006a0009047a24 */ /* 0x000fe400078e02ff */
[----:B------:R-:W-:Y:S02]  /*9d80*/  IMAD.IADD R3, R3, 0x1, R10 ;  /* 0x0000000103037824 */ /* 0x000fe400078e020a */
[C---:B------:R-:W-:Y:S02]  /*9d90*/  IMAD R4, R6.reuse, c[0x0][0x1ac], R4 ;  /* 0x00006b0006047a24 */ /* 0x040fe400078e0204 */
[----:B------:R-:W-:-:S04]  /*9da0*/  IMAD.WIDE.U32 R2, R6, c[0x0][0x1a8], R2 ;  /* 0x00006a0006027a25 */ /* 0x000fc800078e0002 */
[----:B------:R-:W-:Y:S01]  /*9db0*/  IMAD.IADD R4, R3, 0x1, R4 ;  /* 0x0000000103047824 */ /* 0x000fe200078e0204 */
[----:B------:R-:W-:-:S04]  /*9dc0*/  LEA R3, P0, R2, c[0x0][0x160], 0x1 ;  /* 0x0000580002037a11 */ /* 0x000fc800078008ff */
[----:B------:R-:W-:Y:S01]  /*9dd0*/  LEA.HI.X R2, R2, c[0x0][0x164], R4, 0x1, P0 ;  /* 0x0000590002027a11 */ /* 0x000fe200000f0c04 */
[----:B------:R-:W1:Y:S01]  /*9de0*/  SHFL.IDX PT, R10, R3, RZ, 0x181f ;  /* 0x00181fff030a7589 */ /* 0x000e6200000e0000 */
[----:B------:R-:W-:-:S03]  /*9df0*/  IMAD R24, R153, c[0x0][0x2c4], RZ ;  /* 0x0000b10099187a24 */ /* 0x000fc600078e02ff */
[----:B------:R-:W2:Y:S01]  /*9e00*/  SHFL.IDX PT, R9, R2, RZ, 0x181f ;  /* 0x00181fff02097589 */ /* 0x000ea200000e0000 */
[----:B------:R-:W-:Y:S02]  /*9e10*/  IMAD R6, R30, 0x80, R81 ;  /* 0x000000801e067824 */ /* 0x000fe400078e0251 */
[----:B------:R-:W-:Y:S01]  /*9e20*/  IMAD.MOV R4, RZ, RZ, -R8 ;  /* 0x000000ffff047224 */ /* 0x000fe200078e0a08 */
[----:B------:R-:W4:Y:S02]  /*9e30*/  SHFL.IDX PT, R15, R3, 0x1, 0x181f ;  /* 0x00381f00030f7f89 */ /* 0x000f2400000e0000 */
[----:B------:R-:W-:Y:S01]  /*9e40*/  ISETP.GE.AND P4, PT, R6, R24, PT ;  /* 0x000000180600720c */ /* 0x000fe20003f86270 */
[----:B------:R-:W-:Y:S01]  /*9e50*/  IMAD R223, R4, c[0x0][0x2b8], R11 ;  /* 0x0000ae0004df7a24 */ /* 0x000fe200078e020b */
[----:B------:R-:W4:Y:S01]  /*9e60*/  SHFL.IDX PT, R18, R2, 0x1, 0x181f ;  /* 0x00381f0002127f89 */ /* 0x000f2200000e0000 */
[----:B------:R-:W-:Y:S02]  /*9e70*/  IADD3 R4, R6, 0x20, RZ ;  /* 0x0000002006047810 */ /* 0x000fe40007ffe0ff */
[----:B------:R-:W-:-:S02]  /*9e80*/  ISETP.GE.AND P6, PT, R76, c[0x0][0x198], PT ;  /* 0x000066004c007a0c */ /* 0x000fc40003fc6270 */
[----:B------:R-:W-:Y:S02]  /*9e90*/  SHF.R.S32.HI R46, RZ, 0x1f, R223 ;  /* 0x0000001fff2e7819 */ /* 0x000fe400000114df */
[----:B------:R-:W-:Y:S02]  /*9ea0*/  ISETP.GE.AND P0, PT, R4, R24, PT ;  /* 0x000000180400720c */ /* 0x000fe40003f06270 */
[----:B------:R-:W-:Y:S01]  /*9eb0*/  IADD3 R19, R6, 0x40, RZ ;  /* 0x0000004006137810 */ /* 0x000fe20007ffe0ff */
[----:B------:R-:W-:Y:S01]  /*9ec0*/  IMAD R8, R46, c[0x0][0x1e0], RZ ;  /* 0x000078002e087a24 */ /* 0x000fe200078e02ff */
[----:B-1----:R-:W-:Y:S01]  /*9ed0*/  @!P4 LEA R16, P1, R76, R10, 0x1 ;  /* 0x0000000a4c10c211 */ /* 0x002fe200078208ff */
[C---:B------:R-:W-:Y:S01]  /*9ee0*/  IMAD.WIDE.U32 R4, R223.reuse, c[0x0][0x1e0], RZ ;  /* 0x00007800df047a25 */ /* 0x040fe200078e00ff */
[----:B------:R-:W-:Y:S02]  /*9ef0*/  ISETP.GE.AND P5, PT, R212, c[0x0][0x198], PT ;  /* 0x00006600d4007a0c */ /* 0x000fe40003fa6270 */
[----:B--2---:R-:W-:Y:S01]  /*9f00*/  @!P4 LEA.HI.X R17, R76, R9, R77, 0x1, P1 ;  /* 0x000000094c11c211 */ /* 0x004fe200008f0c4d */
[----:B------:R-:W-:Y:S01]  /*9f10*/  IMAD R8, R223, c[0x0][0x1e4], R8 ;  /* 0x00007900df087a24 */ /* 0x000fe200078e0208 */
[----:B------:R-:W-:-:S02]  /*9f20*/  ISETP.GE.AND P1, PT, R19, R24, PT ;  /* 0x000000181300720c */ /* 0x000fc40003f26270 */
[----:B------:R-:W1:Y:S01]  /*9f30*/  SHFL.IDX PT, R19, R3, 0x2, 0x181f ;  /* 0x00581f0003137f89 */ /* 0x000e6200000e0000 */
[----:B------:R-:W-:Y:S01]  /*9f40*/  @!P4 LEA R10, P3, R212, R10, 0x1 ;  /* 0x0000000ad40ac211 */ /* 0x000fe200078608ff */
[----:B------:R-:W-:Y:S02]  /*9f50*/  IMAD.IADD R5, R5, 0x1, R8 ;  /* 0x0000000105057824 */ /* 0x000fe400078e0208 */
[----:B------:R2:W-:Y:S01]  /*9f60*/  @!P4 LDGSTS.E.BYPASS.LTC128B.128 [R213+0x100], [R16.64], !P6 ;  /* 0x0010000010d5cfae */ /* 0x0005e2000f101d48 */
[----:B----4-:R-:W-:Y:S02]  /*9f70*/  @!P0 LEA R8, P2, R76, R15, 0x1 ;  /* 0x0000000f4c088211 */ /* 0x010fe400078408ff */
[----:B------:R-:W-:Y:S02]  /*9f80*/  @!P4 LEA.HI.X R11, R212, R9, R231, 0x1, P3 ;  /* 0x00000009d40bc211 */ /* 0x000fe400018f0ce7 */
[----:B------:R-:W-:-:S03]  /*9f90*/  @!P0 LEA.HI.X R9, R76, R18, R77, 0x1, P2 ;  /* 0x000000124c098211 */ /* 0x000fc600010f0c4d */
[----:B------:R4:W-:Y:S04]  /*9fa0*/  @!P4 LDGSTS.E.BYPASS.LTC128B.128 [R213+0x4100], [R10.64], !P5 ;  /* 0x041000000ad5cfae */ /* 0x0009e8000e901d48 */
[----:B------:R1:W-:Y:S01]  /*9fb0*/  @!P0 LDGSTS.E.BYPASS.LTC128B.128 [R214+0x1100], [R8.64], !P6 ;  /* 0x0110000008d68fae */ /* 0x0003e2000f101d48 */
[----:B------:R-:W-:-:S03]  /*9fc0*/  IMAD.WIDE.U32 R22, R44, c[0x0][0x1e8], RZ ;  /* 0x00007a002c167a25 */ /* 0x000fc600078e00ff */
[----:B--2---:R-:W2:Y:S04]  /*9fd0*/  SHFL.IDX PT, R16, R2, 0x2, 0x181f ;  /* 0x00581f0002107f89 */ /* 0x004ea800000e0000 */
[----:B------:R2:W2:Y:S01]  /*9fe0*/  SHFL.IDX PT, R17, R3, 0x3, 0x181f ;  /* 0x00781f0003117f89 */ /* 0x0004a200000e0000 */
[----:B------:R-:W-:Y:S01]  /*9ff0*/  IMAD R20, R44, c[0x0][0x1ec], R23 ;  /* 0x00007b002c147a24 */ /* 0x000fe200078e0217 */
[----:B-1----:R-:W-:-:S04]  /*a000*/  @!P0 LEA R8, P2, R212, R15, 0x1 ;  /* 0x0000000fd4088211 */ /* 0x002fc800078408ff */
[----:B------:R-:W-:Y:S02]  /*a010*/  @!P0 LEA.HI.X R9, R212, R18, R231, 0x1, P2 ;  /* 0x00000012d4098211 */ /* 0x000fe400010f0ce7 */
[----:B------:R1:W1:Y:S01]  /*a020*/  SHFL.IDX PT, R18, R2, 0x3, 0x181f ;  /* 0x00781f0002127f89 */ /* 0x00026200000e0000 */
[----:B----4-:R-:W-:Y:S02]  /*a030*/  IADD3 R10, R6, 0x60, RZ ;  /* 0x00000060060a7810 */ /* 0x010fe40007ffe0ff */
[----:B------:R-:W-:Y:S01]  /*a040*/  IADD3 R129, R230, -0x1, RZ ;  /* 0xffffffffe6817810 */ /* 0x000fe20007ffe0ff */
[----:B------:R4:W-:Y:S01]  /*a050*/  @!P0 LDGSTS.E.BYPASS.LTC128B.128 [R214+0x5100], [R8.64], !P5 ;  /* 0x0510000008d68fae */ /* 0x0009e2000e901d48 */
[----:B------:R-:W-:-:S03]  /*a060*/  ISETP.GE.AND P0, PT, R10, R24, PT ;  /* 0x000000180a00720c */ /* 0x000fc60003f06270 */
[----:B------:R-:W-:Y:S01]  /*a070*/  IMAD R128, R129, -0x70, R144 ;  /* 0xffffff9081807824 */ /* 0x000fe200078e0290 */
[----:B------:R-:W-:Y:S04]  /*a080*/  STL.64 [R1+0x10], R22 ;  /* 0x0000101601007387 */ /* 0x000fe80000100a00 */
[----:B------:R1:W-:Y:S01]  /*a090*/  STL [R1+0xc], R20 ;  /* 0x00000c1401007387 */ /* 0x0003e20000100800 */
[----:B------:R-:W-:Y:S01]  /*a0a0*/  BSSY B0, `(.L_x_394) ;  /* 0x000003f000007945 */ /* 0x000fe20003800000 */
[----:B---3--:R-:W-:Y:S01]  /*a0b0*/  SHF.R.S32.HI R45, RZ, 0x1f, R220 ;  /* 0x0000001fff2d7819 */ /* 0x008fe200000114dc */
[----:B------:R-:W-:-:S04]  /*a0c0*/  IMAD.WIDE.U32 R4, R220, c[0x0][0x1f0], R4 ;  /* 0x00007c00dc047a25 */ /* 0x000fc800078e0004 */
[----:B--2---:R-:W-:Y:S01]  /*a0d0*/  IMAD R3, R45, c[0x0][0x1f0], RZ ;  /* 0x00007c002d037a24 */ /* 0x004fe200078e02ff */
[----:B------:R-:W-:-:S03]  /*a0e0*/  IADD3 R6, P3, R4, R22, RZ ;  /* 0x0000001604067210 */ /* 0x000fc60007f7e0ff */
[----:B-1----:R-:W-:Y:S01]  /*a0f0*/  IMAD R2, R220, c[0x0][0x1f4], R3 ;  /* 0x00007d00dc027a24 */ /* 0x002fe200078e0203 */
[----:B------:R-:W-:-:S04]  /*a100*/  @!P1 LEA R4, P2, R76, R19, 0x1 ;  /* 0x000000134c049211 */ /* 0x000fc800078408ff */
[----:B------:R-:W-:Y:S02]  /*a110*/  IADD3.X R2, R20, R5, R2, P3, !PT ;  /* 0x0000000514027210 */ /* 0x000fe40001ffe402 */
[-C--:B------:R-:W-:Y:S02]  /*a120*/  @!P1 LEA.HI.X R5, R76, R16.reuse, R77, 0x1, P2 ;  /* 0x000000104c059211 */ /* 0x080fe400010f0c4d */
[----:B------:R-:W-:Y:S02]  /*a130*/  LEA R3, P2, R6, c[0x0][0x1c8], 0x1 ;  /* 0x0000720006037a11 */ /* 0x000fe400078408ff */
[----:B------:R-:W-:Y:S01]  /*a140*/  @!P1 LEA R10, P3, R212, R19, 0x1 ;  /* 0x00000013d40a9211 */ /* 0x000fe200078608ff */
[----:B------:R1:W-:Y:S01]  /*a150*/  @!P1 LDGSTS.E.BYPASS.LTC128B.128 [R214+0x2100], [R4.64], !P6 ;  /* 0x0210000004d69fae */ /* 0x0003e2000f101d48 */
[----:B------:R-:W-:Y:S02]  /*a160*/  LEA.HI.X R20, R6, c[0x0][0x1cc], R2, 0x1, P2 ;  /* 0x0000730006147a11 */ /* 0x000fe400010f0c02 */
[----:B------:R-:W-:Y:S01]  /*a170*/  IMNMX R2, R128, 0x70, PT ;  /* 0x0000007080027817 */ /* 0x000fe20003800200 */
[----:B------:R-:W2:Y:S01]  /*a180*/  SHFL.IDX PT, R15, R3, RZ, 0x181f ;  /* 0x00181fff030f7589 */ /* 0x000ea200000e0000 */
[----:B------:R-:W-:-:S03]  /*a190*/  @!P1 LEA.HI.X R11, R212, R16, R231, 0x1, P3 ;  /* 0x00000010d40b9211 */ /* 0x000fc600018f0ce7 */
[----:B------:R-:W3:Y:S01]  /*a1a0*/  SHFL.IDX PT, R16, R20, RZ, 0x181f ;  /* 0x00181fff14107589 */ /* 0x000ee200000e0000 */
[----:B------:R-:W-:Y:S01]  /*a1b0*/  IMAD.IADD R2, R2, 0x1, -R81 ;  /* 0x0000000102027824 */ /* 0x000fe200078e0a51 */
[CC--:B----4-:R-:W-:Y:S02]  /*a1c0*/  @!P0 LEA R8, P2, R76.reuse, R17.reuse, 0x1 ;  /* 0x000000114c088211 */ /* 0x0d0fe400078408ff */
[----:B------:R4:W-:Y:S02]  /*a1d0*/  @!P1 LDGSTS.E.BYPASS.LTC128B.128 [R214+0x6100], [R10.64], !P5 ;  /* 0x061000000ad69fae */ /* 0x0009e4000e901d48 */
[----:B------:R-:W-:Y:S02]  /*a1e0*/  @!P0 LEA.HI.X R9, R76, R18, R77, 0x1, P2 ;  /* 0x000000124c098211 */ /* 0x000fe400010f0c4d */
[----:B------:R-:W-:Y:S01]  /*a1f0*/  ISETP.GE.AND P2, PT, R2, 0x1, PT ;  /* 0x000000010200780c */ /* 0x000fe20003f46270 */
[----:B------:R-:W2:Y:S04]  /*a200*/  SHFL.IDX PT, R6, R3, 0x1, 0x181f ;  /* 0x00381f0003067f89 */ /* 0x000ea800000e0000 */
[----:B------:R2:W-:Y:S01]  /*a210*/  @!P0 LDGSTS.E.BYPASS.LTC128B.128 [R214+0x3100], [R8.64], !P6 ;  /* 0x0310000008d68fae */ /* 0x0005e2000f101d48 */
[----:B-1----:R-:W-:-:S04]  /*a220*/  @!P0 LEA R4, P1, R212, R17, 0x1 ;  /* 0x00000011d4048211 */ /* 0x002fc800078208ff */
[----:B------:R-:W-:Y:S02]  /*a230*/  @!P0 LEA.HI.X R5, R212, R18, R231, 0x1, P1 ;  /* 0x00000012d4058211 */ /* 0x000fe400008f0ce7 */
[----:B------:R-:W-:Y:S04]  /*a240*/  SHFL.IDX PT, R18, R3, 0x2, 0x181f ;  /* 0x00581f0003127f89 */ /* 0x000fe800000e0000 */
[----:B----4-:R-:W1:Y:S01]  /*a250*/  SHFL.IDX PT, R11, R20, 0x1, 0x181f ;  /* 0x00381f00140b7f89 */ /* 0x010e6200000e0000 */
[----:B------:R-:W-:-:S03]  /*a260*/  ISETP.GE.AND P6, PT, R76, c[0x0][0x1d4], PT ;  /* 0x000075004c007a0c */ /* 0x000fc60003fc6270 */
[----:B------:R-:W4:Y:S01]  /*a270*/  SHFL.IDX PT, R19, R20, 0x2, 0x181f ;  /* 0x00581f0014137f89 */ /* 0x000f2200000e0000 */
[----:B------:R-:W-:-:S03]  /*a280*/  ISETP.GE.AND P1, PT, R2, 0x21, PT ;  /* 0x000000210200780c */ /* 0x000fc60003f26270 */
[----:B------:R1:W-:Y:S01]  /*a290*/  @!P0 LDGSTS.E.BYPASS.LTC128B.128 [R214+0x7100], [R4.64], !P5 ;  /* 0x0710000004d68fae */ /* 0x0003e2000e901d48 */
[----:B--2---:R-:W-:Y:S02]  /*a2a0*/  @P2 LEA R8, P0, R76, R15, 0x1 ;  /* 0x0000000f4c082211 */ /* 0x004fe400078008ff */
[----:B------:R-:W-:Y:S01]  /*a2b0*/  ISETP.GE.AND P5, PT, R212, c[0x0][0x1d4], PT ;  /* 0x00007500d4007a0c */ /* 0x000fe20003fa6270 */
[----:B------:R-:W0:Y:S01]  /*a2c0*/  LDGDEPBAR ;  /* 0x00000000000079af */ /* 0x000e220000000000 */
[----:B---3--:R-:W-:Y:S02]  /*a2d0*/  @P2 LEA.HI.X R9, R76, R16, R77, 0x1, P0 ;  /* 0x000000104c092211 */ /* 0x008fe400000f0c4d */
[----:B------:R-:W-:-:S03]  /*a2e0*/  ISETP.GE.AND P0, PT, R2, 0x41, PT ;  /* 0x000000410200780c */ /* 0x000fc60003f06270 */
[----:B------:R2:W-:Y:S01]  /*a2f0*/  @P2 LDGSTS.E.BYPASS.LTC128B.128 [R213+0x8100], [R8.64], !P6 ;  /* 0x0810000008d52fae */ /* 0x0005e2000f101d48 */
[----:B-1----:R-:W-:-:S04]  /*a300*/  @P2 LEA R4, P3, R212, R15, 0x1 ;  /* 0x0000000fd4042211 */ /* 0x002fc800078608ff */
[----:B------:R-:W-:Y:S02]  /*a310*/  @P2 LEA.HI.X R5, R212, R16, R231, 0x1, P3 ;  /* 0x00000010d4052211 */ /* 0x000fe400018f0ce7 */
[----:B------:R-:W-:-:S03]  /*a320*/  @P1 LEA R16, P3, R76, R6, 0x1 ;  /* 0x000000064c101211 */ /* 0x000fc600078608ff */
[----:B------:R1:W-:Y:S01]  /*a330*/  @P2 LDGSTS.E.BYPASS.LTC128B.128 [R213+0xb900], [R4.64], !P5 ;  /* 0x0b90000004d52fae */ /* 0x0003e2000e901d48 */
[----:B------:R-:W-:Y:S02]  /*a340*/  @P1 LEA R10, P2, R212, R6, 0x1 ;  /* 0x00000006d40a1211 */ /* 0x000fe400078408ff */
[CC--:B------:R-:W-:Y:S02]  /*a350*/  @P1 LEA.HI.X R17, R76.reuse, R11.reuse, R77, 0x1, P3 ;  /* 0x0000000b4c111211 */ /* 0x0c0fe400018f0c4d */
[----:B--2---:R-:W-:Y:S02]  /*a360*/  @P0 LEA R8, P3, R76, R18, 0x1 ;  /* 0x000000124c080211 */ /* 0x004fe400078608ff */
[----:B------:R-:W-:Y:S01]  /*a370*/  @P1 LEA.HI.X R11, R212, R11, R231, 0x1, P2 ;  /* 0x0000000bd40b1211 */ /* 0x000fe200010f0ce7 */
[----:B------:R2:W-:Y:S01]  /*a380*/  @P1 LDGSTS.E.BYPASS.LTC128B.128 [R214+0x9100], [R16.64], !P6 ;  /* 0x0910000010d61fae */ /* 0x0005e2000f101d48 */
[----:B----4-:R-:W-:-:S03]  /*a390*/  @P0 LEA.HI.X R9, R76, R19, R77, 0x1, P3 ;  /* 0x000000134c090211 */ /* 0x010fc600018f0c4d */
[----:B------:R2:W-:Y:S04]  /*a3a0*/  @P1 LDGSTS.E.BYPASS.LTC128B.128 [R214+0xc900], [R10.64], !P5 ;  /* 0x0c9000000ad61fae */ /* 0x0005e8000e901d48 */
[----:B------:R2:W-:Y:S01]  /*a3b0*/  @P0 LDGSTS.E.BYPASS.LTC128B.128 [R214+0xa100], [R8.64], !P6 ;  /* 0x0a10000008d60fae */ /* 0x0005e2000f101d48 */
[----:B-1----:R-:W-:-:S04]  /*a3c0*/  @P0 LEA R4, P2, R212, R18, 0x1 ;  /* 0x00000012d4040211 */ /* 0x002fc800078408ff */
[----:B------:R-:W-:-:S05]  /*a3d0*/  @P0 LEA.HI.X R5, R212, R19, R231, 0x1, P2 ;  /* 0x00000013d4050211 */ /* 0x000fca00010f0ce7 */
[----:B------:R2:W-:Y:S01]  /*a3e0*/  @P0 LDGSTS.E.BYPASS.LTC128B.128 [R214+0xd900], [R4.64], !P5 ;  /* 0x0d90000004d60fae */ /* 0x0005e2000e901d48 */
[----:B------:R-:W-:-:S03]  /*a3f0*/  ISETP.GE.AND P0, PT, R2, 0x61, PT ;  /* 0x000000610200780c */ /* 0x000fc60003f06270 */
[----:B------:R-:W1:Y:S04]  /*a400*/  SHFL.IDX PT, R3, R3, 0x3, 0x181f ;  /* 0x00781f0003037f89 */ /* 0x000e6800000e0000 */
[----:B------:R2:W3:Y:S06]  /*a410*/  SHFL.IDX PT, R6, R20, 0x3, 0x181f ;  /* 0x00781f0014067f89 */ /* 0x0004ec00000e0000 */
[----:B------:R-:W-:Y:S05]  /*a420*/  @!P0 BRA `(.L_x_395) ;  /* 0x0000006000008947 */ /* 0x000fea0003800000 */
[-C--:B-12---:R-:W-:Y:S02]  /*a430*/  LEA R4, P1, R76, R3.reuse, 0x1 ;  /* 0x000000034c047211 */ /* 0x086fe400078208ff */
[----:B------:R-:W-:-:S02]  /*a440*/  LEA R2, P0, R212, R3, 0x1 ;  /* 0x00000003d4027211 */ /* 0x000fc400078008ff */
[-C--:B---3--:R-:W-:Y:S02]  /*a450*/  LEA.HI.X R5, R76, R6.reuse, R77, 0x1, P1 ;  /* 0x000000064c057211 */ /* 0x088fe400008f0c4d */
[----:B------:R-:W-:-:S03]  /*a460*/  LEA.HI.X R3, R212, R6, R231, 0x1, P0 ;  /* 0x00000006d4037211 */ /* 0x000fc600000f0ce7 */
[----:B------:R1:W-:Y:S04]  /*a470*/  LDGSTS.E.BYPASS.LTC128B.128 [R214+0xb100], [R4.64], !P6 ;  /* 0x0b10000004d67fae */ /* 0x0003e8000f101d48 */
[----:B------:R1:W-:Y:S02]  /*a480*/  LDGSTS.E.BYPASS.LTC128B.128 [R214+0xe900], [R2.64], !P5 ;  /* 0x0e90000002d67fae */ /* 0x0003e4000e901d48 */
.L_x_395:
[----:B------:R-:W-:Y:S05]  /*a490*/  BSYNC B0 ;  /* 0x0000000000007941 */ /* 0x000fea0003800000 */
.L_x_394:
[----:B------:R-:W-:Y:S01]  /*a4a0*/  ISETP.LT.AND P0, PT, RZ, c[0x0][0x27c], PT ;  /* 0x00009f00ff007a0c */ /* 0x000fe20003f01270 */
[----:B------:R-:W0:-:S12]  /*a4b0*/  LDGDEPBAR ;  /* 0x00000000000079af */ /* 0x000e180000000000 */
[----:B------:R-:W-:Y:S05]  /*a4c0*/  @P0 BRA `(.L_x_396) ;  /* 0x0000002000000947 */ /* 0x000fea0003800000 */
[----:B------:R-:W-:-:S04]  /*a4d0*/  DEPBAR.LE SB0, 0x1 ;  /* 0x000080400000791a */ /* 0x000fc80000000000 */
[----:B------:R-:W-:Y:S05]  /*a4e0*/  BRA `(.L_x_397) ;  /* 0x0000360000007947 */ /* 0x000fea0003800000 */
.L_x_396:
[----:B-1---5:R-:W-:Y:S01]  /*a4f0*/  SHF.R.S32.HI R2, RZ, 0x1f, R137 ;  /* 0x0000001fff027819 */ /* 0x022fe20000011489 */
[----:B------:R-:W-:Y:S01]  /*a500*/  ULDC.U8 UR5, c[0x0][0x298] ;  /* 0x0000a60000057ab9 */ /* 0x000fe20000000000 */
[C---:B--2---:R-:W-:Y:S01]  /*a510*/  IMAD.WIDE.U32 R4, R137.reuse, c[0x0][0x290], RZ ;  /* 0x0000a40089047a25 */ /* 0x044fe200078e00ff */
[----:B------:R-:W-:Y:S01]  /*a520*/  ISETP.NE.AND P2, PT, RZ, UR5, PT ;  /* 0x00000005ff007c0c */ /* 0x000fe2000bf45270 */
[----:B------:R-:W-:Y:S02]  /*a530*/  BSSY B2, `(.L_x_397) ;  /* 0x000035b000027945 */ /* 0x000fe40003800000 */
[C---:B------:R-:W-:Y:S02]  /*a540*/  IMAD R8, R2.reuse, c[0x0][0x280], RZ ;  /* 0x0000a00002087a24 */ /* 0x040fe400078e02ff */
[----:B---3--:R-:W-:Y:S02]  /*a550*/  IMAD R6, R2, c[0x0][0x290], RZ ;  /* 0x0000a40002067a24 */ /* 0x008fe400078e02ff */
[----:B------:R-:W-:-:S04]  /*a560*/  IMAD.WIDE.U32 R2, R137, c[0x0][0x280], RZ ;  /* 0x0000a00089027a25 */ /* 0x000fc800078e00ff */
[C---:B------:R-:W-:Y:S01]  /*a570*/  IMAD R10, R137.reuse, c[0x0][0x284], R8 ;  /* 0x0000a100890a7a24 */ /* 0x040fe200078e0208 */
[----:B------:R-:W-:Y:S01]  /*a580*/  LEA R8, P0, R4, c[0x0][0x288], 0x1 ;  /* 0x0000a20004087a11 */ /* 0x000fe200078008ff */
[----:B------:R-:W-:Y:S01]  /*a590*/  IMAD R9, R137, c[0x0][0x294], R6 ;  /* 0x0000a50089097a24 */ /* 0x000fe200078e0206 */
[----:B------:R-:W-:Y:S02]  /*a5a0*/  LEA R6, P1, R2, c[0x0][0x270], 0x1 ;  /* 0x00009c0002067a11 */ /* 0x000fe400078208ff */
[----:B------:R-:W-:Y:S02]  /*a5b0*/  IADD3 R3, R10, R3, RZ ;  /* 0x000000030a037210 */ /* 0x000fe40007ffe0ff */
[----:B------:R-:W-:Y:S02]  /*a5c0*/  IADD3 R5, R9, R5, RZ ;  /* 0x0000000509057210 */ /* 0x000fe40007ffe0ff */
[----:B------:R-:W-:Y:S02]  /*a5d0*/  LEA.HI.X R2, R2, c[0x0][0x274], R3, 0x1, P1 ;  /* 0x00009d0002027a11 */ /* 0x000fe400008f0c03 */
[----:B------:R-:W-:Y:S01]  /*a5e0*/  LEA.HI.X R3, R4, c[0x0][0x28c], R5, 0x1, P0 ;  /* 0x0000a30004037a11 */ /* 0x000fe200000f0c05 */
[----:B------:R-:W-:Y:S05]  /*a5f0*/  @!P2 BRA `(.L_x_398) ;  /* 0x000019100000a947 */ /* 0x000fea0003800000 */
[----:B------:R-:W1:Y:S01]  /*a600*/  SHFL.IDX PT, R17, R2, RZ, 0x181f ;  /* 0x00181fff02117589 */ /* 0x000e6200000e0000 */
[----:B------:R-:W-:Y:S01]  /*a610*/  BSSY B0, `(.L_x_399) ;  /* 0x0000019000007945 */ /* 0x000fe20003800000 */
[----:B------:R-:W-:Y:S01]  /*a620*/  CS2R R4, SRZ ;  /* 0x0000000000047805 */ /* 0x000fe2000001ff00 */
[----:B------:R-:W-:Y:S01]  /*a630*/  CS2R R10, SRZ ;  /* 0x00000000000a7805 */ /* 0x000fe2000001ff00 */
[----:B------:R-:W2:Y:S04]  /*a640*/  SHFL.IDX PT, R16, R6, RZ, 0x181f ;  /* 0x00181fff06107589 */ /* 0x000ea800000e0000 */
[----:B------:R3:W4:Y:S04]  /*a650*/  SHFL.IDX PT, R19, R3, RZ, 0x181f ;  /* 0x00181fff03137589 */ /* 0x00072800000e0000 */
[----:B------:R5:W1:Y:S01]  /*a660*/  SHFL.IDX PT, R18, R8, RZ, 0x181f ;  /* 0x00181fff08127589 */ /* 0x000a6200000e0000 */
[----:B---3--:R-:W-:Y:S01]  /*a670*/  CS2R R2, SRZ ;  /* 0x0000000000027805 */ /* 0x008fe2000001ff00 */
[----:B-----5:R-:W-:Y:S01]  /*a680*/  CS2R R8, SRZ ;  /* 0x0000000000087805 */ /* 0x020fe2000001ff00 */
[----:B------:R-:W-:Y:S05]  /*a690*/  @P4 BRA `(.L_x_400) ;  /* 0x0000010000004947 */ /* 0x000fea0003800000 */
[----:B-12-4-:R-:W2:Y:S04]  /*a6a0*/  LDL R22, [R1+0xfc] ;  /* 0x0000fc0001167983 */ /* 0x016ea80000100800 */
[----:B------:R-:W3:Y:S01]  /*a6b0*/  LDL R15, [R1+0xf8] ;  /* 0x0000f800010f7983 */ /* 0x000ee20000100800 */
[----:B------:R-:W-:-:S02]  /*a6c0*/  ISETP.GE.AND P1, PT, R78, c[0x0][0x27c], PT ;  /* 0x00009f004e007a0c */ /* 0x000fc40003f26270 */
[----:B------:R-:W-:Y:S01]  /*a6d0*/  ISETP.GE.AND P0, PT, R80, c[0x0][0x27c], PT ;  /* 0x00009f0050007a0c */ /* 0x000fe20003f06270 */
[----:B------:R-:W-:-:S10]  /*a6e0*/  CS2R R4, SRZ ;  /* 0x0000000000047805 */ /* 0x000fd4000001ff00 */
[----:B------:R-:W-:-:S05]  /*a6f0*/  @!P1 IMAD.WIDE R2, R78, 0x2, R16 ;  /* 0x000000024e029825 */ /* 0x000fca00078e0210 */
[----:B------:R1:W5:Y:S02]  /*a700*/  @!P1 LD.E.64 R10, [R2.64] ;  /* 0x00000008020a9980 */ /* 0x000364000c101b00 */
[----:B-1----:R-:W-:Y:S01]  /*a710*/  CS2R R2, SRZ ;  /* 0x0000000000027805 */ /* 0x002fe2000001ff00 */
[-C--:B--2---:R-:W-:Y:S02]  /*a720*/  @!P0 IADD3 R20, P3, R16, R22.reuse, RZ ;  /* 0x0000001610148210 */ /* 0x084fe40007f7e0ff */
[----:B------:R-:W-:Y:S01]  /*a730*/  @!P0 IADD3 R16, P2, R18, R22, RZ ;  /* 0x0000001612108210 */ /* 0x000fe20007f5e0ff */
[----:B------:R-:W-:-:S04]  /*a740*/  @!P1 IMAD.WIDE R22, R78, 0x2, R18 ;  /* 0x000000024e169825 */ /* 0x000fc800078e0212 */
[--C-:B---3--:R-:W-:Y:S01]  /*a750*/  @!P0 IMAD.X R21, R17, 0x1, R15.reuse, P3 ;  /* 0x0000000111158824 */ /* 0x108fe200018e060f */
[----:B------:R1:W5:Y:S01]  /*a760*/  @!P1 LD.E.64 R8, [R22.64] ;  /* 0x0000000816089980 */ /* 0x000362000c101b00 */
[----:B------:R-:W-:-:S03]  /*a770*/  @!P0 IMAD.X R17, R19, 0x1, R15, P2 ;  /* 0x0000000113118824 */ /* 0x000fc600010e060f */
[----:B------:R1:W5:Y:S04]  /*a780*/  @!P0 LD.E.64 R4, [R20.64] ;  /* 0x0000000814048980 */ /* 0x000368000c101b00 */
[----:B------:R1:W5:Y:S02]  /*a790*/  @!P0 LD.E.64 R2, [R16.64] ;  /* 0x0000000810028980 */ /* 0x000364000c101b00 */
.L_x_400:
[----:B-12-4-:R-:W-:Y:S05]  /*a7a0*/  BSYNC B0 ;  /* 0x0000000000007941 */ /* 0x016fea0003800000 */
.L_x_399:
[----:B-----5:R-:W-:Y:S01]  /*a7b0*/  IMAD.MOV.U32 R20, RZ, RZ, R4 ;  /* 0x000000ffff147224 */ /* 0x020fe200078e0004 */
[----:B------:R-:W-:Y:S01]  /*a7c0*/  SHF.R.U64 R18, R4, 0x10, R5 ;  /* 0x0000001004127819 */ /* 0x000fe20000001205 */
[----:B------:R-:W-:Y:S01]  /*a7d0*/  IMAD R4, R30, -0x80, R24 ;  /* 0xffffff801e047824 */ /* 0x000fe200078e0218 */
[--C-:B------:R-:W-:Y:S01]  /*a7e0*/  SHF.R.U64 R21, R10, 0x10, R11.reuse ;  /* 0x000000100a157819 */ /* 0x100fe2000000120b */
[----:B------:R-:W-:Y:S01]  /*a7f0*/  IMAD.MOV.U32 R23, RZ, RZ, R10 ;  /* 0x000000ffff177224 */ /* 0x000fe200078e000a */
[--C-:B------:R-:W-:Y:S01]  /*a800*/  SHF.R.U32.HI R17, RZ, 0x10, R11.reuse ;  /* 0x00000010ff117819 */ /* 0x100fe2000001160b */
[----:B------:R-:W-:Y:S01]  /*a810*/  IMAD.MOV.U32 R22, RZ, RZ, R11 ;  /* 0x000000ffff167224 */ /* 0x000fe200078e000b */
[----:B------:R-:W-:Y:S01]  /*a820*/  IMNMX R29, R4, 0x80, PT ;  /* 0x00000080041d7817 */ /* 0x000fe20003800200 */
[--C-:B------:R-:W-:Y:S01]  /*a830*/  IMAD.MOV.U32 R19, RZ, RZ, R5.reuse ;  /* 0x000000ffff137224 */ /* 0x100fe200078e0005 */
[----:B------:R-:W-:Y:S01]  /*a840*/  SHF.R.U32.HI R10, RZ, 0x10, R5 ;  /* 0x00000010ff0a7819 */ /* 0x000fe20000011605 */
[----:B------:R-:W-:Y:S01]  /*a850*/  IMAD.MOV.U32 R16, RZ, RZ, R8 ;  /* 0x000000ffff107224 */ /* 0x000fe200078e0008 */
[----:B------:R-:W-:Y:S01]  /*a860*/  ISETP.GE.AND P0, PT, R81, R29, PT ;  /* 0x0000001d5100720c */ /* 0x000fe20003f06270 */
[--C-:B------:R-:W-:Y:S01]  /*a870*/  IMAD.MOV.U32 R15, RZ, RZ, R9.reuse ;  /* 0x000000ffff0f7224 */ /* 0x100fe200078e0009 */
[----:B------:R-:W-:Y:S01]  /*a880*/  SHF.R.U64 R11, R8, 0x10, R9 ;  /* 0x00000010080b7819 */ /* 0x000fe20000001209 */
[----:B------:R-:W-:Y:S01]  /*a890*/  IMAD.MOV.U32 R8, RZ, RZ, R2 ;  /* 0x000000ffff087224 */ /* 0x000fe200078e0002 */
[--C-:B------:R-:W-:Y:S01]  /*a8a0*/  SHF.R.U64 R4, R2, 0x10, R3.reuse ;  /* 0x0000001002047819 */ /* 0x100fe20000001203 */
[----:B------:R-:W-:Y:S01]  /*a8b0*/  IMAD.MOV.U32 R5, RZ, RZ, R3 ;  /* 0x000000ffff057224 */ /* 0x000fe200078e0003 */
[----:B------:R-:W-:-:S04]  /*a8c0*/  DEPBAR.LE SB0, 0x1 ;  /* 0x000080400000791a */ /* 0x000fc80000000000 */
[----:B------:R-:W-:Y:S01]  /*a8d0*/  SHF.R.U32.HI R6, RZ, 0x10, R9 ;  /* 0x00000010ff067819 */ /* 0x000fe20000011609 */
[----:B------:R-:W-:Y:S01]  /*a8e0*/  BSSY B1, `(.L_x_401) ;  /* 0x000005e000017945 */ /* 0x000fe20003800000 */
[----:B------:R-:W-:Y:S02]  /*a8f0*/  SHF.R.U32.HI R2, RZ, 0x10, R3 ;  /* 0x00000010ff027819 */ /* 0x000fe40000011603 */
[----:B------:R-:W-:Y:S02]  /*a900*/  PRMT R23, R23, 0x5410, R21 ;  /* 0x0000541017177816 */ /* 0x000fe40000000015 */
[----:B------:R-:W-:Y:S02]  /*a910*/  PRMT R24, R22, 0x5410, R17 ;  /* 0x0000541016187816 */ /* 0x000fe40000000011 */
[----:B------:R-:W-:Y:S02]  /*a920*/  PRMT R26, R20, 0x5410, R18 ;  /* 0x00005410141a7816 */ /* 0x000fe40000000012 */
[----:B------:R-:W-:-:S02]  /*a930*/  PRMT R28, R19, 0x5410, R10 ;  /* 0x00005410131c7816 */ /* 0x000fc4000000000a */
[----:B------:R-:W-:Y:S02]  /*a940*/  PRMT R21, R16, 0x5410, R11 ;  /* 0x0000541010157816 */ /* 0x000fe4000000000b */
[----:B------:R-:W-:Y:S02]  /*a950*/  PRMT R22, R15, 0x5410, R6 ;  /* 0x000054100f167816 */ /* 0x000fe40000000006 */
[----:B------:R-:W-:Y:S02]  /*a960*/  PRMT R25, R8, 0x5410, R4 ;  /* 0x0000541008197816 */ /* 0x000fe40000000004 */
[----:B------:R-:W-:Y:S01]  /*a970*/  PRMT R27, R5, 0x5410, R2 ;  /* 0x00005410051b7816 */ /* 0x000fe20000000002 */
[----:B------:R-:W-:Y:S06]  /*a980*/  BAR.SYNC.DEFER_BLOCKING 0x0 ;  /* 0x0000000000007b1d */ /* 0x000fec0000010000 */
[----:B------:R-:W-:Y:S05]  /*a990*/  @P0 BRA `(.L_x_402) ;  /* 0x0000052000000947 */ /* 0x000fea0003800000 */
[----:B------:R-:W-:Y:S01]  /*a9a0*/  ISETP.GE.AND P0, PT, R78, c[0x0][0x27c], PT ;  /* 0x00009f004e007a0c */ /* 0x000fe20003f06270 */
[----:B------:R-:W-:-:S12]  /*a9b0*/  BSSY B0, `(.L_x_403) ;  /* 0x0000028000007945 */ /* 0x000fd80003800000 */
[----:B------:R-:W-:Y:S05]  /*a9c0*/  @P0 BRA `(.L_x_404) ;  /* 0x0000026000000947 */ /* 0x000fea0003800000 */
[----:B------:R-:W1:Y:S01]  /*a9d0*/  LDS.128 R8, [R213+0x100] ;  /* 0x00010000d5087984 */ /* 0x000e620000000c00 */
[----:B------:R-:W-:Y:S01]  /*a9e0*/  SHF.L.U32 R4, R23, 0x10, RZ ;  /* 0x0000001017047819 */ /* 0x000fe200000006ff */
[----:B------:R-:W-:Y:S01]  /*a9f0*/  IMAD.U32 R2, R21, 0x10000, RZ ;  /* 0x0001000015027824 */ /* 0x000fe200078e00ff */
[----:B------:R-:W-:Y:S02]  /*aa00*/  LOP3.LUT R3, R23, 0xffff0000, RZ, 0xc0, !PT ;  /* 0xffff000017037812 */ /* 0x000fe400078ec0ff */
[C---:B-1----:R-:W-:Y:S02]  /*aa10*/  SHF.L.U32 R15, R8.reuse, 0x10, RZ ;  /* 0x00000010080f7819 */ /* 0x042fe400000006ff */
[----:B------:R-:W-:Y:S02]  /*aa20*/  LOP3.LUT R6, R8, 0xffff0000, RZ, 0xc0, !PT ;  /* 0xffff000008067812 */ /* 0x000fe400078ec0ff */
[----:B------:R-:W-:Y:S02]  /*aa30*/  LOP3.LUT R5, R9, 0xffff0000, RZ, 0xc0, !PT ;  /* 0xffff000009057812 */ /* 0x000fe400078ec0ff */
[----:B------:R-:W-:Y:S01]  /*aa40*/  LOP3.LUT R8, R21, 0xffff0000, RZ, 0xc0, !PT ;  /* 0xffff000015087812 */ /* 0x000fe200078ec0ff */
[C---:B------:R-:W-:Y:S01]  /*aa50*/  FMUL.FTZ R19, R6.reuse, R4 ;  /* 0x0000000406137220 */ /* 0x040fe20000410000 */
[----:B------:R-:W-:Y:S01]  /*aa60*/  SHF.L.U32 R17, R9, 0x10, RZ ;  /* 0x0000001009117819 */ /* 0x000fe200000006ff */
[----:B------:R-:W-:Y:S01]  /*aa70*/  FMUL.FTZ R20, R6, R2 ;  /* 0x0000000206147220 */ /* 0x000fe20000410000 */
[----:B------:R-:W-:Y:S01]  /*aa80*/  LOP3.LUT R6, R11, 0xffff0000, RZ, 0xc0, !PT ;  /* 0xffff00000b067812 */ /* 0x000fe200078ec0ff */
[----:B------:R-:W-:Y:S01]  /*aa90*/  FMUL.FTZ R18, R5, R8 ;  /* 0x0000000805127220 */ /* 0x000fe20000410000 */
[C---:B------:R-:W-:Y:S01]  /*aaa0*/  SHF.L.U32 R16, R10.reuse, 0x10, RZ ;  /* 0x000000100a107819 */ /* 0x040fe200000006ff */
[----:B------:R-:W-:Y:S01]  /*aab0*/  IMAD.U32 R9, R11, 0x10000, RZ ;  /* 0x000100000b097824 */ /* 0x000fe200078e00ff */
[----:B------:R-:W-:Y:S01]  /*aac0*/  LOP3.LUT R10, R10, 0xffff0000, RZ, 0xc0, !PT ;  /* 0xffff00000a0a7812 */ /* 0x000fe200078ec0ff */
[-C--:B------:R-:W-:Y:S01]  /*aad0*/  FMUL.FTZ R11, R5, R3.reuse ;  /* 0x00000003050b7220 */ /* 0x080fe20000410000 */
[----:B------:R-:W-:Y:S01]  /*aae0*/  SHF.L.U32 R5, R24, 0x10, RZ ;  /* 0x0000001018057819 */ /* 0x000fe200000006ff */
[----:B------:R-:W-:Y:S01]  /*aaf0*/  FFMA.FTZ R18, R17, R3, -R18 ;  /* 0x0000000311127223 */ /* 0x000fe20000010812 */
[C---:B------:R-:W-:Y:S01]  /*ab00*/  SHF.L.U32 R3, R22.reuse, 0x10, RZ ;  /* 0x0000001016037819 */ /* 0x040fe200000006ff */
[C---:B------:R-:W-:Y:S01]  /*ab10*/  FFMA.FTZ R19, R15.reuse, R2, R19 ;  /* 0x000000020f137223 */ /* 0x040fe20000010013 */
[----:B------:R-:W-:Y:S01]  /*ab20*/  LOP3.LUT R2, R22, 0xffff0000, RZ, 0xc0, !PT ;  /* 0xffff000016027812 */ /* 0x000fe200078ec0ff */
[----:B------:R-:W-:Y:S01]  /*ab30*/  FFMA.FTZ R20, R15, R4, -R20 ;  /* 0x000000040f147223 */ /* 0x000fe20000010814 */
[----:B------:R-:W-:Y:S01]  /*ab40*/  LOP3.LUT R4, R24, 0xffff0000, RZ, 0xc0, !PT ;  /* 0xffff000018047812 */ /* 0x000fe200078ec0ff */
[----:B------:R-:W-:-:S02]  /*ab50*/  FFMA.FTZ R15, R17, R8, R11 ;  /* 0x00000008110f7223 */ /* 0x000fc4000001000b */
[C---:B------:R-:W-:Y:S02]  /*ab60*/  FMUL.FTZ R11, R10.reuse, R3 ;  /* 0x000000030a0b7220 */ /* 0x040fe40000410000 */
[-C--:B------:R-:W-:Y:S02]  /*ab70*/  FMUL.FTZ R10, R10, R5.reuse ;  /* 0x000000050a0a7220 */ /* 0x080fe40000410000 */
[C---:B------:R-:W-:Y:S02]  /*ab80*/  FMUL.FTZ R8, R6.reuse, R2 ;  /* 0x0000000206087220 */ /* 0x040fe40000410000 */
[----:B------:R-:W-:Y:S02]  /*ab90*/  FMUL.FTZ R6, R6, R4 ;  /* 0x0000000406067220 */ /* 0x000fe40000410000 */
[C---:B------:R-:W-:Y:S02]  /*aba0*/  FFMA.FTZ R11, R16.reuse, R5, -R11 ;  /* 0x00000005100b7223 */ /* 0x040fe4000001080b */
[----:B------:R-:W-:-:S02]  /*abb0*/  FFMA.FTZ R5, R16, R3, R10 ;  /* 0x0000000310057223 */ /* 0x000fc4000001000a */
[----:B------:R-:W-:Y:S01]  /*abc0*/  FFMA.FTZ R3, R9, R4, -R8 ;  /* 0x0000000409037223 */ /* 0x000fe20000010808 */
[----:B------:R-:W-:Y:S01]  /*abd0*/  F2FP.BF16.PACK_AB R8, R19, R20 ;  /* 0x000000141308723e */ /* 0x000fe200000010ff */
[----:B------:R-:W-:Y:S01]  /*abe0*/  FFMA.FTZ R2, R9, R2, R6 ;  /* 0x0000000209027223 */ /* 0x000fe20000010006 */
[----:B------:R-:W-:Y:S02]  /*abf0*/  F2FP.BF16.PACK_AB R10, R5, R11 ;  /* 0x0000000b050a723e */ /* 0x000fe400000010ff */
[----:B------:R-:W-:Y:S02]  /*ac00*/  F2FP.BF16.PACK_AB R9, R15, R18 ;  /* 0x000000120f09723e */ /* 0x000fe400000010ff */
[----:B------:R-:W-:-:S05]  /*ac10*/  F2FP.BF16.PACK_AB R11, R2, R3 ;  /* 0x00000003020b723e */ /* 0x000fca00000010ff */
[----:B------:R1:W-:Y:S02]  /*ac20*/  STS.128 [R213+0x100], R8 ;  /* 0x00010008d5007388 */ /* 0x0003e40000000c00 */
.L_x_404:
[----:B------:R-:W-:Y:S05]  /*ac30*/  BSYNC B0 ;  /* 0x0000000000007941 */ /* 0x000fea0003800000 */
.L_x_403:
[----:B------:R-:W-:-:S13]  /*ac40*/  ISETP.GE.AND P0, PT, R80, c[0x0][0x27c], PT ;  /* 0x00009f0050007a0c */ /* 0x000fda0003f06270 */
[----:B------:R-:W-:Y:S05]  /*ac50*/  @P0 BRA `(.L_x_402) ;  /* 0x0000026000000947 */ /* 0x000fea0003800000 */
[----:B-1----:R-:W1:Y:S01]  /*ac60*/  LDS.128 R8, [R213+0x4100] ;  /* 0x00410000d5087984 */ /* 0x002e620000000c00 */
[C---:B------:R-:W-:Y:S01]  /*ac70*/  SHF.L.U32 R4, R26.reuse, 0x10, RZ ;  /* 0x000000101a047819 */ /* 0x040fe200000006ff */
        /* <DEDUP_REMOVED lines=15> */
[C---:B------:R-:W-:Y:S01]  /*ad70*/  SHF.L.U32 R5, R28.reuse, 0x10, RZ ;  /* 0x000000101c057819 */ /* 0x040fe200000006ff */
[----:B------:R-:W-:Y:S01]  /*ad80*/  FFMA.FTZ R18, R17, R3, -R18 ;  /* 0x0000000311127223 */ /* 0x000fe20000010812 */
[----:B------:R-:W-:Y:S01]  /*ad90*/  SHF.L.U32 R3, R27, 0x10, RZ ;  /* 0x000000101b037819 */ /* 0x000fe200000006ff */
[----:B------:R-:W-:Y:S01]  /*ada0*/  FFMA.FTZ R19, R15, R2, R19 ;  /* 0x000000020f137223 */ /* 0x000fe20000010013 */
        /* <DEDUP_REMOVED lines=17> */
.L_x_402:
[----:B------:R-:W-:Y:S05]  /*aec0*/  BSYNC B1 ;  /* 0x0000000000017941 */ /* 0x000fea0003800000 */
.L_x_401:
[----:B------:R-:W-:Y:S01]  /*aed0*/  IADD3 R2, R81, 0x20, RZ ;  /* 0x0000002051027810 */ /* 0x000fe20007ffe0ff */
[----:B------:R-:W-:Y:S03]  /*aee0*/  BSSY B1, `(.L_x_405) ;  /* 0x0000055000017945 */ /* 0x000fe60003800000 */
[----:B------:R-:W-:-:S13]  /*aef0*/  ISETP.GE.AND P0, PT, R2, R29, PT ;  /* 0x0000001d0200720c */ /* 0x000fda0003f06270 */
[----:B------:R-:W-:Y:S05]  /*af00*/  @P0 BRA `(.L_x_406) ;  /* 0x0000052000000947 */ /* 0x000fea0003800000 */
[----:B------:R-:W-:Y:S01]  /*af10*/  ISETP.GE.AND P0, PT, R78, c[0x0][0x27c], PT ;  /* 0x00009f004e007a0c */ /* 0x000fe20003f06270 */
[----:B------:R-:W-:-:S12]  /*af20*/  BSSY B0, `(.L_x_407) ;  /* 0x0000028000007945 */ /* 0x000fd80003800000 */
[----:B------:R-:W-:Y:S05]  /*af30*/  @P0 BRA `(.L_x_408) ;  /* 0x0000026000000947 */ /* 0x000fea0003800000 */
[----:B-1----:R-:W1:Y:S01]  /*af40*/  LDS.128 R8, [R213+0x1100] ;  /* 0x00110000d5087984 */ /* 0x002e620000000c00 */
[----:B------:R-:W-:Y:S01]  /*af50*/  SHF.L.U32 R4, R23, 0x10, RZ ;  /* 0x0000001017047819 */ /* 0x000fe200000006ff */
[----:B------:R-:W-:Y:S01]  /*af60*/  IMAD.U32 R2, R21, 0x10000, RZ ;  /* 0x0001000015027824 */ /* 0x000fe200078e00ff */
[----:B------:R-:W-:Y:S02]  /*af70*/  LOP3.LUT R3, R23, 0xffff0000, RZ, 0xc0, !PT ;  /* 0xffff000017037812 */ /* 0x000fe400078ec0ff */
[C---:B-1----:R-:W-:Y:S02]  /*af80*/  SHF.L.U32 R15, R8.reuse, 0x10, RZ ;  /* 0x00000010080f7819 */ /* 0x042fe400000006ff */
[----:B------:R-:W-:Y:S02]  /*af90*/  LOP3.LUT R6, R8, 0xffff0000, RZ, 0xc0, !PT ;  /* 0xffff000008067812 */ /* 0x000fe400078ec0ff */
[----:B------:R-:W-:Y:S02]  /*afa0*/  LOP3.LUT R5, R9, 0xffff0000, RZ, 0xc0, !PT ;  /* 0xffff000009057812 */ /* 0x000fe400078ec0ff */
[----:B------:R-:W-:Y:S01]  /*afb0*/  LOP3.LUT R8, R21, 0xffff0000, RZ, 0xc0, !PT ;  /* 0xffff000015087812 */ /* 0x000fe200078ec0ff */
[-C--:B------:R-:W-:Y:S01]  /*afc0*/  FMUL.FTZ R19, R4, R6.reuse ;  /* 0x0000000604137220 */ /* 0x080fe20000410000 */
[----:B------:R-:W-:Y:S01]  /*afd0*/  SHF.L.U32 R17, R9, 0x10, RZ ;  /* 0x0000001009117819 */ /* 0x000fe200000006ff */
[----:B------:R-:W-:Y:S01]  /*afe0*/  FMUL.FTZ R20, R2, R6 ;  /* 0x0000000602147220 */ /* 0x000fe20000410000 */
[C---:B------:R-:W-:Y:S01]  /*aff0*/  LOP3.LUT R6, R11.reuse, 0xffff0000, RZ, 0xc0, !PT ;  /* 0xffff00000b067812 */ /* 0x040fe200078ec0ff */
[-C--:B------:R-:W-:Y:S01]  /*b000*/  FMUL.FTZ R18, R8, R5.reuse ;  /* 0x0000000508127220 */ /* 0x080fe20000410000 */
[C---:B------:R-:W-:Y:S01]  /*b010*/  SHF.L.U32 R16, R10.reuse, 0x10, RZ ;  /* 0x000000100a107819 */ /* 0x040fe200000006ff */
[----:B------:R-:W-:Y:S01]  /*b020*/  IMAD.U32 R9, R11, 0x10000, RZ ;  /* 0x000100000b097824 */ /* 0x000fe200078e00ff */
[----:B------:R-:W-:Y:S01]  /*b030*/  LOP3.LUT R10, R10, 0xffff0000, RZ, 0xc0, !PT ;  /* 0xffff00000a0a7812 */ /* 0x000fe200078ec0ff */
[C---:B------:R-:W-:Y:S01]  /*b040*/  FMUL.FTZ R11, R3.reuse, R5 ;  /* 0x00000005030b7220 */ /* 0x040fe20000410000 */
[----:B------:R-:W-:Y:S01]  /*b050*/  SHF.L.U32 R5, R24, 0x10, RZ ;  /* 0x0000001018057819 */ /* 0x000fe200000006ff */
[----:B------:R-:W-:Y:S01]  /*b060*/  FFMA.FTZ R18, R3, R17, -R18 ;  /* 0x0000001103127223 */ /* 0x000fe20000010812 */
[----:B------:R-:W-:Y:S01]  /*b070*/  SHF.L.U32 R3, R22, 0x10, RZ ;  /* 0x0000001016037819 */ /* 0x000fe200000006ff */
[-C--:B------:R-:W-:Y:S01]  /*b080*/  FFMA.FTZ R19, R2, R15.reuse, R19 ;  /* 0x0000000f02137223 */ /* 0x080fe20000010013 */
[----:B------:R-:W-:Y:S01]  /*b090*/  LOP3.LUT R2, R22, 0xffff0000, RZ, 0xc0, !PT ;  /* 0xffff000016027812 */ /* 0x000fe200078ec0ff */
[----:B------:R-:W-:Y:S01]  /*b0a0*/  FFMA.FTZ R20, R4, R15, -R20 ;  /* 0x0000000f04147223 */ /* 0x000fe20000010814 */
[----:B------:R-:W-:Y:S01]  /*b0b0*/  LOP3.LUT R4, R24, 0xffff0000, RZ, 0xc0, !PT ;  /* 0xffff000018047812 */ /* 0x000fe200078ec0ff */
[----:B------:R-:W-:-:S02]  /*b0c0*/  FFMA.FTZ R15, R8, R17, R11 ;  /* 0x00000011080f7223 */ /* 0x000fc4000001000b */
[-C--:B------:R-:W-:Y:S02]  /*b0d0*/  FMUL.FTZ R11, R3, R10.reuse ;  /* 0x0000000a030b7220 */ /* 0x080fe40000410000 */
[C---:B------:R-:W-:Y:S02]  /*b0e0*/  FMUL.FTZ R10, R5.reuse, R10 ;  /* 0x0000000a050a7220 */ /* 0x040fe40000410000 */
[-C--:B------:R-:W-:Y:S02]  /*b0f0*/  FMUL.FTZ R8, R2, R6.reuse ;  /* 0x0000000602087220 */ /* 0x080fe40000410000 */
[----:B------:R-:W-:Y:S02]  /*b100*/  FMUL.FTZ R6, R4, R6 ;  /* 0x0000000604067220 */ /* 0x000fe40000410000 */
[-C--:B------:R-:W-:Y:S02]  /*b110*/  FFMA.FTZ R11, R5, R16.reuse, -R11 ;  /* 0x00000010050b7223 */ /* 0x080fe4000001080b */
[----:B------:R-:W-:-:S02]  /*b120*/  FFMA.FTZ R5, R3, R16, R10 ;  /* 0x0000001003057223 */ /* 0x000fc4000001000a */
[-C--:B------:R-:W-:Y:S01]  /*b130*/  FFMA.FTZ R3, R4, R9.reuse, -R8 ;  /* 0x0000000904037223 */ /* 0x080fe20000010808 */
[----:B------:R-:W-:Y:S01]  /*b140*/  F2FP.BF16.PACK_AB R8, R19, R20 ;  /* 0x000000141308723e */ /* 0x000fe200000010ff */
[----:B------:R-:W-:Y:S01]  /*b150*/  FFMA.FTZ R2, R2, R9, R6 ;  /* 0x0000000902027223 */ /* 0x000fe20000010006 */
[----:B------:R-:W-:Y:S02]  /*b160*/  F2FP.BF16.PACK_AB R10, R5, R11 ;  /* 0x0000000b050a723e */ /* 0x000fe400000010ff */
[----:B------:R-:W-:Y:S02]  /*b170*/  F2FP.BF16.PACK_AB R9, R15, R18 ;  /* 0x000000120f09723e */ /* 0x000fe400000010ff */
[----:B------:R-:W-:-:S05]  /*b180*/  F2FP.BF16.PACK_AB R11, R2, R3 ;  /* 0x00000003020b723e */ /* 0x000fca00000010ff */
[----:B------:R1:W-:Y:S02]  /*b190*/  STS.128 [R213+0x1100], R8 ;  /* 0x00110008d5007388 */ /* 0x0003e40000000c00 */
.L_x_408:
[----:B------:R-:W-:Y:S05]  /*b1a0*/  BSYNC B0 ;  /* 0x0000000000007941 */ /* 0x000fea0003800000 */
.L_x_407:
        /* <DEDUP_REMOVED lines=21> */
[C---:B------:R-:W-:Y:S01]  /*b300*/  SHF.L.U32 R3, R27.reuse, 0x10, RZ ;  /* 0x000000101b037819 */ /* 0x040fe200000006ff */
        /* <DEDUP_REMOVED lines=18> */
.L_x_406:
[----:B------:R-:W-:Y:S05]  /*b430*/  BSYNC B1 ;  /* 0x0000000000017941 */ /* 0x000fea0003800000 */
.L_x_405:
        /* <DEDUP_REMOVED lines=45> */
.L_x_412:
[----:B------:R-:W-:Y:S05]  /*b710*/  BSYNC B0 ;  /* 0x0000000000007941 */ /* 0x000fea0003800000 */
.L_x_411:
        /* <DEDUP_REMOVED lines=40> */
.L_x_410:
[----:B------:R-:W-:Y:S05]  /*b9a0*/  BSYNC B1 ;  /* 0x0000000000017941 */ /* 0x000fea0003800000 */
.L_x_409:
[----:B------:R-:W-:-:S04]  /*b9b0*/  IADD3 R2, R81, 0x60, RZ ;  /* 0x0000006051027810 */ /* 0x000fc80007ffe0ff */
        /* <DEDUP_REMOVED lines=43> */
.L_x_415:
[----:B------:R-:W-:Y:S05]  /*bc70*/  BSYNC B0 ;  /* 0x0000000000007941 */ /* 0x000fea0003800000 */
.L_x_414:
        /* <DEDUP_REMOVED lines=39> */
[----:B------:R1:W-:Y:S01]  /*bef0*/  STS.128 [R213+0x7100], R8 ;  /* 0x00710008d5007388 */ /* 0x0003e20000000c00 */
[----:B------:R-:W-:Y:S05]  /*bf00*/  BRA `(.L_x_413) ;  /* 0x00001bd000007947 */ /* 0x000fea0003800000 */
.L_x_398:
[----:B------:R-:W1:Y:S01]  /*bf10*/  SHFL.IDX PT, R4, R6, RZ, 0x181f ;  /* 0x00181fff06047589 */ /* 0x000e6200000e0000 */
[----:B------:R-:W-:Y:S01]  /*bf20*/  BSSY B0, `(.L_x_416) ;  /* 0x0000014000007945 */ /* 0x000fe20003800000 */
[----:B------:R-:W-:Y:S01]  /*bf30*/  CS2R R10, SRZ ;  /* 0x00000000000a7805 */ /* 0x000fe2000001ff00 */
[----:B------:R-:W-:Y:S01]  /*bf40*/  CS2R R18, SRZ ;  /* 0x0000000000127805 */ /* 0x000fe2000001ff00 */
[----:B------:R-:W2:Y:S01]  /*bf50*/  SHFL.IDX PT, R15, R2, RZ, 0x181f ;  /* 0x00181fff020f7589 */ /* 0x000ea200000e0000 */
[----:B------:R-:W-:-:S03]  /*bf60*/  CS2R R16, SRZ ;  /* 0x0000000000107805 */ /* 0x000fc6000001ff00 */
[----:B------:R-:W3:Y:S04]  /*bf70*/  SHFL.IDX PT, R6, R3, RZ, 0x181f ;  /* 0x00181fff03067589 */ /* 0x000ee800000e0000 */
[----:B------:R4:W1:Y:S02]  /*bf80*/  SHFL.IDX PT, R5, R8, RZ, 0x181f ;  /* 0x00181fff08057589 */ /* 0x00086400000e0000 */
[----:B----4-:R-:W-:Y:S01]  /*bf90*/  CS2R R8, SRZ ;  /* 0x0000000000087805 */ /* 0x010fe2000001ff00 */
[----:B------:R-:W-:Y:S05]  /*bfa0*/  @P4 BRA `(.L_x_417) ;  /* 0x000000b000004947 */ /* 0x000fea0003800000 */
[C---:B-123--:R-:W-:Y:S01]  /*bfb0*/  ISETP.GE.AND P0, PT, R76.reuse, c[0x0][0x27c], PT ;  /* 0x00009f004c007a0c */ /* 0x04efe20003f06270 */
[C---:B------:R-:W-:Y:S01]  /*bfc0*/  IMAD.SHL.U32 R2, R76.reuse, 0x2, RZ ;  /* 0x000000024c027824 */ /* 0x040fe200078e00ff */
[----:B------:R-:W-:Y:S01]  /*bfd0*/  SHF.L.U64.HI R3, R76, 0x1, R77 ;  /* 0x000000014c037819 */ /* 0x000fe2000001024d */
[----:B------:R-:W-:-:S03]  /*bfe0*/  CS2R R10, SRZ ;  /* 0x00000000000a7805 */ /* 0x000fc6000001ff00 */
[-C--:B------:R-:W-:Y:S02]  /*bff0*/  IADD3 R4, P2, R4, R2.reuse, RZ ;  /* 0x0000000204047210 */ /* 0x080fe40007f5e0ff */
[----:B------:R-:W-:-:S03]  /*c000*/  IADD3 R2, P1, R5, R2, RZ ;  /* 0x0000000205027210 */ /* 0x000fc60007f3e0ff */
[--C-:B------:R-:W-:Y:S02]  /*c010*/  IMAD.X R5, R15, 0x1, R3.reuse, P2 ;  /* 0x000000010f057824 */ /* 0x100fe400010e0603 */
[----:B------:R-:W-:Y:S01]  /*c020*/  IMAD.X R3, R6, 0x1, R3, P1 ;  /* 0x0000000106037824 */ /* 0x000fe200008e0603 */
[----:B------:R-:W-:Y:S05]  /*c030*/  @P0 BRA `(.L_x_417) ;  /* 0x0000002000000947 */ /* 0x000fea0003800000 */
[----:B------:R1:W5:Y:S04]  /*c040*/  LD.E.128 R16, [R4.64] ;  /* 0x0000000804107980 */ /* 0x000368000c101d00 */
[----:B------:R1:W5:Y:S02]  /*c050*/  LD.E.128 R8, [R2.64] ;  /* 0x0000000802087980 */ /* 0x000364000c101d00 */
.L_x_417:
[----:B-123--:R-:W-:Y:S05]  /*c060*/  BSYNC B0 ;  /* 0x0000000000007941 */ /* 0x00efea0003800000 */
.L_x_416:
[----:B------:R-:W-:Y:S01]  /*c070*/  IMAD R2, R30, -0x80, R24 ;  /* 0xffffff801e027824 */ /* 0x000fe200078e0218 */
[----:B------:R-:W-:Y:S01]  /*c080*/  ISETP.GE.AND P0, PT, R76, c[0x0][0x27c], PT ;  /* 0x00009f004c007a0c */ /* 0x000fe20003f06270 */
[----:B-----5:R-:W-:Y:S01]  /*c090*/  IMAD.MOV.U32 R26, RZ, RZ, R16 ;  /* 0x000000ffff1a7224 */ /* 0x020fe200078e0010 */
[--C-:B------:R-:W-:Y:S01]  /*c0a0*/  SHF.R.U64 R23, R16, 0x10, R17.reuse ;  /* 0x0000001010177819 */ /* 0x100fe20000001211 */
[--C-:B------:R-:W-:Y:S01]  /*c0b0*/  IMAD.MOV.U32 R25, RZ, RZ, R17.reuse ;  /* 0x000000ffff197224 */ /* 0x100fe200078e0011 */
[----:B------:R-:W-:Y:S01]  /*c0c0*/  IMNMX R43, R2, 0x80, PT ;  /* 0x00000080022b7817 */ /* 0x000fe20003800200 */
[----:B------:R-:W-:Y:S01]  /*c0d0*/  IMAD.MOV.U32 R22, RZ, RZ, R18 ;  /* 0x000000ffff167224 */ /* 0x000fe200078e0012 */
[----:B------:R-:W-:Y:S01]  /*c0e0*/  SHF.R.U32.HI R20, RZ, 0x10, R17 ;  /* 0x00000010ff147819 */ /* 0x000fe20000011611 */
[--C-:B------:R-:W-:Y:S01]  /*c0f0*/  IMAD.MOV.U32 R21, RZ, RZ, R19.reuse ;  /* 0x000000ffff157224 */ /* 0x100fe200078e0013 */
[----:B------:R-:W-:Y:S01]  /*c100*/  ISETP.GE.OR P1, PT, R81, R43, P0 ;  /* 0x0000002b5100720c */ /* 0x000fe20000726670 */
[----:B------:R-:W-:Y:S01]  /*c110*/  IMAD.MOV.U32 R17, RZ, RZ, R8 ;  /* 0x000000ffff117224 */ /* 0x000fe200078e0008 */
[----:B------:R-:W-:Y:S01]  /*c120*/  SHF.R.U64 R18, R18, 0x10, R19 ;  /* 0x0000001012127819 */ /* 0x000fe20000001213 */
[----:B------:R-:W-:Y:S01]  /*c130*/  IMAD.MOV.U32 R16, RZ, RZ, R9 ;  /* 0x000000ffff107224 */ /* 0x000fe200078e0009 */
[----:B------:R-:W-:Y:S01]  /*c140*/  SHF.R.U32.HI R15, RZ, 0x10, R19 ;  /* 0x00000010ff0f7819 */ /* 0x000fe20000011613 */
[----:B------:R-:W-:Y:S01]  /*c150*/  IMAD.MOV.U32 R6, RZ, RZ, R10 ;  /* 0x000000ffff067224 */ /* 0x000fe200078e000a */
[----:B------:R-:W-:-:S04]  /*c160*/  DEPBAR.LE SB0, 0x1 ;  /* 0x000080400000791a */ /* 0x000fc80000000000 */
[----:B------:R-:W-:Y:S01]  /*c170*/  IMAD.MOV.U32 R4, RZ, RZ, R11 ;  /* 0x000000ffff047224 */ /* 0x000fe200078e000b */
[--C-:B------:R-:W-:Y:S01]  /*c180*/  SHF.R.U64 R8, R8, 0x10, R9.reuse ;  /* 0x0000001008087819 */ /* 0x100fe20000001209 */
[----:B------:R-:W-:Y:S01]  /*c190*/  BSSY B0, `(.L_x_418) ;  /* 0x000006a000007945 */ /* 0x000fe20003800000 */
[----:B------:R-:W-:Y:S02]  /*c1a0*/  SHF.R.U32.HI R5, RZ, 0x10, R9 ;  /* 0x00000010ff057819 */ /* 0x000fe40000011609 */
[--C-:B------:R-:W-:Y:S02]  /*c1b0*/  SHF.R.U64 R3, R10, 0x10, R11.reuse ;  /* 0x000000100a037819 */ /* 0x100fe4000000120b */
[----:B------:R-:W-:Y:S02]  /*c1c0*/  SHF.R.U32.HI R2, RZ, 0x10, R11 ;  /* 0x00000010ff027819 */ /* 0x000fe4000001160b */
[----:B------:R-:W-:Y:S02]  /*c1d0*/  PRMT R29, R26, 0x5410, R23 ;  /* 0x000054101a1d7816 */ /* 0x000fe40000000017 */
[----:B------:R-:W-:-:S02]  /*c1e0*/  PRMT R35, R25, 0x5410, R20 ;  /* 0x0000541019237816 */ /* 0x000fc40000000014 */
[----:B------:R-:W-:Y:S02]  /*c1f0*/  PRMT R31, R22, 0x5410, R18 ;  /* 0x00005410161f7816 */ /* 0x000fe40000000012 */
[----:B------:R-:W-:Y:S02]  /*c200*/  PRMT R34, R21, 0x5410, R15 ;  /* 0x0000541015227816 */ /* 0x000fe4000000000f */
[----:B------:R-:W-:Y:S02]  /*c210*/  PRMT R28, R17, 0x5410, R8 ;  /* 0x00005410111c7816 */ /* 0x000fe40000000008 */
[----:B------:R-:W-:Y:S02]  /*c220*/  PRMT R32, R16, 0x5410, R5 ;  /* 0x0000541010207816 */ /* 0x000fe40000000005 */
[----:B------:R-:W-:Y:S02]  /*c230*/  PRMT R30, R6, 0x5410, R3 ;  /* 0x00005410061e7816 */ /* 0x000fe40000000003 */
[----:B------:R-:W-:Y:S01]  /*c240*/  PRMT R33, R4, 0x5410, R2 ;  /* 0x0000541004217816 */ /* 0x000fe20000000002 */
[----:B------:R-:W-:Y:S06]  /*c250*/  BAR.SYNC.DEFER_BLOCKING 0x0 ;  /* 0x0000000000007b1d */ /* 0x000fec0000010000 */
[----:B------:R-:W-:Y:S05]  /*c260*/  @P1 BRA `(.L_x_419) ;  /* 0x000005c000001947 */ /* 0x000fea0003800000 */
[----:B------:R-:W-:Y:S01]  /*c270*/  IMAD.MOV.U32 R2, RZ, RZ, c[0x0][0x27c] ;  /* 0x00009f00ff027624 */ /* 0x000fe200078e00ff */
[C---:B------:R-:W-:Y:S01]  /*c280*/  SHF.L.U32 R27, R81.reuse, 0x6, RZ ;  /* 0x00000006511b7819 */ /* 0x040fe200000006ff */
[----:B------:R-:W-:Y:S01]  /*c290*/  IMAD.SHL.U32 R36, R81, 0x40, RZ ;  /* 0x0000004051247824 */ /* 0x000fe200078e00ff */
[----:B------:R-:W1:Y:S01]  /*c2a0*/  LDS.128 R16, [R213+0x100] ;  /* 0x00010000d5107984 */ /* 0x000e620000000c00 */
[----:B------:R-:W-:-:S02]  /*c2b0*/  LOP3.LUT R5, R28, 0xffff0000, RZ, 0xc0, !PT ;  /* 0xffff00001c057812 */ /* 0x000fc400078ec0ff */
[----:B------:R-:W-:Y:S02]  /*c2c0*/  LEA.HI R2, R2, R82, RZ, 0x1d ;  /* 0x0000005202027211 */ /* 0x000fe400078fe8ff */
[----:B------:R-:W-:Y:S02]  /*c2d0*/  LOP3.LUT R36, R36, 0x1c0, RZ, 0xc0, !PT ;  /* 0x000001c024247812 */ /* 0x000fe400078ec0ff */
[----:B------:R-:W-:Y:S01]  /*c2e0*/  SHF.R.S32.HI R4, RZ, 0x1f, R2 ;  /* 0x0000001fff047819 */ /* 0x000fe20000011402 */
[----:B------:R-:W-:Y:S01]  /*c2f0*/  IMAD.SHL.U32 R3, R2, 0x8, RZ ;  /* 0x0000000802037824 */ /* 0x000fe200078e00ff */
[----:B------:R-:W-:Y:S02]  /*c300*/  LOP3.LUT R27, R27, 0x1c0, RZ, 0xc0, !PT ;  /* 0x000001c01b1b7812 */ /* 0x000fe400078ec0ff */
[----:B------:R-:W-:Y:S02]  /*c310*/  LEA.HI R2, R4, R2, RZ, 0x3 ;  /* 0x0000000204027211 */ /* 0x000fe400078f18ff */
[----:B------:R-:W-:-:S02]  /*c320*/  SHF.R.U32.HI R27, RZ, 0x3, R27 ;  /* 0x00000003ff1b7819 */ /* 0x000fc4000001161b */
[----:B------:R-:W-:Y:S02]  /*c330*/  LOP3.LUT R3, R36, 0x38, R3, 0xf8, !PT ;  /* 0x0000003824037812 */ /* 0x000fe400078ef803 */
[----:B------:R-:W-:Y:S02]  /*c340*/  SHF.L.U32 R2, R2, 0xa, RZ ;  /* 0x0000000a02027819 */ /* 0x000fe400000006ff */
[----:B------:R-:W-:Y:S02]  /*c350*/  LOP3.LUT R3, R3, R27, RZ, 0x3c, !PT ;  /* 0x0000001b03037212 */ /* 0x000fe400078e3cff */
[----:B------:R-:W-:-:S04]  /*c360*/  LOP3.LUT R2, R2, 0x7fffe000, RZ, 0xc0, !PT ;  /* 0x7fffe00002027812 */ /* 0x000fc800078ec0ff */
[----:B------:R-:W-:Y:S02]  /*c370*/  IADD3 R2, R3, R2, R7 ;  /* 0x0000000203027210 */ /* 0x000fe40007ffe007 */
[----:B------:R-:W-:-:S03]  /*c380*/  SHF.L.U32 R3, R28, 0x10, RZ ;  /* 0x000000101c037819 */ /* 0x000fc600000006ff */
[----:B------:R-:W-:Y:S02]  /*c390*/  IMAD.SHL.U32 R36, R2, 0x2, RZ ;  /* 0x0000000202247824 */ /* 0x000fe400078e00ff */
[----:B------:R-:W-:-:S03]  /*c3a0*/  IMAD.U32 R2, R29, 0x10000, RZ ;  /* 0x000100001d027824 */ /* 0x000fc600078e00ff */
[----:B------:R-:W2:Y:S01]  /*c3b0*/  LDS.128 R8, [R36+0x100] ;  /* 0x0001000024087984 */ /* 0x000ea20000000c00 */
[C---:B-1----:R-:W-:Y:S01]  /*c3c0*/  SHF.L.U32 R20, R16.reuse, 0x10, RZ ;  /* 0x0000001010147819 */ /* 0x042fe200000006ff */
[C---:B------:R-:W-:Y:S01]  /*c3d0*/  IMAD.U32 R25, R19.reuse, 0x10000, RZ ;  /* 0x0001000013197824 */ /* 0x040fe200078e00ff */
[----:B------:R-:W-:Y:S01]  /*c3e0*/  LOP3.LUT R26, R19, 0xffff0000, RZ, 0xc0, !PT ;  /* 0xffff0000131a7812 */ /* 0x000fe200078ec0ff */
[C---:B------:R-:W-:Y:S01]  /*c3f0*/  IMAD.U32 R21, R17.reuse, 0x10000, RZ ;  /* 0x0001000011157824 */ /* 0x040fe200078e00ff */
[----:B------:R-:W-:Y:S02]  /*c400*/  LOP3.LUT R16, R16, 0xffff0000, RZ, 0xc0, !PT ;  /* 0xffff000010107812 */ /* 0x000fe400078ec0ff */
[----:B------:R-:W-:Y:S02]  /*c410*/  LOP3.LUT R27, R17, 0xffff0000, RZ, 0xc0, !PT ;  /* 0xffff0000111b7812 */ /* 0x000fe400078ec0ff */
[C---:B------:R-:W-:Y:S02]  /*c420*/  SHF.L.U32 R22, R18.reuse, 0x10, RZ ;  /* 0x0000001012167819 */ /* 0x040fe400000006ff */
[----:B------:R-:W-:-:S02]  /*c430*/  LOP3.LUT R18, R18, 0xffff0000, RZ, 0xc0, !PT ;  /* 0xffff000012127812 */ /* 0x000fc400078ec0ff */
[C---:B--2---:R-:W-:Y:S01]  /*c440*/  SHF.L.U32 R4, R8.reuse, 0x10, RZ ;  /* 0x0000001008047819 */ /* 0x044fe200000006ff */
[----:B------:R-:W-:Y:S01]  /*c450*/  IMAD.U32 R15, R9, 0x10000, RZ ;  /* 0x00010000090f7824 */ /* 0x000fe200078e00ff */
[----:B------:R-:W-:Y:S01]  /*c460*/  LOP3.LUT R6, R8, 0xffff0000, RZ, 0xc0, !PT ;  /* 0xffff000008067812 */ /* 0x000fe200078ec0ff */
[C---:B------:R-:W-:Y:S01]  /*c470*/  IMAD.U32 R17, R11.reuse, 0x10000, RZ ;  /* 0x000100000b117824 */ /* 0x040fe200078e00ff */
[----:B------:R-:W-:Y:S01]  /*c480*/  LOP3.LUT R23, R11, 0xffff0000, RZ, 0xc0, !PT ;  /* 0xffff00000b177812 */ /* 0x000fe200078ec0ff */
[C---:B------:R-:W-:Y:S01]  /*c490*/  FMUL.FTZ R19, R4.reuse, R3 ;  /* 0x0000000304137220 */ /* 0x040fe20000410000 */
[----:B------:R-:W-:Y:S01]  /*c4a0*/  LOP3.LUT R24, R9, 0xffff0000, RZ, 0xc0, !PT ;  /* 0xffff000009187812 */ /* 0x000fe200078ec0ff */
[-C--:B------:R-:W-:Y:S01]  /*c4b0*/  FMUL.FTZ R8, R4, R2.reuse ;  /* 0x0000000204087220 */ /* 0x080fe20000410000 */
[----:B------:R-:W-:Y:S01]  /*c4c0*/  LOP3.LUT R4, R29, 0xffff0000, RZ, 0xc0, !PT ;  /* 0xffff00001d047812 */ /* 0x000fe200078ec0ff */
[----:B------:R-:W-:Y:S01]  /*c4d0*/  FFMA.FTZ R42, R20, R2, -R19 ;  /* 0x00000002142a7223 */ /* 0x000fe20000010813 */
[----:B------:R-:W-:Y:S01]  /*c4e0*/  SHF.L.U32 R2, R32, 0x10, RZ ;  /* 0x0000001020027819 */ /* 0x000fe200000006ff */
[----:B------:R-:W-:Y:S01]  /*c4f0*/  FMUL.FTZ R19, R6, R5 ;  /* 0x0000000506137220 */ /* 0x000fe20000410000 */
[----:B------:R-:W-:Y:S01]  /*c500*/  SHF.L.U32 R9, R10, 0x10, RZ ;  /* 0x000000100a097819 */ /* 0x000fe200000006ff */
[----:B------:R-:W-:Y:S01]  /*c510*/  FFMA.FTZ R41, R20, R3, R8 ;  /* 0x0000000314297223 */ /* 0x000fe20000010008 */
[----:B------:R-:W-:Y:S01]  /*c520*/  SHF.L.U32 R8, R30, 0x10, RZ ;  /* 0x000000101e087819 */ /* 0x000fe200000006ff */
[----:B------:R-:W-:Y:S01]  /*c530*/  IMAD.U32 R3, R35, 0x10000, RZ ;  /* 0x0001000023037824 */ /* 0x000fe200078e00ff */
[----:B------:R-:W-:Y:S01]  /*c540*/  LOP3.LUT R10, R10, 0xffff0000, RZ, 0xc0, !PT ;  /* 0xffff00000a0a7812 */ /* 0x000fe200078ec0ff */
[----:B------:R-:W-:-:S02]  /*c550*/  FMUL.FTZ R11, R6, R4 ;  /* 0x00000004060b7220 */ /* 0x000fc40000410000 */
[C---:B------:R-:W-:Y:S02]  /*c560*/  FFMA.FTZ R40, R16.reuse, R4, -R19 ;  /* 0x0000000410287223 */ /* 0x040fe40000010813 */
[C---:B------:R-:W-:Y:S02]  /*c570*/  FMUL.FTZ R6, R15.reuse, R2 ;  /* 0x000000020f067220 */ /* 0x040fe40000410000 */
[----:B------:R-:W-:Y:S02]  /*c580*/  FMUL.FTZ R4, R15, R3 ;  /* 0x000000030f047220 */ /* 0x000fe40000410000 */
[----:B------:R-:W-:Y:S02]  /*c590*/  FFMA.FTZ R39, R16, R5, R11 ;  /* 0x0000000510277223 */ /* 0x000fe4000001000b */
[----:B------:R-:W-:Y:S01]  /*c5a0*/  FFMA.FTZ R38, R21, R3, -R6 ;  /* 0x0000000315267223 */ /* 0x000fe20000010806 */
[----:B------:R-:W-:Y:S01]  /*c5b0*/  SHF.L.U32 R6, R33, 0x10, RZ ;  /* 0x0000001021067819 */ /* 0x000fe200000006ff */
[----:B------:R-:W-:-:S02]  /*c5c0*/  IMAD.U32 R3, R31, 0x10000, RZ ;  /* 0x000100001f037824 */ /* 0x000fc400078e00ff */
[----:B------:R-:W-:Y:S01]  /*c5d0*/  FFMA.FTZ R37, R21, R2, R4 ;  /* 0x0000000215257223 */ /* 0x000fe20000010004 */
[----:B------:R-:W-:Y:S01]  /*c5e0*/  LOP3.LUT R2, R30, 0xffff0000, RZ, 0xc0, !PT ;  /* 0xffff00001e027812 */ /* 0x000fe200078ec0ff */
[----:B------:R-:W-:Y:S01]  /*c5f0*/  FMUL.FTZ R5, R9, R8 ;  /* 0x0000000809057220 */ /* 0x000fe20000410000 */
[----:B------:R-:W-:Y:S01]  /*c600*/  LOP3.LUT R4, R31, 0xffff0000, RZ, 0xc0, !PT ;  /* 0xffff00001f047812 */ /* 0x000fe200078ec0ff */
[-C--:B------:R-:W-:Y:S02]  /*c610*/  FMUL.FTZ R11, R9, R3.reuse ;  /* 0x00000003090b7220 */ /* 0x080fe40000410000 */
[----:B------:R-:W-:Y:S02]  /*c620*/  FFMA.FTZ R21, R22, R3, -R5 ;  /* 0x0000000316157223 */ /* 0x000fe40000010805 */
[----:B------:R-:W-:Y:S02]  /*c630*/  IMAD.U32 R3, R34, 0x10000, RZ ;  /* 0x0001000022037824 */ /* 0x000fe400078e00ff */
[----:B------:R-:W-:-:S02]  /*c640*/  FMUL.FTZ R5, R17, R6 ;  /* 0x0000000611057220 */ /* 0x000fc40000410000 */
[C---:B------:R-:W-:Y:S02]  /*c650*/  FMUL.FTZ R9, R10.reuse, R2 ;  /* 0x000000020a097220 */ /* 0x040fe40000410000 */
[----:B------:R-:W-:Y:S02]  /*c660*/  FMUL.FTZ R10, R10, R4 ;  /* 0x000000040a0a7220 */ /* 0x000fe40000410000 */
[----:B------:R-:W-:Y:S02]  /*c670*/  FFMA.FTZ R22, R22, R8, R11 ;  /* 0x0000000816167223 */ /* 0x000fe4000001000b */
[-C--:B------:R-:W-:Y:S02]  /*c680*/  FMUL.FTZ R8, R17, R3.reuse ;  /* 0x0000000311087220 */ /* 0x080fe40000410000 */
[----:B------:R-:W-:Y:S01]  /*c690*/  FFMA.FTZ R20, R25, R3, -R5 ;  /* 0x0000000319147223 */ /* 0x000fe20000010805 */
[----:B------:R-:W-:Y:S01]  /*c6a0*/  LOP3.LUT R3, R32, 0xffff0000, RZ, 0xc0, !PT ;  /* 0xffff000020037812 */ /* 0x000fe200078ec0ff */
[C---:B------:R-:W-:Y:S01]  /*c6b0*/  FFMA.FTZ R19, R18.reuse, R2, R10 ;  /* 0x0000000212137223 */ /* 0x040fe2000001000a */
[----:B------:R-:W-:Y:S01]  /*c6c0*/  LOP3.LUT R5, R35, 0xffff0000, RZ, 0xc0, !PT ;  /* 0xffff000023057812 */ /* 0x000fe200078ec0ff */
[----:B------:R-:W-:Y:S01]  /*c6d0*/  FFMA.FTZ R16, R18, R4, -R9 ;  /* 0x0000000412107223 */ /* 0x000fe20000010809 */
[----:B------:R-:W-:Y:S01]  /*c6e0*/  LOP3.LUT R2, R33, 0xffff0000, RZ, 0xc0, !PT ;  /* 0xffff000021027812 */ /* 0x000fe200078ec0ff */
[----:B------:R-:W-:Y:S01]  /*c6f0*/  FMUL.FTZ R10, R24, R3 ;  /* 0x00000003180a7220 */ /* 0x000fe20000410000 */
[----:B------:R-:W-:Y:S01]  /*c700*/  LOP3.LUT R4, R34, 0xffff0000, RZ, 0xc0, !PT ;  /* 0xffff000022047812 */ /* 0x000fe200078ec0ff */
[----:B------:R-:W-:Y:S01]  /*c710*/  FFMA.FTZ R15, R25, R6, R8 ;  /* 0x00000006190f7223 */ /* 0x000fe20000010008 */
[----:B------:R-:W-:Y:S01]  /*c720*/  F2FP.BF16.PACK_AB R18, R16, R21 ;  /* 0x000000151012723e */ /* 0x000fe200000010ff */
[----:B------:R-:W-:Y:S01]  /*c730*/  FMUL.FTZ R9, R24, R5 ;  /* 0x0000000518097220 */ /* 0x000fe20000410000 */
[----:B------:R-:W-:Y:S01]  /*c740*/  F2FP.BF16.PACK_AB R16, R40, R42 ;  /* 0x0000002a2810723e */ /* 0x000fe200000010ff */
[----:B------:R-:W-:-:S02]  /*c750*/  FMUL.FTZ R8, R23, R2 ;  /* 0x0000000217087220 */ /* 0x000fc40000410000 */
[----:B------:R-:W-:Y:S02]  /*c760*/  FMUL.FTZ R6, R23, R4 ;  /* 0x0000000417067220 */ /* 0x000fe40000410000 */
[----:B------:R-:W-:Y:S01]  /*c770*/  FFMA.FTZ R11, R27, R5, -R10 ;  /* 0x000000051b0b7223 */ /* 0x000fe2000001080a */
[----:B------:R-:W-:Y:S01]  /*c780*/  F2FP.BF16.PACK_AB R10, R19, R22 ;  /* 0x00000016130a723e */ /* 0x000fe200000010ff */
[----:B------:R-:W-:Y:S02]  /*c790*/  FFMA.FTZ R5, R27, R3, R9 ;  /* 0x000000031b057223 */ /* 0x000fe40000010009 */
[C---:B------:R-:W-:Y:S01]  /*c7a0*/  FFMA.FTZ R3, R26.reuse, R4, -R8 ;  /* 0x000000041a037223 */ /* 0x040fe20000010808 */
[----:B------:R-:W-:Y:S01]  /*c7b0*/  F2FP.BF16.PACK_AB R17, R11, R38 ;  /* 0x000000260b11723e */ /* 0x000fe200000010ff */
[----:B------:R-:W-:Y:S01]  /*c7c0*/  FFMA.FTZ R2, R26, R2, R6 ;  /* 0x000000021a027223 */ /* 0x000fe20000010006 */
[----:B------:R-:W-:Y:S02]  /*c7d0*/  F2FP.BF16.PACK_AB R8, R39, R41 ;  /* 0x000000292708723e */ /* 0x000fe400000010ff */
[----:B------:R-:W-:-:S02]  /*c7e0*/  F2FP.BF16.PACK_AB R19, R3, R20 ;  /* 0x000000140313723e */ /* 0x000fc400000010ff */
[----:B------:R-:W-:Y:S02]  /*c7f0*/  F2FP.BF16.PACK_AB R9, R5, R37 ;  /* 0x000000250509723e */ /* 0x000fe400000010ff */
[----:B------:R-:W-:Y:S01]  /*c800*/  F2FP.BF16.PACK_AB R11, R2, R15 ;  /* 0x0000000f020b723e */ /* 0x000fe200000010ff */
[----:B------:R1:W-:Y:S04]  /*c810*/  STS.128 [R213+0x100], R16 ;  /* 0x00010010d5007388 */ /* 0x0003e80000000c00 */
[----:B------:R1:W-:Y:S02]  /*c820*/  STS.128 [R36+0x100], R8 ;  /* 0x0001000824007388 */ /* 0x0003e40000000c00 */
.L_x_419:
[----:B------:R-:W-:Y:S05]  /*c830*/  BSYNC B0 ;  /* 0x0000000000007941 */ /* 0x000fea0003800000 */
.L_x_418:
[----:B------:R-:W-:Y:S01]  /*c840*/  IADD3 R2, R81, 0x20, RZ ;  /* 0x0000002051027810 */ /* 0x000fe20007ffe0ff */
[----:B------:R-:W-:Y:S03]  /*c850*/  BSSY B0, `(.L_x_420) ;  /* 0x0000062000007945 */ /* 0x000fe60003800000 */
[----:B------:R-:W-:-:S13]  /*c860*/  ISETP.GE.OR P1, PT, R2, R43, P0 ;  /* 0x0000002b0200720c */ /* 0x000fda0000726670 */
[----:B------:R-:W-:Y:S05]  /*c870*/  @P1 BRA `(.L_x_421) ;  /* 0x000005f000001947 */ /* 0x000fea0003800000 */
[----:B------:R-:W2:Y:S01]  /*c880*/  LDL R47, [R1+0xf4] ;  /* 0x0000f400012f7983 */ /* 0x000ea20000100800 */
[----:B------:R-:W-:Y:S01]  /*c890*/  IMAD.MOV.U32 R2, RZ, RZ, c[0x0][0x27c] ;  /* 0x00009f00ff027624 */ /* 0x000fe200078e00ff */
[C---:B------:R-:W-:Y:S02]  /*c8a0*/  IADD3 R6, R81.reuse, 0x20, RZ ;  /* 0x0000002051067810 */ /* 0x040fe40007ffe0ff */
[----:B------:R-:W-:Y:S02]  /*c8b0*/  IADD3 R5, R81, 0x20, RZ ;  /* 0x0000002051057810 */ /* 0x000fe40007ffe0ff */
[----:B------:R-:W-:Y:S01]  /*c8c0*/  LEA.HI R2, R2, R82, RZ, 0x1d ;  /* 0x0000005202027211 */ /* 0x000fe200078fe8ff */
[----:B------:R-:W-:Y:S01]  /*c8d0*/  IMAD.SHL.U32 R6, R6, 0x40, RZ ;  /* 0x0000004006067824 */ /* 0x000fe200078e00ff */
[----:B------:R-:W-:Y:S02]  /*c8e0*/  SHF.L.U32 R5, R5, 0x6, RZ ;  /* 0x0000000605057819 */ /* 0x000fe400000006ff */
[----:B------:R-:W-:Y:S01]  /*c8f0*/  SHF.R.S32.HI R4, RZ, 0x1f, R2 ;  /* 0x0000001fff047819 */ /* 0x000fe20000011402 */
[----:B------:R-:W-:Y:S01]  /*c900*/  IMAD.SHL.U32 R3, R2, 0x8, RZ ;  /* 0x0000000802037824 */ /* 0x000fe200078e00ff */
[----:B------:R-:W-:-:S02]  /*c910*/  LOP3.LUT R6, R6, 0x1c0, RZ, 0xc0, !PT ;  /* 0x000001c006067812 */ /* 0x000fc400078ec0ff */
[----:B------:R-:W-:Y:S02]  /*c920*/  LEA.HI R2, R4, R2, RZ, 0x3 ;  /* 0x0000000204027211 */ /* 0x000fe400078f18ff */
[----:B------:R-:W-:Y:S02]  /*c930*/  LOP3.LUT R5, R5, 0x1c0, RZ, 0xc0, !PT ;  /* 0x000001c005057812 */ /* 0x000fe400078ec0ff */
[----:B------:R-:W-:Y:S01]  /*c940*/  LOP3.LUT R3, R6, 0x38, R3, 0xf8, !PT ;  /* 0x0000003806037812 */ /* 0x000fe200078ef803 */
[----:B------:R-:W-:Y:S01]  /*c950*/  IMAD.SHL.U32 R2, R2, 0x400, RZ ;  /* 0x0000040002027824 */ /* 0x000fe200078e00ff */
[----:B------:R-:W-:-:S04]  /*c960*/  SHF.R.U32.HI R5, RZ, 0x3, R5 ;  /* 0x00000003ff057819 */ /* 0x000fc80000011605 */
[----:B------:R-:W-:Y:S02]  /*c970*/  LOP3.LUT R3, R3, R5, RZ, 0x3c, !PT ;  /* 0x0000000503037212 */ /* 0x000fe400078e3cff */
[----:B------:R-:W-:Y:S02]  /*c980*/  LOP3.LUT R2, R2, 0x7fffe000, RZ, 0xc0, !PT ;  /* 0x7fffe00002027812 */ /* 0x000fe400078ec0ff */
[C---:B------:R-:W-:Y:S02]  /*c990*/  LOP3.LUT R5, R28.reuse, 0xffff0000, RZ, 0xc0, !PT ;  /* 0xffff00001c057812 */ /* 0x040fe400078ec0ff */
[----:B------:R-:W-:Y:S01]  /*c9a0*/  IADD3 R2, R3, R2, R12 ;  /* 0x0000000203027210 */ /* 0x000fe20007ffe00c */
[----:B------:R-:W-:-:S03]  /*c9b0*/  IMAD.U32 R3, R28, 0x10000, RZ ;  /* 0x000100001c037824 */ /* 0x000fc600078e00ff */
[----:B-1----:R-:W-:Y:S02]  /*c9c0*/  SHF.L.U32 R36, R2, 0x1, RZ ;  /* 0x0000000102247819 */ /* 0x002fe400000006ff */
[----:B------:R-:W-:-:S03]  /*c9d0*/  SHF.L.U32 R2, R29, 0x10, RZ ;  /* 0x000000101d027819 */ /* 0x000fc600000006ff */
[----:B------:R-:W1:Y:S02]  /*c9e0*/  LDS.128 R8, [R36+0x100] ;  /* 0x0001000024087984 */ /* 0x000e640000000c00 */
[C---:B-1----:R-:W-:Y:S01]  /*c9f0*/  IMAD.U32 R4, R8.reuse, 0x10000, RZ ;  /* 0x0001000008047824 */ /* 0x042fe200078e00ff */
[----:B------:R-:W-:Y:S02]  /*ca00*/  LOP3.LUT R6, R8, 0xffff0000, RZ, 0xc0, !PT ;  /* 0xffff000008067812 */ /* 0x000fe400078ec0ff */
[----:B------:R-:W-:Y:S01]  /*ca10*/  SHF.L.U32 R15, R9, 0x10, RZ ;  /* 0x00000010090f7819 */ /* 0x000fe200000006ff */
[-C--:B------:R-:W-:Y:S01]  /*ca20*/  FMUL.FTZ R8, R2, R4.reuse ;  /* 0x0000000402087220 */ /* 0x080fe20000410000 */
[----:B------:R-:W-:Y:S02]  /*ca30*/  LOP3.LUT R23, R11, 0xffff0000, RZ, 0xc0, !PT ;  /* 0xffff00000b177812 */ /* 0x000fe400078ec0ff */
[----:B------:R-:W-:Y:S01]  /*ca40*/  LOP3.LUT R24, R9, 0xffff0000, RZ, 0xc0, !PT ;  /* 0xffff000009187812 */ /* 0x000fe200078ec0ff */
[C---:B------:R-:W-:Y:S01]  /*ca50*/  IMAD.U32 R9, R10.reuse, 0x10000, RZ ;  /* 0x000100000a097824 */ /* 0x040fe200078e00ff */
[----:B------:R-:W-:Y:S01]  /*ca60*/  LOP3.LUT R10, R10, 0xffff0000, RZ, 0xc0, !PT ;  /* 0xffff00000a0a7812 */ /* 0x000fe200078ec0ff */
[----:B--2---:R-:W1:Y:S02]  /*ca70*/  LDS.128 R16, [R47] ;  /* 0x000000002f107984 */ /* 0x004e640000000c00 */
[C---:B-1----:R-:W-:Y:S01]  /*ca80*/  SHF.L.U32 R25, R19.reuse, 0x10, RZ ;  /* 0x0000001013197819 */ /* 0x042fe200000006ff */
[C---:B------:R-:W-:Y:S01]  /*ca90*/  IMAD.U32 R20, R16.reuse, 0x10000, RZ ;  /* 0x0001000010147824 */ /* 0x040fe200078e00ff */
[----:B------:R-:W-:Y:S01]  /*caa0*/  LOP3.LUT R26, R19, 0xffff0000, RZ, 0xc0, !PT ;  /* 0xffff0000131a7812 */ /* 0x000fe200078ec0ff */
[----:B------:R-:W-:Y:S01]  /*cab0*/  FMUL.FTZ R19, R3, R4 ;  /* 0x0000000403137220 */ /* 0x000fe20000410000 */
[----:B------:R-:W-:Y:S01]  /*cac0*/  LOP3.LUT R4, R29, 0xffff0000, RZ, 0xc0, !PT ;  /* 0xffff00001d047812 */ /* 0x000fe200078ec0ff */
[-C--:B------:R-:W-:Y:S01]  /*cad0*/  FFMA.FTZ R41, R3, R20.reuse, R8 ;  /* 0x0000001403297223 */ /* 0x080fe20000010008 */
[----:B------:R-:W-:Y:S01]  /*cae0*/  LOP3.LUT R16, R16, 0xffff0000, RZ, 0xc0, !PT ;  /* 0xffff000010107812 */ /* 0x000fe200078ec0ff */
[----:B------:R-:W-:Y:S01]  /*caf0*/  FFMA.FTZ R42, R2, R20, -R19 ;  /* 0x00000014022a7223 */ /* 0x000fe20000010813 */
[C---:B------:R-:W-:Y:S01]  /*cb00*/  SHF.L.U32 R21, R17.reuse, 0x10, RZ ;  /* 0x0000001011157819 */ /* 0x040fe200000006ff */
[----:B------:R-:W-:Y:S01]  /*cb10*/  IMAD.U32 R2, R32, 0x10000, RZ ;  /* 0x0001000020027824 */ /* 0x000fe200078e00ff */
[----:B------:R-:W-:Y:S01]  /*cb20*/  LOP3.LUT R27, R17, 0xffff0000, RZ, 0xc0, !PT ;  /* 0xffff0000111b7812 */ /* 0x000fe200078ec0ff */
[-C--:B------:R-:W-:Y:S01]  /*cb30*/  FMUL.FTZ R19, R5, R6.reuse ;  /* 0x0000000605137220 */ /* 0x080fe20000410000 */
[----:B------:R-:W-:Y:S01]  /*cb40*/  SHF.L.U32 R17, R11, 0x10, RZ ;  /* 0x000000100b117819 */ /* 0x000fe200000006ff */
[----:B------:R-:W-:Y:S01]  /*cb50*/  FMUL.FTZ R11, R4, R6 ;  /* 0x00000006040b7220 */ /* 0x000fe20000410000 */
[----:B------:R-:W-:Y:S01]  /*cb60*/  SHF.L.U32 R3, R35, 0x10, RZ ;  /* 0x0000001023037819 */ /* 0x000fe200000006ff */
[----:B------:R-:W-:-:S02]  /*cb70*/  FMUL.FTZ R6, R2, R15 ;  /* 0x0000000f02067220 */ /* 0x000fc40000410000 */
[-C--:B------:R-:W-:Y:S02]  /*cb80*/  FFMA.FTZ R40, R4, R16.reuse, -R19 ;  /* 0x0000001004287223 */ /* 0x080fe40000010813 */
[----:B------:R-:W-:Y:S02]  /*cb90*/  IMAD.U32 R8, R30, 0x10000, RZ ;  /* 0x000100001e087824 */ /* 0x000fe400078e00ff */
[C---:B------:R-:W-:Y:S02]  /*cba0*/  FMUL.FTZ R4, R3.reuse, R15 ;  /* 0x0000000f03047220 */ /* 0x040fe40000410000 */
[----:B------:R-:W-:Y:S01]  /*cbb0*/  FFMA.FTZ R38, R3, R21, -R6 ;  /* 0x0000001503267223 */ /* 0x000fe20000010806 */
[----:B------:R-:W-:Y:S01]  /*cbc0*/  SHF.L.U32 R3, R31, 0x10, RZ ;  /* 0x000000101f037819 */ /* 0x000fe200000006ff */
[----:B------:R-:W-:Y:S02]  /*cbd0*/  FFMA.FTZ R39, R5, R16, R11 ;  /* 0x0000001005277223 */ /* 0x000fe4000001000b */
[C---:B------:R-:W-:Y:S01]  /*cbe0*/  IMAD.U32 R22, R18.reuse, 0x10000, RZ ;  /* 0x0001000012167824 */ /* 0x040fe200078e00ff */
[----:B------:R-:W-:Y:S01]  /*cbf0*/  LOP3.LUT R18, R18, 0xffff0000, RZ, 0xc0, !PT ;  /* 0xffff000012127812 */ /* 0x000fe200078ec0ff */
[----:B------:R-:W-:-:S02]  /*cc00*/  FMUL.FTZ R5, R8, R9 ;  /* 0x0000000908057220 */ /* 0x000fc40000410000 */
[----:B------:R-:W-:Y:S01]  /*cc10*/  FFMA.FTZ R37, R2, R21, R4 ;  /* 0x0000001502257223 */ /* 0x000fe20000010004 */
[----:B------:R-:W-:Y:S01]  /*cc20*/  LOP3.LUT R2, R30, 0xffff0000, RZ, 0xc0, !PT ;  /* 0xffff00001e027812 */ /* 0x000fe200078ec0ff */
[----:B------:R-:W-:Y:S01]  /*cc30*/  IMAD.U32 R6, R33, 0x10000, RZ ;  /* 0x0001000021067824 */ /* 0x000fe200078e00ff */
[----:B------:R-:W-:Y:S01]  /*cc40*/  LOP3.LUT R4, R31, 0xffff0000, RZ, 0xc0, !PT ;  /* 0xffff00001f047812 */ /* 0x000fe200078ec0ff */
[C---:B------:R-:W-:Y:S02]  /*cc50*/  FMUL.FTZ R11, R3.reuse, R9 ;  /* 0x00000009030b7220 */ /* 0x040fe40000410000 */
[----:B------:R-:W-:Y:S01]  /*cc60*/  FFMA.FTZ R21, R3, R22, -R5 ;  /* 0x0000001603157223 */ /* 0x000fe20000010805 */
[----:B------:R-:W-:Y:S01]  /*cc70*/  SHF.L.U32 R3, R34, 0x10, RZ ;  /* 0x0000001022037819 */ /* 0x000fe200000006ff */
[----:B------:R-:W-:Y:S02]  /*cc80*/  FMUL.FTZ R5, R6, R17 ;  /* 0x0000001106057220 */ /* 0x000fe40000410000 */
[----:B------:R-:W-:-:S02]  /*cc90*/  FMUL.FTZ R9, R2, R10 ;  /* 0x0000000a02097220 */ /* 0x000fc40000410000 */
[----:B------:R-:W-:Y:S02]  /*cca0*/  FMUL.FTZ R10, R4, R10 ;  /* 0x0000000a040a7220 */ /* 0x000fe40000410000 */
[----:B------:R-:W-:Y:S02]  /*ccb0*/  FFMA.FTZ R22, R8, R22, R11 ;  /* 0x0000001608167223 */ /* 0x000fe4000001000b */
[C---:B------:R-:W-:Y:S02]  /*ccc0*/  FMUL.FTZ R8, R3.reuse, R17 ;  /* 0x0000001103087220 */ /* 0x040fe40000410000 */
[-C--:B------:R-:W-:Y:S01]  /*ccd0*/  FFMA.FTZ R20, R3, R25.reuse, -R5 ;  /* 0x0000001903147223 */ /* 0x080fe20000010805 */
[----:B------:R-:W-:Y:S01]  /*cce0*/  LOP3.LUT R3, R32, 0xffff0000, RZ, 0xc0, !PT ;  /* 0xffff000020037812 */ /* 0x000fe200078ec0ff */
[-C--:B------:R-:W-:Y:S01]  /*ccf0*/  FFMA.FTZ R19, R2, R18.reuse, R10 ;  /* 0x0000001202137223 */ /* 0x080fe2000001000a */
[----:B------:R-:W-:Y:S01]  /*cd00*/  LOP3.LUT R5, R35, 0xffff0000, RZ, 0xc0, !PT ;  /* 0xffff000023057812 */ /* 0x000fe200078ec0ff */
[----:B------:R-:W-:Y:S01]  /*cd10*/  FFMA.FTZ R16, R4, R18, -R9 ;  /* 0x0000001204107223 */ /* 0x000fe20000010809 */
[----:B------:R-:W-:Y:S01]  /*cd20*/  LOP3.LUT R2, R33, 0xffff0000, RZ, 0xc0, !PT ;  /* 0xffff000021027812 */ /* 0x000fe200078ec0ff */
[-C--:B------:R-:W-:Y:S01]  /*cd30*/  FMUL.FTZ R10, R3, R24.reuse ;  /* 0x00000018030a7220 */ /* 0x080fe20000410000 */
[----:B------:R-:W-:Y:S01]  /*cd40*/  LOP3.LUT R4, R34, 0xffff0000, RZ, 0xc0, !PT ;  /* 0xffff000022047812 */ /* 0x000fe200078ec0ff */
[----:B------:R-:W-:Y:S01]  /*cd50*/  FFMA.FTZ R15, R6, R25, R8 ;  /* 0x00000019060f7223 */ /* 0x000fe20000010008 */
[----:B------:R-:W-:Y:S01]  /*cd60*/  F2FP.BF16.PACK_AB R18, R16, R21 ;  /* 0x000000151012723e */ /* 0x000fe200000010ff */
[----:B------:R-:W-:Y:S01]  /*cd70*/  FMUL.FTZ R9, R5, R24 ;  /* 0x0000001805097220 */ /* 0x000fe20000410000 */
[----:B------:R-:W-:Y:S01]  /*cd80*/  F2FP.BF16.PACK_AB R16, R40, R42 ;  /* 0x0000002a2810723e */ /* 0x000fe200000010ff */
[----:B------:R-:W-:-:S02]  /*cd90*/  FMUL.FTZ R8, R2, R23 ;  /* 0x0000001702087220 */ /* 0x000fc40000410000 */
[C---:B------:R-:W-:Y:S02]  /*cda0*/  FMUL.FTZ R6, R4.reuse, R23 ;  /* 0x0000001704067220 */ /* 0x040fe40000410000 */
[-C--:B------:R-:W-:Y:S01]  /*cdb0*/  FFMA.FTZ R11, R5, R27.reuse, -R10 ;  /* 0x0000001b050b7223 */ /* 0x080fe2000001080a */
[----:B------:R-:W-:Y:S01]  /*cdc0*/  F2FP.BF16.PACK_AB R10, R19, R22 ;  /* 0x00000016130a723e */ /* 0x000fe200000010ff */
[----:B------:R-:W-:Y:S02]  /*cdd0*/  FFMA.FTZ R5, R3, R27, R9 ;  /* 0x0000001b03057223 */ /* 0x000fe40000010009 */
[----:B------:R-:W-:Y:S01]  /*cde0*/  FFMA.FTZ R3, R4, R26, -R8 ;  /* 0x0000001a04037223 */ /* 0x000fe20000010808 */
[----:B------:R-:W-:Y:S01]  /*cdf0*/  F2FP.BF16.PACK_AB R17, R11, R38 ;  /* 0x000000260b11723e */ /* 0x000fe200000010ff */
[----:B------:R-:W-:Y:S01]  /*ce00*/  FFMA.FTZ R2, R2, R26, R6 ;  /* 0x0000001a02027223 */ /* 0x000fe20000010006 */
[----:B------:R-:W-:Y:S02]  /*ce10*/  F2FP.BF16.PACK_AB R8, R39, R41 ;  /* 0x000000292708723e */ /* 0x000fe400000010ff */
[----:B------:R-:W-:-:S02]  /*ce20*/  F2FP.BF16.PACK_AB R19, R3, R20 ;  /* 0x000000140313723e */ /* 0x000fc400000010ff */
[----:B------:R-:W-:Y:S02]  /*ce30*/  F2FP.BF16.PACK_AB R9, R5, R37 ;  /* 0x000000250509723e */ /* 0x000fe400000010ff */
[----:B------:R-:W-:Y:S01]  /*ce40*/  F2FP.BF16.PACK_AB R11, R2, R15 ;  /* 0x0000000f020b723e */ /* 0x000fe200000010ff */
[----:B------:R1:W-:Y:S04]  /*ce50*/  STS.128 [R47], R16 ;  /* 0x000000102f007388 */ /* 0x0003e80000000c00 */
[----:B------:R1:W-:Y:S02]  /*ce60*/  STS.128 [R36+0x100], R8 ;  /* 0x0001000824007388 */ /* 0x0003e40000000c00 */
.L_x_421:
[----:B------:R-:W-:Y:S05]  /*ce70*/  BSYNC B0 ;  /* 0x0000000000007941 */ /* 0x000fea0003800000 */
.L_x_420:
[----:B------:R-:W-:Y:S01]  /*ce80*/  IADD3 R2, R81, 0x40, RZ ;  /* 0x0000004051027810 */ /* 0x000fe20007ffe0ff */
[----:B------:R-:W-:Y:S03]  /*ce90*/  BSSY B0, `(.L_x_422) ;  /* 0x0000062000007945 */ /* 0x000fe60003800000 */
[----:B------:R-:W-:-:S13]  /*cea0*/  ISETP.GE.OR P1, PT, R2, R43, P0 ;  /* 0x0000002b0200720c */ /* 0x000fda0000726670 */
[----:B------:R-:W-:Y:S05]  /*ceb0*/  @P1 BRA `(.L_x_423) ;  /* 0x000005f000001947 */ /* 0x000fea0003800000 */
[----:B-1----:R-:W2:Y:S01]  /*cec0*/  LDL R47, [R1+0xf0] ;  /* 0x0000f000012f7983 */ /* 0x002ea20000100800 */
        /* <DEDUP_REMOVED lines=19> */
[----:B------:R-:W-:Y:S02]  /*d000*/  SHF.L.U32 R36, R2, 0x1, RZ ;  /* 0x0000000102247819 */ /* 0x000fe400000006ff */
        /* <DEDUP_REMOVED lines=74> */
.L_x_423:
[----:B------:R-:W-:Y:S05]  /*d4b0*/  BSYNC B0 ;  /* 0x0000000000007941 */ /* 0x000fea0003800000 */
.L_x_422:
[----:B------:R-:W-:-:S04]  /*d4c0*/  IADD3 R2, R81, 0x60, RZ ;  /* 0x0000006051027810 */ /* 0x000fc80007ffe0ff */
        /* <DEDUP_REMOVED lines=88> */
[-C--:B------:R-:W-:Y:S01]  /*da50*/  FFMA.FTZ R3, R4, R26.reuse, -R8 ;  /* 0x0000001a04037223 */ /* 0x080fe20000010808 */
        /* <DEDUP_REMOVED lines=8> */
.L_x_413:
[----:B------:R-:W-:Y:S05]  /*dae0*/  BSYNC B2 ;  /* 0x0000000000027941 */ /* 0x000fea0003800000 */
.L_x_397:
[----:B------:R-:W-:Y:S01]  /*daf0*/  BAR.SYNC.DEFER_BLOCKING 0x0 ;  /* 0x0000000000007b1d */ /* 0x000fe20000010000 */
[----:B-12---:R-:W-:Y:S01]  /*db00*/  IMAD R4, R46, c[0x0][0x208], RZ ;  /* 0x000082002e047a24 */ /* 0x006fe200078e02ff */
[----:B------:R-:W-:Y:S01]  /*db10*/  LOP3.LUT P1, RZ, R82, 0x2, RZ, 0xc0, !PT ;  /* 0x0000000252ff7812 */ /* 0x000fe2000782c0ff */
[----:B------:R-:W-:Y:S01]  /*db20*/  IMAD.WIDE.U32 R2, R223, c[0x0][0x208], RZ ;  /* 0x00008200df027a25 */ /* 0x000fe200078e00ff */
[----:B------:R-:W-:-:S02]  /*db30*/  ISETP.GE.AND P3, PT, R76, c[0x0][0x1d4], PT ;  /* 0x000075004c007a0c */ /* 0x000fc40003f66270 */
[----:B------:R-:W-:Y:S01]  /*db40*/  ISETP.GE.AND P2, PT, R212, c[0x0][0x1d4], PT ;  /* 0x00007500d4007a0c */ /* 0x000fe20003f46270 */
[----:B------:R-:W-:Y:S01]  /*db50*/  IMAD R4, R223, c[0x0][0x20c], R4 ;  /* 0x00008300df047a24 */ /* 0x000fe200078e0204 */
[----:B------:R-:W-:Y:S01]  /*db60*/  SHF.L.U64.HI R216, R76, 0x1, R77 ;  /* 0x000000014cd87819 */ /* 0x000fe2000001024d */
[----:B------:R-:W-:Y:S01]  /*db70*/  IMAD.WIDE.U32 R8, R44, c[0x0][0x210], RZ ;  /* 0x000084002c087a25 */ /* 0x000fe200078e00ff */
[----:B------:R-:W-:Y:S01]  /*db80*/  SHF.L.U64.HI R217, R212, 0x1, R231 ;  /* 0x00000001d4d97819 */ /* 0x000fe200000102e7 */
[----:B------:R-:W1:Y:S01]  /*db90*/  S2R R18, SR_TID.X ;  /* 0x0000000000127919 */ /* 0x000e620000002100 */
[----:B------:R-:W-:Y:S01]  /*dba0*/  BSSY B0, `(.L_x_424) ;  /* 0x000005b000007945 */ /* 0x000fe20003800000 */
[----:B------:R-:W-:Y:S02]  /*dbb0*/  IMAD.IADD R3, R3, 0x1, R4 ;  /* 0x0000000103037824 */ /* 0x000fe400078e0204 */
[----:B------:R-:W-:Y:S01]  /*dbc0*/  IMAD R4, R45, c[0x0][0x218], RZ ;  /* 0x000086002d047a24 */ /* 0x000fe200078e02ff */
[----:B------:R-:W-:Y:S01]  /*dbd0*/  STL.64 [R1], R8 ;  /* 0x0000000801007387 */ /* 0x000fe20000100a00 */
[----:B------:R-:W-:-:S04]  /*dbe0*/  IMAD.WIDE.U32 R2, R220, c[0x0][0x218], R2 ;  /* 0x00008600dc027a25 */ /* 0x000fc800078e0002 */
[----:B------:R-:W-:Y:S01]  /*dbf0*/  IMAD R4, R220, c[0x0][0x21c], R4 ;  /* 0x00008700dc047a24 */ /* 0x000fe200078e0204 */
[----:B------:R-:W-:Y:S01]  /*dc00*/  IADD3 R2, P0, R2, R8, RZ ;  /* 0x0000000802027210 */ /* 0x000fe20007f1e0ff */
[----:B------:R-:W-:Y:S01]  /*dc10*/  IMAD R5, R44, c[0x0][0x214], R9 ;  /* 0x000085002c057a24 */ /* 0x000fe200078e0209 */
[----:B------:R-:W-:Y:S01]  /*dc20*/  LDSM.16.M88.4 R140, [R206] ;  /* 0x00000000ce8c783b */ /* 0x000fe20000000200 */
[----:B------:R-:W-:Y:S02]  /*dc30*/  IMAD.SHL.U32 R215, R76, 0x2, RZ ;  /* 0x000000024cd77824 */ /* 0x000fe400078e00ff */
[----:B------:R-:W-:Y:S01]  /*dc40*/  IMAD.SHL.U32 R218, R212, 0x2, RZ ;  /* 0x00000002d4da7824 */ /* 0x000fe200078e00ff */
[----:B------:R-:W-:Y:S01]  /*dc50*/  LDSM.16.M88.4 R144, [R207] ;  /* 0x00000000cf90783b */ /* 0x000fe20000000200 */
[----:B------:R-:W-:Y:S01]  /*dc60*/  IADD3.X R3, R5, R3, R4, P0, !PT ;  /* 0x0000000305037210 */ /* 0x000fe200007fe404 */
[----:B------:R-:W-:Y:S02]  /*dc70*/  IMAD.IADD R4, R128, 0x1, -R81 ;  /* 0x0000000180047824 */ /* 0x000fe400078e0a51 */
[----:B------:R-:W-:Y:S03]  /*dc80*/  LDSM.16.M88.4 R176, [R209] ;  /* 0x00000000d1b0783b */ /* 0x000fe60000000200 */
[----:B------:R-:W-:Y:S01]  /*dc90*/  ISETP.LT.OR P4, PT, R4, 0x1, P2 ;  /* 0x000000010400780c */ /* 0x000fe20001781670 */
[----:B------:R-:W-:Y:S04]  /*dca0*/  LDSM.16.M88.4 R180, [R208] ;  /* 0x00000000d0b4783b */ /* 0x000fe80000000200 */
[----:B------:R-:W-:Y:S04]  /*dcb0*/  LDSM.16.M88.4 R184, [R206+0x4000] ;  /* 0x00400000ceb8783b */ /* 0x000fe80000000200 */
[----:B------:R-:W-:Y:S04]  /*dcc0*/  LDSM.16.M88.4 R188, [R207+0x4000] ;  /* 0x00400000cfbc783b */ /* 0x000fe80000000200 */
[----:B------:R-:W-:Y:S04]  /*dcd0*/  LDSM.16.M88.4 R192, [R209+0x4000] ;  /* 0x00400000d1c0783b */ /* 0x000fe80000000200 */
[----:B------:R-:W-:Y:S04]  /*dce0*/  LDSM.16.M88.4 R196, [R208+0x4000] ;  /* 0x00400000d0c4783b */ /* 0x000fe80000000200 */
[----:B------:R-:W-:Y:S06]  /*dcf0*/  BAR.SYNC.DEFER_BLOCKING 0x0 ;  /* 0x0000000000007b1d */ /* 0x000fec0000010000 */
[----:B------:R2:W-:Y:S01]  /*dd00*/  STL [R1+0x8], R5 ;  /* 0x0000080501007387 */ /* 0x0005e20000100800 */
[----:B------:R-:W-:-:S04]  /*dd10*/  DEPBAR.LE SB0, 0x0 ;  /* 0x000080000000791a */ /* 0x000fc80000000000 */
[----:B------:R-:W-:Y:S01]  /*dd20*/  BAR.SYNC.DEFER_BLOCKING 0x0 ;  /* 0x0000000000007b1d */ /* 0x000fe20000010000 */
[----:B--2---:R-:W-:-:S04]  /*dd30*/  LEA R5, P0, R2, c[0x0][0x1f8], 0x1 ;  /* 0x00007e0002057a11 */ /* 0x004fc800078008ff */
[----:B------:R-:W-:Y:S01]  /*dd40*/  LEA.HI.X R3, R2, c[0x0][0x1fc], R3, 0x1, P0 ;  /* 0x00007f0002037a11 */ /* 0x000fe200000f0c03 */
[----:B---3--:R-:W2:Y:S01]  /*dd50*/  SHFL.IDX PT, R6, R5, RZ, 0x181f ;  /* 0x00181fff05067589 */ /* 0x008ea200000e0000 */
[C---:B------:R-:W-:Y:S02]  /*dd60*/  IADD3 R2, R200.reuse, 0x20, RZ ;  /* 0x00000020c8027810 */ /* 0x040fe40007ffe0ff */
[----:B------:R-:W-:Y:S01]  /*dd70*/  @P1 IADD3 R2, R200, -0x20, RZ ;  /* 0xffffffe0c8021810 */ /* 0x000fe20007ffe0ff */
[----:B------:R-:W3:Y:S01]  /*dd80*/  SHFL.IDX PT, R11, R3, RZ, 0x181f ;  /* 0x00181fff030b7589 */ /* 0x000ee200000e0000 */
[----:B------:R-:W-:-:S03]  /*dd90*/  ISETP.LT.OR P1, PT, R4, 0x1, P3 ;  /* 0x000000010400780c */ /* 0x000fc60001f21670 */
[----:B------:R-:W4:Y:S04]  /*dda0*/  SHFL.IDX PT, R15, R5, 0x1, 0x181f ;  /* 0x00381f00050f7f89 */ /* 0x000f2800000e0000 */
[----:B------:R-:W1:Y:S04]  /*ddb0*/  SHFL.IDX PT, R17, R3, 0x1, 0x181f ;  /* 0x00381f0003117f89 */ /* 0x000e6800000e0000 */
[----:B------:R-:W-:Y:S04]  /*ddc0*/  LDSM.16.M88.4 R40, [R2] ;  /* 0x000000000228783b */ /* 0x000fe80000000200 */
[----:B------:R-:W-:Y:S01]  /*ddd0*/  LDSM.16.M88.4 R60, [R2+0x800] ;  /* 0x00080000023c783b */ /* 0x000fe20000000200 */
[----:B--2---:R-:W-:-:S03]  /*dde0*/  IADD3 R8, P0, R6, R215, RZ ;  /* 0x000000d706087210 */ /* 0x004fc60007f1e0ff */
[----:B------:R-:W-:Y:S04]  /*ddf0*/  LDSM.16.M88.4 R44, [R2+0x1000] ;  /* 0x00100000022c783b */ /* 0x000fe80000000200 */
[----:B------:R-:W-:Y:S01]  /*de00*/  LDSM.16.M88.4 R92, [R2+0x1800] ;  /* 0x00180000025c783b */ /* 0x000fe20000000200 */
[C---:B---3--:R-:W-:Y:S01]  /*de10*/  IMAD.X R9, R11.reuse, 0x1, R216, P0 ;  /* 0x000000010b097824 */ /* 0x048fe200000e06d8 */
[----:B------:R-:W-:Y:S02]  /*de20*/  IADD3 R10, P0, R6, R218, RZ ;  /* 0x000000da060a7210 */ /* 0x000fe40007f1e0ff */
[----:B------:R-:W-:Y:S03]  /*de30*/  LDSM.16.M88.4 R100, [R2+0x2000] ;  /* 0x002000000264783b */ /* 0x000fe60000000200 */
[----:B------:R-:W-:Y:S01]  /*de40*/  IMAD.X R11, R11, 0x1, R217, P0 ;  /* 0x000000010b0b7824 */ /* 0x000fe200000e06d9 */
[----:B------:R-:W-:Y:S04]  /*de50*/  LDSM.16.M88.4 R108, [R2+0x2800] ;  /* 0x00280000026c783b */ /* 0x000fe80000000200 */
[----:B------:R-:W-:Y:S04]  /*de60*/  LDSM.16.M88.4 R124, [R2+0x3000] ;  /* 0x00300000027c783b */ /* 0x000fe80000000200 */
[----:B------:R-:W2:Y:S04]  /*de70*/  SHFL.IDX PT, R2, R5, 0x2, 0x181f ;  /* 0x00581f0005027f89 */ /* 0x000ea800000e0000 */
[----:B------:R-:W3:Y:S04]  /*de80*/  SHFL.IDX PT, R6, R3, 0x2, 0x181f ;  /* 0x00581f0003067f89 */ /* 0x000ee800000e0000 */
[----:B------:R1:W1:Y:S04]  /*de90*/  LDSM.16.M88.4 R28, [R200] ;  /* 0x00000000c81c783b */ /* 0x0002680000000200 */
[----:B------:R1:W1:Y:S04]  /*dea0*/  LDSM.16.M88.4 R20, [R200+0x800] ;  /* 0x00080000c814783b */ /* 0x0002680000000200 */
[----:B------:R1:W1:Y:S04]  /*deb0*/  LDSM.16.M88.4 R36, [R200+0x1000] ;  /* 0x00100000c824783b */ /* 0x0002680000000200 */
[----:B------:R1:W1:Y:S04]  /*dec0*/  LDSM.16.M88.4 R48, [R200+0x1800] ;  /* 0x00180000c830783b */ /* 0x0002680000000200 */
[----:B------:R1:W1:Y:S04]  /*ded0*/  LDSM.16.M88.4 R72, [R200+0x2000] ;  /* 0x00200000c848783b */ /* 0x0002680000000200 */
[----:B------:R1:W1:Y:S04]  /*dee0*/  LDSM.16.M88.4 R88, [R200+0x2800] ;  /* 0x00280000c858783b */ /* 0x0002680000000200 */
[----:B------:R1:W2:Y:S04]  /*def0*/  LDSM.16.M88.4 R120, [R200+0x3000] ;  /* 0x00300000c878783b */ /* 0x0002a80000000200 */
        /* <DEDUP_REMOVED lines=8> */
[----:B-1----:R-:W-:Y:S01]  /*df80*/  IMAD.X R9, R17, 0x1, R216, P0 ;  /* 0x0000000111097824 */ /* 0x002fe200000e06d8 */
[----:B------:R-:W-:-:S04]  /*df90*/  IADD3 R16, P0, R15, R218, RZ ;  /* 0x000000da0f107210 */ /* 0x000fc80007f1e0ff */
[----:B------:R1:W-:Y:S01]  /*dfa0*/  LDGSTS.E.BYPASS.LTC128B.128 [R213+0x1100], [R8.64], !P1 ;  /* 0x0110000008d57fae */ /* 0x0003e2000c901d48 */
[----:B------:R-:W-:Y:S01]  /*dfb0*/  IMAD.X R17, R17, 0x1, R217, P0 ;  /* 0x0000000111117824 */ /* 0x000fe200000e06d9 */
[----:B--2---:R-:W-:Y:S02]  /*dfc0*/  IADD3 R10, P0, R2, R215, RZ ;  /* 0x000000d7020a7210 */ /* 0x004fe40007f1e0ff */
[C---:B------:R-:W-:Y:S02]  /*dfd0*/  ISETP.LT.OR P1, PT, R4.reuse, 0x41, P2 ;  /* 0x000000410400780c */ /* 0x040fe40001721670 */
[----:B------:R2:W-:Y:S01]  /*dfe0*/  LDGSTS.E.BYPASS.LTC128B.128 [R213+0x4900], [R16.64], !P4 ;  /* 0x0490000010d57fae */ /* 0x0005e2000e101d48 */
[----:B------:R-:W-:Y:S01]  /*dff0*/  ISETP.LT.OR P4, PT, R4, 0x41, P3 ;  /* 0x000000410400780c */ /* 0x000fe20001f81670 */
[----:B---3--:R-:W-:-:S12]  /*e000*/  IMAD.X R11, R6, 0x1, R216, P0 ;  /* 0x00000001060b7824 */ /* 0x008fd800000e06d8 */
[----:B------:R2:W-:Y:S01]  /*e010*/  LDGSTS.E.BYPASS.LTC128B.128 [R213+0x2100], [R10.64], !P4 ;  /* 0x021000000ad57fae */ /* 0x0005e2000e101d48 */
[----:B-1----:R-:W-:-:S05]  /*e020*/  IADD3 R8, P0, R2, R218, RZ ;  /* 0x000000da02087210 */ /* 0x002fca0007f1e0ff */
[----:B------:R-:W-:Y:S01]  /*e030*/  IMAD.X R9, R6, 0x1, R217, P0 ;  /* 0x0000000106097824 */ /* 0x000fe200000e06d9 */
[----:B------:R-:W-:-:S04]  /*e040*/  ISETP.GT.AND P0, PT, R18, 0x7f, PT ;  /* 0x0000007f1200780c */ /* 0x000fc80003f04270 */
[----:B------:R2:W-:Y:S09]  /*e050*/  LDGSTS.E.BYPASS.LTC128B.128 [R213+0x5900], [R8.64], !P1 ;  /* 0x0590000008d57fae */ /* 0x0005f2000c901d48 */
[----:B------:R-:W-:Y:S05]  /*e060*/  @P0 BRA `(.L_x_425) ;  /* 0x000000e000000947 */ /* 0x000fea0003800000 */
[----:B------:R-:W-:Y:S05]  /*e070*/  BRA.DIV ~URZ, `(.L_x_426) ;  /* 0x0000ad527f007947 */ /* 0x000fea000b800000 */
[----:B------:R1:W3:Y:S04]  /*e080*/  SHFL.IDX PT, R6, R3, 0x3, 0x181f ;  /* 0x00781f0003067f89 */ /* 0x0002e800000e0000 */
[----:B------:R1:W4:Y:S02]  /*e090*/  SHFL.IDX PT, R2, R5, 0x3, 0x181f ;  /* 0x00781f0005027f89 */ /* 0x00032400000e0000 */
.L_x_522:
[C---:B------:R-:W-:Y:S02]  /*e0a0*/  ISETP.LT.OR P3, PT, R4.reuse, 0x61, P3 ;  /* 0x000000610400780c */ /* 0x040fe40001f61670 */
[----:B------:R-:W-:-:S02]  /*e0b0*/  ISETP.LT.OR P2, PT, R4, 0x61, P2 ;  /* 0x000000610400780c */ /* 0x000fc40001741670 */
[C---:B----4-:R-:W-:Y:S02]  /*e0c0*/  IADD3 R4, P1, R2.reuse, R215, RZ ;  /* 0x000000d702047210 */ /* 0x050fe40007f3e0ff */
[----:B------:R-:W-:-:S03]  /*e0d0*/  IADD3 R2, P0, R2, R218, RZ ;  /* 0x000000da02027210 */ /* 0x000fc60007f1e0ff */
[C---:B-1-3--:R-:W-:Y:S02]  /*e0e0*/  IMAD.X R5, R6.reuse, 0x1, R216, P1 ;  /* 0x0000000106057824 */ /* 0x04afe400008e06d8 */
[----:B------:R-:W-:-:S03]  /*e0f0*/  IMAD.X R3, R6, 0x1, R217, P0 ;  /* 0x0000000106037824 */ /* 0x000fc600000e06d9 */
[----:B------:R-:W-:Y:S01]  /*e100*/  @!PT LDS RZ, [RZ] ;  /* 0x00000000fffff984 */ /* 0x000fe20000000800 */
[----:B------:R-:W-:Y:S01]  /*e110*/  @!PT LDS RZ, [RZ] ;  /* 0x00000000fffff984 */ /* 0x000fe20000000800 */
[----:B------:R-:W-:Y:S01]  /*e120*/  @!PT LDS RZ, [RZ] ;  /* 0x00000000fffff984 */ /* 0x000fe20000000800 */
[----:B------:R1:W-:Y:S04]  /*e130*/  LDGSTS.E.BYPASS.LTC128B.128 [R214+0x3100], [R4.64], !P3 ;  /* 0x0310000004d67fae */ /* 0x0003e8000d901d48 */
[----:B------:R1:W-:Y:S02]  /*e140*/  LDGSTS.E.BYPASS.LTC128B.128 [R214+0x6900], [R2.64], !P2 ;  /* 0x0690000002d67fae */ /* 0x0003e4000d101d48 */
.L_x_425:
[----:B------:R-:W-:Y:S05]  /*e150*/  BSYNC B0 ;  /* 0x0000000000007941 */ /* 0x000fea0003800000 */
.L_x_424:
[C---:B--2---:R-:W-:Y:S01]  /*e160*/  HMMA.16816.F32.BF16 R16, R140.reuse, R36, RZ ;  /* 0x000000248c10723c */ /* 0x044fe200000418ff */
[----:B------:R-:W-:Y:S01]  /*e170*/  R2P PR, R82, 0x6 ;  /* 0x0000000652007804 */ /* 0x000fe20000000000 */
[----:B-1----:R-:W-:Y:S01]  /*e180*/  IMAD.MOV.U32 R2, RZ, RZ, 0x40 ;  /* 0x00000040ff027424 */ /* 0x002fe200078e00ff */
[----:B------:R-:W-:Y:S01]  /*e190*/  IADD3 R205, R200, 0x20, RZ ;  /* 0x00000020c8cd7810 */ /* 0x000fe20007ffe0ff */
[----:B------:R-:W0:Y:S01]  /*e1a0*/  LDGDEPBAR ;  /* 0x00000000000079af */ /* 0x000e220000000000 */
[----:B------:R-:W-:Y:S01]  /*e1b0*/  ISETP.GT.AND P0, PT, R129, R252, PT ;  /* 0x000000fc8100720c */ /* 0x000fe20003f04270 */
[----:B------:R-:W-:Y:S01]  /*e1c0*/  BSSY B1, `(.L_x_427) ;  /* 0x0000104000017945 */ /* 0x000fe20003800000 */
[----:B------:R-:W-:Y:S01]  /*e1d0*/  SEL R2, R2, 0xffffffc0, !P2 ;  /* 0xffffffc002027807 */ /* 0x000fe20005000000 */
[----:B------:R-:W-:Y:S04]  /*e1e0*/  HMMA.16816.F32.BF16 R32, R140, R28, RZ ;  /* 0x0000001c8c20723c */ /* 0x000fe800000418ff */
[----:B------:R-:W-:-:S02]  /*e1f0*/  IMAD.IADD R3, R200, 0x1, R2 ;  /* 0x00000001c8037824 */ /* 0x000fc400078e0202 */
[----:B------:R-:W-:Y:S02]  /*e200*/  @P1 IADD3 R205, R200, -0x20, RZ ;  /* 0xffffffe0c8cd1810 */ /* 0x000fe40007ffe0ff */
[----:B------:R-:W-:Y:S02]  /*e210*/  HMMA.16816.F32.BF16 R8, R140, R38, RZ ;  /* 0x000000268c08723c */ /* 0x000fe400000418ff */
[----:B------:R-:W-:-:S06]  /*e220*/  IADD3 R83, R2, 0x3800, R205 ;  /* 0x0000380002537810 */ /* 0x000fcc0007ffe0cd */
[C---:B------:R-:W-:Y:S08]  /*e230*/  HMMA.16816.F32.BF16 R28, R140.reuse, R30, RZ ;  /* 0x0000001e8c1c723c */ /* 0x040ff000000418ff */
[C---:B------:R-:W-:Y:S08]  /*e240*/  HMMA.16816.F32.BF16 R24, R140.reuse, R20, RZ ;  /* 0x000000148c18723c */ /* 0x040ff000000418ff */
[----:B------:R-:W-:Y:S08]  /*e250*/  HMMA.16816.F32.BF16 R20, R140, R22, RZ ;  /* 0x000000168c14723c */ /* 0x000ff000000418ff */
[C---:B------:R-:W-:Y:S01]  /*e260*/  HMMA.16816.F32.BF16 R56, R144.reuse, R44, R16 ;  /* 0x0000002c9038723c */ /* 0x040fe20000041810 */
[----:B------:R-:W1:Y:S07]  /*e270*/  LDSM.16.M88.4 R16, [R3+0x1000] ;  /* 0x001000000310783b */ /* 0x000e6e0000000200 */
[C---:B------:R-:W-:Y:S08]  /*e280*/  HMMA.16816.F32.BF16 R8, R144.reuse, R46, R8 ;  /* 0x0000002e9008723c */ /* 0x040ff00000041808 */
[C---:B------:R-:W-:Y:S08]  /*e290*/  HMMA.16816.F32.BF16 R84, R144.reuse, R40, R32 ;  /* 0x000000289054723c */ /* 0x040ff00000041820 */
[----:B------:R-:W-:Y:S08]  /*e2a0*/  HMMA.16816.F32.BF16 R68, R144, R42, R28 ;  /* 0x0000002a9044723c */ /* 0x000ff0000004181c */
[C---:B------:R-:W-:Y:S08]  /*e2b0*/  HMMA.16816.F32.BF16 R44, R140.reuse, R72, RZ ;  /* 0x000000488c2c723c */ /* 0x040ff000000418ff */
[----:B------:R-:W-:Y:S01]  /*e2c0*/  HMMA.16816.F32.BF16 R40, R140, R74, RZ ;  /* 0x0000004a8c28723c */ /* 0x000fe200000418ff */
[----:B------:R-:W-:Y:S07]  /*e2d0*/  LDSM.16.M88.4 R72, [R3+0x1800] ;  /* 0x001800000348783b */ /* 0x000fee0000000200 */
[C---:B------:R-:W-:Y:S01]  /*e2e0*/  HMMA.16816.F32.BF16 R64, R144.reuse, R60, R24 ;  /* 0x0000003c9040723c */ /* 0x040fe20000041818 */
[----:B------:R-:W2:Y:S07]  /*e2f0*/  LDSM.16.M88.4 R24, [R3] ;  /* 0x000000000318783b */ /* 0x000eae0000000200 */
[----:B------:R-:W-:Y:S01]  /*e300*/  HMMA.16816.F32.BF16 R60, R144, R62, R20 ;  /* 0x0000003e903c723c */ /* 0x000fe20000041814 */
[----:B------:R-:W3:Y:S07]  /*e310*/  LDSM.16.M88.4 R20, [R3+0x800] ;  /* 0x000800000314783b */ /* 0x000eee0000000200 */
[C---:B------:R-:W-:Y:S08]  /*e320*/  HMMA.16816.F32.BF16 R52, R140.reuse, R48, RZ ;  /* 0x000000308c34723c */ /* 0x040ff000000418ff */
[C---:B------:R-:W-:Y:S08]  /*e330*/  HMMA.16816.F32.BF16 R36, R140.reuse, R88, RZ ;  /* 0x000000588c24723c */ /* 0x040ff000000418ff */
[C---:B------:R-:W-:Y:S08]  /*e340*/  HMMA.16816.F32.BF16 R48, R140.reuse, R50, RZ ;  /* 0x000000328c30723c */ /* 0x040ff000000418ff */
[----:B------:R-:W-:Y:S08]  /*e350*/  HMMA.16816.F32.BF16 R32, R140, R90, RZ ;  /* 0x0000005a8c20723c */ /* 0x000ff000000418ff */
[C---:B------:R-:W-:Y:S01]  /*e360*/  HMMA.16816.F32.BF16 R116, R144.reuse, R100, R44 ;  /* 0x000000649074723c */ /* 0x040fe2000004182c */
[----:B------:R-:W4:Y:S07]  /*e370*/  LDSM.16.M88.4 R44, [R3+0x2000] ;  /* 0x00200000032c783b */ /* 0x000f2e0000000200 */
[----:B------:R-:W-:Y:S08]  /*e380*/  HMMA.16816.F32.BF16 R100, R144, R102, R40 ;  /* 0x000000669064723c */ /* 0x000ff00000041828 */
[----:B-1----:R-:W-:Y:S08]  /*e390*/  HMMA.16816.F32.BF16 R40, R176, R18, R8 ;  /* 0x00000012b028723c */ /* 0x002ff00000041808 */
[C---:B------:R-:W-:Y:S08]  /*e3a0*/  HMMA.16816.F32.BF16 R8, R140.reuse, R122, RZ ;  /* 0x0000007a8c08723c */ /* 0x040ff000000418ff */
[----:B------:R-:W-:Y:S08]  /*e3b0*/  HMMA.16816.F32.BF16 R28, R140, R120, RZ ;  /* 0x000000788c1c723c */ /* 0x000ff000000418ff */
[C---:B------:R-:W-:Y:S08]  /*e3c0*/  HMMA.16816.F32.BF16 R52, R144.reuse, R92, R52 ;  /* 0x0000005c9034723c */ /* 0x040ff00000041834 */
[C---:B------:R-:W-:Y:S01]  /*e3d0*/  HMMA.16816.F32.BF16 R112, R144.reuse, R108, R36 ;  /* 0x0000006c9070723c */ /* 0x040fe20000041824 */
[----:B------:R-:W1:Y:S07]  /*e3e0*/  LDSM.16.M88.4 R36, [R3+0x2800] ;  /* 0x002800000324783b */ /* 0x000e6e0000000200 */
[C---:B------:R-:W-:Y:S08]  /*e3f0*/  HMMA.16816.F32.BF16 R48, R144.reuse, R94, R48 ;  /* 0x0000005e9030723c */ /* 0x040ff00000041830 */
[----:B------:R-:W-:Y:S01]  /*e400*/  HMMA.16816.F32.BF16 R108, R144, R110, R32 ;  /* 0x0000006e906c723c */ /* 0x000fe20000041820 */
[----:B------:R-:W1:Y:S07]  /*e410*/  LDSM.16.M88.4 R32, [R3+0x3000] ;  /* 0x003000000320783b */ /* 0x000e6e0000000200 */
[C---:B--2---:R-:W-:Y:S08]  /*e420*/  HMMA.16816.F32.BF16 R92, R176.reuse, R26, R68 ;  /* 0x0000001ab05c723c */ /* 0x044ff00000041844 */
[C---:B---3--:R-:W-:Y:S08]  /*e430*/  HMMA.16816.F32.BF16 R88, R176.reuse, R20, R64 ;  /* 0x00000014b058723c */ /* 0x048ff00000041840 */
[C---:B------:R-:W-:Y:S08]  /*e440*/  HMMA.16816.F32.BF16 R68, R176.reuse, R22, R60 ;  /* 0x00000016b044723c */ /* 0x040ff0000004183c */
[----:B------:R-:W-:Y:S01]  /*e450*/  HMMA.16816.F32.BF16 R56, R176, R16, R56 ;  /* 0x00000010b038723c */ /* 0x000fe20000041838 */
[----:B------:R-:W2:Y:S07]  /*e460*/  LDSM.16.M88.4 R16, [R83+-0x2800] ;  /* 0xffd800005310783b */ /* 0x000eae0000000200 */
[C---:B------:R-:W-:Y:S01]  /*e470*/  HMMA.16816.F32.BF16 R20, R144.reuse, R126, R8 ;  /* 0x0000007e9014723c */ /* 0x040fe20000041808 */
[----:B------:R-:W3:Y:S07]  /*e480*/  LDSM.16.M88.4 R8, [R83+-0x2000] ;  /* 0xffe000005308783b */ /* 0x000eee0000000200 */
[----:B------:R-:W-:Y:S01]  /*e490*/  HMMA.16816.F32.BF16 R104, R144, R124, R28 ;  /* 0x0000007c9068723c */ /* 0x000fe2000004181c */
[----:B------:R-:W2:Y:S07]  /*e4a0*/  LDSM.16.M88.4 R28, [R83+-0x3800] ;  /* 0xffc80000531c783b */ /* 0x000eae0000000200 */
[C---:B------:R-:W-:Y:S01]  /*e4b0*/  HMMA.16816.F32.BF16 R96, R176.reuse, R24, R84 ;  /* 0x00000018b060723c */ /* 0x040fe20000041854 */
[----:B------:R-:W2:Y:S04]  /*e4c0*/  LDSM.16.M88.4 R24, [R83+-0x3000] ;  /* 0xffd000005318783b */ /* 0x000ea80000000200 */
[----:B------:R-:W2:Y:S03]  /*e4d0*/  LDSM.16.M88.4 R84, [R83+-0x1800] ;  /* 0xffe800005354783b */ /* 0x000ea60000000200 */
[C---:B------:R-:W-:Y:S08]  /*e4e0*/  HMMA.16816.F32.BF16 R52, R176.reuse, R72, R52 ;  /* 0x00000048b034723c */ /* 0x040ff00000041834 */
[C---:B------:R-:W-:Y:S08]  /*e4f0*/  HMMA.16816.F32.BF16 R64, R176.reuse, R74, R48 ;  /* 0x0000004ab040723c */ /* 0x040ff00000041830 */
[C---:B----4-:R-:W-:Y:S08]  /*e500*/  HMMA.16816.F32.BF16 R60, R176.reuse, R44, R116 ;  /* 0x0000002cb03c723c */ /* 0x050ff00000041874 */
[C---:B-1----:R-:W-:Y:S08]  /*e510*/  HMMA.16816.F32.BF16 R116, R176.reuse, R36, R112 ;  /* 0x00000024b074723c */ /* 0x042ff00000041870 */
[C---:B------:R-:W-:Y:S01]  /*e520*/  HMMA.16816.F32.BF16 R112, R176.reuse, R38, R108 ;  /* 0x00000026b070723c */ /* 0x040fe2000004186c */
[----:B------:R-:W-:Y:S07]  /*e530*/  LDSM.16.M88.4 R36, [R83+-0x1000] ;  /* 0xfff000005324783b */ /* 0x000fee0000000200 */
[C---:B------:R-:W-:Y:S08]  /*e540*/  HMMA.16816.F32.BF16 R108, R176.reuse, R32, R104 ;  /* 0x00000020b06c723c */ /* 0x040ff00000041868 */
[----:B------:R-:W-:Y:S01]  /*e550*/  HMMA.16816.F32.BF16 R104, R176, R34, R20 ;  /* 0x00000022b068723c */ /* 0x000fe20000041814 */
[----:B------:R-:W1:Y:S04]  /*e560*/  LDSM.16.M88.4 R20, [R200+0x4800] ;  /* 0x00480000c814783b */ /* 0x000e680000000200 */
[----:B------:R-:W-:Y:S03]  /*e570*/  LDSM.16.M88.4 R32, [R83+-0x800] ;  /* 0xfff800005320783b */ /* 0x000fe60000000200 */
[C---:B--2---:R-:W-:Y:S08]  /*e580*/  HMMA.16816.F32.BF16 R56, R180.reuse, R16, R56 ;  /* 0x00000010b438723c */ /* 0x044ff00000041838 */
[C---:B------:R-:W-:Y:S01]  /*e590*/  HMMA.16816.F32.BF16 R48, R180.reuse, R18, R40 ;  /* 0x00000012b430723c */ /* 0x040fe20000041828 */
[----:B------:R-:W2:Y:S07]  /*e5a0*/  LDSM.16.M88.4 R16, [R200+0x5000] ;  /* 0x00500000c810783b */ /* 0x000eae0000000200 */
[C---:B---3--:R-:W-:Y:S01]  /*e5b0*/  HMMA.16816.F32.BF16 R40, R180.reuse, R8, R52 ;  /* 0x00000008b428723c */ /* 0x048fe20000041834 */
[----:B------:R-:W3:Y:S07]  /*e5c0*/  LDSM.16.M88.4 R52, [R200+0x5800] ;  /* 0x00580000c834783b */ /* 0x000eee0000000200 */
[C---:B------:R-:W-:Y:S08]  /*e5d0*/  HMMA.16816.F32.BF16 R96, R180.reuse, R28, R96 ;  /* 0x0000001cb460723c */ /* 0x040ff00000041860 */
[C---:B------:R-:W-:Y:S01]  /*e5e0*/  HMMA.16816.F32.BF16 R92, R180.reuse, R30, R92 ;  /* 0x0000001eb45c723c */ /* 0x040fe2000004185c */
[----:B------:R-:W4:Y:S07]  /*e5f0*/  LDSM.16.M88.4 R28, [R200+0x3800] ;  /* 0x00380000c81c783b */ /* 0x000f2e0000000200 */
[C---:B------:R-:W-:Y:S08]  /*e600*/  HMMA.16816.F32.BF16 R72, R180.reuse, R24, R88 ;  /* 0x00000018b448723c */ /* 0x040ff00000041858 */
[----:B------:R-:W-:Y:S01]  /*e610*/  HMMA.16816.F32.BF16 R68, R180, R26, R68 ;  /* 0x0000001ab444723c */ /* 0x000fe20000041844 */
[----:B------:R-:W2:Y:S07]  /*e620*/  LDSM.16.M88.4 R24, [R200+0x4000] ;  /* 0x00400000c818783b */ /* 0x000eae0000000200 */
[----:B------:R-:W-:Y:S08]  /*e630*/  HMMA.16816.F32.BF16 R100, R176, R46, R100 ;  /* 0x0000002eb064723c */ /* 0x000ff00000041864 */
[C---:B------:R-:W-:Y:S08]  /*e640*/  HMMA.16816.F32.BF16 R8, R180.reuse, R10, R64 ;  /* 0x0000000ab408723c */ /* 0x040ff00000041840 */
[----:B------:R-:W-:Y:S08]  /*e650*/  HMMA.16816.F32.BF16 R44, R180, R84, R60 ;  /* 0x00000054b42c723c */ /* 0x000ff0000004183c */
[C---:B-1----:R-:W-:Y:S08]  /*e660*/  HMMA.16816.F32.BF16 R64, R184.reuse, R20, R56 ;  /* 0x00000014b840723c */ /* 0x042ff00000041838 */
[C---:B------:R-:W-:Y:S01]  /*e670*/  HMMA.16816.F32.BF16 R60, R184.reuse, R22, R48 ;  /* 0x00000016b83c723c */ /* 0x040fe20000041830 */
[----:B------:R-:W1:Y:S07]  /*e680*/  LDSM.16.M88.4 R48, [R200+0x6000] ;  /* 0x00600000c830783b */ /* 0x000e6e0000000200 */
[C---:B--2---:R-:W-:Y:S01]  /*e690*/  HMMA.16816.F32.BF16 R56, R184.reuse, R16, R40 ;  /* 0x00000010b838723c */ /* 0x044fe20000041828 */
[----:B------:R-:W-:Y:S07]  /*e6a0*/  LDSM.16.M88.4 R40, [R205+0x3800] ;  /* 0x00380000cd28783b */ /* 0x000fee0000000200 */
[----:B------:R-:W-:Y:S08]  /*e6b0*/  HMMA.16816.F32.BF16 R20, R184, R18, R8 ;  /* 0x00000012b814723c */ /* 0x000ff00000041808 */
[----:B------:R-:W-:Y:S08]  /*e6c0*/  HMMA.16816.F32.BF16 R84, R180, R86, R100 ;  /* 0x00000056b454723c */ /* 0x000ff00000041864 */
[----:B---3--:R-:W-:Y:S01]  /*e6d0*/  HMMA.16816.F32.BF16 R16, R184, R52, R44 ;  /* 0x00000034b810723c */ /* 0x008fe2000004182c */
[----:B------:R-:W2:Y:S07]  /*e6e0*/  LDSM.16.M88.4 R44, [R200+0x6800] ;  /* 0x00680000c82c783b */ /* 0x000eae0000000200 */
[C---:B------:R-:W-:Y:S08]  /*e6f0*/  HMMA.16816.F32.BF16 R116, R180.reuse, R36, R116 ;  /* 0x00000024b474723c */ /* 0x040ff00000041874 */
[C---:B------:R-:W-:Y:S01]  /*e700*/  HMMA.16816.F32.BF16 R112, R180.reuse, R38, R112 ;  /* 0x00000026b470723c */ /* 0x040fe20000041870 */
[----:B------:R-:W3:Y:S07]  /*e710*/  LDSM.16.M88.4 R36, [R205+0x4000] ;  /* 0x00400000cd24783b */ /* 0x000eee0000000200 */
[C---:B------:R-:W-:Y:S08]  /*e720*/  HMMA.16816.F32.BF16 R108, R180.reuse, R32, R108 ;  /* 0x00000020b46c723c */ /* 0x040ff0000004186c */
[----:B------:R-:W-:Y:S01]  /*e730*/  HMMA.16816.F32.BF16 R104, R180, R34, R104 ;  /* 0x00000022b468723c */ /* 0x000fe20000041868 */
[----:B------:R-:W1:Y:S07]  /*e740*/  LDSM.16.M88.4 R32, [R205+0x4800] ;  /* 0x00480000cd20783b */ /* 0x000e6e0000000200 */
[C---:B----4-:R-:W-:Y:S08]  /*e750*/  HMMA.16816.F32.BF16 R96, R184.reuse, R28, R96 ;  /* 0x0000001cb860723c */ /* 0x050ff00000041860 */
[C---:B------:R-:W-:Y:S01]  /*e760*/  HMMA.16816.F32.BF16 R88, R184.reuse, R30, R92 ;  /* 0x0000001eb858723c */ /* 0x040fe2000004185c */
[----:B------:R-:W4:Y:S07]  /*e770*/  LDSM.16.M88.4 R28, [R205+0x5000] ;  /* 0x00500000cd1c783b */ /* 0x000f2e0000000200 */
[C---:B------:R-:W-:Y:S08]  /*e780*/  HMMA.16816.F32.BF16 R72, R184.reuse, R24, R72 ;  /* 0x00000018b848723c */ /* 0x040ff00000041848 */
[C---:B------:R-:W-:Y:S01]  /*e790*/  HMMA.16816.F32.BF16 R68, R184.reuse, R26, R68 ;  /* 0x0000001ab844723c */ /* 0x040fe20000041844 */
[----:B------:R-:W3:Y:S07]  /*e7a0*/  LDSM.16.M88.4 R24, [R205+0x5800] ;  /* 0x00580000cd18783b */ /* 0x000eee0000000200 */
[C---:B------:R-:W-:Y:S01]  /*e7b0*/  HMMA.16816.F32.BF16 R8, R184.reuse, R54, R84 ;  /* 0x00000036b808723c */ /* 0x040fe20000041854 */
[----:B------:R-:W3:Y:S07]  /*e7c0*/  LDSM.16.M88.4 R84, [R205+0x6000] ;  /* 0x00600000cd54783b */ /* 0x000eee0000000200 */
[C---:B-1----:R-:W-:Y:S08]  /*e7d0*/  HMMA.16816.F32.BF16 R52, R184.reuse, R48, R116 ;  /* 0x00000030b834723c */ /* 0x042ff00000041874 */
[C---:B------:R-:W-:Y:S08]  /*e7e0*/  HMMA.16816.F32.BF16 R92, R184.reuse, R50, R112 ;  /* 0x00000032b85c723c */ /* 0x040ff00000041870 */
[----:B--2---:R-:W-:Y:S08]  /*e7f0*/  HMMA.16816.F32.BF16 R116, R184, R44, R108 ;  /* 0x0000002cb874723c */ /* 0x004ff0000004186c */
[C---:B------:R-:W-:Y:S01]  /*e800*/  HMMA.16816.F32.BF16 R112, R188.reuse, R40, R96 ;  /* 0x00000028bc70723c */ /* 0x040fe20000041860 */
[----:B------:R-:W-:Y:S07]  /*e810*/  LDSM.16.M88.4 R96, [R3+0x6800] ;  /* 0x006800000360783b */ /* 0x000fee0000000200 */
[C---:B------:R-:W-:Y:S01]  /*e820*/  HMMA.16816.F32.BF16 R108, R188.reuse, R42, R88 ;  /* 0x0000002abc6c723c */ /* 0x040fe20000041858 */
        /* <DEDUP_REMOVED lines=9> */
[----:B------:R-:W4:Y:S04]  /*e8c0*/  LDSM.16.M88.4 R28, [R3+0x4800] ;  /* 0x00480000031c783b */ /* 0x000f280000000200 */
[----:B------:R-:W-:Y:S03]  /*e8d0*/  LDSM.16.M88.4 R20, [R3+0x5800] ;  /* 0x005800000314783b */ /* 0x000fe60000000200 */
[C---:B------:R-:W-:Y:S08]  /*e8e0*/  HMMA.16816.F32.BF16 R48, R188.reuse, R24, R16 ;  /* 0x00000018bc30723c */ /* 0x040ff00000041810 */
[----:B------:R-:W-:Y:S01]  /*e8f0*/  HMMA.16816.F32.BF16 R16, R188, R26, R8 ;  /* 0x0000001abc10723c */ /* 0x000fe20000041808 */
[----:B------:R-:W3:Y:S07]  /*e900*/  LDSM.16.M88.4 R24, [R3+0x5000] ;  /* 0x005000000318783b */ /* 0x000eee0000000200 */
[----:B------:R-:W-:Y:S01]  /*e910*/  HMMA.16816.F32.BF16 R104, R184, R46, R104 ;  /* 0x0000002eb868723c */ /* 0x000fe20000041868 */
[----:B------:R-:W3:Y:S07]  /*e920*/  LDSM.16.M88.4 R44, [R3+0x6000] ;  /* 0x00600000032c783b */ /* 0x000eee0000000200 */
[C---:B------:R-:W-:Y:S08]  /*e930*/  HMMA.16816.F32.BF16 R8, R188.reuse, R84, R52 ;  /* 0x00000054bc08723c */ /* 0x040ff00000041834 */
[C---:B------:R-:W-:Y:S08]  /*e940*/  HMMA.16816.F32.BF16 R52, R188.reuse, R86, R92 ;  /* 0x00000056bc34723c */ /* 0x040ff0000004185c */
[----:B-1----:R-:W-:Y:S08]  /*e950*/  HMMA.16816.F32.BF16 R64, R188, R40, R116 ;  /* 0x00000028bc40723c */ /* 0x002ff00000041874 */
[C---:B--2---:R-:W-:Y:S08]  /*e960*/  HMMA.16816.F32.BF16 R116, R192.reuse, R36, R112 ;  /* 0x00000024c074723c */ /* 0x044ff00000041870 */
[----:B------:R-:W-:Y:S01]  /*e970*/  HMMA.16816.F32.BF16 R112, R192, R38, R108 ;  /* 0x00000026c070723c */ /* 0x000fe2000004186c */
[----:B------:R-:W-:Y:S07]  /*e980*/  LDSM.16.M88.4 R36, [R83+0x2000] ;  /* 0x002000005324783b */ /* 0x000fee0000000200 */
[----:B------:R-:W-:Y:S01]  /*e990*/  HMMA.16816.F32.BF16 R104, R188, R42, R104 ;  /* 0x0000002abc68723c */ /* 0x000fe20000041868 */
[----:B------:R-:W1:Y:S07]  /*e9a0*/  LDSM.16.M88.4 R40, [R83+0x1800] ;  /* 0x001800005328783b */ /* 0x000e6e0000000200 */
[C---:B---3--:R-:W-:Y:S08]  /*e9b0*/  HMMA.16816.F32.BF16 R108, R192.reuse, R32, R100 ;  /* 0x00000020c06c723c */ /* 0x048ff00000041864 */
[C---:B------:R-:W-:Y:S01]  /*e9c0*/  HMMA.16816.F32.BF16 R100, R192.reuse, R34, R88 ;  /* 0x00000022c064723c */ /* 0x040fe20000041858 */
[----:B------:R-:W-:Y:S07]  /*e9d0*/  LDSM.16.M88.4 R32, [R83+0x2800] ;  /* 0x002800005320783b */ /* 0x000fee0000000200 */
[C---:B----4-:R-:W-:Y:S08]  /*e9e0*/  HMMA.16816.F32.BF16 R88, R192.reuse, R30, R68 ;  /* 0x0000001ec058723c */ /* 0x050ff00000041844 */
[C---:B------:R-:W-:Y:S08]  /*e9f0*/  HMMA.16816.F32.BF16 R68, R192.reuse, R26, R56 ;  /* 0x0000001ac044723c */ /* 0x040ff00000041838 */
[C---:B------:R-:W-:Y:S08]  /*ea00*/  HMMA.16816.F32.BF16 R56, R192.reuse, R20, R48 ;  /* 0x00000014c038723c */ /* 0x040ff00000041830 */
[C---:B------:R-:W-:Y:S01]  /*ea10*/  HMMA.16816.F32.BF16 R84, R192.reuse, R24, R60 ;  /* 0x00000018c054723c */ /* 0x040fe2000004183c */
[----:B------:R-:W-:Y:S07]  /*ea20*/  LDSM.16.M88.4 R60, [R83+0x800] ;  /* 0x00080000533c783b */ /* 0x000fee0000000200 */
[C---:B------:R-:W-:Y:S08]  /*ea30*/  HMMA.16816.F32.BF16 R48, R192.reuse, R22, R16 ;  /* 0x00000016c030723c */ /* 0x040ff00000041810 */
[C---:B------:R-:W-:Y:S01]  /*ea40*/  HMMA.16816.F32.BF16 R92, R192.reuse, R28, R72 ;  /* 0x0000001cc05c723c */ /* 0x040fe20000041848 */
[----:B------:R-:W-:Y:S04]  /*ea50*/  LDSM.16.M88.4 R28, [R83+0x3000] ;  /* 0x00300000531c783b */ /* 0x000fe80000000200 */
[----:B------:R-:W-:Y:S03]  /*ea60*/  LDSM.16.M88.4 R72, [R83] ;  /* 0x000000005348783b */ /* 0x000fe60000000200 */
[C---:B------:R-:W-:Y:S08]  /*ea70*/  HMMA.16816.F32.BF16 R24, R192.reuse, R44, R8 ;  /* 0x0000002cc018723c */ /* 0x040ff00000041808 */
[----:B------:R-:W-:Y:S01]  /*ea80*/  HMMA.16816.F32.BF16 R20, R192, R46, R52 ;  /* 0x0000002ec014723c */ /* 0x000fe20000041834 */
[----:B------:R-:W2:Y:S01]  /*ea90*/  LDSM.16.M88.4 R44, [R83+0x1000] ;  /* 0x00100000532c783b */ /* 0x000ea20000000200 */
[----:B------:R-:W-:-:S06]  /*eaa0*/  DEPBAR.LE SB0, 0x0 ;  /* 0x000080000000791a */ /* 0x000fcc0000000000 */
[C---:B------:R-:W-:Y:S08]  /*eab0*/  HMMA.16816.F32.BF16 R16, R192.reuse, R96, R64 ;  /* 0x00000060c010723c */ /* 0x040ff00000041840 */
[----:B------:R-:W-:Y:S08]  /*eac0*/  HMMA.16816.F32.BF16 R8, R192, R98, R104 ;  /* 0x00000062c008723c */ /* 0x000ff00000041868 */
[C---:B-1----:R-:W-:Y:S08]  /*ead0*/  HMMA.16816.F32.BF16 R84, R196.reuse, R40, R84 ;  /* 0x00000028c454723c */ /* 0x042ff00000041854 */
[C---:B------:R-:W-:Y:S08]  /*eae0*/  HMMA.16816.F32.BF16 R56, R196.reuse, R36, R56 ;  /* 0x00000024c438723c */ /* 0x040ff00000041838 */
[C---:B------:R-:W-:Y:S08]  /*eaf0*/  HMMA.16816.F32.BF16 R48, R196.reuse, R38, R48 ;  /* 0x00000026c430723c */ /* 0x040ff00000041830 */
        /* <DEDUP_REMOVED lines=14> */
[----:B------:R-:W2:Y:S04]  /*ebe0*/  LDL R4, [R1+0x24] ;  /* 0x0000240001047983 */ /* 0x000ea80000100800 */
[----:B------:R-:W3:Y:S04]  /*ebf0*/  LDL.64 R134, [R1+0x18] ;  /* 0x0000180001867983 */ /* 0x000ee80000100a00 */
[----:B------:R-:W4:Y:S01]  /*ec00*/  LDL R6, [R1+0x20] ;  /* 0x0000200001067983 */ /* 0x000f220000100800 */
[----:B------:R-:W-:-:S03]  /*ec10*/  IMAD.MOV.U32 R2, RZ, RZ, c[0x0][0x2b8] ;  /* 0x0000ae00ff027624 */ /* 0x000fc600078e00ff */
[----:B------:R-:W3:Y:S02]  /*ec20*/  LDL.64 R132, [R1+0x10] ;  /* 0x0000100001847983 */ /* 0x000ee40000100a00 */
[----:B------:R-:W-:Y:S02]  /*ec30*/  ISETP.NE.AND P1, PT, R2, 0x1, PT ;  /* 0x000000010200780c */ /* 0x000fe40003f25270 */
[C---:B------:R-:W-:Y:S01]  /*ec40*/  ISETP.GT.AND P0, PT, R0.reuse, 0x6f, PT ;  /* 0x0000006f0000780c */ /* 0x040fe20003f04270 */
[----:B------:R-:W-:Y:S01]  /*ec50*/  IMAD.MOV.U32 R220, RZ, RZ, RZ ;  /* 0x000000ffffdc7224 */ /* 0x000fe200078e00ff */
[----:B------:R-:W3:Y:S01]  /*ec60*/  LDL R15, [R1+0xc] ;  /* 0x00000c00010f7983 */ /* 0x000ee20000100800 */
[----:B--2---:R-:W-:-:S04]  /*ec70*/  IADD3 R3, R0, R130, R4 ;  /* 0x0000008200037210 */ /* 0x004fc80007ffe004 */
[----:B------:R-:W-:-:S05]  /*ec80*/  IADD3 R3, R3, -0x70, RZ ;  /* 0xffffff9003037810 */ /* 0x000fca0007ffe0ff */
[----:B------:R-:W-:-:S04]  /*ec90*/  @P1 IMAD.HI.U32 R4, R3, c[0x0][0x2bc], RZ ;  /* 0x0000af0003041a27 */ /* 0x000fc800078e00ff */
[----:B------:R-:W-:Y:S01]  /*eca0*/  IMAD.MOV.U32 R2, RZ, RZ, R3 ;  /* 0x000000ffff027224 */ /* 0x000fe200078e0003 */
[----:B------:R-:W-:-:S04]  /*ecb0*/  @P1 SHF.R.U32.HI R2, RZ, c[0x0][0x2c0], R4 ;  /* 0x0000b000ff021a19 */ /* 0x000fc80000011604 */
[----:B---3--:R-:W-:-:S04]  /*ecc0*/  @!P0 IADD3 R5, P1, R2, R134, RZ ;  /* 0x0000008602058210 */ /* 0x008fc80007f3e0ff */
[----:B----4-:R-:W-:Y:S02]  /*ecd0*/  @!P0 LEA.HI.X.SX32 R6, R2, R6, 0x1, P1 ;  /* 0x0000000602068211 */ /* 0x010fe400008f0eff */
[----:B------:R-:W-:-:S04]  /*ece0*/  @!P0 LEA R4, P1, R5, c[0x0][0x2a0], 0x2 ;  /* 0x0000a80005048a11 */ /* 0x000fc800078210ff */
[----:B------:R-:W-:-:S05]  /*ecf0*/  @!P0 LEA.HI.X R5, R5, c[0x0][0x2a4], R6, 0x2, P1 ;  /* 0x0000a90005058a11 */ /* 0x000fca00008f1406 */
[----:B------:R1:W2:Y:S01]  /*ed00*/  @!P0 LDG.E R220, [R4.64] ;  /* 0x0000000804dc8981 */ /* 0x0002a2000c1e1900 */
[----:B------:R-:W-:-:S04]  /*ed10*/  IMAD.MOV R2, RZ, RZ, -R2 ;  /* 0x000000ffff027224 */ /* 0x000fc800078e0a02 */
[----:B------:R-:W-:-:S05]  /*ed20*/  IMAD R223, R2, c[0x0][0x2b8], R3 ;  /* 0x0000ae0002df7a24 */ /* 0x000fca00078e0203 */
[----:B------:R-:W-:-:S05]  /*ed30*/  SHF.R.S32.HI R2, RZ, 0x1f, R223 ;  /* 0x0000001fff027819 */ /* 0x000fca00000114df */
[----:B-1----:R-:W-:Y:S02]  /*ed40*/  IMAD R4, R2, c[0x0][0x1e0], RZ ;  /* 0x0000780002047a24 */ /* 0x002fe400078e02ff */
[----:B------:R-:W-:-:S04]  /*ed50*/  IMAD.WIDE.U32 R2, R223, c[0x0][0x1e0], RZ ;  /* 0x00007800df027a25 */ /* 0x000fc800078e00ff */
        /* <DEDUP_REMOVED lines=12> */
.L_x_523:
[----:B------:R-:W-:Y:S05]  /*ee20*/  BRA.DIV ~URZ, `(.L_x_430) ;  /* 0x0000a0e27f007947 */ /* 0x000fea000b800000 */
[----:B------:R3:W4:Y:S02]  /*ee30*/  SHFL.IDX PT, R2, R5, RZ, 0x181f ;  /* 0x00181fff05027589 */ /* 0x00072400000e0000 */
.L_x_524:
[----:B------:R-:W-:Y:S01]  /*ee40*/  ISETP.GE.AND P0, PT, R219, 0x1, PT ;  /* 0x00000001db00780c */ /* 0x000fe20003f06270 */
[----:B------:R-:W-:-:S12]  /*ee50*/  BSSY B0, `(.L_x_431) ;  /* 0x000000b000007945 */ /* 0x000fd80003800000 */
[----:B------:R-:W-:Y:S05]  /*ee60*/  @!P0 BRA `(.L_x_432) ;  /* 0x0000009000008947 */ /* 0x000fea0003800000 */
[C---:B----4-:R-:W-:Y:S02]  /*ee70*/  IADD3 R8, P1, R2.reuse, R215, RZ ;  /* 0x000000d702087210 */ /* 0x050fe40007f3e0ff */
        /* <DEDUP_REMOVED lines=8> */
.L_x_432:
[----:B------:R-:W-:Y:S05]  /*ef00*/  BSYNC B0 ;  /* 0x0000000000007941 */ /* 0x000fea0003800000 */
.L_x_431:
[----:B------:R-:W-:Y:S05]  /*ef10*/  BRA.DIV ~URZ, `(.L_x_433) ;  /* 0x0000a0627f007947 */ /* 0x000fea000b800000 */
[----:B--2---:R2:W1:Y:S04]  /*ef20*/  SHFL.IDX PT, R6, R4, 0x1, 0x181f ;  /* 0x00381f0004067f89 */ /* 0x00446800000e0000 */
[----:B----4-:R2:W4:Y:S02]  /*ef30*/  SHFL.IDX PT, R2, R5, 0x1, 0x181f ;  /* 0x00381f0005027f89 */ /* 0x01052400000e0000 */
.L_x_525:
[----:B------:R-:W-:Y:S01]  /*ef40*/  ISETP.GE.AND P0, PT, R219, 0x21, PT ;  /* 0x00000021db00780c */ /* 0x000fe20003f06270 */
[----:B------:R-:W-:-:S12]  /*ef50*/  BSSY B0, `(.L_x_434) ;  /* 0x000000b000007945 */ /* 0x000fd80003800000 */
[----:B------:R-:W-:Y:S05]  /*ef60*/  @!P0 BRA `(.L_x_435) ;  /* 0x0000009000008947 */ /* 0x000fea0003800000 */
[C---:B----4-:R-:W-:Y:S02]  /*ef70*/  IADD3 R8, P1, R2.reuse, R215, RZ ;  /* 0x000000d702087210 */ /* 0x050fe40007f3e0ff */
[----:B------:R-:W-:-:S03]  /*ef80*/  IADD3 R2, P0, R2, R218, RZ ;  /* 0x000000da02027210 */ /* 0x000fc60007f1e0ff */
[C---:B-1----:R-:W-:Y:S02]  /*ef90*/  IMAD.X R9, R6.reuse, 0x1, R216, P1 ;  /* 0x0000000106097824 */ /* 0x042fe400008e06d8 */
[----:B------:R-:W-:-:S03]  /*efa0*/  IMAD.X R3, R6, 0x1, R217, P0 ;  /* 0x0000000106037824 */ /* 0x000fc600000e06d9 */
[----:B------:R-:W-:Y:S01]  /*efb0*/  @!PT LDS RZ, [RZ] ;  /* 0x00000000fffff984 */ /* 0x000fe20000000800 */
[----:B------:R-:W-:Y:S01]  /*efc0*/  @!PT LDS RZ, [RZ] ;  /* 0x00000000fffff984 */ /* 0x000fe20000000800 */
[----:B------:R-:W-:Y:S01]  /*efd0*/  @!PT LDS RZ, [RZ] ;  /* 0x00000000fffff984 */ /* 0x000fe20000000800 */
[----:B------:R1:W-:Y:S04]  /*efe0*/  LDGSTS.E.BYPASS.LTC128B.128 [R214+0x9100], [R8.64], !P6 ;  /* 0x0910000008d67fae */ /* 0x0003e8000f101d48 */
[----:B------:R1:W-:Y:S02]  /*eff0*/  LDGSTS.E.BYPASS.LTC128B.128 [R214+0xc900], [R2.64], !P5 ;  /* 0x0c90000002d67fae */ /* 0x0003e4000e901d48 */
.L_x_435:
[----:B------:R-:W-:Y:S05]  /*f000*/  BSYNC B0 ;  /* 0x0000000000007941 */ /* 0x000fea0003800000 */
.L_x_434:
[----:B------:R-:W-:Y:S05]  /*f010*/  BRA.DIV ~URZ, `(.L_x_436) ;  /* 0x0000a0327f007947 */ /* 0x000fea000b800000 */
[----:B-1----:R1:W2:Y:S02]  /*f020*/  SHFL.IDX PT, R6, R4, 0x2, 0x181f ;  /* 0x00581f0004067f89 */ /* 0x0022a400000e0000 */
.L_x_526:
[----:B------:R-:W-:Y:S05]  /*f030*/  BRA.DIV ~URZ, `(.L_x_437) ;  /* 0x0000a0827f007947 */ /* 0x000fea000b800000 */
[----:B----4-:R4:W1:Y:S02]  /*f040*/  SHFL.IDX PT, R2, R5, 0x2, 0x181f ;  /* 0x00581f0005027f89 */ /* 0x01086400000e0000 */
.L_x_527:
[----:B------:R-:W-:Y:S01]  /*f050*/  ISETP.GE.AND P0, PT, R219, 0x41, PT ;  /* 0x00000041db00780c */ /* 0x000fe20003f06270 */
[----:B------:R-:W-:-:S12]  /*f060*/  BSSY B0, `(.L_x_438) ;  /* 0x000000b000007945 */ /* 0x000fd80003800000 */
[----:B------:R-:W-:Y:S05]  /*f070*/  @!P0 BRA `(.L_x_439) ;  /* 0x0000009000008947 */ /* 0x000fea0003800000 */
[C---:B-1----:R-:W-:Y:S02]  /*f080*/  IADD3 R8, P1, R2.reuse, R215, RZ ;  /* 0x000000d702087210 */ /* 0x042fe40007f3e0ff */
        /* <DEDUP_REMOVED lines=8> */
.L_x_439:
[----:B------:R-:W-:Y:S05]  /*f110*/  BSYNC B0 ;  /* 0x0000000000007941 */ /* 0x000fea0003800000 */
.L_x_438:
[----:B------:R-:W-:Y:S05]  /*f120*/  BRA.DIV ~URZ, `(.L_x_440) ;  /* 0x0000a0027f007947 */ /* 0x000fea000b800000 */
[----:B--2---:R2:W3:Y:S04]  /*f130*/  SHFL.IDX PT, R6, R4, 0x3, 0x181f ;  /* 0x00781f0004067f89 */ /* 0x0044e800000e0000 */
[----:B-1----:R2:W1:Y:S02]  /*f140*/  SHFL.IDX PT, R2, R5, 0x3, 0x181f ;  /* 0x00781f0005027f89 */ /* 0x00246400000e0000 */
.L_x_528:
[----:B------:R-:W-:-:S13]  /*f150*/  ISETP.GE.AND P0, PT, R219, 0x61, PT ;  /* 0x00000061db00780c */ /* 0x000fda0003f06270 */
[----:B------:R-:W-:Y:S05]  /*f160*/  @!P0 BRA `(.L_x_428) ;  /* 0x0000009000008947 */ /* 0x000fea0003800000 */
[C---:B-12---:R-:W-:Y:S02]  /*f170*/  IADD3 R4, P1, R2.reuse, R215, RZ ;  /* 0x000000d702047210 */ /* 0x046fe40007f3e0ff */
[----:B------:R-:W-:-:S03]  /*f180*/  IADD3 R2, P0, R2, R218, RZ ;  /* 0x000000da02027210 */ /* 0x000fc60007f1e0ff */
[C---:B---34-:R-:W-:Y:S02]  /*f190*/  IMAD.X R5, R6.reuse, 0x1, R216, P1 ;  /* 0x0000000106057824 */ /* 0x058fe400008e06d8 */
[----:B------:R-:W-:-:S03]  /*f1a0*/  IMAD.X R3, R6, 0x1, R217, P0 ;  /* 0x0000000106037824 */ /* 0x000fc600000e06d9 */
[----:B------:R-:W-:Y:S01]  /*f1b0*/  @!PT LDS RZ, [RZ] ;  /* 0x00000000fffff984 */ /* 0x000fe20000000800 */
[----:B------:R-:W-:Y:S01]  /*f1c0*/  @!PT LDS RZ, [RZ] ;  /* 0x00000000fffff984 */ /* 0x000fe20000000800 */
[----:B------:R-:W-:Y:S01]  /*f1d0*/  @!PT LDS RZ, [RZ] ;  /* 0x00000000fffff984 */ /* 0x000fe20000000800 */
[----:B------:R1:W-:Y:S04]  /*f1e0*/  LDGSTS.E.BYPASS.LTC128B.128 [R214+0xb100], [R4.64], !P6 ;  /* 0x0b10000004d67fae */ /* 0x0003e8000f101d48 */
[----:B------:R1:W-:Y:S02]  /*f1f0*/  LDGSTS.E.BYPASS.LTC128B.128 [R214+0xe900], [R2.64], !P5 ;  /* 0x0e90000002d67fae */ /* 0x0003e4000e901d48 */
.L_x_428:
[----:B------:R-:W-:Y:S05]  /*f200*/  BSYNC B1 ;  /* 0x0000000000017941 */ /* 0x000fea0003800000 */
.L_x_427:
[----:B-12---:R-:W2:Y:S04]  /*f210*/  LDL R2, [R1+0x8c] ;  /* 0x00008c0001027983 */ /* 0x006ea80000100800 */
[----:B------:R-:W0:Y:S01]  /*f220*/  LDGDEPBAR ;  /* 0x00000000000079af */ /* 0x000e220000000000 */
[----:B--2---:R-:W-:-:S05]  /*f230*/  IMAD.IADD R2, R128, 0x1, -R2 ;  /* 0x0000000180027824 */ /* 0x004fca00078e0a02 */
[C---:B------:R-:W-:Y:S02]  /*f240*/  ISETP.GT.AND P3, PT, R2.reuse, RZ, PT ;  /* 0x000000ff0200720c */ /* 0x040fe40003f64270 */
[C---:B------:R-:W-:Y:S02]  /*f250*/  ISETP.GT.AND P2, PT, R2.reuse, 0x1, PT ;  /* 0x000000010200780c */ /* 0x040fe40003f44270 */
[----:B------:R-:W-:Y:S02]  /*f260*/  ISETP.GT.AND P1, PT, R2, 0x8, PT ;  /* 0x000000080200780c */ /* 0x000fe40003f24270 */
[----:B------:R-:W-:Y:S02]  /*f270*/  FSEL R8, R116, -INF , P3 ;  /* 0xff80000074087808 */ /* 0x000fe40001800000 */
        /* <DEDUP_REMOVED lines=69> */
[C---:B------:R-:W-:Y:S02]  /*f6d0*/  ISETP.GT.AND P1, PT, R2.reuse, 0x40, PT ;  /* 0x000000400200780c */ /* 0x040fe40003f24270 */
        /* <DEDUP_REMOVED lines=9> */
[----:B------:R-:W-:-:S02]  /*f770*/  FSEL R59, R57, -INF , P0 ;  /* 0xff800000393b7808 */ /* 0x000fc40000000000 */
[----:B------:R-:W-:Y:S02]  /*f780*/  ISETP.GT.AND P1, PT, R2, 0x48, PT ;  /* 0x000000480200780c */ /* 0x000fe40003f24270 */
[----:B------:R-:W-:Y:S02]  /*f790*/  FMNMX.FTZ R3, R60, R3, !PT ;  /* 0x000000033c037209 */ /* 0x000fe40007810000 */
        /* <DEDUP_REMOVED lines=17> */
[----:B------:R-:W-:Y:S02]  /*f8b0*/  FSEL R54, R37, -INF , P0 ;  /* 0xff80000025367808 */ /* 0x000fe40000000000 */
[C---:B------:R-:W-:Y:S02]  /*f8c0*/  ISETP.GT.AND P5, PT, R2.reuse, 0x58, PT ;  /* 0x000000580200780c */ /* 0x040fe40003fa4270 */
[C---:B------:R-:W-:Y:S02]  /*f8d0*/  ISETP.GT.AND P4, PT, R2.reuse, 0x59, PT ;  /* 0x000000590200780c */ /* 0x040fe40003f84270 */
[C---:B------:R-:W-:Y:S02]  /*f8e0*/  ISETP.GT.AND P3, PT, R2.reuse, 0x60, PT ;  /* 0x000000600200780c */ /* 0x040fe40003f64270 */
[----:B------:R-:W-:-:S02]  /*f8f0*/  ISETP.GT.AND P2, PT, R2, 0x61, PT ;  /* 0x000000610200780c */ /* 0x000fc40003f44270 */
[C---:B------:R-:W-:Y:S02]  /*f900*/  ISETP.GT.AND P1, PT, R2.reuse, 0x68, PT ;  /* 0x000000680200780c */ /* 0x040fe40003f24270 */
[----:B------:R-:W-:Y:S02]  /*f910*/  ISETP.GT.AND P0, PT, R2, 0x69, PT ;  /* 0x000000690200780c */ /* 0x000fe40003f04270 */
        /* <DEDUP_REMOVED lines=26> */
[----:B---3--:R-:W-:Y:S02]  /*fac0*/  FMNMX.FTZ R6, R48, R2, !PT ;  /* 0x0000000230067209 */ /* 0x008fe40007810000 */
[----:B----4-:R-:W-:Y:S01]  /*fad0*/  FMNMX.FTZ R5, R58, R3, !PT ;  /* 0x000000033a057209 */ /* 0x010fe20007810000 */
[----:B------:R-:W-:Y:S05]  /*fae0*/  BRA.DIV ~URZ, `(.L_x_441) ;  /* 0x000097127f007947 */ /* 0x000fea000b800000 */
[----:B------:R1:W2:Y:S02]  /*faf0*/  SHFL.BFLY PT, R2, R6, 0x2, 0x1f ;  /* 0x0c401f0006027f89 */ /* 0x0002a400000e0000 */
.L_x_529:
[----:B-12---:R-:W-:Y:S01]  /*fb00*/  FMNMX.FTZ R6, R6, R2, !PT ;  /* 0x0000000206067209 */ /* 0x006fe20007810000 */
[----:B------:R-:W-:Y:S05]  /*fb10*/  BRA.DIV ~URZ, `(.L_x_442) ;  /* 0x000097427f007947 */ /* 0x000fea000b800000 */
[----:B------:R-:W1:Y:S04]  /*fb20*/  SHFL.BFLY PT, R2, R5, 0x2, 0x1f ;  /* 0x0c401f0005027f89 */ /* 0x000e6800000e0000 */
[----:B------:R-:W2:Y:S01]  /*fb30*/  SHFL.BFLY PT, R3, R6, 0x1, 0x1f ;  /* 0x0c201f0006037f89 */ /* 0x000ea200000e0000 */
[----:B-1----:R-:W-:-:S02]  /*fb40*/  FMNMX.FTZ R5, R5, R2, !PT ;  /* 0x0000000205057209 */ /* 0x002fc40007810000 */
[----:B--2---:R-:W-:-:S03]  /*fb50*/  FMNMX.FTZ R6, R6, R3, !PT ;  /* 0x0000000306067209 */ /* 0x004fc60007810000 */
[----:B------:R1:W2:Y:S04]  /*fb60*/  SHFL.BFLY PT, R4, R5, 0x1, 0x1f ;  /* 0x0c201f0005047f89 */ /* 0x0002a800000e0000 */
.L_x_530:
[C---:B------:R-:W-:Y:S01]  /*fb70*/  FMUL.FTZ R3, R6.reuse, c[0x0][0x2d0] ;  /* 0x0000b40006037a20 */ /* 0x040fe20000410000 */
[----:B------:R-:W-:Y:S01]  /*fb80*/  FSETP.NEU.FTZ.AND P0, PT, R6, -INF , PT ;  /* 0xff8000000600780b */ /* 0x000fe20003f1d000 */
[----:B------:R-:W-:Y:S01]  /*fb90*/  WARPSYNC 0xffffffff ;  /* 0xffffffff00007948 */ /* 0x000fe20003800000 */
[----:B-12---:R-:W-:Y:S01]  /*fba0*/  FMNMX.FTZ R5, R4, R5, !PT ;  /* 0x0000000504057209 */ /* 0x006fe20007810000 */
[----:B------:R-:W-:Y:S01]  /*fbb0*/  LDSM.16.MT88.4 R40, [R202+0x800] ;  /* 0x00080000ca28783b */ /* 0x000fe20000004200 */
[----:B------:R-:W-:Y:S02]  /*fbc0*/  FSEL R3, R3, RZ, P0 ;  /* 0x000000ff03037208 */ /* 0x000fe40000000000 */
[----:B------:R-:W-:Y:S01]  /*fbd0*/  FSETP.NEU.FTZ.AND P0, PT, R5, -INF , PT ;  /* 0xff8000000500780b */ /* 0x000fe20003f1d000 */
[----:B------:R-:W-:Y:S01]  /*fbe0*/  LDSM.16.MT88.4 R44, [R201+0x800] ;  /* 0x00080000c92c783b */ /* 0x000fe20000004200 */
[----:B------:R-:W-:Y:S01]  /*fbf0*/  IADD3 R230, R230, -0x2, RZ ;  /* 0xfffffffee6e67810 */ /* 0x000fe20007ffe0ff */
[----:B------:R-:W-:-:S02]  /*fc00*/  FFMA.FTZ R2, R8, c[0x0][0x2d0], -R3 ;  /* 0x0000b40008027a23 */ /* 0x000fc40000010803 */
[--C-:B------:R-:W-:Y:S02]  /*fc10*/  FFMA.FTZ R4, R17, c[0x0][0x2d0], -R3.reuse ;  /* 0x0000b40011047a23 */ /* 0x100fe40000010803 */
[----:B------:R1:W-:Y:S01]  /*fc20*/  MUFU.EX2 R101, R2 ;  /* 0x0000000200657308 */ /* 0x0003e20000000800 */
[--C-:B------:R-:W-:Y:S02]  /*fc30*/  FFMA.FTZ R57, R57, c[0x0][0x2d0], -R3.reuse ;  /* 0x0000b40039397a23 */ /* 0x100fe40000010803 */
[--C-:B------:R-:W-:Y:S02]  /*fc40*/  FFMA.FTZ R56, R56, c[0x0][0x2d0], -R3.reuse ;  /* 0x0000b40038387a23 */ /* 0x100fe40000010803 */
[--C-:B------:R-:W-:Y:S02]  /*fc50*/  FFMA.FTZ R55, R55, c[0x0][0x2d0], -R3.reuse ;  /* 0x0000b40037377a23 */ /* 0x100fe40000010803 */
[--C-:B------:R-:W-:Y:S01]  /*fc60*/  FFMA.FTZ R54, R54, c[0x0][0x2d0], -R3.reuse ;  /* 0x0000b40036367a23 */ /* 0x100fe20000010803 */
[----:B------:R2:W-:Y:S01]  /*fc70*/  MUFU.EX2 R105, R4 ;  /* 0x0000000400697308 */ /* 0x0005e20000000800 */
[----:B------:R-:W-:-:S02]  /*fc80*/  FFMA.FTZ R53, R53, c[0x0][0x2d0], -R3 ;  /* 0x0000b40035357a23 */ /* 0x000fc40000010803 */
[--C-:B------:R-:W-:Y:S02]  /*fc90*/  FFMA.FTZ R52, R52, c[0x0][0x2d0], -R3.reuse ;  /* 0x0000b40034347a23 */ /* 0x100fe40000010803 */
[----:B-1----:R-:W-:-:S04]  /*fca0*/  FFMA.FTZ R2, R9, c[0x0][0x2d0], -R3 ;  /* 0x0000b40009027a23 */ /* 0x002fc80000010803 */
[----:B------:R1:W3:Y:S01]  /*fcb0*/  MUFU.EX2 R100, R2 ;  /* 0x0000000200647308 */ /* 0x0002e20000000800 */
[----:B--2---:R-:W-:-:S07]  /*fcc0*/  FFMA.FTZ R4, R19, c[0x0][0x2d0], -R3 ;  /* 0x0000b40013047a23 */ /* 0x004fce0000010803 */
[----:B------:R-:W2:Y:S01]  /*fcd0*/  MUFU.EX2 R108, R4 ;  /* 0x00000004006c7308 */ /* 0x000ea20000000800 */
[----:B-1----:R-:W-:Y:S01]  /*fce0*/  FFMA.FTZ R2, R10, c[0x0][0x2d0], -R3 ;  /* 0x0000b4000a027a23 */ /* 0x002fe20000010803 */
[----:B---3--:R-:W-:-:S06]  /*fcf0*/  F2FP.BF16.PACK_AB R28, R100, R101 ;  /* 0x00000065641c723e */ /* 0x008fcc00000010ff */
[----:B------:R1:W-:Y:S01]  /*fd00*/  MUFU.EX2 R99, R2 ;  /* 0x0000000200637308 */ /* 0x0003e20000000800 */
[----:B--2---:R-:W-:Y:S01]  /*fd10*/  F2FP.BF16.PACK_AB R34, R108, R105 ;  /* 0x000000696c22723e */ /* 0x004fe200000010ff */
[--C-:B-1----:R-:W-:Y:S02]  /*fd20*/  FFMA.FTZ R2, R11, c[0x0][0x2d0], -R3.reuse ;  /* 0x0000b4000b027a23 */ /* 0x102fe40000010803 */
[----:B------:R-:W1:Y:S04]  /*fd30*/  LDSM.16.MT88.4 R8, [R201] ;  /* 0x00000000c908783b */ /* 0x000e680000004200 */
[----:B------:R2:W3:Y:S02]  /*fd40*/  MUFU.EX2 R103, R2 ;  /* 0x0000000200677308 */ /* 0x0004e40000000800 */
[----:B--2---:R-:W-:Y:S01]  /*fd50*/  FFMA.FTZ R2, R15, c[0x0][0x2d0], -R3 ;  /* 0x0000b4000f027a23 */ /* 0x004fe20000010803 */
[----:B---3--:R-:W-:-:S05]  /*fd60*/  F2FP.BF16.PACK_AB R30, R103, R99 ;  /* 0x00000063671e723e */ /* 0x008fca00000010ff */
[----:B------:R2:W-:Y:S02]  /*fd70*/  MUFU.EX2 R104, R2 ;  /* 0x0000000200687308 */ /* 0x0005e40000000800 */
[----:B--2---:R-:W-:-:S06]  /*fd80*/  FFMA.FTZ R2, R16, c[0x0][0x2d0], -R3 ;  /* 0x0000b40010027a23 */ /* 0x004fcc0000010803 */
[----:B------:R2:W-:Y:S02]  /*fd90*/  MUFU.EX2 R106, R2 ;  /* 0x00000002006a7308 */ /* 0x0005e40000000800 */
[----:B--2---:R-:W-:-:S05]  /*fda0*/  FMUL.FTZ R2, R5, c[0x0][0x2d0] ;  /* 0x0000b40005027a20 */ /* 0x004fca0000410000 */
[----:B------:R-:W-:Y:S02]  /*fdb0*/  FSEL R2, R2, RZ, P0 ;  /* 0x000000ff02027208 */ /* 0x000fe40000000000 */
[----:B------:R-:W-:-:S03]  /*fdc0*/  ISETP.GE.AND P0, PT, R230, R252, PT ;  /* 0x000000fce600720c */ /* 0x000fc60003f06270 */
[--C-:B------:R-:W-:Y:S02]  /*fdd0*/  FFMA.FTZ R4, R18, c[0x0][0x2d0], -R2.reuse ;  /* 0x0000b40012047a23 */ /* 0x100fe40000010802 */
[--C-:B------:R-:W-:Y:S02]  /*fde0*/  FFMA.FTZ R62, R62, c[0x0][0x2d0], -R2.reuse ;  /* 0x0000b4003e3e7a23 */ /* 0x100fe40000010802 */
[----:B------:R2:W-:Y:S01]  /*fdf0*/  MUFU.EX2 R96, R4 ;  /* 0x0000000400607308 */ /* 0x0005e20000000800 */
[--C-:B------:R-:W-:Y:S02]  /*fe00*/  FFMA.FTZ R61, R61, c[0x0][0x2d0], -R2.reuse ;  /* 0x0000b4003d3d7a23 */ /* 0x100fe40000010802 */
[--C-:B------:R-:W-:Y:S02]  /*fe10*/  FFMA.FTZ R58, R58, c[0x0][0x2d0], -R2.reuse ;  /* 0x0000b4003a3a7a23 */ /* 0x100fe40000010802 */
[--C-:B--2---:R-:W-:Y:S02]  /*fe20*/  FFMA.FTZ R4, R20, c[0x0][0x2d0], -R2.reuse ;  /* 0x0000b40014047a23 */ /* 0x104fe40000010802 */
[----:B------:R-:W2:Y:S02]  /*fe30*/  LDSM.16.MT88.4 R20, [R202] ;  /* 0x00000000ca14783b */ /* 0x000ea40000004200 */
[----:B------:R3:W4:Y:S02]  /*fe40*/  MUFU.EX2 R15, R4 ;  /* 0x00000004000f7308 */ /* 0x0007240000000800 */
[----:B---3--:R-:W-:Y:S01]  /*fe50*/  FFMA.FTZ R4, R24, c[0x0][0x2d0], -R2 ;  /* 0x0000b40018047a23 */ /* 0x008fe20000010802 */
[----:B----4-:R-:W-:Y:S01]  /*fe60*/  F2FP.BF16.PACK_AB R29, R15, R96 ;  /* 0x000000600f1d723e */ /* 0x010fe200000010ff */
[----:B------:R-:W-:-:S04]  /*fe70*/  FADD.FTZ R15, R96, R15 ;  /* 0x0000000f600f7221 */ /* 0x000fc80000010000 */
[----:B------:R3:W4:Y:S02]  /*fe80*/  MUFU.EX2 R97, R4 ;  /* 0x0000000400617308 */ /* 0x0007240000000800 */
[----:B---3--:R-:W-:Y:S02]  /*fe90*/  FFMA.FTZ R4, R25, c[0x0][0x2d0], -R2 ;  /* 0x0000b40019047a23 */ /* 0x008fe40000010802 */
[----:B----4-:R-:W-:-:S04]  /*fea0*/  FADD.FTZ R15, R97, R15 ;  /* 0x0000000f610f7221 */ /* 0x010fc80000010000 */
[----:B------:R3:W4:Y:S02]  /*feb0*/  MUFU.EX2 R98, R4 ;  /* 0x0000000400627308 */ /* 0x0007240000000800 */
[----:B---3--:R-:W-:Y:S01]  /*fec0*/  FFMA.FTZ R4, R26, c[0x0][0x2d0], -R2 ;  /* 0x0000b4001a047a23 */ /* 0x008fe20000010802 */
[C---:B----4-:R-:W-:Y:S01]  /*fed0*/  F2FP.BF16.PACK_AB R31, R98.reuse, R97 ;  /* 0x00000061621f723e */ /* 0x050fe200000010ff */
[----:B------:R-:W-:-:S04]  /*fee0*/  FADD.FTZ R15, R98, R15 ;  /* 0x0000000f620f7221 */ /* 0x000fc80000010000 */
[----:B------:R3:W-:Y:S02]  /*fef0*/  MUFU.EX2 R102, R4 ;  /* 0x0000000400667308 */ /* 0x0007e40000000800 */
[C---:B-1----:R-:W-:Y:S08]  /*ff00*/  HMMA.16816.F32.BF16 R36, R28.reuse, R8, RZ ;  /* 0x000000081c24723c */ /* 0x042ff000000418ff */
[----:B--2---:R-:W-:Y:S01]  /*ff10*/  HMMA.16816.F32.BF16 R16, R28, R20, RZ ;  /* 0x000000141c10723c */ /* 0x004fe200000418ff */
[----:B---3--:R-:W-:-:S04]  /*ff20*/  FFMA.FTZ R4, R27, c[0x0][0x2d0], -R2 ;  /* 0x0000b4001b047a23 */ /* 0x008fc80000010802 */
[----:B------:R1:W2:Y:S03]  /*ff30*/  MUFU.EX2 R107, R4 ;  /* 0x00000004006b7308 */ /* 0x0002a60000000800 */
[C---:B------:R-:W-:Y:S08]  /*ff40*/  HMMA.16816.F32.BF16 R24, R28.reuse, R10, RZ ;  /* 0x0000000a1c18723c */ /* 0x040ff000000418ff */
[----:B------:R-:W-:Y:S01]  /*ff50*/  HMMA.16816.F32.BF16 R8, R28, R22, RZ ;  /* 0x000000161c08723c */ /* 0x000fe200000418ff */
[----:B------:R-:W3:Y:S01]  /*ff60*/  LDSM.16.MT88.4 R20, [R204] ;  /* 0x00000000cc14783b */ /* 0x000ee20000004200 */
[----:B-1----:R-:W-:Y:S01]  /*ff70*/  FFMA.FTZ R4, R32, c[0x0][0x2d0], -R2 ;  /* 0x0000b40020047a23 */ /* 0x002fe20000010802 */
[----:B------:R-:W-:-:S03]  /*ff80*/  F2FP.BF16.PACK_AB R32, R106, R104 ;  /* 0x000000686a20723e */ /* 0x000fc600000010ff */
[----:B------:R1:W-:Y:S02]  /*ff90*/  MUFU.EX2 R110, R4 ;  /* 0x00000004006e7308 */ /* 0x0003e40000000800 */
[----:B-1----:R-:W-:Y:S01]  /*ffa0*/  FFMA.FTZ R4, R33, c[0x0][0x2d0], -R2 ;  /* 0x0000b40021047a23 */ /* 0x002fe20000010802 */
[----:B--2---:R-:W-:-:S05]  /*ffb0*/  F2FP.BF16.PACK_AB R33, R107, R102 ;  /* 0x000000666b21723e */ /* 0x004fca00000010ff */
[----:B------:R-:W1:Y:S02]  /*ffc0*/  MUFU.EX2 R109, R4 ;  /* 0x00000004006d7308 */ /* 0x000e640000000800 */
[----:B-1----:R-:W-:Y:S01]  /*ffd0*/  F2FP.BF16.PACK_AB R35, R109, R110 ;  /* 0x0000006e6d23723e */ /* 0x002fe200000010ff */
[----:B------:R-:W-:-:S04]  /*ffe0*/  FADD.FTZ R4, R101, R100 ;  /* 0x0000006465047221 */ /* 0x000fc80000010000 */
[----:B------:R-:W-:Y:S02]  /*fff0*/  FADD.FTZ R4, R99, R4 ;  /* 0x0000000463047221 */ /* 0x000fe40000010000 */
[----:B------:R-:W-:Y:S01]  /*10000*/  HMMA.16816.F32.BF16 R128, R32, R40, R16 ;  /* 0x000000282080723c */ /* 0x000fe20000041810 */
[----:B------:R-:W1:Y:S01]  /*10010*/  LDSM.16.MT88.4 R16, [R204+0x800] ;  /* 0x00080000cc10783b */ /* 0x000e620000004200 */
[----:B------:R-:W-:-:S04]  /*10020*/  FADD.FTZ R4, R103, R4 ;  /* 0x0000000467047221 */ /* 0x000fc80000010000 */
[----:B------:R-:W-:Y:S02]  /*10030*/  FADD.FTZ R4, R104, R4 ;  /* 0x0000000468047221 */ /* 0x000fe40000010000 */
[----:B------:R-:W-:Y:S01]  /*10040*/  HMMA.16816.F32.BF16 R152, R32, R42, R8 ;  /* 0x0000002a2098723c */ /* 0x000fe20000041808 */
[----:B------:R-:W-:Y:S02]  /*10050*/  FFMA.FTZ R40, R59, c[0x0][0x2d0], -R3 ;  /* 0x0000b4003b287a23 */ /* 0x000fe40000010803 */
[----:B------:R-:W-:Y:S02]  /*10060*/  FADD.FTZ R4, R106, R4 ;  /* 0x000000046a047221 */ /* 0x000fe40000010000 */
[----:B------:R-:W-:Y:S02]  /*10070*/  FFMA.FTZ R59, R85, c[0x0][0x2d0], -R2 ;  /* 0x0000b400553b7a23 */ /* 0x000fe40000010802 */
[----:B------:R-:W-:Y:S01]  /*10080*/  FADD.FTZ R4, R105, R4 ;  /* 0x0000000469047221 */ /* 0x000fe20000010000 */
[----:B---3--:R-:W-:Y:S03]  /*10090*/  HMMA.16816.F32.BF16 R8, R28, R20, RZ ;  /* 0x000000141c08723c */ /* 0x008fe600000418ff */
[----:B------:R-:W-:-:S05]  /*100a0*/  FADD.FTZ R4, R108, R4 ;  /* 0x000000046c047221 */ /* 0x000fca0000010000 */
[C---:B-----5:R-:W-:Y:S07]  /*100b0*/  HMMA.16816.F32.BF16 R136, R32.reuse, R44, R36 ;  /* 0x0000002c2088723c */ /* 0x060fee0000041824 */
[--C-:B------:R-:W-:Y:S01]  /*100c0*/  FFMA.FTZ R37, R67, c[0x0][0x2d0], -R3.reuse ;  /* 0x0000b40043257a23 */ /* 0x100fe20000010803 */
[----:B------:R-:W-:Y:S01]  /*100d0*/  HMMA.16816.F32.BF16 R156, R32, R46, R24 ;  /* 0x0000002e209c723c */ /* 0x000fe20000041818 */
[--C-:B------:R-:W-:Y:S02]  /*100e0*/  FFMA.FTZ R36, R69, c[0x0][0x2d0], -R3.reuse ;  /* 0x0000b40045247a23 */ /* 0x100fe40000010803 */
[----:B------:R-:W-:-:S02]  /*100f0*/  FFMA.FTZ R38, R63, c[0x0][0x2d0], -R3 ;  /* 0x0000b4003f267a23 */ /* 0x000fc40000010803 */
[--C-:B------:R-:W-:Y:S02]  /*10100*/  FFMA.FTZ R39, R60, c[0x0][0x2d0], -R3.reuse ;  /* 0x0000b4003c277a23 */ /* 0x100fe40000010803 */
[--C-:B------:R-:W-:Y:S01]  /*10110*/  FFMA.FTZ R27, R70, c[0x0][0x2d0], -R3.reuse ;  /* 0x0000b400461b7a23 */ /* 0x100fe20000010803 */
[----:B-1----:R-:W-:Y:S01]  /*10120*/  HMMA.16816.F32.BF16 R124, R32, R16, R8 ;  /* 0x00000010207c723c */ /* 0x002fe20000041808 */
[--C-:B------:R-:W-:Y:S02]  /*10130*/  FFMA.FTZ R26, R71, c[0x0][0x2d0], -R3.reuse ;  /* 0x0000b400471a7a23 */ /* 0x100fe40000010803 */
[--C-:B------:R-:W-:Y:S02]  /*10140*/  FFMA.FTZ R25, R66, c[0x0][0x2d0], -R3.reuse ;  /* 0x0000b40042197a23 */ /* 0x100fe40000010803 */
[--C-:B------:R-:W-:Y:S02]  /*10150*/  FFMA.FTZ R24, R64, c[0x0][0x2d0], -R3.reuse ;  /* 0x0000b40040187a23 */ /* 0x100fe40000010803 */
[--C-:B------:R-:W-:Y:S01]  /*10160*/  FFMA.FTZ R47, R51, c[0x0][0x2d0], -R3.reuse ;  /* 0x0000b400332f7a23 */ /* 0x100fe20000010803 */
[----:B------:R-:W-:Y:S01]  /*10170*/  HMMA.16816.F32.BF16 R8, R28, R22, RZ ;  /* 0x000000161c08723c */ /* 0x000fe200000418ff */
[----:B------:R-:W1:Y:S01]  /*10180*/  LDSM.16.MT88.4 R20, [R203] ;  /* 0x00000000cb14783b */ /* 0x000e620000004200 */
[--C-:B------:R-:W-:Y:S01]  /*10190*/  FFMA.FTZ R46, R50, c[0x0][0x2d0], -R3.reuse ;  /* 0x0000b400322e7a23 */ /* 0x100fe20000010803 */
[----:B------:R-:W-:Y:S01]  /*101a0*/  MUFU.EX2 R26, R26 ;  /* 0x0000001a001a7308 */ /* 0x000fe20000000800 */
[----:B------:R-:W-:-:S02]  /*101b0*/  FFMA.FTZ R45, R49, c[0x0][0x2d0], -R3 ;  /* 0x0000b400312d7a23 */ /* 0x000fc40000010803 */
[----:B------:R-:W-:Y:S02]  /*101c0*/  FFMA.FTZ R44, R48, c[0x0][0x2d0], -R3 ;  /* 0x0000b400302c7a23 */ /* 0x000fe40000010803 */
[--C-:B------:R-:W-:Y:S02]  /*101d0*/  FFMA.FTZ R48, R89, c[0x0][0x2d0], -R2.reuse ;  /* 0x0000b40059307a23 */ /* 0x100fe40000010802 */
[--C-:B------:R-:W-:Y:S02]  /*101e0*/  FFMA.FTZ R49, R88, c[0x0][0x2d0], -R2.reuse ;  /* 0x0000b40058317a23 */ /* 0x100fe40000010802 */
[--C-:B------:R-:W-:Y:S02]  /*101f0*/  FFMA.FTZ R50, R87, c[0x0][0x2d0], -R2.reuse ;  /* 0x0000b40057327a23 */ /* 0x100fe40000010802 */
[--C-:B------:R-:W-:Y:S02]  /*10200*/  FFMA.FTZ R51, R86, c[0x0][0x2d0], -R2.reuse ;  /* 0x0000b40056337a23 */ /* 0x100fe40000010802 */
[----:B------:R-:W-:-:S02]  /*10210*/  FFMA.FTZ R60, R84, c[0x0][0x2d0], -R2 ;  /* 0x0000b400543c7a23 */ /* 0x000fc40000010802 */
[--C-:B------:R-:W-:Y:S02]  /*10220*/  FFMA.FTZ R63, R75, c[0x0][0x2d0], -R2.reuse ;  /* 0x0000b4004b3f7a23 */ /* 0x100fe40000010802 */
[--C-:B------:R-:W-:Y:S02]  /*10230*/  FFMA.FTZ R64, R74, c[0x0][0x2d0], -R2.reuse ;  /* 0x0000b4004a407a23 */ /* 0x100fe40000010802 */
[--C-:B------:R-:W-:Y:S02]  /*10240*/  FFMA.FTZ R67, R73, c[0x0][0x2d0], -R2.reuse ;  /* 0x0000b40049437a23 */ /* 0x100fe40000010802 */
[----:B------:R-:W-:Y:S01]  /*10250*/  HMMA.16816.F32.BF16 R116, R32, R18, R8 ;  /* 0x000000122074723c */ /* 0x000fe20000041808 */
[----:B------:R-:W2:Y:S01]  /*10260*/  LDSM.16.MT88.4 R16, [R203+0x800] ;  /* 0x00080000cb10783b */ /* 0x000ea20000004200 */
[----:B------:R-:W-:-:S06]  /*10270*/  FFMA.FTZ R66, R72, c[0x0][0x2d0], -R2 ;  /* 0x0000b40048427a23 */ /* 0x000fcc0000010802 */
[----:B-1----:R-:W-:Y:S11]  /*10280*/  HMMA.16816.F32.BF16 R8, R28, R20, RZ ;  /* 0x000000141c08723c */ /* 0x002ff600000418ff */
[----:B------:R-:W-:Y:S11]  /*10290*/  @!UPT UIADD3 URZ, URZ, URZ, URZ ;  /* 0x0000003f3f3ff290 */ /* 0x000ff6000fffe03f */
[----:B------:R-:W-:Y:S02]  /*102a0*/  @!UPT UIADD3 URZ, URZ, URZ, URZ ;  /* 0x0000003f3f3ff290 */ /* 0x000fe4000fffe03f */
[----:B--2---:R-:W-:Y:S08]  /*102b0*/  HMMA.16816.F32.BF16 R112, R32, R16, R8 ;  /* 0x000000102070723c */ /* 0x004ff00000041808 */
[----:B------:R-:W-:Y:S01]  /*102c0*/  HMMA.16816.F32.BF16 R8, R28, R22, RZ ;  /* 0x000000161c08723c */ /* 0x000fe200000418ff */
[----:B------:R-:W-:Y:S11]  /*102d0*/  LDSM.16.MT88.4 R20, [R201+0x4000] ;  /* 0x00400000c914783b */ /* 0x000ff60000004200 */
[----:B------:R-:W-:Y:S11]  /*102e0*/  @!UPT UIADD3 URZ, URZ, URZ, URZ ;  /* 0x0000003f3f3ff290 */ /* 0x000ff6000fffe03f */
[----:B------:R-:W-:Y:S01]  /*102f0*/  @!UPT UIADD3 URZ, URZ, URZ, URZ ;  /* 0x0000003f3f3ff290 */ /* 0x000fe2000fffe03f */
[----:B------:R-:W-:Y:S01]  /*10300*/  HMMA.16816.F32.BF16 R96, R32, R18, R8 ;  /* 0x000000122060723c */ /* 0x000fe20000041808 */
[----:B------:R-:W1:Y:S06]  /*10310*/  LDSM.16.MT88.4 R16, [R201+0x3800] ;  /* 0x00380000c910783b */ /* 0x000e6c0000004200 */
[----:B------:R-:W-:Y:S02]  /*10320*/  FADD.FTZ R8, R102, R15 ;  /* 0x0000000f66087221 */ /* 0x000fe40000010000 */
[----:B------:R-:W-:Y:S02]  /*10330*/  FFMA.FTZ R15, R65, c[0x0][0x2d0], -R3 ;  /* 0x0000b400410f7a23 */ /* 0x000fe40000010803 */
[----:B------:R-:W-:-:S02]  /*10340*/  FADD.FTZ R3, R107, R8 ;  /* 0x000000086b037221 */ /* 0x000fc40000010000 */
[----:B------:R-:W-:Y:S02]  /*10350*/  FFMA.FTZ R65, R68, c[0x0][0x2d0], -R2 ;  /* 0x0000b40044417a23 */ /* 0x000fe40000010802 */
[----:B------:R-:W-:-:S04]  /*10360*/  FADD.FTZ R3, R110, R3 ;  /* 0x000000036e037221 */ /* 0x000fc80000010000 */
[----:B------:R-:W-:Y:S01]  /*10370*/  FADD.FTZ R3, R109, R3 ;  /* 0x000000036d037221 */ /* 0x000fe20000010000 */
[----:B-1----:R-:W-:Y:S01]  /*10380*/  HMMA.16816.F32.BF16 R8, R28, R16, RZ ;  /* 0x000000101c08723c */ /* 0x002fe200000418ff */
[----:B------:R-:W-:Y:S06]  /*10390*/  MUFU.EX2 R16, R36 ;  /* 0x0000002400107308 */ /* 0x000fec0000000800 */
[--C-:B------:R-:W-:Y:S02]  /*103a0*/  FFMA.FTZ R17, R95, c[0x0][0x2d0], -R2.reuse ;  /* 0x0000b4005f117a23 */ /* 0x100fe40000010802 */
[----:B------:R-:W-:Y:S08]  /*103b0*/  MUFU.EX2 R36, R27 ;  /* 0x0000001b00247308 */ /* 0x000ff00000000800 */
[----:B------:R1:W-:Y:S07]  /*103c0*/  MUFU.EX2 R27, R25 ;  /* 0x00000019001b7308 */ /* 0x0003ee0000000800 */
[----:B------:R-:W-:Y:S01]  /*103d0*/  HMMA.16816.F32.BF16 R100, R32, R20, R8 ;  /* 0x000000142064723c */ /* 0x000fe20000041808 */
[----:B------:R-:W-:Y:S06]  /*103e0*/  MUFU.EX2 R20, R24 ;  /* 0x0000001800147308 */ /* 0x000fec0000000800 */
[--C-:B------:R-:W-:Y:S01]  /*103f0*/  FFMA.FTZ R21, R92, c[0x0][0x2d0], -R2.reuse ;  /* 0x0000b4005c157a23 */ /* 0x100fe20000010802 */
[----:B------:R-:W-:Y:S01]  /*10400*/  HMMA.16816.F32.BF16 R8, R28, R18, RZ ;  /* 0x000000121c08723c */ /* 0x000fe200000418ff */
[----:B------:R-:W2:Y:S01]  /*10410*/  MUFU.EX2 R18, R37 ;  /* 0x0000002500127308 */ /* 0x000ea20000000800 */
[----:B-1----:R-:W-:-:S05]  /*10420*/  FFMA.FTZ R25, R90, c[0x0][0x2d0], -R2 ;  /* 0x0000b4005a197a23 */ /* 0x002fca0000010802 */
[--C-:B------:R-:W-:Y:S02]  /*10430*/  FFMA.FTZ R19, R93, c[0x0][0x2d0], -R2.reuse ;  /* 0x0000b4005d137a23 */ /* 0x100fe40000010802 */
[----:B------:R-:W-:Y:S01]  /*10440*/  MUFU.EX2 R17, R17 ;  /* 0x0000001100117308 */ /* 0x000fe20000000800 */
[----:B--2---:R-:W-:Y:S11]  /*10450*/  F2FP.BF16.PACK_AB R24, R16, R18 ;  /* 0x000000121018723e */ /* 0x004ff600000010ff */
[----:B------:R-:W-:Y:S03]  /*10460*/  @!UPT UIADD3 URZ, URZ, URZ, URZ ;  /* 0x0000003f3f3ff290 */ /* 0x000fe6000fffe03f */
[----:B------:R-:W-:Y:S01]  /*10470*/  HMMA.16816.F32.BF16 R104, R32, R22, R8 ;  /* 0x000000162068723c */ /* 0x000fe20000041808 */
[----:B------:R1:W-:Y:S06]  /*10480*/  MUFU.EX2 R10, R15 ;  /* 0x0000000f000a7308 */ /* 0x0003ec0000000800 */
[--C-:B------:R-:W-:Y:S02]  /*10490*/  FFMA.FTZ R23, R91, c[0x0][0x2d0], -R2.reuse ;  /* 0x0000b4005b177a23 */ /* 0x100fe40000010802 */
[----:B------:R-:W2:Y:S01]  /*104a0*/  MUFU.EX2 R9, R38 ;  /* 0x0000002600097308 */ /* 0x000ea20000000800 */
[----:B-1----:R-:W-:-:S07]  /*104b0*/  FFMA.FTZ R15, R94, c[0x0][0x2d0], -R2 ;  /* 0x0000b4005e0f7a23 */ /* 0x002fce0000010802 */
[----:B------:R1:W-:Y:S01]  /*104c0*/  MUFU.EX2 R8, R39 ;  /* 0x0000002700087308 */ /* 0x0003e20000000800 */
[----:B------:R-:W-:-:S04]  /*104d0*/  FADD.FTZ R2, R18, R4 ;  /* 0x0000000412027221 */ /* 0x000fc80000010000 */
[----:B------:R-:W-:Y:S01]  /*104e0*/  FADD.FTZ R2, R16, R2 ;  /* 0x0000000210027221 */ /* 0x000fe20000010000 */
[----:B--2---:R-:W-:Y:S02]  /*104f0*/  F2FP.BF16.PACK_AB R22, R9, R10 ;  /* 0x0000000a0916723e */ /* 0x004fe400000010ff */
[----:B------:R2:W3:Y:S01]  /*10500*/  MUFU.EX2 R4, R40 ;  /* 0x0000002800047308 */ /* 0x0004e20000000800 */
[----:B------:R-:W-:-:S04]  /*10510*/  FADD.FTZ R2, R36, R2 ;  /* 0x0000000224027221 */ /* 0x000fc80000010000 */
[C---:B------:R-:W-:Y:S01]  /*10520*/  FADD.FTZ R2, R26.reuse, R2 ;  /* 0x000000021a027221 */ /* 0x040fe20000010000 */
[----:B------:R-:W-:Y:S02]  /*10530*/  F2FP.BF16.PACK_AB R26, R26, R36 ;  /* 0x000000241a1a723e */ /* 0x000fe400000010ff */
[----:B-1----:R-:W-:Y:S01]  /*10540*/  LDSM.16.MT88.4 R36, [R202+0x4000] ;  /* 0x00400000ca24783b */ /* 0x002fe20000004200 */
[----:B------:R-:W-:Y:S01]  /*10550*/  FADD.FTZ R2, R27, R2 ;  /* 0x000000021b027221 */ /* 0x000fe20000010000 */
[----:B------:R-:W1:Y:S03]  /*10560*/  MUFU.EX2 R18, R57 ;  /* 0x0000003900127308 */ /* 0x000e660000000800 */
[C---:B------:R-:W-:Y:S01]  /*10570*/  FADD.FTZ R2, R20.reuse, R2 ;  /* 0x0000000214027221 */ /* 0x040fe20000010000 */
[----:B------:R-:W-:Y:S01]  /*10580*/  F2FP.BF16.PACK_AB R20, R20, R27 ;  /* 0x0000001b1414723e */ /* 0x000fe200000010ff */
[----:B--2---:R-:W2:Y:S02]  /*10590*/  LDSM.16.MT88.4 R40, [R202+0x3800] ;  /* 0x00380000ca28783b */ /* 0x004ea40000004200 */
[----:B------:R-:W-:Y:S01]  /*105a0*/  FADD.FTZ R2, R10, R2 ;  /* 0x000000020a027221 */ /* 0x000fe20000010000 */
[----:B---3--:R-:W-:Y:S01]  /*105b0*/  F2FP.BF16.PACK_AB R16, R4, R8 ;  /* 0x000000080410723e */ /* 0x008fe200000010ff */
[----:B------:R-:W-:Y:S02]  /*105c0*/  MUFU.EX2 R27, R54 ;  /* 0x00000036001b7308 */ /* 0x000fe40000000800 */
[----:B------:R-:W-:-:S04]  /*105d0*/  FADD.FTZ R2, R9, R2 ;  /* 0x0000000209027221 */ /* 0x000fc80000010000 */
[----:B------:R-:W-:-:S04]  /*105e0*/  FADD.FTZ R2, R8, R2 ;  /* 0x0000000208027221 */ /* 0x000fc80000010000 */
[----:B------:R-:W-:Y:S02]  /*105f0*/  FADD.FTZ R2, R4, R2 ;  /* 0x0000000204027221 */ /* 0x000fe40000010000 */
[----:B------:R-:W3:Y:S02]  /*10600*/  MUFU.EX2 R4, R56 ;  /* 0x0000003800047308 */ /* 0x000ee40000000800 */
[----:B-1----:R-:W-:-:S04]  /*10610*/  FADD.FTZ R2, R18, R2 ;  /* 0x0000000212027221 */ /* 0x002fc80000010000 */
[C---:B---3--:R-:W-:Y:S01]  /*10620*/  FADD.FTZ R2, R4.reuse, R2 ;  /* 0x0000000204027221 */ /* 0x048fe20000010000 */
[----:B------:R-:W-:Y:S02]  /*10630*/  F2FP.BF16.PACK_AB R18, R4, R18 ;  /* 0x000000120412723e */ /* 0x000fe400000010ff */
[----:B------:R-:W-:Y:S01]  /*10640*/  MUFU.EX2 R4, R25 ;  /* 0x0000001900047308 */ /* 0x000fe20000000800 */
[----:B--2---:R-:W-:Y:S07]  /*10650*/  HMMA.16816.F32.BF16 R8, R28, R40, RZ ;  /* 0x000000281c08723c */ /* 0x004fee00000418ff */
[----:B------:R-:W-:Y:S08]  /*10660*/  MUFU.EX2 R40, R53 ;  /* 0x0000003500287308 */ /* 0x000ff00000000800 */
[----:B------:R-:W-:Y:S08]  /*10670*/  MUFU.EX2 R41, R46 ;  /* 0x0000002e00297308 */ /* 0x000ff00000000800 */
[----:B------:R-:W-:Y:S01]  /*10680*/  MUFU.EX2 R53, R45 ;  /* 0x0000002d00357308 */ /* 0x000fe20000000800 */
[----:B------:R-:W-:Y:S07]  /*10690*/  HMMA.16816.F32.BF16 R108, R32, R36, R8 ;  /* 0x00000024206c723c */ /* 0x000fee0000041808 */
[----:B------:R-:W1:Y:S01]  /*106a0*/  MUFU.EX2 R36, R55 ;  /* 0x0000003700247308 */ /* 0x000e620000000800 */
[----:B------:R-:W-:Y:S07]  /*106b0*/  HMMA.16816.F32.BF16 R8, R28, R42, RZ ;  /* 0x0000002a1c08723c */ /* 0x000fee00000418ff */
[----:B------:R-:W2:Y:S08]  /*106c0*/  MUFU.EX2 R37, R52 ;  /* 0x0000003400257308 */ /* 0x000eb00000000800 */
[----:B------:R-:W3:Y:S01]  /*106d0*/  MUFU.EX2 R42, R47 ;  /* 0x0000002f002a7308 */ /* 0x000ee20000000800 */
[----:B-1----:R-:W-:-:S04]  /*106e0*/  FADD.FTZ R2, R36, R2 ;  /* 0x0000000224027221 */ /* 0x002fc80000010000 */
[----:B------:R-:W-:-:S03]  /*106f0*/  FADD.FTZ R2, R27, R2 ;  /* 0x000000021b027221 */ /* 0x000fc60000010000 */
[----:B------:R1:W4:Y:S01]  /*10700*/  MUFU.EX2 R43, R44 ;  /* 0x0000002c002b7308 */ /* 0x0003220000000800 */
[----:B------:R-:W-:-:S04]  /*10710*/  FADD.FTZ R2, R40, R2 ;  /* 0x0000000228027221 */ /* 0x000fc80000010000 */
[----:B--2---:R-:W-:Y:S01]  /*10720*/  FADD.FTZ R2, R37, R2 ;  /* 0x0000000225027221 */ /* 0x004fe20000010000 */
[----:B------:R-:W-:Y:S01]  /*10730*/  HMMA.16816.F32.BF16 R120, R32, R38, R8 ;  /* 0x000000262078723c */ /* 0x000fe20000041808 */
[C---:B---3--:R-:W-:Y:S02]  /*10740*/  F2FP.BF16.PACK_AB R72, R41.reuse, R42 ;  /* 0x0000002a2948723e */ /* 0x048fe400000010ff */
[----:B------:R-:W-:Y:S01]  /*10750*/  FADD.FTZ R2, R42, R2 ;  /* 0x000000022a027221 */ /* 0x000fe20000010000 */
[----:B------:R-:W2:Y:S03]  /*10760*/  MUFU.EX2 R52, R15 ;  /* 0x0000000f00347308 */ /* 0x000ea60000000800 */
[----:B------:R-:W-:Y:S01]  /*10770*/  FADD.FTZ R2, R41, R2 ;  /* 0x0000000229027221 */ /* 0x000fe20000010000 */
[----:B------:R-:W-:Y:S01]  /*10780*/  F2FP.BF16.PACK_AB R10, R37, R40 ;  /* 0x00000028250a723e */ /* 0x000fe200000010ff */
[----:B-1----:R-:W1:Y:S02]  /*10790*/  LDSM.16.MT88.4 R44, [R204+0x3800] ;  /* 0x00380000cc2c783b */ /* 0x002e640000004200 */
[----:B------:R-:W-:Y:S01]  /*107a0*/  FADD.FTZ R2, R53, R2 ;  /* 0x0000000235027221 */ /* 0x000fe20000010000 */
[----:B----4-:R-:W-:Y:S01]  /*107b0*/  F2FP.BF16.PACK_AB R74, R43, R53 ;  /* 0x000000352b4a723e */ /* 0x010fe200000010ff */
[----:B------:R-:W3:Y:S01]  /*107c0*/  MUFU.EX2 R15, R19 ;  /* 0x00000013000f7308 */ /* 0x000ee20000000800 */
[----:B------:R-:W-:Y:S01]  /*107d0*/  F2FP.BF16.PACK_AB R8, R27, R36 ;  /* 0x000000241b08723e */ /* 0x000fe200000010ff */
[----:B------:R-:W-:-:S02]  /*107e0*/  FADD.FTZ R224, R43, R2 ;  /* 0x000000022be07221 */ /* 0x000fc40000010000 */
[----:B------:R-:W4:Y:S01]  /*107f0*/  LDSM.16.MT88.4 R40, [R204+0x4000] ;  /* 0x00400000cc28783b */ /* 0x000f220000004200 */
[----:B--2---:R-:W-:-:S03]  /*10800*/  FADD.FTZ R3, R52, R3 ;  /* 0x0000000334037221 */ /* 0x004fc60000010000 */
[----:B------:R-:W2:Y:S01]  /*10810*/  MUFU.EX2 R11, R21 ;  /* 0x00000015000b7308 */ /* 0x000ea20000000800 */
[C---:B------:R-:W-:Y:S01]  /*10820*/  F2FP.BF16.PACK_AB R25, R17.reuse, R52 ;  /* 0x000000341119723e */ /* 0x040fe200000010ff */
[----:B------:R-:W-:-:S06]  /*10830*/  FADD.FTZ R3, R17, R3 ;  /* 0x0000000311037221 */ /* 0x000fcc0000010000 */
[----:B------:R-:W1:Y:S01]  /*10840*/  MUFU.EX2 R9, R23 ;  /* 0x0000001700097308 */ /* 0x000e620000000800 */
[----:B---3--:R-:W-:-:S04]  /*10850*/  FADD.FTZ R3, R15, R3 ;  /* 0x000000030f037221 */ /* 0x008fc80000010000 */
[C---:B--2---:R-:W-:Y:S01]  /*10860*/  FADD.FTZ R2, R11.reuse, R3 ;  /* 0x000000030b027221 */ /* 0x044fe20000010000 */
[----:B------:R-:W-:Y:S02]  /*10870*/  F2FP.BF16.PACK_AB R27, R11, R15 ;  /* 0x0000000f0b1b723e */ /* 0x000fe400000010ff */
[----:B------:R-:W-:Y:S01]  /*10880*/  MUFU.EX2 R17, R50 ;  /* 0x0000003200117308 */ /* 0x000fe20000000800 */
[----:B-1----:R-:W-:Y:S01]  /*10890*/  FADD.FTZ R2, R9, R2 ;  /* 0x0000000209027221 */ /* 0x002fe20000010000 */
[----:B------:R-:W-:-:S06]  /*108a0*/  F2FP.BF16.PACK_AB R21, R4, R9 ;  /* 0x000000090415723e */ /* 0x000fcc00000010ff */
[----:B------:R-:W1:Y:S01]  /*108b0*/  MUFU.EX2 R11, R48 ;  /* 0x00000030000b7308 */ /* 0x000e620000000800 */
[----:B------:R-:W-:Y:S01]  /*108c0*/  FADD.FTZ R2, R4, R2 ;  /* 0x0000000204027221 */ /* 0x000fe20000010000 */
[----:B------:R-:W-:Y:S06]  /*108d0*/  HMMA.16816.F32.BF16 R36, R28, R44, RZ ;  /* 0x0000002c1c24723c */ /* 0x000fec00000418ff */
[----:B------:R-:W2:Y:S08]  /*108e0*/  MUFU.EX2 R9, R49 ;  /* 0x0000003100097308 */ /* 0x000eb00000000800 */
[----:B------:R-:W3:Y:S01]  /*108f0*/  MUFU.EX2 R15, R51 ;  /* 0x00000033000f7308 */ /* 0x000ee20000000800 */
[----:B-1----:R-:W-:-:S07]  /*10900*/  FADD.FTZ R2, R11, R2 ;  /* 0x000000020b027221 */ /* 0x002fce0000010000 */
[----:B------:R-:W-:Y:S01]  /*10910*/  MUFU.EX2 R19, R60 ;  /* 0x0000003c00137308 */ /* 0x000fe20000000800 */
[C---:B--2---:R-:W-:Y:S01]  /*10920*/  FADD.FTZ R2, R9.reuse, R2 ;  /* 0x0000000209027221 */ /* 0x044fe20000010000 */
[----:B------:R-:W-:Y:S01]  /*10930*/  F2FP.BF16.PACK_AB R23, R9, R11 ;  /* 0x0000000b0917723e */ /* 0x000fe200000010ff */
[----:B----4-:R-:W-:Y:S02]  /*10940*/  HMMA.16816.F32.BF16 R148, R32, R40, R36 ;  /* 0x000000282094723c */ /* 0x010fe40000041824 */
[----:B------:R-:W-:-:S03]  /*10950*/  FADD.FTZ R2, R17, R2 ;  /* 0x0000000211027221 */ /* 0x000fc60000010000 */
[----:B------:R-:W1:Y:S01]  /*10960*/  MUFU.EX2 R40, R59 ;  /* 0x0000003b00287308 */ /* 0x000e620000000800 */
[C---:B---3--:R-:W-:Y:S01]  /*10970*/  FADD.FTZ R2, R15.reuse, R2 ;  /* 0x000000020f027221 */ /* 0x048fe20000010000 */
[----:B------:R-:W-:Y:S01]  /*10980*/  F2FP.BF16.PACK_AB R17, R15, R17 ;  /* 0x000000110f11723e */ /* 0x000fe200000010ff */
[----:B------:R-:W-:Y:S05]  /*10990*/  HMMA.16816.F32.BF16 R36, R28, R46, RZ ;  /* 0x0000002e1c24723c */ /* 0x000fea00000418ff */
[----:B------:R-:W2:Y:S01]  /*109a0*/  MUFU.EX2 R4, R63 ;  /* 0x0000003f00047308 */ /* 0x000ea20000000800 */
[----:B-1----:R-:W-:-:S07]  /*109b0*/  FADD.FTZ R2, R40, R2 ;  /* 0x0000000228027221 */ /* 0x002fce0000010000 */
[----:B------:R-:W1:Y:S01]  /*109c0*/  MUFU.EX2 R3, R64 ;  /* 0x0000004000037308 */ /* 0x000e620000000800 */
[C---:B------:R-:W-:Y:S01]  /*109d0*/  FADD.FTZ R2, R19.reuse, R2 ;  /* 0x0000000213027221 */ /* 0x040fe20000010000 */
[----:B------:R-:W-:-:S03]  /*109e0*/  F2FP.BF16.PACK_AB R19, R19, R40 ;  /* 0x000000281313723e */ /* 0x000fc600000010ff */
[----:B--2---:R-:W-:-:S03]  /*109f0*/  FADD.FTZ R2, R4, R2 ;  /* 0x0000000204027221 */ /* 0x004fc60000010000 */
[----:B------:R-:W2:Y:S03]  /*10a00*/  MUFU.EX2 R15, R67 ;  /* 0x00000043000f7308 */ /* 0x000ea60000000800 */
[----:B------:R-:W-:Y:S01]  /*10a10*/  HMMA.16816.F32.BF16 R132, R32, R42, R36 ;  /* 0x0000002a2084723c */ /* 0x000fe20000041824 */
[----:B------:R-:W3:Y:S01]  /*10a20*/  LDSM.16.MT88.4 R36, [R203+0x3800] ;  /* 0x00380000cb24783b */ /* 0x000ee20000004200 */
[C---:B-1----:R-:W-:Y:S01]  /*10a30*/  FADD.FTZ R2, R3.reuse, R2 ;  /* 0x0000000203027221 */ /* 0x042fe20000010000 */
[----:B------:R-:W-:Y:S02]  /*10a40*/  F2FP.BF16.PACK_AB R9, R3, R4 ;  /* 0x000000040309723e */ /* 0x000fe400000010ff */
[----:B------:R-:W1:Y:S01]  /*10a50*/  MUFU.EX2 R11, R66 ;  /* 0x00000042000b7308 */ /* 0x000e620000000800 */
[----:B--2---:R-:W-:-:S07]  /*10a60*/  FADD.FTZ R2, R15, R2 ;  /* 0x000000020f027221 */ /* 0x004fce0000010000 */
[----:B------:R-:W2:Y:S08]  /*10a70*/  MUFU.EX2 R45, R65 ;  /* 0x00000041002d7308 */ /* 0x000eb00000000800 */
[----:B------:R-:W-:Y:S01]  /*10a80*/  MUFU.EX2 R3, R58 ;  /* 0x0000003a00037308 */ /* 0x000fe20000000800 */
[C---:B-1----:R-:W-:Y:S01]  /*10a90*/  FADD.FTZ R2, R11.reuse, R2 ;  /* 0x000000020b027221 */ /* 0x042fe20000010000 */
[----:B------:R-:W-:-:S06]  /*10aa0*/  F2FP.BF16.PACK_AB R11, R11, R15 ;  /* 0x0000000f0b0b723e */ /* 0x000fcc00000010ff */
[----:B------:R-:W1:Y:S01]  /*10ab0*/  MUFU.EX2 R44, R62 ;  /* 0x0000003e002c7308 */ /* 0x000e620000000800 */
[----:B--2---:R-:W-:-:S07]  /*10ac0*/  FADD.FTZ R2, R45, R2 ;  /* 0x000000022d027221 */ /* 0x004fce0000010000 */
[----:B------:R-:W2:Y:S01]  /*10ad0*/  MUFU.EX2 R4, R61 ;  /* 0x0000003d00047308 */ /* 0x000ea20000000800 */
[----:B---3--:R-:W-:Y:S01]  /*10ae0*/  HMMA.16816.F32.BF16 R40, R28, R36, RZ ;  /* 0x000000241c28723c */ /* 0x008fe200000418ff */
[----:B-1----:R-:W-:-:S07]  /*10af0*/  FADD.FTZ R2, R44, R2 ;  /* 0x000000022c027221 */ /* 0x002fce0000010000 */
[----:B------:R-:W-:Y:S01]  /*10b00*/  HMMA.16816.F32.BF16 R36, R28, R38, RZ ;  /* 0x000000261c24723c */ /* 0x000fe200000418ff */
[----:B------:R-:W1:Y:S01]  /*10b10*/  LDSM.16.MT88.4 R28, [R203+0x4000] ;  /* 0x00400000cb1c783b */ /* 0x000e620000004200 */
[----:B------:R-:W-:Y:S02]  /*10b20*/  F2FP.BF16.PACK_AB R73, R44, R45 ;  /* 0x0000002d2c49723e */ /* 0x000fe400000010ff */
[----:B--2---:R-:W-:Y:S01]  /*10b30*/  F2FP.BF16.PACK_AB R75, R3, R4 ;  /* 0x00000004034b723e */ /* 0x004fe200000010ff */
[----:B------:R-:W-:-:S04]  /*10b40*/  FADD.FTZ R2, R4, R2 ;  /* 0x0000000204027221 */ /* 0x000fc80000010000 */
[----:B------:R-:W-:-:S07]  /*10b50*/  FADD.FTZ R248, R3, R2 ;  /* 0x0000000203f87221 */ /* 0x000fce0000010000 */
[C---:B-1----:R-:W-:Y:S08]  /*10b60*/  HMMA.16816.F32.BF16 R84, R32.reuse, R28, R40 ;  /* 0x0000001c2054723c */ /* 0x042ff00000041828 */
[----:B------:R-:W-:Y:S01]  /*10b70*/  HMMA.16816.F32.BF16 R40, R32, R30, R36 ;  /* 0x0000001e2028723c */ /* 0x000fe20000041824 */
[----:B------:R-:W1:Y:S04]  /*10b80*/  LDSM.16.MT88.4 R28, [R201+0x1000] ;  /* 0x00100000c91c783b */ /* 0x000e680000004200 */
[----:B------:R-:W2:Y:S04]  /*10b90*/  LDSM.16.MT88.4 R32, [R202+0x1000] ;  /* 0x00100000ca20783b */ /* 0x000ea80000004200 */
[----:B------:R-:W3:Y:S01]  /*10ba0*/  LDSM.16.MT88.4 R36, [R202+0x4800] ;  /* 0x00480000ca24783b */ /* 0x000ee20000004200 */
[C---:B-1----:R-:W-:Y:S08]  /*10bb0*/  HMMA.16816.F32.BF16 R64, R24.reuse, R28, R136 ;  /* 0x0000001c1840723c */ /* 0x042ff00000041888 */
[C---:B------:R-:W-:Y:S01]  /*10bc0*/  HMMA.16816.F32.BF16 R56, R24.reuse, R30, R156 ;  /* 0x0000001e1838723c */ /* 0x040fe2000004189c */
[----:B------:R-:W1:Y:S07]  /*10bd0*/  LDSM.16.MT88.4 R28, [R204+0x1000] ;  /* 0x00100000cc1c783b */ /* 0x000e6e0000004200 */
[C---:B--2---:R-:W-:Y:S08]  /*10be0*/  HMMA.16816.F32.BF16 R48, R24.reuse, R32, R128 ;  /* 0x000000201830723c */ /* 0x044ff00000041880 */
[C---:B------:R-:W-:Y:S01]  /*10bf0*/  HMMA.16816.F32.BF16 R68, R24.reuse, R34, R152 ;  /* 0x000000221844723c */ /* 0x040fe20000041898 */
[----:B------:R-:W2:Y:S07]  /*10c00*/  LDSM.16.MT88.4 R32, [R203+0x1000] ;  /* 0x00100000cb20783b */ /* 0x000eae0000004200 */
[C---:B---3--:R-:W-:Y:S08]  /*10c10*/  HMMA.16816.F32.BF16 R108, R24.reuse, R36, R108 ;  /* 0x00000024186c723c */ /* 0x048ff0000004186c */
[C---:B------:R-:W-:Y:S01]  /*10c20*/  HMMA.16816.F32.BF16 R120, R24.reuse, R38, R120 ;  /* 0x000000261878723c */ /* 0x040fe20000041878 */
[----:B------:R-:W-:Y:S07]  /*10c30*/  LDSM.16.MT88.4 R36, [R203+0x1800] ;  /* 0x00180000cb24783b */ /* 0x000fee0000004200 */
        /* <DEDUP_REMOVED lines=11> */
[----:B------:R-:W-:Y:S07]  /*10cf0*/  LDSM.16.MT88.4 R32, [R202+0x5000] ;  /* 0x00500000ca20783b */ /* 0x000fee0000004200 */
[C---:B-1----:R-:W-:Y:S08]  /*10d00*/  HMMA.16816.F32.BF16 R124, R24.reuse, R28, R84 ;  /* 0x0000001c187c723c */ /* 0x042ff00000041854 */
[----:B------:R-:W-:Y:S01]  /*10d10*/  HMMA.16816.F32.BF16 R128, R24, R30, R40 ;  /* 0x0000001e1880723c */ /* 0x000fe20000041828 */
[----:B------:R-:W1:Y:S04]  /*10d20*/  LDSM.16.MT88.4 R24, [R201+0x1800] ;  /* 0x00180000c918783b */ /* 0x000e680000004200 */
[----:B------:R-:W2:Y:S03]  /*10d30*/  LDSM.16.MT88.4 R28, [R202+0x1800] ;  /* 0x00180000ca1c783b */ /* 0x000ea60000004200 */
[C---:B-1----:R-:W-:Y:S08]  /*10d40*/  HMMA.16816.F32.BF16 R116, R20.reuse, R24, R64 ;  /* 0x000000181474723c */ /* 0x042ff00000041840 */
        /* <DEDUP_REMOVED lines=8> */
[C---:B------:R-:W-:Y:S08]  /*10dd0*/  HMMA.16816.F32.BF16 R64, R20.reuse, R32, R108 ;  /* 0x000000201440723c */ /* 0x040ff0000004186c */
[C---:B-1----:R-:W-:Y:S08]  /*10de0*/  HMMA.16816.F32.BF16 R136, R20.reuse, R24, R60 ;  /* 0x000000181488723c */ /* 0x042ff0000004183c */
[C---:B------:R-:W-:Y:S01]  /*10df0*/  HMMA.16816.F32.BF16 R88, R20.reuse, R26, R52 ;  /* 0x0000001a1458723c */ /* 0x040fe20000041834 */
[----:B------:R-:W1:Y:S07]  /*10e00*/  LDSM.16.MT88.4 R24, [R201+0x5000] ;  /* 0x00500000c918783b */ /* 0x000e6e0000004200 */
[C---:B------:R-:W-:Y:S01]  /*10e10*/  HMMA.16816.F32.BF16 R60, R20.reuse, R34, R120 ;  /* 0x00000022143c723c */ /* 0x040fe20000041878 */
[----:B------:R-:W4:Y:S07]  /*10e20*/  LDSM.16.MT88.4 R32, [R201+0x5800] ;  /* 0x00580000c920783b */ /* 0x000f2e0000004200 */
[----:B--2---:R-:W-:Y:S01]  /*10e30*/  HMMA.16816.F32.BF16 R48, R20, R28, R124 ;  /* 0x0000001c1430723c */ /* 0x004fe2000004187c */
[----:B------:R-:W-:Y:S07]  /*10e40*/  LDSM.16.MT88.4 R124, [R202+0x3000] ;  /* 0x00300000ca7c783b */ /* 0x000fee0000004200 */
[C---:B---3--:R-:W-:Y:S08]  /*10e50*/  HMMA.16816.F32.BF16 R96, R16.reuse, R36, R96 ;  /* 0x000000241060723c */ /* 0x048ff00000041860 */
[----:B------:R-:W-:Y:S08]  /*10e60*/  HMMA.16816.F32.BF16 R92, R16, R38, R152 ;  /* 0x00000026105c723c */ /* 0x000ff00000041898 */
[C---:B-1----:R-:W-:Y:S08]  /*10e70*/  HMMA.16816.F32.BF16 R40, R20.reuse, R24, R100 ;  /* 0x000000181428723c */ /* 0x042ff00000041864 */
[C---:B------:R-:W-:Y:S01]  /*10e80*/  HMMA.16816.F32.BF16 R84, R20.reuse, R26, R104 ;  /* 0x0000001a1454723c */ /* 0x040fe20000041868 */
[----:B------:R-:W1:Y:S07]  /*10e90*/  LDSM.16.MT88.4 R24, [R204+0x5000] ;  /* 0x00500000cc18783b */ /* 0x000e6e0000004200 */
[----:B------:R-:W-:Y:S01]  /*10ea0*/  HMMA.16816.F32.BF16 R100, R20, R30, R128 ;  /* 0x0000001e1464723c */ /* 0x000fe20000041880 */
[----:B------:R-:W-:Y:S11]  /*10eb0*/  LDSM.16.MT88.4 R28, [R203+0x5800] ;  /* 0x00580000cb1c783b */ /* 0x000ff60000004200 */
[----:B------:R-:W-:Y:S04]  /*10ec0*/  @!UPT UIADD3 URZ, URZ, URZ, URZ ;  /* 0x0000003f3f3ff290 */ /* 0x000fe8000fffe03f */
[----:B----4-:R-:W-:Y:S08]  /*10ed0*/  HMMA.16816.F32.BF16 R84, R16, R34, R84 ;  /* 0x000000221054723c */ /* 0x010ff00000041854 */
[C---:B-1----:R-:W-:Y:S08]  /*10ee0*/  HMMA.16816.F32.BF16 R52, R20.reuse, R24, R148 ;  /* 0x000000181434723c */ /* 0x042ff00000041894 */
[----:B------:R-:W-:Y:S01]  /*10ef0*/  HMMA.16816.F32.BF16 R68, R20, R26, R132 ;  /* 0x0000001a1444723c */ /* 0x000fe20000041884 */
[----:B------:R-:W1:Y:S04]  /*10f00*/  LDSM.16.MT88.4 R24, [R201+0x2000] ;  /* 0x00200000c918783b */ /* 0x000e680000004200 */
[----:B------:R-:W2:Y:S04]  /*10f10*/  LDSM.16.MT88.4 R20, [R203+0x2000] ;  /* 0x00200000cb14783b */ /* 0x000ea80000004200 */
[----:B------:R-:W-:Y:S01]  /*10f20*/  LDSM.16.MT88.4 R132, [R201+0x3000] ;  /* 0x00300000c984783b */ /* 0x000fe20000004200 */
        /* <DEDUP_REMOVED lines=9> */
[C---:B------:R-:W-:Y:S01]  /*10fc0*/  HMMA.16816.F32.BF16 R120, R16.reuse, R24, R136 ;  /* 0x000000181078723c */ /* 0x040fe20000041888 */
[----:B------:R-:W3:Y:S07]  /*10fd0*/  LDSM.16.MT88.4 R24, [R202+0x5800] ;  /* 0x00580000ca18783b */ /* 0x000eee0000004200 */
[----:B------:R-:W-:Y:S01]  /*10fe0*/  HMMA.16816.F32.BF16 R44, R16, R30, R100 ;  /* 0x0000001e102c723c */ /* 0x000fe20000041864 */
[----:B------:R-:W-:Y:S11]  /*10ff0*/  LDSM.16.MT88.4 R100, [R201+0x6800] ;  /* 0x00680000c964783b */ /* 0x000ff60000004200 */
[----:B------:R-:W-:Y:S04]  /*11000*/  @!UPT UIADD3 URZ, URZ, URZ, URZ ;  /* 0x0000003f3f3ff290 */ /* 0x000fe8000fffe03f */
[C---:B--2---:R-:W-:Y:S08]  /*11010*/  HMMA.16816.F32.BF16 R120, R8.reuse, R32, R120 ;  /* 0x000000200878723c */ /* 0x044ff00000041878 */
[----:B------:R-:W-:Y:S01]  /*11020*/  HMMA.16816.F32.BF16 R32, R8, R34, R108 ;  /* 0x000000220820723c */ /* 0x000fe2000004186c */
[----:B------:R-:W-:Y:S07]  /*11030*/  LDSM.16.MT88.4 R108, [R203+0x3000] ;  /* 0x00300000cb6c783b */ /* 0x000fee0000004200 */
[C---:B-1----:R-:W-:Y:S08]  /*11040*/  HMMA.16816.F32.BF16 R36, R16.reuse, R20, R52 ;  /* 0x000000141024723c */ /* 0x042ff00000041834 */
[C---:B------:R-:W-:Y:S01]  /*11050*/  HMMA.16816.F32.BF16 R68, R16.reuse, R22, R68 ;  /* 0x000000161044723c */ /* 0x040fe20000041844 */
[----:B------:R-:W1:Y:S07]  /*11060*/  LDSM.16.MT88.4 R20, [R202+0x2800] ;  /* 0x00280000ca14783b */ /* 0x000e6e0000004200 */
[C---:B---3--:R-:W-:Y:S08]  /*11070*/  HMMA.16816.F32.BF16 R64, R16.reuse, R24, R64 ;  /* 0x000000181040723c */ /* 0x048ff00000041840 */
[C---:B------:R-:W-:Y:S01]  /*11080*/  HMMA.16816.F32.BF16 R60, R16.reuse, R26, R60 ;  /* 0x0000001a103c723c */ /* 0x040fe2000004183c */
[----:B------:R-:W2:Y:S07]  /*11090*/  LDSM.16.MT88.4 R24, [R201+0x2800] ;  /* 0x00280000c918783b */ /* 0x000eae0000004200 */
[----:B------:R-:W-:Y:S01]  /*110a0*/  HMMA.16816.F32.BF16 R52, R16, R28, R48 ;  /* 0x0000001c1034723c */ /* 0x000fe20000041830 */
[----:B------:R-:W3:Y:S04]  /*110b0*/  LDSM.16.MT88.4 R16, [R202+0x6000] ;  /* 0x00600000ca10783b */ /* 0x000ee80000004200 */
[----:B------:R-:W4:Y:S03]  /*110c0*/  LDSM.16.MT88.4 R28, [R204+0x6000] ;  /* 0x00600000cc1c783b */ /* 0x000f260000004200 */
[C---:B-1----:R-:W-:Y:S08]  /*110d0*/  HMMA.16816.F32.BF16 R128, R8.reuse, R20, R96 ;  /* 0x000000140880723c */ /* 0x042ff00000041860 */
[C---:B------:R-:W-:Y:S01]  /*110e0*/  HMMA.16816.F32.BF16 R48, R8.reuse, R22, R92 ;  /* 0x000000160830723c */ /* 0x040fe2000004185c */
[----:B------:R-:W1:Y:S04]  /*110f0*/  LDSM.16.MT88.4 R20, [R201+0x6000] ;  /* 0x00600000c914783b */ /* 0x000e680000004200 */
[----:B------:R-:W-:Y:S03]  /*11100*/  LDSM.16.MT88.4 R92, [R202+0x6800] ;  /* 0x00680000ca5c783b */ /* 0x000fe60000004200 */
[C---:B--2---:R-:W-:Y:S01]  /*11110*/  HMMA.16816.F32.BF16 R136, R8.reuse, R24, R116 ;  /* 0x000000180888723c */ /* 0x044fe20000041874 */
[----:B------:R-:W-:Y:S07]  /*11120*/  LDSM.16.MT88.4 R116, [R204+0x3000] ;  /* 0x00300000cc74783b */ /* 0x000fee0000004200 */
[C---:B------:R-:W-:Y:S01]  /*11130*/  HMMA.16816.F32.BF16 R40, R8.reuse, R26, R112 ;  /* 0x0000001a0828723c */ /* 0x040fe20000041870 */
[----:B------:R-:W2:Y:S07]  /*11140*/  LDSM.16.MT88.4 R24, [R203+0x2800] ;  /* 0x00280000cb18783b */ /* 0x000eae0000004200 */
[C---:B---3--:R-:W-:Y:S08]  /*11150*/  HMMA.16816.F32.BF16 R64, R8.reuse, R16, R64 ;  /* 0x000000100840723c */ /* 0x048ff00000041840 */
[C---:B------:R-:W-:Y:S01]  /*11160*/  HMMA.16816.F32.BF16 R60, R8.reuse, R18, R60 ;  /* 0x00000012083c723c */ /* 0x040fe2000004183c */
[----:B------:R-:W3:Y:S07]  /*11170*/  LDSM.16.MT88.4 R16, [R203+0x6000] ;  /* 0x00600000cb10783b */ /* 0x000eee0000004200 */
[C---:B----4-:R-:W-:Y:S08]  /*11180*/  HMMA.16816.F32.BF16 R36, R8.reuse, R28, R36 ;  /* 0x0000001c0824723c */ /* 0x050ff00000041824 */
[C---:B-1----:R-:W-:Y:S08]  /*11190*/  HMMA.16816.F32.BF16 R56, R8.reuse, R20, R56 ;  /* 0x000000140838723c */ /* 0x042ff00000041838 */
[C---:B------:R-:W-:Y:S01]  /*111a0*/  HMMA.16816.F32.BF16 R20, R8.reuse, R22, R84 ;  /* 0x000000160814723c */ /* 0x040fe20000041854 */
[----:B------:R-:W1:Y:S07]  /*111b0*/  LDSM.16.MT88.4 R84, [R204+0x6800] ;  /* 0x00680000cc54783b */ /* 0x000e6e0000004200 */
[C---:B--2---:R-:W-:Y:S08]  /*111c0*/  HMMA.16816.F32.BF16 R104, R8.reuse, R24, R104 ;  /* 0x000000180868723c */ /* 0x044ff00000041868 */
[C---:B------:R-:W-:Y:S08]  /*111d0*/  HMMA.16816.F32.BF16 R88, R8.reuse, R26, R88 ;  /* 0x0000001a0858723c */ /* 0x040ff00000041858 */
[C---:B------:R-:W-:Y:S08]  /*111e0*/  HMMA.16816.F32.BF16 R68, R8.reuse, R30, R68 ;  /* 0x0000001e0844723c */ /* 0x040ff00000041844 */
[C---:B---3--:R-:W-:Y:S08]  /*111f0*/  HMMA.16816.F32.BF16 R52, R8.reuse, R16, R52 ;  /* 0x000000100834723c */ /* 0x048ff00000041834 */
[----:B------:R-:W-:Y:S01]  /*11200*/  HMMA.16816.F32.BF16 R44, R8, R18, R44 ;  /* 0x00000012082c723c */ /* 0x000fe2000004182c */
[----:B------:R-:W2:Y:S07]  /*11210*/  LDSM.16.MT88.4 R8, [R203+0x6800] ;  /* 0x00680000cb08783b */ /* 0x000eae0000004200 */
        /* <DEDUP_REMOVED lines=17> */
[----:B------:R-:W-:Y:S11]  /*11330*/  @!P0 BRA `(.L_x_443) ;  /* 0x0000376000008947 */ /* 0x000ff60003800000 */
.L_x_458:
[----:B------:R-:W2:Y:S01]  /*11340*/  LDL.64 R16, [R1] ;  /* 0x0000000001107983 */ /* 0x000ea20000100a00 */
[----:B------:R-:W-:Y:S04]  /*11350*/  DEPBAR.LE SB0, 0x0 ;  /* 0x000080000000791a */ /* 0x000fe80000000000 */
[----:B------:R-:W3:Y:S01]  /*11360*/  LDL R10, [R1+0x8] ;  /* 0x00000800010a7983 */ /* 0x000ee20000100800 */
[----:B------:R-:W-:Y:S03]  /*11370*/  WARPSYNC 0xffffffff ;  /* 0xffffffff00007948 */ /* 0x000fe60003800000 */
[----:B------:R-:W-:Y:S01]  /*11380*/  BAR.SYNC.DEFER_BLOCKING 0x0 ;  /* 0x0000000000007b1d */ /* 0x000fe20000010000 */
[----:B------:R-:W-:Y:S01]  /*11390*/  SHF.R.S32.HI R2, RZ, 0x1f, R223 ;  /* 0x0000001fff027819 */ /* 0x000fe200000114df */
[----:B------:R-:W-:Y:S01]  /*113a0*/  IMAD.MOV.U32 R15, RZ, RZ, R6 ;  /* 0x000000ffff0f7224 */ /* 0x000fe200078e0006 */
[----:B------:R-:W-:Y:S02]  /*113b0*/  LOP3.LUT P0, RZ, R82, 0x2, RZ, 0xc0, !PT ;  /* 0x0000000252ff7812 */ /* 0x000fe4000780c0ff */
[----:B------:R-:W-:Y:S01]  /*113c0*/  SHF.R.S32.HI R8, RZ, 0x1f, R220 ;  /* 0x0000001fff087819 */ /* 0x000fe200000114dc */
[----:B------:R-:W-:Y:S01]  /*113d0*/  IMAD R4, R2, c[0x0][0x208], RZ ;  /* 0x0000820002047a24 */ /* 0x000fe200078e02ff */
[----:B------:R-:W-:Y:S01]  /*113e0*/  ISETP.GE.AND P3, PT, R212, c[0x0][0x1d4], PT ;  /* 0x00007500d4007a0c */ /* 0x000fe20003f66270 */
[C---:B------:R-:W-:Y:S04]  /*113f0*/  IMAD.WIDE.U32 R2, R223.reuse, c[0x0][0x208], RZ ;  /* 0x00008200df027a25 */ /* 0x040fe800078e00ff */
[----:B------:R-:W-:Y:S04]  /*11400*/  IMAD R4, R223, c[0x0][0x20c], R4 ;  /* 0x00008300df047a24 */ /* 0x000fe800078e0204 */
[----:B------:R-:W-:Y:S02]  /*11410*/  IMAD.IADD R3, R3, 0x1, R4 ;  /* 0x0000000103037824 */ /* 0x000fe400078e0204 */
[----:B------:R-:W-:Y:S02]  /*11420*/  IMAD R4, R8, c[0x0][0x218], RZ ;  /* 0x0000860008047a24 */ /* 0x000fe400078e02ff */
[----:B------:R-:W-:Y:S01]  /*11430*/  IMAD.WIDE.U32 R8, R220, c[0x0][0x218], R2 ;  /* 0x00008600dc087a25 */ /* 0x000fe200078e0002 */
[C---:B------:R-:W-:Y:S02]  /*11440*/  IADD3 R2, R200.reuse, 0x20, RZ ;  /* 0x00000020c8027810 */ /* 0x040fe40007ffe0ff */
[----:B------:R-:W-:Y:S01]  /*11450*/  @P0 IADD3 R2, R200, -0x20, RZ ;  /* 0xffffffe0c8020810 */ /* 0x000fe20007ffe0ff */
[----:B------:R1:W4:Y:S01]  /*11460*/  LDSM.16.M88.4 R24, [R200+0x800] ;  /* 0x00080000c818783b */ /* 0x0003220000000200 */
[----:B------:R-:W-:Y:S03]  /*11470*/  IMAD R4, R220, c[0x0][0x21c], R4 ;  /* 0x00008700dc047a24 */ /* 0x000fe600078e0204 */
[----:B------:R1:W1:Y:S04]  /*11480*/  LDSM.16.M88.4 R148, [R2] ;  /* 0x000000000294783b */ /* 0x0002680000000200 */
[----:B------:R1:W1:Y:S04]  /*11490*/  LDSM.16.M88.4 R152, [R2+0x800] ;  /* 0x000800000298783b */ /* 0x0002680000000200 */
        /* <DEDUP_REMOVED lines=9> */
[----:B------:R1:W1:Y:S01]  /*11530*/  LDSM.16.M88.4 R64, [R200+0x3000] ;  /* 0x00300000c840783b */ /* 0x0002620000000200 */
[----:B--2---:R-:W-:Y:S03]  /*11540*/  IADD3 R3, P1, R16, R8, RZ ;  /* 0x0000000810037210 */ /* 0x004fe60007f3e0ff */
[----:B------:R2:W1:Y:S01]  /*11550*/  LDSM.16.M88.4 R16, [R200] ;  /* 0x00000000c810783b */ /* 0x0004620000000200 */
[C---:B------:R-:W-:Y:S02]  /*11560*/  LEA R8, P0, R3.reuse, c[0x0][0x1f8], 0x1 ;  /* 0x00007e0003087a11 */ /* 0x040fe400078008ff */
[----:B---3--:R-:W-:Y:S04]  /*11570*/  IADD3.X R4, R10, R9, R4, P1, !PT ;  /* 0x000000090a047210 */ /* 0x008fe80000ffe404 */
[----:B------:R-:W-:Y:S01]  /*11580*/  LEA.HI.X R4, R3, c[0x0][0x1fc], R4, 0x1, P0 ;  /* 0x00007f0003047a11 */ /* 0x000fe200000f0c04 */
[----:B------:R-:W-:-:S05]  /*11590*/  BRA.DIV ~URZ, `(.L_x_444) ;  /* 0x00007dc27f007947 */ /* 0x000fca000b800000 */
[----:B----4-:R3:W4:Y:S02]  /*115a0*/  SHFL.IDX PT, R3, R4, RZ, 0x181f ;  /* 0x00181fff04037589 */ /* 0x01072400000e0000 */
.L_x_531:
[----:B-1----:R-:W1:Y:S01]  /*115b0*/  SHFL.IDX PT, R2, R8, RZ, 0x181f ;  /* 0x00181fff08027589 */ /* 0x002e6200000e0000 */
[----:B------:R-:W-:Y:S01]  /*115c0*/  SEL R210, RZ, 0x10, P6 ;  /* 0x00000010ffd27807 */ /* 0x000fe20003000000 */
[----:B------:R-:W-:Y:S01]  /*115d0*/  BSSY B0, `(.L_x_445) ;  /* 0x0000034000007945 */ /* 0x000fe20003800000 */
[----:B------:R-:W-:Y:S01]  /*115e0*/  SEL R211, RZ, 0x10, P3 ;  /* 0x00000010ffd37807 */ /* 0x000fe20001800000 */
[----:B------:R-:W5:Y:S01]  /*115f0*/  SHFL.IDX PT, R9, R8, 0x1, 0x181f ;  /* 0x00381f0008097f89 */ /* 0x000f6200000e0000 */
[----:B------:R-:W-:Y:S03]  /*11600*/  ISETP.NE.U32.AND P2, PT, R210, RZ, PT ;  /* 0x000000ffd200720c */ /* 0x000fe60003f45070 */
[----:B------:R-:W2:Y:S01]  /*11610*/  S2R R20, SR_TID.X ;  /* 0x0000000000147919 */ /* 0x000ea20000002100 */
[CC--:B-1----:R-:W-:Y:S05]  /*11620*/  IADD3 R10, P0, R2.reuse, R215.reuse, RZ ;  /* 0x000000d7020a7210 */ /* 0x0c2fea0007f1e0ff */
[C-C-:B----4-:R-:W-:Y:S01]  /*11630*/  IMAD.X R11, R3.reuse, 0x1, R216.reuse, P0 ;  /* 0x00000001030b7824 */ /* 0x150fe200000e06d8 */
[-C--:B------:R-:W-:Y:S04]  /*11640*/  IADD3 R2, P0, R2, R218.reuse, RZ ;  /* 0x000000da02027210 */ /* 0x080fe80007f1e0ff */
[----:B------:R-:W-:Y:S01]  /*11650*/  @!PT LDS RZ, [RZ] ;  /* 0x00000000fffff984 */ /* 0x000fe20000000800 */
[----:B------:R1:W-:Y:S01]  /*11660*/  LDGSTS.E.BYPASS.LTC128B.128 [R213+0x100], [R10.64], !P6 ;  /* 0x001000000ad57fae */ /* 0x0003e2000f101d48 */
[--C-:B------:R-:W-:Y:S05]  /*11670*/  IMAD.X R3, R3, 0x1, R217.reuse, P0 ;  /* 0x0000000103037824 */ /* 0x100fea00000e06d9 */
[----:B------:R5:W-:Y:S04]  /*11680*/  LDGSTS.E.BYPASS.LTC128B.128 [R213+0x3900], [R2.64], !P3 ;  /* 0x0390000002d57fae */ /* 0x000be8000d901d48 */
[----:B-1----:R-:W1:Y:S01]  /*11690*/  SHFL.IDX PT, R10, R4, 0x1, 0x181f ;  /* 0x00381f00040a7f89 */ /* 0x002e6200000e0000 */
[C---:B-----5:R-:W-:Y:S05]  /*116a0*/  IADD3 R2, P0, R9.reuse, R215, RZ ;  /* 0x000000d709027210 */ /* 0x060fea0007f1e0ff */
[C-C-:B-1----:R-:W-:Y:S05]  /*116b0*/  IMAD.X R3, R10.reuse, 0x1, R216.reuse, P0 ;  /* 0x000000010a037824 */ /* 0x142fea00000e06d8 */
[----:B------:R1:W-:Y:S02]  /*116c0*/  LDGSTS.E.BYPASS.LTC128B.128 [R213+0x1100], [R2.64], !P6 ;  /* 0x0110000002d57fae */ /* 0x0003e4000f101d48 */
[----:B-1----:R-:W-:Y:S02]  /*116d0*/  IADD3 R2, P0, R9, R218, RZ ;  /* 0x000000da09027210 */ /* 0x002fe40007f1e0ff */
[----:B------:R-:W1:Y:S03]  /*116e0*/  SHFL.IDX PT, R9, R8, 0x2, 0x181f ;  /* 0x00581f0008097f89 */ /* 0x000e6600000e0000 */
[----:B------:R-:W-:Y:S02]  /*116f0*/  IMAD.X R3, R10, 0x1, R217, P0 ;  /* 0x000000010a037824 */ /* 0x000fe400000e06d9 */
[----:B------:R-:W4:Y:S04]  /*11700*/  SHFL.IDX PT, R10, R4, 0x2, 0x181f ;  /* 0x00581f00040a7f89 */ /* 0x000f2800000e0000 */
[----:B------:R5:W-:Y:S02]  /*11710*/  LDGSTS.E.BYPASS.LTC128B.128 [R213+0x4900], [R2.64], !P3 ;  /* 0x0490000002d57fae */ /* 0x000be4000d901d48 */
[----:B-----5:R-:W-:Y:S04]  /*11720*/  IADD3 R2, -R210, 0x10, RZ ;  /* 0x00000010d2027810 */ /* 0x020fe80007ffe1ff */
[----:B------:R-:W-:Y:S04]  /*11730*/  LOP3.LUT R2, R2, 0xf, RZ, 0xc0, !PT ;  /* 0x0000000f02027812 */ /* 0x000fe800078ec0ff */
[-C--:B-1----:R-:W-:Y:S04]  /*11740*/  IADD3 R2, P1, P0, R2, R9.reuse, R215 ;  /* 0x0000000902027210 */ /* 0x082fe8000783e0d7 */
[-C--:B----4-:R-:W-:Y:S05]  /*11750*/  IADD3.X R3, RZ, R10.reuse, R216, P1, P0 ;  /* 0x0000000aff037210 */ /* 0x090fea0000fe04d8 */
[----:B------:R1:W-:Y:S01]  /*11760*/  LDGSTS.E.BYPASS.LTC128B.128.ZFILL [R213+0x2100], [R2.64], P2 ;  /* 0x0210000002d57fae */ /* 0x0003e20009141d48 */
[C---:B------:R-:W-:Y:S02]  /*11770*/  ISETP.NE.U32.AND P2, PT, R211.reuse, RZ, PT ;  /* 0x000000ffd300720c */ /* 0x040fe40003f45070 */
[----:B-1----:R-:W-:Y:S04]  /*11780*/  IADD3 R2, -R211, 0x10, RZ ;  /* 0x00000010d3027810 */ /* 0x002fe80007ffe1ff */
[----:B------:R-:W-:Y:S04]  /*11790*/  LOP3.LUT R2, R2, 0xf, RZ, 0xc0, !PT ;  /* 0x0000000f02027812 */ /* 0x000fe800078ec0ff */
[----:B------:R-:W-:Y:S04]  /*117a0*/  IADD3 R2, P1, P0, R2, R9, R218 ;  /* 0x0000000902027210 */ /* 0x000fe8000783e0da */
[----:B------:R-:W-:Y:S02]  /*117b0*/  IADD3.X R3, RZ, R10, R217, P1, P0 ;  /* 0x0000000aff037210 */ /* 0x000fe40000fe04d9 */
[----:B--2---:R-:W-:Y:S03]  /*117c0*/  ISETP.GT.AND P0, PT, R20, 0x7f, PT ;  /* 0x0000007f1400780c */ /* 0x004fe60003f04270 */
[----:B------:R1:W-:Y:S10]  /*117d0*/  LDGSTS.E.BYPASS.LTC128B.128.ZFILL [R213+0x5900], [R2.64], P2 ;  /* 0x0590000002d57fae */ /* 0x0003f40009141d48 */
[----:B------:R-:W-:-:S05]  /*117e0*/  @P0 BRA `(.L_x_446) ;  /* 0x0000012000000947 */ /* 0x000fca0003800000 */
[----:B------:R-:W-:-:S05]  /*117f0*/  BRA.DIV ~URZ, `(.L_x_447) ;  /* 0x00007bd27f007947 */ /* 0x000fca000b800000 */
[----:B------:R2:W4:Y:S04]  /*11800*/  SHFL.IDX PT, R9, R4, 0x3, 0x181f ;  /* 0x00781f0004097f89 */ /* 0x00052800000e0000 */
[----:B---3--:R2:W3:Y:S02]  /*11810*/  SHFL.IDX PT, R4, R8, 0x3, 0x181f ;  /* 0x00781f0008047f89 */ /* 0x0084e400000e0000 */
.L_x_532:
[C---:B-1----:R-:W-:Y:S02]  /*11820*/  IADD3 R2, -R210.reuse, 0x10, RZ ;  /* 0x00000010d2027810 */ /* 0x042fe40007ffe1ff */
[----:B------:R-:W-:Y:S02]  /*11830*/  ISETP.NE.U32.AND P0, PT, R210, RZ, PT ;  /* 0x000000ffd200720c */ /* 0x000fe40003f05070 */
[----:B------:R-:W-:Y:S04]  /*11840*/  LOP3.LUT R2, R2, 0xf, RZ, 0xc0, !PT ;  /* 0x0000000f02027812 */ /* 0x000fe800078ec0ff */
[-C--:B---3--:R-:W-:Y:S04]  /*11850*/  IADD3 R2, P2, P1, R2, R4.reuse, R215 ;  /* 0x0000000402027210 */ /* 0x088fe8000795e0d7 */
[-C--:B----4-:R-:W-:Y:S05]  /*11860*/  IADD3.X R3, RZ, R9.reuse, R216, P2, P1 ;  /* 0x00000009ff037210 */ /* 0x090fea00017e24d8 */
        /* <DEDUP_REMOVED lines=10> */
.L_x_446:
[----:B------:R-:W-:Y:S05]  /*11910*/  BSYNC B0 ;  /* 0x0000000000007941 */ /* 0x000fea0003800000 */
.L_x_445:
[----:B------:R-:W0:Y:S01]  /*11920*/  LDGDEPBAR ;  /* 0x00000000000079af */ /* 0x000e220000000000 */
[----:B------:R-:W-:Y:S01]  /*11930*/  WARPSYNC 0xffffffff ;  /* 0xffffffff00007948 */ /* 0x000fe20003800000 */
[C---:B--2---:R-:W-:Y:S01]  /*11940*/  HMMA.16816.F32.BF16 R8, R140.reuse, R16, RZ ;  /* 0x000000108c08723c */ /* 0x044fe200000418ff */
[----:B------:R-:W-:Y:S02]  /*11950*/  BSSY B0, `(.L_x_448) ;  /* 0x0000116000007945 */ /* 0x000fe40003800000 */
[----:B------:R-:W-:Y:S02]  /*11960*/  LOP3.LUT P0, RZ, R82, 0x4, RZ, 0xc0, !PT ;  /* 0x0000000452ff7812 */ /* 0x000fe4000780c0ff */
[C---:B-1----:R-:W-:Y:S03]  /*11970*/  IADD3 R2, R200.reuse, 0x40, RZ ;  /* 0x00000040c8027810 */ /* 0x042fe60007ffe0ff */
        /* <DEDUP_REMOVED lines=40> */
[----:B------:R-:W2:Y:S07]  /*11c00*/  LDSM.16.M88.4 R152, [R83+-0x3800] ;  /* 0xffc800005398783b */ /* 0x000eae0000000200 */
[C---:B----4-:R-:W-:Y:S08]  /*11c10*/  HMMA.16816.F32.BF16 R28, R176.reuse, R156, R28 ;  /* 0x0000009cb01c723c */ /* 0x050ff0000004181c */
[C---:B------:R-:W-:Y:S01]  /*11c20*/  HMMA.16816.F32.BF16 R32, R176.reuse, R158, R32 ;  /* 0x0000009eb020723c */ /* 0x040fe20000041820 */
[----:B------:R-:W4:Y:S07]  /*11c30*/  LDSM.16.M88.4 R156, [R83+-0x3000] ;  /* 0xffd00000539c783b */ /* 0x000f2e0000000200 */
[C---:B-----5:R-:W-:Y:S08]  /*11c40*/  HMMA.16816.F32.BF16 R36, R176.reuse, R160, R36 ;  /* 0x000000a0b024723c */ /* 0x060ff00000041824 */
[C---:B------:R-:W-:Y:S01]  /*11c50*/  HMMA.16816.F32.BF16 R40, R176.reuse, R162, R40 ;  /* 0x000000a2b028723c */ /* 0x040fe20000041828 */
[----:B------:R-:W5:Y:S07]  /*11c60*/  LDSM.16.M88.4 R160, [R83+-0x2800] ;  /* 0xffd8000053a0783b */ /* 0x000f6e0000000200 */
[C---:B---3--:R-:W-:Y:S08]  /*11c70*/  HMMA.16816.F32.BF16 R44, R176.reuse, R164, R44 ;  /* 0x000000a4b02c723c */ /* 0x048ff0000004182c */
[C---:B------:R-:W-:Y:S01]  /*11c80*/  HMMA.16816.F32.BF16 R48, R176.reuse, R166, R48 ;  /* 0x000000a6b030723c */ /* 0x040fe20000041830 */
[----:B------:R-:W3:Y:S07]  /*11c90*/  LDSM.16.M88.4 R164, [R83+-0x2000] ;  /* 0xffe0000053a4783b */ /* 0x000eee0000000200 */
[C---:B------:R-:W-:Y:S08]  /*11ca0*/  HMMA.16816.F32.BF16 R52, R176.reuse, R168, R52 ;  /* 0x000000a8b034723c */ /* 0x040ff00000041834 */
[C---:B------:R-:W-:Y:S01]  /*11cb0*/  HMMA.16816.F32.BF16 R56, R176.reuse, R170, R56 ;  /* 0x000000aab038723c */ /* 0x040fe20000041838 */
[----:B------:R-:W3:Y:S07]  /*11cc0*/  LDSM.16.M88.4 R168, [R83+-0x1800] ;  /* 0xffe8000053a8783b */ /* 0x000eee0000000200 */
[C---:B-1----:R-:W-:Y:S08]  /*11cd0*/  HMMA.16816.F32.BF16 R60, R176.reuse, R148, R60 ;  /* 0x00000094b03c723c */ /* 0x042ff0000004183c */
[----:B------:R-:W-:Y:S01]  /*11ce0*/  HMMA.16816.F32.BF16 R64, R176, R150, R64 ;  /* 0x00000096b040723c */ /* 0x000fe20000041840 */
[----:B------:R-:W1:Y:S07]  /*11cf0*/  LDSM.16.M88.4 R148, [R83+-0x1000] ;  /* 0xfff000005394783b */ /* 0x000e6e0000000200 */
[C---:B--2---:R-:W-:Y:S08]  /*11d00*/  HMMA.16816.F32.BF16 R8, R180.reuse, R152, R8 ;  /* 0x00000098b408723c */ /* 0x044ff00000041808 */
[C---:B------:R-:W-:Y:S01]  /*11d10*/  HMMA.16816.F32.BF16 R16, R180.reuse, R154, R16 ;  /* 0x0000009ab410723c */ /* 0x040fe20000041810 */
[----:B------:R-:W2:Y:S07]  /*11d20*/  LDSM.16.M88.4 R152, [R83+-0x800] ;  /* 0xfff800005398783b */ /* 0x000eae0000000200 */
[C---:B----4-:R-:W-:Y:S08]  /*11d30*/  HMMA.16816.F32.BF16 R20, R180.reuse, R156, R20 ;  /* 0x0000009cb414723c */ /* 0x050ff00000041814 */
[C---:B------:R-:W-:Y:S01]  /*11d40*/  HMMA.16816.F32.BF16 R24, R180.reuse, R158, R24 ;  /* 0x0000009eb418723c */ /* 0x040fe20000041818 */
[----:B------:R-:W4:Y:S07]  /*11d50*/  LDSM.16.M88.4 R156, [R200+0x3800] ;  /* 0x00380000c89c783b */ /* 0x000f2e0000000200 */
[C---:B-----5:R-:W-:Y:S08]  /*11d60*/  HMMA.16816.F32.BF16 R28, R180.reuse, R160, R28 ;  /* 0x000000a0b41c723c */ /* 0x060ff0000004181c */
[C---:B------:R-:W-:Y:S01]  /*11d70*/  HMMA.16816.F32.BF16 R32, R180.reuse, R162, R32 ;  /* 0x000000a2b420723c */ /* 0x040fe20000041820 */
[----:B------:R-:W5:Y:S07]  /*11d80*/  LDSM.16.M88.4 R160, [R200+0x4000] ;  /* 0x00400000c8a0783b */ /* 0x000f6e0000000200 */
[C---:B---3--:R-:W-:Y:S08]  /*11d90*/  HMMA.16816.F32.BF16 R36, R180.reuse, R164, R36 ;  /* 0x000000a4b424723c */ /* 0x048ff00000041824 */
[C---:B------:R-:W-:Y:S01]  /*11da0*/  HMMA.16816.F32.BF16 R40, R180.reuse, R166, R40 ;  /* 0x000000a6b428723c */ /* 0x040fe20000041828 */
[----:B------:R-:W3:Y:S07]  /*11db0*/  LDSM.16.M88.4 R164, [R200+0x4800] ;  /* 0x00480000c8a4783b */ /* 0x000eee0000000200 */
[C---:B------:R-:W-:Y:S08]  /*11dc0*/  HMMA.16816.F32.BF16 R44, R180.reuse, R168, R44 ;  /* 0x000000a8b42c723c */ /* 0x040ff0000004182c */
[C---:B------:R-:W-:Y:S01]  /*11dd0*/  HMMA.16816.F32.BF16 R48, R180.reuse, R170, R48 ;  /* 0x000000aab430723c */ /* 0x040fe20000041830 */
[----:B------:R-:W3:Y:S07]  /*11de0*/  LDSM.16.M88.4 R168, [R200+0x5000] ;  /* 0x00500000c8a8783b */ /* 0x000eee0000000200 */
[C---:B-1----:R-:W-:Y:S08]  /*11df0*/  HMMA.16816.F32.BF16 R52, R180.reuse, R148, R52 ;  /* 0x00000094b434723c */ /* 0x042ff00000041834 */
[C---:B------:R-:W-:Y:S01]  /*11e00*/  HMMA.16816.F32.BF16 R56, R180.reuse, R150, R56 ;  /* 0x00000096b438723c */ /* 0x040fe20000041838 */
[----:B------:R-:W1:Y:S07]  /*11e10*/  LDSM.16.M88.4 R148, [R200+0x5800] ;  /* 0x00580000c894783b */ /* 0x000e6e0000000200 */
[C---:B--2---:R-:W-:Y:S08]  /*11e20*/  HMMA.16816.F32.BF16 R60, R180.reuse, R152, R60 ;  /* 0x00000098b43c723c */ /* 0x044ff0000004183c */
[----:B------:R-:W-:Y:S01]  /*11e30*/  HMMA.16816.F32.BF16 R64, R180, R154, R64 ;  /* 0x0000009ab440723c */ /* 0x000fe20000041840 */
[----:B------:R-:W2:Y:S07]  /*11e40*/  LDSM.16.M88.4 R152, [R200+0x6000] ;  /* 0x00600000c898783b */ /* 0x000eae0000000200 */
        /* <DEDUP_REMOVED lines=16> */
[C---:B------:R-:W-:Y:S01]  /*11f50*/  HMMA.16816.F32.BF16 R56, R184.reuse, R154, R56 ;  /* 0x0000009ab838723c */ /* 0x040fe20000041838 */
[----:B------:R-:W2:Y:S07]  /*11f60*/  LDSM.16.M88.4 R152, [R205+0x5800] ;  /* 0x00580000cd98783b */ /* 0x000eae0000000200 */
[C---:B----4-:R-:W-:Y:S08]  /*11f70*/  HMMA.16816.F32.BF16 R60, R184.reuse, R156, R60 ;  /* 0x0000009cb83c723c */ /* 0x050ff0000004183c */
[----:B------:R-:W-:Y:S01]  /*11f80*/  HMMA.16816.F32.BF16 R64, R184, R158, R64 ;  /* 0x0000009eb840723c */ /* 0x000fe20000041840 */
        /* <DEDUP_REMOVED lines=17> */
[C---:B------:R-:W-:Y:S01]  /*120a0*/  HMMA.16816.F32.BF16 R56, R188.reuse, R158, R56 ;  /* 0x0000009ebc38723c */ /* 0x040fe20000041838 */
[----:B------:R-:W4:Y:S07]  /*120b0*/  LDSM.16.M88.4 R156, [R2+0x5800] ;  /* 0x00580000029c783b */ /* 0x000f2e0000000200 */
[C---:B-----5:R-:W-:Y:S08]  /*120c0*/  HMMA.16816.F32.BF16 R60, R188.reuse, R160, R60 ;  /* 0x000000a0bc3c723c */ /* 0x060ff0000004183c */
[----:B------:R-:W-:Y:S01]  /*120d0*/  HMMA.16816.F32.BF16 R64, R188, R162, R64 ;  /* 0x000000a2bc40723c */ /* 0x000fe20000041840 */
[----:B------:R-:W5:Y:S07]  /*120e0*/  LDSM.16.M88.4 R160, [R2+0x6000] ;  /* 0x0060000002a0783b */ /* 0x000f6e0000000200 */
[C---:B---3--:R-:W-:Y:S08]  /*120f0*/  HMMA.16816.F32.BF16 R8, R192.reuse, R164, R8 ;  /* 0x000000a4c008723c */ /* 0x048ff00000041808 */
[C---:B------:R-:W-:Y:S01]  /*12100*/  HMMA.16816.F32.BF16 R16, R192.reuse, R166, R16 ;  /* 0x000000a6c010723c */ /* 0x040fe20000041810 */
[----:B------:R-:W3:Y:S07]  /*12110*/  LDSM.16.M88.4 R164, [R2+0x6800] ;  /* 0x0068000002a4783b */ /* 0x000eee0000000200 */
[C---:B------:R-:W-:Y:S08]  /*12120*/  HMMA.16816.F32.BF16 R20, R192.reuse, R168, R20 ;  /* 0x000000a8c014723c */ /* 0x040ff00000041814 */
[C---:B------:R-:W-:Y:S01]  /*12130*/  HMMA.16816.F32.BF16 R24, R192.reuse, R170, R24 ;  /* 0x000000aac018723c */ /* 0x040fe20000041818 */
[----:B------:R-:W3:Y:S07]  /*12140*/  LDSM.16.M88.4 R168, [R83] ;  /* 0x0000000053a8783b */ /* 0x000eee0000000200 */
        /* <DEDUP_REMOVED lines=13> */
[----:B------:R-:W-:Y:S01]  /*12220*/  HMMA.16816.F32.BF16 R64, R192, R166, R64 ;  /* 0x000000a6c040723c */ /* 0x000fe20000041840 */
[----:B------:R-:W3:Y:S07]  /*12230*/  LDSM.16.M88.4 R164, [R83+0x2800] ;  /* 0x0028000053a4783b */ /* 0x000eee0000000200 */
[C---:B------:R-:W-:Y:S08]  /*12240*/  HMMA.16816.F32.BF16 R8, R196.reuse, R168, R8 ;  /* 0x000000a8c408723c */ /* 0x040ff00000041808 */
[C---:B------:R-:W-:Y:S01]  /*12250*/  HMMA.16816.F32.BF16 R16, R196.reuse, R170, R16 ;  /* 0x000000aac410723c */ /* 0x040fe20000041810 */
[----:B------:R-:W3:Y:S01]  /*12260*/  LDSM.16.M88.4 R168, [R83+0x3000] ;  /* 0x0030000053a8783b */ /* 0x000ee20000000200 */
[----:B------:R-:W-:Y:S06]  /*12270*/  DEPBAR.LE SB0, 0x0 ;  /* 0x000080000000791a */ /* 0x000fec0000000000 */
[C---:B-1----:R-:W-:Y:S01]  /*12280*/  HMMA.16816.F32.BF16 R20, R196.reuse, R148, R20 ;  /* 0x00000094c414723c */ /* 0x042fe20000041814 */
[----:B------:R-:W-:Y:S07]  /*12290*/  BAR.SYNC.DEFER_BLOCKING 0x0 ;  /* 0x0000000000007b1d */ /* 0x000fee0000010000 */
[C---:B------:R-:W-:Y:S08]  /*122a0*/  HMMA.16816.F32.BF16 R24, R196.reuse, R150, R24 ;  /* 0x00000096c418723c */ /* 0x040ff00000041818 */
[C---:B--2---:R-:W-:Y:S08]  /*122b0*/  HMMA.16816.F32.BF16 R28, R196.reuse, R152, R28 ;  /* 0x00000098c41c723c */ /* 0x044ff0000004181c */
[C---:B------:R-:W-:Y:S08]  /*122c0*/  HMMA.16816.F32.BF16 R32, R196.reuse, R154, R32 ;  /* 0x0000009ac420723c */ /* 0x040ff00000041820 */
[C---:B----4-:R-:W-:Y:S08]  /*122d0*/  HMMA.16816.F32.BF16 R36, R196.reuse, R156, R36 ;  /* 0x0000009cc424723c */ /* 0x050ff00000041824 */
[C---:B------:R-:W-:Y:S08]  /*122e0*/  HMMA.16816.F32.BF16 R40, R196.reuse, R158, R40 ;  /* 0x0000009ec428723c */ /* 0x040ff00000041828 */
[C---:B-----5:R-:W-:Y:S08]  /*122f0*/  HMMA.16816.F32.BF16 R44, R196.reuse, R160, R44 ;  /* 0x000000a0c42c723c */ /* 0x060ff0000004182c */
[C---:B------:R-:W-:Y:S08]  /*12300*/  HMMA.16816.F32.BF16 R48, R196.reuse, R162, R48 ;  /* 0x000000a2c430723c */ /* 0x040ff00000041830 */
[C---:B---3--:R-:W-:Y:S08]  /*12310*/  HMMA.16816.F32.BF16 R52, R196.reuse, R164, R52 ;  /* 0x000000a4c434723c */ /* 0x048ff00000041834 */
[C---:B------:R-:W-:Y:S08]  /*12320*/  HMMA.16816.F32.BF16 R56, R196.reuse, R166, R56 ;  /* 0x000000a6c438723c */ /* 0x040ff00000041838 */
[C---:B------:R-:W-:Y:S08]  /*12330*/  HMMA.16816.F32.BF16 R60, R196.reuse, R168, R60 ;  /* 0x000000a8c43c723c */ /* 0x040ff0000004183c */
[----:B------:R-:W-:Y:S01]  /*12340*/  HMMA.16816.F32.BF16 R64, R196, R170, R64 ;  /* 0x000000aac440723c */ /* 0x000fe20000041840 */
[----:B------:R-:W-:Y:S07]  /*12350*/  @!UPT UIADD3 URZ, URZ, URZ, URZ ;  /* 0x0000003f3f3ff290 */ /* 0x000fee000fffe03f */
[----:B------:R-:W-:-:S11]  /*12360*/  @!P0 BRA `(.L_x_449) ;  /* 0x0000074000008947 */ /* 0x000fd60003800000 */
[----:B------:R-:W-:Y:S01]  /*12370*/  IMAD.MOV.U32 R2, RZ, RZ, c[0x0][0x2b8] ;  /* 0x0000ae00ff027624 */ /* 0x000fe200078e00ff */
[----:B------:R-:W2:Y:S01]  /*12380*/  LDL R3, [R1+0x24] ;  /* 0x0000240001037983 */ /* 0x000ea20000100800 */
[----:B------:R-:W-:Y:S01]  /*12390*/  IMAD.MOV.U32 R220, RZ, RZ, RZ ;  /* 0x000000ffffdc7224 */ /* 0x000fe200078e00ff */
[----:B------:R-:W-:Y:S02]  /*123a0*/  ISETP.GT.AND P0, PT, R0, 0x6f, PT ;  /* 0x0000006f0000780c */ /* 0x000fe40003f04270 */
[----:B------:R-:W3:Y:S01]  /*123b0*/  LDL.64 R228, [R1+0x18] ;  /* 0x0000180001e47983 */ /* 0x000ee20000100a00 */
[----:B------:R-:W-:Y:S03]  /*123c0*/  ISETP.NE.AND P1, PT, R2, 0x1, PT ;  /* 0x000000010200780c */ /* 0x000fe60003f25270 */
[----:B------:R-:W4:Y:S04]  /*123d0*/  LDL R222, [R1+0x20] ;  /* 0x0000200001de7983 */ /* 0x000f280000100800 */
[----:B------:R-:W5:Y:S04]  /*123e0*/  LDL.64 R226, [R1+0x10] ;  /* 0x0000100001e27983 */ /* 0x000f680000100a00 */
[----:B------:R-:W3:Y:S01]  /*123f0*/  LDL R221, [R1+0xc] ;  /* 0x00000c0001dd7983 */ /* 0x000ee20000100800 */
[----:B--2---:R-:W-:Y:S05]  /*12400*/  IMAD R3, R230, 0x70, R3 ;  /* 0x00000070e6037824 */ /* 0x004fea00078e0203 */
[----:B------:R-:W-:Y:S05]  /*12410*/  IADD3 R3, R3, -0x70, R0 ;  /* 0xffffff9003037810 */ /* 0x000fea0007ffe000 */
[----:B------:R-:W-:Y:S04]  /*12420*/  @P1 IMAD.HI.U32 R4, R3, c[0x0][0x2bc], RZ ;  /* 0x0000af0003041a27 */ /* 0x000fe800078e00ff */
[--C-:B------:R-:W-:Y:S01]  /*12430*/  IMAD.MOV.U32 R2, RZ, RZ, R3.reuse ;  /* 0x000000ffff027224 */ /* 0x100fe200078e0003 */
[----:B------:R-:W-:Y:S04]  /*12440*/  @P1 SHF.R.U32.HI R2, RZ, c[0x0][0x2c0], R4 ;  /* 0x0000b000ff021a19 */ /* 0x000fe80000011604 */
[----:B---3--:R-:W-:Y:S01]  /*12450*/  @!P0 IADD3 R4, P1, R2, R228, RZ ;  /* 0x000000e402048210 */ /* 0x008fe20007f3e0ff */
[----:B------:R-:W-:Y:S04]  /*12460*/  IMAD.MOV R148, RZ, RZ, -R2 ;  /* 0x000000ffff947224 */ /* 0x000fe800078e0a02 */
[----:B------:R-:W-:Y:S01]  /*12470*/  IMAD R223, R148, c[0x0][0x2b8], R3 ;  /* 0x0000ae0094df7a24 */ /* 0x000fe200078e0203 */
[----:B----4-:R-:W-:Y:S02]  /*12480*/  @!P0 LEA.HI.X.SX32 R3, R2, R222, 0x1, P1 ;  /* 0x000000de02038211 */ /* 0x010fe400008f0eff */
[C---:B------:R-:W-:Y:S04]  /*12490*/  @!P0 LEA R2, P1, R4.reuse, c[0x0][0x2a0], 0x2 ;  /* 0x0000a80004028a11 */ /* 0x040fe800078210ff */
[----:B------:R-:W-:Y:S05]  /*124a0*/  @!P0 LEA.HI.X R3, R4, c[0x0][0x2a4], R3, 0x2, P1 ;  /* 0x0000a90004038a11 */ /* 0x000fea00008f1403 */
[----:B------:R1:W2:Y:S02]  /*124b0*/  @!P0 LDG.E R220, [R2.64] ;  /* 0x0000000802dc8981 */ /* 0x0002a4000c1e1900 */
[----:B-1----:R-:W-:Y:S05]  /*124c0*/  SHF.R.S32.HI R2, RZ, 0x1f, R223 ;  /* 0x0000001fff027819 */ /* 0x002fea00000114df */
[----:B------:R-:W-:Y:S02]  /*124d0*/  IMAD R4, R2, c[0x0][0x1e0], RZ ;  /* 0x0000780002047a24 */ /* 0x000fe400078e02ff */
[C---:B------:R-:W-:Y:S04]  /*124e0*/  IMAD.WIDE.U32 R2, R223.reuse, c[0x0][0x1e0], RZ ;  /* 0x00007800df027a25 */ /* 0x040fe800078e00ff */
[----:B------:R-:W-:Y:S04]  /*124f0*/  IMAD R4, R223, c[0x0][0x1e4], R4 ;  /* 0x00007900df047a24 */ /* 0x000fe800078e0204 */
[----:B------:R-:W-:Y:S01]  /*12500*/  IMAD.IADD R3, R3, 0x1, R4 ;  /* 0x0000000103037824 */ /* 0x000fe200078e0204 */
[----:B--2---:R-:W-:Y:S03]  /*12510*/  SHF.R.S32.HI R4, RZ, 0x1f, R220 ;  /* 0x0000001fff047819 */ /* 0x004fe600000114dc */
[----:B------:R-:W-:Y:S04]  /*12520*/  IMAD.WIDE.U32 R2, R220, c[0x0][0x1f0], R2 ;  /* 0x00007c00dc027a25 */ /* 0x000fe800078e0002 */
[----:B------:R-:W-:Y:S01]  /*12530*/  IMAD R4, R4, c[0x0][0x1f0], RZ ;  /* 0x00007c0004047a24 */ /* 0x000fe200078e02ff */
[----:B-----5:R-:W-:Y:S03]  /*12540*/  IADD3 R2, P0, R226, R2, RZ ;  /* 0x00000002e2027210 */ /* 0x020fe60007f1e0ff */
[----:B------:R-:W-:Y:S05]  /*12550*/  IMAD R4, R220, c[0x0][0x1f4], R4 ;  /* 0x00007d00dc047a24 */ /* 0x000fea00078e0204 */
[----:B------:R-:W-:Y:S02]  /*12560*/  IADD3.X R3, R221, R3, R4, P0, !PT ;  /* 0x00000003dd037210 */ /* 0x000fe400007fe404 */
[C---:B------:R-:W-:Y:S04]  /*12570*/  LEA R148, P0, R2.reuse, c[0x0][0x1c8], 0x1 ;  /* 0x0000720002947a11 */ /* 0x040fe800078008ff */
[----:B------:R-:W-:Y:S01]  /*12580*/  LEA.HI.X R4, R2, c[0x0][0x1cc], R3, 0x1, P0 ;  /* 0x0000730002047a11 */ /* 0x000fe200000f0c03 */
[----:B------:R-:W-:-:S06]  /*12590*/  BRA.DIV ~URZ, `(.L_x_450) ;  /* 0x00006f027f007947 */ /* 0x000fcc000b800000 */
[----:B------:R1:W2:Y:S02]  /*125a0*/  SHFL.IDX PT, R150, R4, RZ, 0x181f ;  /* 0x00181fff04967589 */ /* 0x0002a400000e0000 */
.L_x_533:
[----:B------:R-:W-:-:S05]  /*125b0*/  BRA.DIV ~URZ, `(.L_x_451) ;  /* 0x00006f527f007947 */ /* 0x000fca000b800000 */
[----:B------:R3:W4:Y:S02]  /*125c0*/  SHFL.IDX PT, R149, R148, RZ, 0x181f ;  /* 0x00181fff94957589 */ /* 0x00072400000e0000 */
.L_x_534:
[----:B------:R-:W-:Y:S11]  /*125d0*/  ISETP.GE.AND P0, PT, R219, 0x1, PT ;  /* 0x00000001db00780c */ /* 0x000ff60003f06270 */
[----:B------:R-:W-:Y:S02]  /*125e0*/  @!UPT UIADD3 URZ, URZ, URZ, URZ ;  /* 0x0000003f3f3ff290 */ /* 0x000fe4000fffe03f */
[C---:B------:R-:W-:Y:S02]  /*125f0*/  @P0 IADD3 R2, -R210.reuse, 0x10, RZ ;  /* 0x00000010d2020810 */ /* 0x040fe40007ffe1ff */
[----:B------:R-:W-:Y:S02]  /*12600*/  @P0 ISETP.NE.U32.AND P1, PT, R210, RZ, PT ;  /* 0x000000ffd200020c */ /* 0x000fe40003f25070 */
        /* <DEDUP_REMOVED lines=13> */
[----:B------:R-:W-:-:S05]  /*126e0*/  BRA.DIV ~URZ, `(.L_x_452) ;  /* 0x00006e927f007947 */ /* 0x000fca000b800000 */
[----:B------:R4:W1:Y:S04]  /*126f0*/  SHFL.IDX PT, R150, R4, 0x1, 0x181f ;  /* 0x00381f0004967f89 */ /* 0x00086800000e0000 */
[----:B------:R4:W2:Y:S02]  /*12700*/  SHFL.IDX PT, R149, R148, 0x1, 0x181f ;  /* 0x00381f0094957f89 */ /* 0x0008a400000e0000 */
.L_x_535:
[----:B------:R-:W-:Y:S11]  /*12710*/  ISETP.GE.AND P0, PT, R219, 0x21, PT ;  /* 0x00000021db00780c */ /* 0x000ff60003f06270 */
[----:B------:R-:W-:Y:S02]  /*12720*/  @!UPT UIADD3 URZ, URZ, URZ, URZ ;  /* 0x0000003f3f3ff290 */ /* 0x000fe4000fffe03f */
[C---:B--2---:R-:W-:Y:S02]  /*12730*/  @P0 IADD3 R2, -R210.reuse, 0x10, RZ ;  /* 0x00000010d2020810 */ /* 0x044fe40007ffe1ff */
[----:B------:R-:W-:Y:S02]  /*12740*/  @P0 ISETP.NE.U32.AND P1, PT, R210, RZ, PT ;  /* 0x000000ffd200020c */ /* 0x000fe40003f25070 */
        /* <DEDUP_REMOVED lines=13> */
[----:B------:R-:W-:-:S05]  /*12820*/  BRA.DIV ~URZ, `(.L_x_453) ;  /* 0x00006e227f007947 */ /* 0x000fca000b800000 */
[----:B------:R2:W1:Y:S02]  /*12830*/  SHFL.IDX PT, R150, R4, 0x2, 0x181f ;  /* 0x00581f0004967f89 */ /* 0x00046400000e0000 */
.L_x_536:
[----:B------:R-:W-:-:S05]  /*12840*/  BRA.DIV ~URZ, `(.L_x_454) ;  /* 0x00006e727f007947 */ /* 0x000fca000b800000 */
[----:B------:R2:W3:Y:S02]  /*12850*/  SHFL.IDX PT, R149, R148, 0x2, 0x181f ;  /* 0x00581f0094957f89 */ /* 0x0004e400000e0000 */
.L_x_537:
[----:B------:R-:W-:Y:S11]  /*12860*/  ISETP.GE.AND P0, PT, R219, 0x41, PT ;  /* 0x00000041db00780c */ /* 0x000ff60003f06270 */
[----:B------:R-:W-:Y:S02]  /*12870*/  @!UPT UIADD3 URZ, URZ, URZ, URZ ;  /* 0x0000003f3f3ff290 */ /* 0x000fe4000fffe03f */
[C---:B-1----:R-:W-:Y:S02]  /*12880*/  @P0 IADD3 R2, -R210.reuse, 0x10, RZ ;  /* 0x00000010d2020810 */ /* 0x042fe40007ffe1ff */
[----:B------:R-:W-:Y:S02]  /*12890*/  @P0 ISETP.NE.U32.AND P1, PT, R210, RZ, PT ;  /* 0x000000ffd200020c */ /* 0x000fe40003f25070 */
        /* <DEDUP_REMOVED lines=14> */
[----:B------:R3:W1:Y:S04]  /*12980*/  SHFL.IDX PT, R149, R4, 0x3, 0x181f ;  /* 0x00781f0004957f89 */ /* 0x00066800000e0000 */
[----:B--2-4-:R3:W2:Y:S02]  /*12990*/  SHFL.IDX PT, R4, R148, 0x3, 0x181f ;  /* 0x00781f0094047f89 */ /* 0x0146a400000e0000 */
.L_x_538:
[----:B------:R-:W-:Y:S11]  /*129a0*/  ISETP.GE.AND P0, PT, R219, 0x61, PT ;  /* 0x00000061db00780c */ /* 0x000ff60003f06270 */
[----:B------:R-:W-:Y:S02]  /*129b0*/  @!UPT UIADD3 URZ, URZ, URZ, URZ ;  /* 0x0000003f3f3ff290 */ /* 0x000fe4000fffe03f */
[C---:B-1----:R-:W-:Y:S02]  /*129c0*/  @P0 IADD3 R2, -R210.reuse, 0x10, RZ ;  /* 0x00000010d2020810 */ /* 0x042fe40007ffe1ff */
[----:B------:R-:W-:Y:S02]  /*129d0*/  @P0 ISETP.NE.U32.AND P1, PT, R210, RZ, PT ;  /* 0x000000ffd200020c */ /* 0x000fe40003f25070 */
[----:B------:R-:W-:Y:S04]  /*129e0*/  @P0 LOP3.LUT R2, R2, 0xf, RZ, 0xc0, !PT ;  /* 0x0000000f02020812 */ /* 0x000fe800078ec0ff */
[-C--:B--2---:R-:W-:Y:S04]  /*129f0*/  @P0 IADD3 R2, P3, P2, R2, R4.reuse, R215 ;  /* 0x0000000402020210 */ /* 0x084fe80007a7e0d7 */
        /* <DEDUP_REMOVED lines=11> */
.L_x_449:
[----:B------:R-:W-:Y:S05]  /*12ab0*/  BSYNC B0 ;  /* 0x0000000000007941 */ /* 0x000fea0003800000 */
.L_x_448:
        /* <DEDUP_REMOVED lines=55> */
[----:B---3--:R-:W-:Y:S02]  /*12e30*/  FMNMX.FTZ R4, R65, R3, !PT ;  /* 0x0000000341047209 */ /* 0x008fe40007810000 */
[----:B------:R-:W-:Y:S01]  /*12e40*/  FMNMX.FTZ R148, R67, R2, !PT ;  /* 0x0000000243947209 */ /* 0x000fe20007810000 */
[----:B------:R-:W-:-:S05]  /*12e50*/  BRA.DIV ~URZ, `(.L_x_456) ;  /* 0x000069a27f007947 */ /* 0x000fca000b800000 */
[----:B------:R1:W2:Y:S02]  /*12e60*/  SHFL.BFLY PT, R2, R4, 0x2, 0x1f ;  /* 0x0c401f0004027f89 */ /* 0x0002a400000e0000 */
.L_x_539:
[----:B-12---:R-:W-:Y:S01]  /*12e70*/  FMNMX.FTZ R4, R4, R2, !PT ;  /* 0x0000000204047209 */ /* 0x006fe20007810000 */
[----:B------:R-:W-:-:S05]  /*12e80*/  BRA.DIV ~URZ, `(.L_x_457) ;  /* 0x000069c27f007947 */ /* 0x000fca000b800000 */
[----:B------:R-:W1:Y:S02]  /*12e90*/  SHFL.BFLY PT, R2, R4, 0x1, 0x1f ;  /* 0x0c201f0004027f89 */ /* 0x000e6400000e0000 */
[----:B-1----:R-:W-:Y:S02]  /*12ea0*/  FMNMX.FTZ R6, R4, R2, !PT ;  /* 0x0000000204067209 */ /* 0x002fe40007810000 */
[----:B------:R-:W1:Y:S02]  /*12eb0*/  SHFL.BFLY PT, R2, R148, 0x2, 0x1f ;  /* 0x0c401f0094027f89 */ /* 0x000e6400000e0000 */
[----:B-1----:R-:W-:Y:S05]  /*12ec0*/  FMNMX.FTZ R4, R148, R2, !PT ;  /* 0x0000000294047209 */ /* 0x002fea0007810000 */
[----:B------:R1:W2:Y:S02]  /*12ed0*/  SHFL.BFLY PT, R2, R4, 0x1, 0x1f ;  /* 0x0c201f0004027f89 */ /* 0x0002a400000e0000 */
.L_x_540:
[----:B-12---:R-:W-:Y:S01]  /*12ee0*/  FMNMX.FTZ R4, R2, R4, !PT ;  /* 0x0000000402047209 */ /* 0x006fe20007810000 */
[C---:B------:R-:W-:Y:S01]  /*12ef0*/  FADD.FTZ R2, -R6.reuse, R15 ;  /* 0x0000000f06027221 */ /* 0x040fe20000010100 */
[----:B------:R-:W-:Y:S01]  /*12f00*/  WARPSYNC 0xffffffff ;  /* 0xffffffff00007948 */ /* 0x000fe20003800000 */
[----:B------:R-:W-:Y:S01]  /*12f10*/  FMUL.FTZ R15, R6, c[0x0][0x2d0] ;  /* 0x0000b400060f7a20 */ /* 0x000fe20000410000 */
[----:B------:R-:W-:Y:S01]  /*12f20*/  ISETP.GT.AND P0, PT, R230, R252, PT ;  /* 0x000000fce600720c */ /* 0x000fe20003f04270 */
[----:B------:R-:W-:Y:S02]  /*12f30*/  FMUL.FTZ R2, R2, c[0x0][0x2d0] ;  /* 0x0000b40002027a20 */ /* 0x000fe40000410000 */
        /* <DEDUP_REMOVED lines=32> */
[----:B------:R-:W-:Y:S01]  /*13140*/  FFMA.FTZ R15, R65, c[0x0][0x2d0], -R15 ;  /* 0x0000b400410f7a23 */ /* 0x000fe2000001080f */
[----:B-1----:R-:W-:Y:S01]  /*13150*/  F2FP.BF16.PACK_AB R150, R17, R16 ;  /* 0x000000101196723e */ /* 0x002fe200000010ff */
[C---:B------:R-:W-:Y:S01]  /*13160*/  FFMA.FTZ R2, R3.reuse, R224, R20 ;  /* 0x000000e003027223 */ /* 0x040fe20000010014 */
[C---:B------:R-:W-:Y:S01]  /*13170*/  F2FP.BF16.PACK_AB R148, R8.reuse, R20 ;  /* 0x000000140894723e */ /* 0x040fe200000010ff */
[C---:B------:R-:W-:Y:S02]  /*13180*/  FMUL.FTZ R64, R3.reuse, R84 ;  /* 0x0000005403407220 */ /* 0x040fe40000410000 */
[----:B------:R-:W-:Y:S02]  /*13190*/  FADD.FTZ R9, R8, R2 ;  /* 0x0000000208097221 */ /* 0x000fe40000010000 */
[C---:B------:R-:W-:Y:S02]  /*131a0*/  FADD.FTZ R2, -R4.reuse, R5 ;  /* 0x0000000504027221 */ /* 0x040fe40000010100 */
[----:B------:R-:W-:Y:S02]  /*131b0*/  FMUL.FTZ R8, R4, c[0x0][0x2d0] ;  /* 0x0000b40004087a20 */ /* 0x000fe40000410000 */
[----:B------:R-:W-:Y:S02]  /*131c0*/  FMUL.FTZ R2, R2, c[0x0][0x2d0] ;  /* 0x0000b40002027a20 */ /* 0x000fe40000410000 */
[----:B------:R-:W-:Y:S02]  /*131d0*/  FMUL.FTZ R65, R3, R85 ;  /* 0x0000005503417220 */ /* 0x000fe40000410000 */
[--C-:B------:R-:W-:Y:S02]  /*131e0*/  FFMA.FTZ R246, R66, c[0x0][0x2d0], -R8.reuse ;  /* 0x0000b40042f67a23 */ /* 0x100fe40000010808 */
[----:B------:R-:W1:Y:S01]  /*131f0*/  MUFU.EX2 R2, R2 ;  /* 0x0000000200027308 */ /* 0x000e620000000800 */
[--C-:B------:R-:W-:Y:S02]  /*13200*/  FFMA.FTZ R247, R67, c[0x0][0x2d0], -R8.reuse ;  /* 0x0000b40043f77a23 */ /* 0x100fe40000010808 */
[--C-:B------:R-:W-:Y:S02]  /*13210*/  FFMA.FTZ R10, R10, c[0x0][0x2d0], -R8.reuse ;  /* 0x0000b4000a0a7a23 */ /* 0x100fe40000010808 */
[--C-:B------:R-:W-:Y:S02]  /*13220*/  FFMA.FTZ R11, R11, c[0x0][0x2d0], -R8.reuse ;  /* 0x0000b4000b0b7a23 */ /* 0x100fe40000010808 */
[--C-:B------:R-:W-:Y:S02]  /*13230*/  FFMA.FTZ R151, R18, c[0x0][0x2d0], -R8.reuse ;  /* 0x0000b40012977a23 */ /* 0x100fe40000010808 */
[--C-:B------:R-:W-:Y:S01]  /*13240*/  FFMA.FTZ R152, R19, c[0x0][0x2d0], -R8.reuse ;  /* 0x0000b40013987a23 */ /* 0x100fe20000010808 */
[----:B------:R-:W2:Y:S01]  /*13250*/  MUFU.EX2 R10, R10 ;  /* 0x0000000a000a7308 */ /* 0x000ea20000000800 */
[----:B------:R-:W-:Y:S02]  /*13260*/  FMUL.FTZ R29, R3, R121 ;  /* 0x00000079031d7220 */ /* 0x000fe40000410000 */
[--C-:B------:R-:W-:Y:S02]  /*13270*/  FFMA.FTZ R163, R30, c[0x0][0x2d0], -R8.reuse ;  /* 0x0000b4001ea37a23 */ /* 0x100fe40000010808 */
[----:B------:R-:W-:Y:S02]  /*13280*/  FADD.FTZ R5, R16, R9 ;  /* 0x0000000910057221 */ /* 0x000fe40000010000 */
[--C-:B------:R-:W-:Y:S02]  /*13290*/  FFMA.FTZ R156, R26, c[0x0][0x2d0], -R8.reuse ;  /* 0x0000b4001a9c7a23 */ /* 0x100fe40000010808 */
[----:B------:R-:W-:Y:S01]  /*132a0*/  FADD.FTZ R155, R17, R5 ;  /* 0x00000005119b7221 */ /* 0x000fe20000010000 */
[----:B------:R-:W3:Y:S01]  /*132b0*/  MUFU.EX2 R11, R11 ;  /* 0x0000000b000b7308 */ /* 0x000ee20000000800 */
[--C-:B------:R-:W-:Y:S02]  /*132c0*/  FFMA.FTZ R157, R27, c[0x0][0x2d0], -R8.reuse ;  /* 0x0000b4001b9d7a23 */ /* 0x100fe40000010808 */
[--C-:B------:R-:W-:Y:S02]  /*132d0*/  FFMA.FTZ R164, R34, c[0x0][0x2d0], -R8.reuse ;  /* 0x0000b40022a47a23 */ /* 0x100fe40000010808 */
[C---:B-1----:R-:W-:Y:S02]  /*132e0*/  FMUL.FTZ R66, R2.reuse, R86 ;  /* 0x0000005602427220 */ /* 0x042fe40000410000 */
[C---:B------:R-:W-:Y:S02]  /*132f0*/  FMUL.FTZ R67, R2.reuse, R87 ;  /* 0x0000005702437220 */ /* 0x040fe40000410000 */
[----:B------:R-:W1:Y:S01]  /*13300*/  LDSM.16.MT88.4 R84, [R201] ;  /* 0x00000000c954783b */ /* 0x000e620000004200 */
[C---:B------:R-:W-:Y:S01]  /*13310*/  FMUL.FTZ R30, R2.reuse, R122 ;  /* 0x0000007a021e7220 */ /* 0x040fe20000410000 */
[----:B------:R-:W-:Y:S01]  /*13320*/  MUFU.EX2 R121, R151 ;  /* 0x0000009700797308 */ /* 0x000fe20000000800 */
[----:B------:R-:W-:Y:S02]  /*13330*/  FFMA.FTZ R165, R35, c[0x0][0x2d0], -R8 ;  /* 0x0000b40023a57a23 */ /* 0x000fe40000010808 */
[----:B--2---:R-:W-:Y:S02]  /*13340*/  FFMA.FTZ R5, R2, R248, R10 ;  /* 0x000000f802057223 */ /* 0x004fe4000001000a */
[--C-:B------:R-:W-:Y:S02]  /*13350*/  FFMA.FTZ R172, R42, c[0x0][0x2d0], -R8.reuse ;  /* 0x0000b4002aac7a23 */ /* 0x100fe40000010808 */
[--C-:B------:R-:W-:Y:S02]  /*13360*/  FFMA.FTZ R173, R43, c[0x0][0x2d0], -R8.reuse ;  /* 0x0000b4002bad7a23 */ /* 0x100fe40000010808 */
[--C-:B------:R-:W-:Y:S01]  /*13370*/  FFMA.FTZ R221, R46, c[0x0][0x2d0], -R8.reuse ;  /* 0x0000b4002edd7a23 */ /* 0x100fe20000010808 */
[----:B------:R-:W2:Y:S01]  /*13380*/  MUFU.EX2 R122, R152 ;  /* 0x00000098007a7308 */ /* 0x000ea20000000800 */
[--C-:B------:R-:W-:Y:S02]  /*13390*/  FFMA.FTZ R222, R47, c[0x0][0x2d0], -R8.reuse ;  /* 0x0000b4002fde7a23 */ /* 0x100fe40000010808 */
[--C-:B------:R-:W-:Y:S01]  /*133a0*/  FFMA.FTZ R224, R50, c[0x0][0x2d0], -R8.reuse ;  /* 0x0000b40032e07a23 */ /* 0x100fe20000010808 */
[----:B---3--:R-:W-:Y:S01]  /*133b0*/  F2FP.BF16.PACK_AB R149, R11, R10 ;  /* 0x0000000a0b95723e */ /* 0x008fe200000010ff */
        /* <DEDUP_REMOVED lines=8> */
[C---:B------:R-:W-:Y:S01]  /*13440*/  FMUL.FTZ R9, R3.reuse, R137 ;  /* 0x0000008903097220 */ /* 0x040fe20000410000 */
[----:B------:R-:W-:Y:S01]  /*13450*/  MUFU.EX2 R163, R173 ;  /* 0x000000ad00a37308 */ /* 0x000fe20000000800 */
[----:B------:R-:W-:Y:S02]  /*13460*/  FMUL.FTZ R28, R3, R120 ;  /* 0x00000078031c7220 */ /* 0x000fe40000410000 */
[----:B------:R-:W-:Y:S01]  /*13470*/  FMUL.FTZ R10, R2, R138 ;  /* 0x0000008a020a7220 */ /* 0x000fe20000410000 */
[----:B--2---:R-:W-:Y:S01]  /*13480*/  F2FP.BF16.PACK_AB R151, R122, R121 ;  /* 0x000000797a97723e */ /* 0x004fe200000010ff */
[--C-:B------:R-:W-:Y:S02]  /*13490*/  FFMA.FTZ R154, R22, c[0x0][0x2d0], -R8.reuse ;  /* 0x0000b400169a7a23 */ /* 0x100fe40000010808 */
[--C-:B------:R-:W-:Y:S02]  /*134a0*/  FFMA.FTZ R153, R23, c[0x0][0x2d0], -R8.reuse ;  /* 0x0000b40017997a23 */ /* 0x100fe40000010808 */
[--C-:B------:R-:W-:Y:S01]  /*134b0*/  FFMA.FTZ R162, R31, c[0x0][0x2d0], -R8.reuse ;  /* 0x0000b4001fa27a23 */ /* 0x100fe20000010808 */
[----:B------:R-:W-:Y:S01]  /*134c0*/  MUFU.EX2 R251, R154 ;  /* 0x0000009a00fb7308 */ /* 0x000fe20000000800 */
[--C-:B------:R-:W-:Y:S02]  /*134d0*/  FFMA.FTZ R171, R38, c[0x0][0x2d0], -R8.reuse ;  /* 0x0000b40026ab7a23 */ /* 0x100fe40000010808 */
[----:B------:R-:W-:Y:S02]  /*134e0*/  FFMA.FTZ R170, R39, c[0x0][0x2d0], -R8 ;  /* 0x0000b40027aa7a23 */ /* 0x000fe40000010808 */
[----:B------:R-:W-:Y:S02]  /*134f0*/  FMUL.FTZ R8, R3, R136 ;  /* 0x0000008803087220 */ /* 0x000fe40000410000 */
[----:B------:R-:W-:Y:S02]  /*13500*/  FADD.FTZ R120, R11, R5 ;  /* 0x000000050b787221 */ /* 0x000fe40000010000 */
[C---:B------:R-:W-:Y:S01]  /*13510*/  FMUL.FTZ R11, R2.reuse, R139 ;  /* 0x0000008b020b7220 */ /* 0x040fe20000410000 */
[----:B------:R-:W2:Y:S01]  /*13520*/  MUFU.EX2 R5, R161 ;  /* 0x000000a100057308 */ /* 0x000ea20000000800 */
[C---:B------:R-:W-:Y:S02]  /*13530*/  FMUL.FTZ R16, R3.reuse, R132 ;  /* 0x0000008403107220 */ /* 0x040fe40000410000 */
[C---:B------:R-:W-:Y:S02]  /*13540*/  FMUL.FTZ R17, R3.reuse, R133 ;  /* 0x0000008503117220 */ /* 0x040fe40000410000 */
[C---:B------:R-:W-:Y:S01]  /*13550*/  FMUL.FTZ R18, R2.reuse, R134 ;  /* 0x0000008602127220 */ /* 0x040fe20000410000 */
[C---:B-1----:R-:W-:Y:S04]  /*13560*/  HMMA.16816.F32.BF16 R8, R148.reuse, R84, R8 ;  /* 0x000000549408723c */ /* 0x042fe80000041808 */
[----:B------:R-:W-:Y:S01]  /*13570*/  MUFU.EX2 R161, R222 ;  /* 0x000000de00a17308 */ /* 0x000fe20000000800 */
[C---:B------:R-:W-:Y:S02]  /*13580*/  FMUL.FTZ R19, R2.reuse, R135 ;  /* 0x0000008702137220 */ /* 0x040fe40000410000 */
[----:B------:R-:W-:Y:S01]  /*13590*/  LDSM.16.MT88.4 R132, [R201+0x3000] ;  /* 0x00300000c984783b */ /* 0x000fe20000004200 */
[C---:B------:R-:W-:Y:S04]  /*135a0*/  FMUL.FTZ R24, R3.reuse, R124 ;  /* 0x0000007c03187220 */ /* 0x040fe80000410000 */
[C---:B------:R-:W-:Y:S02]  /*135b0*/  HMMA.16816.F32.BF16 R16, R148.reuse, R86, R16 ;  /* 0x000000569410723c */ /* 0x040fe40000041810 */
[----:B------:R-:W-:Y:S01]  /*135c0*/  MUFU.EX2 R250, R156 ;  /* 0x0000009c00fa7308 */ /* 0x000fe20000000800 */
[----:B------:R-:W1:Y:S01]  /*135d0*/  LDSM.16.MT88.4 R84, [R202] ;  /* 0x00000000ca54783b */ /* 0x000e620000004200 */
[C---:B------:R-:W-:Y:S02]  /*135e0*/  FMUL.FTZ R20, R3.reuse, R128 ;  /* 0x0000008003147220 */ /* 0x040fe40000410000 */
[C---:B------:R-:W-:Y:S02]  /*135f0*/  FMUL.FTZ R21, R3.reuse, R129 ;  /* 0x0000008103157220 */ /* 0x040fe40000410000 */
[C---:B------:R-:W-:Y:S04]  /*13600*/  FMUL.FTZ R22, R2.reuse, R130 ;  /* 0x0000008202167220 */ /* 0x040fe80000410000 */
[C---:B------:R-:W-:Y:S01]  /*13610*/  FMUL.FTZ R23, R2.reuse, R131 ;  /* 0x0000008302177220 */ /* 0x040fe20000410000 */
[----:B------:R-:W-:Y:S01]  /*13620*/  MUFU.EX2 R249, R157 ;  /* 0x0000009d00f97308 */ /* 0x000fe20000000800 */
[C---:B------:R-:W-:Y:S02]  /*13630*/  FMUL.FTZ R25, R3.reuse, R125 ;  /* 0x0000007d03197220 */ /* 0x040fe40000410000 */
[C---:B------:R-:W-:Y:S02]  /*13640*/  FMUL.FTZ R26, R2.reuse, R126 ;  /* 0x0000007e021a7220 */ /* 0x040fe40000410000 */
[C---:B------:R-:W-:Y:S02]  /*13650*/  FMUL.FTZ R27, R2.reuse, R127 ;  /* 0x0000007f021b7220 */ /* 0x040fe40000410000 */
[----:B------:R-:W-:Y:S01]  /*13660*/  LDSM.16.MT88.4 R124, [R202+0x3000] ;  /* 0x00300000ca7c783b */ /* 0x000fe20000004200 */
[C---:B------:R-:W-:Y:S02]  /*13670*/  FMUL.FTZ R32, R3.reuse, R116 ;  /* 0x0000007403207220 */ /* 0x040fe40000410000 */
[C---:B------:R-:W-:Y:S01]  /*13680*/  FMUL.FTZ R33, R3.reuse, R117 ;  /* 0x0000007503217220 */ /* 0x040fe20000410000 */
[----:B------:R-:W-:Y:S01]  /*13690*/  MUFU.EX2 R157, R233 ;  /* 0x000000e9009d7308 */ /* 0x000fe20000000800 */
[C---:B------:R-:W-:Y:S02]  /*136a0*/  FMUL.FTZ R34, R2.reuse, R118 ;  /* 0x0000007602227220 */ /* 0x040fe40000410000 */
[C---:B------:R-:W-:Y:S02]  /*136b0*/  FMUL.FTZ R35, R2.reuse, R119 ;  /* 0x0000007702237220 */ /* 0x040fe40000410000 */
[----:B------:R-:W-:Y:S01]  /*136c0*/  LDSM.16.MT88.4 R116, [R204+0x3000] ;  /* 0x00300000cc74783b */ /* 0x000fe20000004200 */
[C---:B------:R-:W-:Y:S02]  /*136d0*/  FMUL.FTZ R42, R2.reuse, R110 ;  /* 0x0000006e022a7220 */ /* 0x040fe40000410000 */
[C---:B------:R-:W-:Y:S02]  /*136e0*/  FMUL.FTZ R43, R2.reuse, R111 ;  /* 0x0000006f022b7220 */ /* 0x040fe40000410000 */
[C---:B------:R-:W-:Y:S01]  /*136f0*/  FMUL.FTZ R46, R2.reuse, R106 ;  /* 0x0000006a022e7220 */ /* 0x040fe20000410000 */
[----:B------:R-:W-:Y:S01]  /*13700*/  MUFU.EX2 R156, R234 ;  /* 0x000000ea009c7308 */ /* 0x000fe20000000800 */
[C---:B------:R-:W-:Y:S02]  /*13710*/  FMUL.FTZ R47, R2.reuse, R107 ;  /* 0x0000006b022f7220 */ /* 0x040fe40000410000 */
[C---:B------:R-:W-:Y:S02]  /*13720*/  FMUL.FTZ R48, R3.reuse, R100 ;  /* 0x0000006403307220 */ /* 0x040fe40000410000 */
[C---:B------:R-:W-:Y:S02]  /*13730*/  FMUL.FTZ R49, R3.reuse, R101 ;  /* 0x0000006503317220 */ /* 0x040fe40000410000 */
[C---:B------:R-:W-:Y:S01]  /*13740*/  FMUL.FTZ R50, R2.reuse, R102 ;  /* 0x0000006602327220 */ /* 0x040fe20000410000 */
[C---:B-1----:R-:W-:Y:S02]  /*13750*/  HMMA.16816.F32.BF16 R20, R148.reuse, R84, R20 ;  /* 0x000000549414723c */ /* 0x042fe40000041814 */
[----:B------:R-:W-:Y:S01]  /*13760*/  MUFU.EX2 R154, R240 ;  /* 0x000000f0009a7308 */ /* 0x000fe20000000800 */
[C---:B------:R-:W-:Y:S02]  /*13770*/  FMUL.FTZ R51, R2.reuse, R103 ;  /* 0x0000006702337220 */ /* 0x040fe40000410000 */
[----:B------:R-:W-:Y:S01]  /*13780*/  LDSM.16.MT88.4 R100, [R202+0x1800] ;  /* 0x00180000ca64783b */ /* 0x000fe20000004200 */
[C---:B------:R-:W-:Y:S02]  /*13790*/  FMUL.FTZ R54, R2.reuse, R98 ;  /* 0x0000006202367220 */ /* 0x040fe40000410000 */
[C---:B------:R-:W-:Y:S04]  /*137a0*/  HMMA.16816.F32.BF16 R24, R148.reuse, R86, R24 ;  /* 0x000000569418723c */ /* 0x040fe80000041818 */
[C---:B------:R-:W-:Y:S01]  /*137b0*/  FMUL.FTZ R31, R2.reuse, R123 ;  /* 0x0000007b021f7220 */ /* 0x040fe20000410000 */
[----:B------:R-:W1:Y:S01]  /*137c0*/  LDSM.16.MT88.4 R84, [R204] ;  /* 0x00000000cc54783b */ /* 0x000e620000004200 */
[C---:B------:R-:W-:Y:S01]  /*137d0*/  FMUL.FTZ R55, R2.reuse, R99 ;  /* 0x0000006302377220 */ /* 0x040fe20000410000 */
[----:B------:R-:W-:Y:S01]  /*137e0*/  MUFU.EX2 R152, R246 ;  /* 0x000000f600987308 */ /* 0x000fe20000000800 */
[C---:B------:R-:W-:Y:S04]  /*137f0*/  FMUL.FTZ R58, R2.reuse, R94 ;  /* 0x0000005e023a7220 */ /* 0x040fe80000410000 */
[C---:B------:R-:W-:Y:S02]  /*13800*/  FMUL.FTZ R59, R2.reuse, R95 ;  /* 0x0000005f023b7220 */ /* 0x040fe40000410000 */
[C---:B------:R-:W-:Y:S02]  /*13810*/  FMUL.FTZ R60, R3.reuse, R88 ;  /* 0x00000058033c7220 */ /* 0x040fe40000410000 */
        /* <DEDUP_REMOVED lines=20> */
[C---:B------:R-:W-:Y:S02]  /*13960*/  FMUL.FTZ R68, R3.reuse, R68 ;  /* 0x0000004403447220 */ /* 0x040fe40000410000 */
[C---:B------:R-:W-:Y:S01]  /*13970*/  FMUL.FTZ R69, R3.reuse, R69 ;  /* 0x0000004503457220 */ /* 0x040fe20000410000 */
[C---:B------:R-:W-:Y:S01]  /*13980*/  HMMA.16816.F32.BF16 R32, R148.reuse, R86, R32 ;  /* 0x000000569420723c */ /* 0x040fe20000041820 */
[----:B------:R-:W1:Y:S03]  /*13990*/  LDSM.16.MT88.4 R84, [R203] ;  /* 0x00000000cb54783b */ /* 0x000e660000004200 */
[----:B------:R-:W-:Y:S01]  /*139a0*/  MUFU.EX2 R93, R159 ;  /* 0x0000009f005d7308 */ /* 0x000fe20000000800 */
[C---:B------:R-:W-:Y:S02]  /*139b0*/  FMUL.FTZ R72, R3.reuse, R72 ;  /* 0x0000004803487220 */ /* 0x040fe40000410000 */
[----:B------:R-:W-:Y:S02]  /*139c0*/  FMUL.FTZ R73, R3, R73 ;  /* 0x0000004903497220 */ /* 0x000fe40000410000 */
[C---:B------:R-:W-:Y:S03]  /*139d0*/  FMUL.FTZ R70, R2.reuse, R70 ;  /* 0x0000004602467220 */ /* 0x040fe60000410000 */
[C---:B------:R-:W-:Y:S02]  /*139e0*/  FMUL.FTZ R71, R2.reuse, R71 ;  /* 0x0000004702477220 */ /* 0x040fe40000410000 */
[----:B------:R-:W-:Y:S01]  /*139f0*/  MUFU.EX2 R97, R167 ;  /* 0x000000a700617308 */ /* 0x000fe20000000800 */
[C---:B------:R-:W-:Y:S02]  /*13a00*/  FMUL.FTZ R74, R2.reuse, R74 ;  /* 0x0000004a024a7220 */ /* 0x040fe40000410000 */
[----:B------:R-:W-:Y:S02]  /*13a10*/  FMUL.FTZ R75, R2, R75 ;  /* 0x0000004b024b7220 */ /* 0x000fe40000410000 */
[----:B--2---:R-:W-:Y:S05]  /*13a20*/  FADD.FTZ R2, R5, R155 ;  /* 0x0000009b05027221 */ /* 0x004fea0000010000 */
[----:B------:R-:W-:Y:S10]  /*13a30*/  MUFU.EX2 R96, R166 ;  /* 0x000000a600607308 */ /* 0x000ff40000000800 */
[----:B------:R-:W-:Y:S01]  /*13a40*/  MUFU.EX2 R105, R175 ;  /* 0x000000af00697308 */ /* 0x000fe20000000800 */
[C---:B-1----:R-:W-:Y:S09]  /*13a50*/  HMMA.16816.F32.BF16 R36, R148.reuse, R84, R36 ;  /* 0x000000549424723c */ /* 0x042ff20000041824 */
[----:B------:R-:W-:Y:S01]  /*13a60*/  MUFU.EX2 R104, R174 ;  /* 0x000000ae00687308 */ /* 0x000fe20000000800 */
[C---:B------:R-:W-:Y:S01]  /*13a70*/  HMMA.16816.F32.BF16 R40, R148.reuse, R86, R40 ;  /* 0x000000569428723c */ /* 0x040fe20000041828 */
[----:B------:R-:W1:Y:S08]  /*13a80*/  LDSM.16.MT88.4 R84, [R201+0x3800] ;  /* 0x00380000c954783b */ /* 0x000e700000004200 */
[----:B------:R-:W-:Y:S10]  /*13a90*/  MUFU.EX2 R167, R165 ;  /* 0x000000a500a77308 */ /* 0x000ff40000000800 */
[----:B------:R-:W-:Y:S10]  /*13aa0*/  MUFU.EX2 R166, R171 ;  /* 0x000000ab00a67308 */ /* 0x000ff40000000800 */
[----:B------:R-:W-:Y:S10]  /*13ab0*/  MUFU.EX2 R165, R170 ;  /* 0x000000aa00a57308 */ /* 0x000ff40000000800 */
[----:B------:R-:W-:Y:S01]  /*13ac0*/  MUFU.EX2 R108, R226 ;  /* 0x000000e2006c7308 */ /* 0x000fe20000000800 */
[C---:B-1----:R-:W-:Y:S09]  /*13ad0*/  HMMA.16816.F32.BF16 R44, R148.reuse, R84, R44 ;  /* 0x00000054942c723c */ /* 0x042ff2000004182c */
[----:B------:R-:W-:Y:S01]  /*13ae0*/  MUFU.EX2 R159, R225 ;  /* 0x000000e1009f7308 */ /* 0x000fe20000000800 */
[C---:B------:R-:W-:Y:S01]  /*13af0*/  HMMA.16816.F32.BF16 R48, R148.reuse, R86, R48 ;  /* 0x000000569430723c */ /* 0x040fe20000041830 */
[----:B------:R-:W1:Y:S08]  /*13b00*/  LDSM.16.MT88.4 R84, [R202+0x3800] ;  /* 0x00380000ca54783b */ /* 0x000e700000004200 */
[----:B------:R-:W2:Y:S10]  /*13b10*/  MUFU.EX2 R3, R160 ;  /* 0x000000a000037308 */ /* 0x000eb40000000800 */
[----:B------:R-:W-:Y:S10]  /*13b20*/  MUFU.EX2 R160, R224 ;  /* 0x000000e000a07308 */ /* 0x000ff40000000800 */
[----:B------:R-:W3:Y:S01]  /*13b30*/  MUFU.EX2 R115, R153 ;  /* 0x0000009900737308 */ /* 0x000ee20000000800 */
        /* <DEDUP_REMOVED lines=8> */
[----:B------:R-:W-:Y:S10]  /*13bc0*/  MUFU.EX2 R114, R244 ;  /* 0x000000f400727308 */ /* 0x000ff40000000800 */
[----:B------:R-:W2:Y:S10]  /*13bd0*/  MUFU.EX2 R113, R243 ;  /* 0x000000f300717308 */ /* 0x000eb40000000800 */
[----:B------:R-:W4:Y:S01]  /*13be0*/  MUFU.EX2 R153, R242 ;  /* 0x000000f200997308 */ /* 0x000f220000000800 */
        /* <DEDUP_REMOVED lines=23> */
[C---:B------:R-:W-:Y:S01]  /*13d60*/  FADD.FTZ R2, R96.reuse, R2 ;  /* 0x0000000260027221 */ /* 0x040fe20000010000 */
[C---:B---3--:R-:W-:Y:S08]  /*13d70*/  HMMA.16816.F32.BF16 R20, R84.reuse, R92, R20 ;  /* 0x0000005c5414723c */ /* 0x048ff00000041814 */
[----:B------:R-:W-:Y:S01]  /*13d80*/  MUFU.EX2 R162, R221 ;  /* 0x000000dd00a27308 */ /* 0x000fe20000000800 */
[C---:B------:R-:W-:Y:S01]  /*13d90*/  HMMA.16816.F32.BF16 R24, R84.reuse, R94, R24 ;  /* 0x0000005e5418723c */ /* 0x040fe20000041818 */
[----:B------:R-:W3:Y:S07]  /*13da0*/  LDSM.16.MT88.4 R92, [R203+0x800] ;  /* 0x00080000cb5c783b */ /* 0x000eee0000004200 */
[C---:B-1----:R-:W-:Y:S08]  /*13db0*/  HMMA.16816.F32.BF16 R28, R84.reuse, R88, R28 ;  /* 0x00000058541c723c */ /* 0x042ff0000004181c */
[C---:B------:R-:W-:Y:S01]  /*13dc0*/  HMMA.16816.F32.BF16 R32, R84.reuse, R90, R32 ;  /* 0x0000005a5420723c */ /* 0x040fe20000041820 */
[----:B------:R-:W1:Y:S07]  /*13dd0*/  LDSM.16.MT88.4 R88, [R201+0x4000] ;  /* 0x00400000c958783b */ /* 0x000e6e0000004200 */
[C---:B---3--:R-:W-:Y:S08]  /*13de0*/  HMMA.16816.F32.BF16 R36, R84.reuse, R92, R36 ;  /* 0x0000005c5424723c */ /* 0x048ff00000041824 */
        /* <DEDUP_REMOVED lines=12> */
[----:B------:R-:W-:Y:S01]  /*13eb0*/  HMMA.16816.F32.BF16 R72, R84, R94, R72 ;  /* 0x0000005e5448723c */ /* 0x000fe20000041848 */
[----:B------:R-:W3:Y:S06]  /*13ec0*/  LDSM.16.MT88.4 R92, [R202+0x1000] ;  /* 0x00100000ca5c783b */ /* 0x000eec0000004200 */
[----:B------:R-:W-:Y:S02]  /*13ed0*/  F2FP.BF16.PACK_AB R86, R96, R97 ;  /* 0x000000616056723e */ /* 0x000fe400000010ff */
[----:B------:R-:W5:Y:S03]  /*13ee0*/  LDSM.16.MT88.4 R96, [R204+0x1000] ;  /* 0x00100000cc60783b */ /* 0x000f660000004200 */
[----:B------:R-:W-:Y:S02]  /*13ef0*/  F2FP.BF16.PACK_AB R84, R3, R5 ;  /* 0x000000050354723e */ /* 0x000fe400000010ff */
[----:B--2---:R-:W-:Y:S01]  /*13f00*/  F2FP.BF16.PACK_AB R85, R169, R248 ;  /* 0x000000f8a955723e */ /* 0x004fe200000010ff */
[----:B------:R-:W2:Y:S01]  /*13f10*/  MUFU.EX2 R5, R211 ;  /* 0x000000d300057308 */ /* 0x000ea20000000800 */
[----:B----4-:R-:W-:Y:S07]  /*13f20*/  F2FP.BF16.PACK_AB R87, R167, R168 ;  /* 0x000000a8a757723e */ /* 0x010fee00000010ff */
[C---:B-1----:R-:W-:Y:S02]  /*13f30*/  HMMA.16816.F32.BF16 R8, R84.reuse, R88, R8 ;  /* 0x000000585408723c */ /* 0x042fe40000041808 */
[----:B------:R-:W1:Y:S06]  /*13f40*/  MUFU.EX2 R3, R210 ;  /* 0x000000d200037308 */ /* 0x000e6c0000000800 */
[C---:B------:R-:W-:Y:S01]  /*13f50*/  HMMA.16816.F32.BF16 R16, R84.reuse, R90, R16 ;  /* 0x0000005a5410723c */ /* 0x040fe20000041810 */
[----:B------:R-:W4:Y:S03]  /*13f60*/  LDSM.16.MT88.4 R88, [R203+0x1000] ;  /* 0x00100000cb58783b */ /* 0x000f260000004200 */
[----:B--2---:R-:W-:Y:S04]  /*13f70*/  FADD.FTZ R2, R5, R2 ;  /* 0x0000000205027221 */ /* 0x004fe80000010000 */
[C---:B---3--:R-:W-:Y:S08]  /*13f80*/  HMMA.16816.F32.BF16 R20, R84.reuse, R92, R20 ;  /* 0x0000005c5414723c */ /* 0x048ff00000041814 */
[C---:B------:R-:W-:Y:S01]  /*13f90*/  HMMA.16816.F32.BF16 R24, R84.reuse, R94, R24 ;  /* 0x0000005e5418723c */ /* 0x040fe20000041818 */
[----:B------:R-:W2:Y:S03]  /*13fa0*/  LDSM.16.MT88.4 R92, [R201+0x4800] ;  /* 0x00480000c95c783b */ /* 0x000ea60000004200 */
[----:B-1----:R-:W-:Y:S04]  /*13fb0*/  FADD.FTZ R2, R3, R2 ;  /* 0x0000000203027221 */ /* 0x002fe80000010000 */
[C---:B-----5:R-:W-:Y:S04]  /*13fc0*/  HMMA.16816.F32.BF16 R28, R84.reuse, R96, R28 ;  /* 0x00000060541c723c */ /* 0x060fe8000004181c */
[----:B------:R-:W-:Y:S04]  /*13fd0*/  FADD.FTZ R2, R105, R2 ;  /* 0x0000000269027221 */ /* 0x000fe80000010000 */
[C---:B------:R-:W-:Y:S01]  /*13fe0*/  HMMA.16816.F32.BF16 R32, R84.reuse, R98, R32 ;  /* 0x000000625420723c */ /* 0x040fe20000041820 */
[----:B------:R-:W1:Y:S03]  /*13ff0*/  LDSM.16.MT88.4 R96, [R202+0x4800] ;  /* 0x00480000ca60783b */ /* 0x000e660000004200 */
[C---:B------:R-:W-:Y:S04]  /*14000*/  FADD.FTZ R2, R104.reuse, R2 ;  /* 0x0000000268027221 */ /* 0x040fe80000010000 */
[C---:B----4-:R-:W-:Y:S08]  /*14010*/  HMMA.16816.F32.BF16 R36, R84.reuse, R88, R36 ;  /* 0x000000585424723c */ /* 0x050ff00000041824 */
        /* <DEDUP_REMOVED lines=19> */
[----:B------:R-:W4:Y:S07]  /*14150*/  LDSM.16.MT88.4 R84, [R204+0x1800] ;  /* 0x00180000cc54783b */ /* 0x000f2e0000004200 */
        /* <DEDUP_REMOVED lines=10> */
[C---:B------:R-:W-:Y:S04]  /*14200*/  FADD.FTZ R2, R108.reuse, R2 ;  /* 0x000000026c027221 */ /* 0x040fe80000010000 */
        /* <DEDUP_REMOVED lines=37> */
[C---:B----4-:R-:W-:Y:S04]  /*14460*/  HMMA.16816.F32.BF16 R28, R84.reuse, R100, R28 ;  /* 0x00000064541c723c */ /* 0x050fe8000004181c */
[----:B------:R-:W-:Y:S04]  /*14470*/  FADD.FTZ R2, R113, R2 ;  /* 0x0000000271027221 */ /* 0x000fe80000010000 */
[C---:B------:R-:W-:Y:S01]  /*14480*/  HMMA.16816.F32.BF16 R32, R84.reuse, R102, R32 ;  /* 0x000000665420723c */ /* 0x040fe20000041820 */
[----:B------:R-:W4:Y:S03]  /*14490*/  LDSM.16.MT88.4 R100, [R203+0x5800] ;  /* 0x00580000cb64783b */ /* 0x000f260000004200 */
[----:B------:R-:W-:Y:S04]  /*144a0*/  FADD.FTZ R2, R112, R2 ;  /* 0x0000000270027221 */ /* 0x000fe80000010000 */
[C---:B------:R-:W-:Y:S07]  /*144b0*/  HMMA.16816.F32.BF16 R36, R84.reuse, R88, R36 ;  /* 0x000000585424723c */ /* 0x040fee0000041824 */
[----:B------:R-:W-:Y:S01]  /*144c0*/  F2FP.BF16.PACK_AB R88, R108, R109 ;  /* 0x0000006d6c58723e */ /* 0x000fe200000010ff */
[C---:B------:R-:W-:Y:S01]  /*144d0*/  HMMA.16816.F32.BF16 R40, R84.reuse, R90, R40 ;  /* 0x0000005a5428723c */ /* 0x040fe20000041828 */
[----:B------:R-:W-:Y:S03]  /*144e0*/  LDSM.16.MT88.4 R108, [R202+0x6000] ;  /* 0x00600000ca6c783b */ /* 0x000fe60000004200 */
[----:B------:R-:W-:Y:S03]  /*144f0*/  F2FP.BF16.PACK_AB R89, R157, R158 ;  /* 0x0000009e9d59723e */ /* 0x000fe600000010ff */
[----:B------:R-:W-:Y:S01]  /*14500*/  F2FP.BF16.PACK_AB R90, R3, R5 ;  /* 0x00000005035a723e */ /* 0x000fe200000010ff */
[C---:B--2---:R-:W-:Y:S01]  /*14510*/  HMMA.16816.F32.BF16 R44, R84.reuse, R92, R44 ;  /* 0x0000005c542c723c */ /* 0x044fe2000004182c */
[----:B------:R-:W2:Y:S03]  /*14520*/  MUFU.EX2 R5, R15 ;  /* 0x0000000f00057308 */ /* 0x000ea60000000800 */
[----:B------:R-:W-:Y:S01]  /*14530*/  F2FP.BF16.PACK_AB R91, R155, R156 ;  /* 0x0000009c9b5b723e */ /* 0x000fe200000010ff */
[----:B------:R-:W-:Y:S03]  /*14540*/  FADD.FTZ R3, R121, R120 ;  /* 0x0000007879037221 */ /* 0x000fe60000010000 */
[C---:B------:R-:W-:Y:S01]  /*14550*/  HMMA.16816.F32.BF16 R48, R84.reuse, R94, R48 ;  /* 0x0000005e5430723c */ /* 0x040fe20000041830 */
[----:B------:R-:W5:Y:S02]  /*14560*/  LDSM.16.MT88.4 R92, [R201+0x2800] ;  /* 0x00280000c95c783b */ /* 0x000f640000004200 */
[----:B------:R-:W4:Y:S05]  /*14570*/  MUFU.EX2 R15, R247 ;  /* 0x000000f7000f7308 */ /* 0x000f2a0000000800 */
[C---:B---3--:R-:W-:Y:S08]  /*14580*/  HMMA.16816.F32.BF16 R52, R84.reuse, R96, R52 ;  /* 0x000000605434723c */ /* 0x048ff00000041834 */
[C---:B------:R-:W-:Y:S01]  /*14590*/  HMMA.16816.F32.BF16 R56, R84.reuse, R98, R56 ;  /* 0x000000625438723c */ /* 0x040fe20000041838 */
[----:B------:R-:W3:Y:S03]  /*145a0*/  LDSM.16.MT88.4 R96, [R202+0x2800] ;  /* 0x00280000ca60783b */ /* 0x000ee60000004200 */
[C---:B--2---:R-:W-:Y:S01]  /*145b0*/  F2FP.BF16.PACK_AB R150, R5.reuse, R112 ;  /* 0x000000700596723e */ /* 0x044fe200000010ff */
[----:B------:R-:W-:Y:S01]  /*145c0*/  FADD.FTZ R224, R5, R2 ;  /* 0x0000000205e07221 */ /* 0x000fe20000010000 */
[----:B------:R-:W-:Y:S01]  /*145d0*/  MOV R5, R4 ;  /* 0x0000000400057202 */ /* 0x000fe20000000f00 */
[----:B------:R-:W-:Y:S01]  /*145e0*/  FADD.FTZ R2, R122, R3 ;  /* 0x000000037a027221 */ /* 0x000fe20000010000 */
[C---:B-1----:R-:W-:Y:S04]  /*145f0*/  HMMA.16816.F32.BF16 R60, R84.reuse, R104, R60 ;  /* 0x00000068543c723c */ /* 0x042fe8000004183c */
[----:B----4-:R-:W-:Y:S01]  /*14600*/  F2FP.BF16.PACK_AB R151, R15, R152 ;  /* 0x000000980f97723e */ /* 0x010fe200000010ff */
[----:B------:R-:W-:Y:S03]  /*14610*/  FADD.FTZ R2, R251, R2 ;  /* 0x00000002fb027221 */ /* 0x000fe60000010000 */
[C---:B------:R-:W-:Y:S01]  /*14620*/  HMMA.16816.F32.BF16 R64, R84.reuse, R106, R64 ;  /* 0x0000006a5440723c */ /* 0x040fe20000041840 */
[----:B------:R-:W1:Y:S03]  /*14630*/  LDSM.16.MT88.4 R104, [R204+0x2800] ;  /* 0x00280000cc68783b */ /* 0x000e660000004200 */
[----:B------:R-:W-:Y:S04]  /*14640*/  FADD.FTZ R2, R115, R2 ;  /* 0x0000000273027221 */ /* 0x000fe80000010000 */
[C---:B------:R-:W-:Y:S04]  /*14650*/  HMMA.16816.F32.BF16 R68, R84.reuse, R100, R68 ;  /* 0x000000645444723c */ /* 0x040fe80000041844 */
[----:B------:R-:W-:Y:S04]  /*14660*/  FADD.FTZ R2, R250, R2 ;  /* 0x00000002fa027221 */ /* 0x000fe80000010000 */
[----:B------:R-:W-:Y:S01]  /*14670*/  HMMA.16816.F32.BF16 R72, R84, R102, R72 ;  /* 0x000000665448723c */ /* 0x000fe20000041848 */
[----:B------:R-:W2:Y:S03]  /*14680*/  LDSM.16.MT88.4 R84, [R203+0x2800] ;  /* 0x00280000cb54783b */ /* 0x000ea60000004200 */
[----:B------:R-:W-:Y:S04]  /*14690*/  FADD.FTZ R2, R249, R2 ;  /* 0x00000002f9027221 */ /* 0x000fe80000010000 */
[C---:B-----5:R-:W-:Y:S01]  /*146a0*/  HMMA.16816.F32.BF16 R8, R88.reuse, R92, R8 ;  /* 0x0000005c5808723c */ /* 0x060fe20000041808 */
        /* <DEDUP_REMOVED lines=63> */
.L_x_443:
        /* <DEDUP_REMOVED lines=8> */
.L_x_541:
[----:B------:R-:W-:Y:S01]  /*14b20*/  FSETP.NE.FTZ.AND P1, PT, R8, RZ, PT ;  /* 0x000000ff0800720b */ /* 0x000fe20003f35000 */
[----:B------:R-:W-:Y:S01]  /*14b30*/  CS2R R2, SRZ ;  /* 0x0000000000027805 */ /* 0x000fe2000001ff00 */
[----:B--23--:R-:W-:Y:S01]  /*14b40*/  FADD.FTZ R4, R9, R4 ;  /* 0x0000000409047221 */ /* 0x00cfe20000010000 */
[----:B------:R-:W-:Y:S02]  /*14b50*/  MOV R27, 0xff800000 ;  /* 0xff800000001b7802 */ /* 0x000fe40000000f00 */
[----:B------:R-:W-:-:S02]  /*14b60*/  MOV R26, 0xff800000 ;  /* 0xff800000001a7802 */ /* 0x000fc40000000f00 */
[----:B------:R-:W-:-:S06]  /*14b70*/  FSETP.NE.FTZ.AND P0, PT, R4, RZ, PT ;  /* 0x000000ff0400720b */ /* 0x000fcc0003f15000 */
[----:B------:R-:W1:Y:S08]  /*14b80*/  @P1 MUFU.RCP R3, R8 ;  /* 0x0000000800031308 */ /* 0x000e700000001000 */
[----:B------:R2:W3:Y:S01]  /*14b90*/  @P1 MUFU.LG2 R10, R8 ;  /* 0x00000008000a1308 */ /* 0x0004e20000000c00 */
[----:B-1----:R-:W-:-:S07]  /*14ba0*/  FMUL.FTZ R52, R3, R136 ;  /* 0x0000008803347220 */ /* 0x002fce0000410000 */
[----:B------:R-:W1:Y:S01]  /*14bb0*/  @P0 MUFU.RCP R2, R4 ;  /* 0x0000000400020308 */ /* 0x000e620000001000 */
[C---:B------:R-:W-:Y:S02]  /*14bc0*/  FMUL.FTZ R53, R3.reuse, R137 ;  /* 0x0000008903357220 */ /* 0x040fe40000410000 */
[C---:B------:R-:W-:Y:S02]  /*14bd0*/  FMUL.FTZ R30, R3.reuse, R132 ;  /* 0x00000084031e7220 */ /* 0x040fe40000410000 */
[C---:B------:R-:W-:Y:S02]  /*14be0*/  FMUL.FTZ R31, R3.reuse, R133 ;  /* 0x00000085031f7220 */ /* 0x040fe40000410000 */
[C---:B------:R-:W-:Y:S01]  /*14bf0*/  FMUL.FTZ R32, R3.reuse, R128 ;  /* 0x0000008003207220 */ /* 0x040fe20000410000 */
[----:B--2---:R-:W-:Y:S01]  /*14c00*/  @P1 MOV R8, 0x3f317218 ;  /* 0x3f31721800081802 */ /* 0x004fe20000000f00 */
        /* <DEDUP_REMOVED lines=28> */
[----:B---3--:R-:W-:Y:S02]  /*14dd0*/  @P1 FMUL.FTZ R10, R10, 0.69314718246459960938 ;  /* 0x3f3172180a0a1820 */ /* 0x008fe40000410000 */
[----:B------:R-:W-:Y:S02]  /*14de0*/  @P1 FMUL.FTZ R8, R8, c[0x0][0x2d0] ;  /* 0x0000b40008081a20 */ /* 0x000fe40000410000 */
[----:B-1----:R-:W-:Y:S02]  /*14df0*/  FMUL.FTZ R92, R2, R138 ;  /* 0x0000008a025c7220 */ /* 0x002fe40000410000 */
[----:B------:R-:W-:Y:S01]  /*14e00*/  @P1 FFMA.FTZ R27, R8, R6, R10 ;  /* 0x00000006081b1223 */ /* 0x000fe2000001000a */
[----:B------:R-:W-:Y:S01]  /*14e10*/  MOV R6, 0x1 ;  /* 0x0000000100067802 */ /* 0x000fe20000000f00 */
[----:B------:R-:W-:-:S02]  /*14e20*/  FMUL.FTZ R93, R2, R139 ;  /* 0x0000008b025d7220 */ /* 0x000fc40000410000 */
[C---:B------:R-:W-:Y:S02]  /*14e30*/  FMUL.FTZ R66, R2.reuse, R134 ;  /* 0x0000008602427220 */ /* 0x040fe40000410000 */
[C---:B------:R-:W-:Y:S02]  /*14e40*/  FMUL.FTZ R67, R2.reuse, R135 ;  /* 0x0000008702437220 */ /* 0x040fe40000410000 */
[C---:B------:R-:W-:Y:S01]  /*14e50*/  FMUL.FTZ R54, R2.reuse, R130 ;  /* 0x0000008202367220 */ /* 0x040fe20000410000 */
[----:B--2---:R-:W-:Y:S01]  /*14e60*/  @P0 MOV R4, 0x3f317218 ;  /* 0x3f31721800040802 */ /* 0x004fe20000000f00 */
[----:B----4-:R-:W-:Y:S02]  /*14e70*/  @P0 FMUL.FTZ R3, R3, 0.69314718246459960938 ;  /* 0x3f31721803030820 */ /* 0x010fe40000410000 */
        /* <DEDUP_REMOVED lines=30> */
.L_x_393:
[----:B------:R2:W5:Y:S04]  /*15060*/  LDL R6, [R1+0x28] ;  /* 0x0000280001067983 */ /* 0x0005680000100800 */
[----:B------:R-:W3:Y:S01]  /*15070*/  S2R R3, SR_TID.X ;  /* 0x0000000000037919 */ /* 0x000ee20000002100 */
[----:B------:R-:W-:Y:S01]  /*15080*/  BSSY B0, `(.L_x_460) ;  /* 0x0000011000007945 */ /* 0x000fe20003800000 */
[----:B---3--:R-:W-:-:S13]  /*15090*/  LOP3.LUT P0, RZ, R3, 0xff, RZ, 0xc0, !PT ;  /* 0x000000ff03ff7812 */ /* 0x008fda000780c0ff */
[----:B------:R-:W-:Y:S05]  /*150a0*/  @P0 BRA `(.L_x_461) ;  /* 0x000000e000000947 */ /* 0x000fea0003800000 */
[----:B-12---:R-:W1:Y:S01]  /*150b0*/  S2R R5, SR_LANEID ;  /* 0x0000000000057919 */ /* 0x006e620000000000 */
[----:B------:R-:W-:Y:S01]  /*150c0*/  VOTEU.ANY UR5, UPT, PT ;  /* 0x0000000000057886 */ /* 0x000fe200038e0100 */
[----:B------:R-:W-:Y:S01]  /*150d0*/  IMAD.MOV.U32 R8, RZ, RZ, c[0x0][0x560] ;  /* 0x00015800ff087624 */ /* 0x000fe200078e00ff */
[----:B------:R-:W1:Y:S01]  /*150e0*/  FLO.U32 R4, UR5 ;  /* 0x0000000500047d00 */ /* 0x000e6200080e0000 */
[----:B------:R-:W-:-:S07]  /*150f0*/  IMAD.MOV.U32 R9, RZ, RZ, c[0x0][0x564] ;  /* 0x00015900ff097624 */ /* 0x000fce00078e00ff */
[----:B------:R-:W2:Y:S01]  /*15100*/  POPC R3, UR5 ;  /* 0x0000000500037d09 */ /* 0x000ea20008000000 */
[----:B-1----:R-:W-:-:S13]  /*15110*/  ISETP.EQ.U32.AND P0, PT, R4, R5, PT ;  /* 0x000000050400720c */ /* 0x002fda0003f02070 */
[----:B--2---:R-:W2:Y:S04]  /*15120*/  @P0 ATOMG.E.ADD.STRONG.GPU PT, R3, [R8.64], R3 ;  /* 0x00000003080309a8 */ /* 0x004ea800081ee1c8 */
[----:B------:R-:W1:Y:S04]  /*15130*/  S2R R5, SR_LTMASK ;  /* 0x0000000000057919 */ /* 0x000e680000003900 */
[----:B--2---:R1:W2:Y:S02]  /*15140*/  SHFL.IDX PT, R4, R3, R4, 0x1f ;  /* 0x00001f0403047589 */ /* 0x0042a400000e0000 */
[----:B-1----:R-:W-:-:S06]  /*15150*/  LOP3.LUT R3, R5, UR5, RZ, 0xc0, !PT ;  /* 0x0000000505037c12 */ /* 0x002fcc000f8ec0ff */
[----:B------:R-:W2:Y:S02]  /*15160*/  POPC R3, R3 ;  /* 0x0000000300037309 */ /* 0x000ea40000000000 */
[----:B--2--5:R-:W-:-:S05]  /*15170*/  IADD3 R6, R4, c[0x0][0xc], R3 ;  /* 0x0000030004067a10 */ /* 0x024fca0007ffe003 */
[----:B------:R1:W-:Y:S02]  /*15180*/  STL [R1+0x28], R6 ;  /* 0x0000280601007387 */ /* 0x0003e40000100800 */
.L_x_461:
[----:B--2---:R-:W-:Y:S05]  /*15190*/  BSYNC B0 ;  /* 0x0000000000007941 */ /* 0x004fea0003800000 */
.L_x_460:
[----:B------:R-:W-:Y:S01]  /*151a0*/  PRMT R2, R2, 0x9910, RZ ;  /* 0x0000991002027816 */ /* 0x000fe200000000ff */
[----:B------:R-:W-:Y:S01]  /*151b0*/  BSSY B1, `(.L_x_462) ;  /* 0x00002bf000017945 */ /* 0x000fe20003800000 */
[----:B-----5:R-:W-:Y:S02]  /*151c0*/  IMAD.MOV.U32 R74, RZ, RZ, R6 ;  /* 0x000000ffff4a7224 */ /* 0x020fe400078e0006 */
[----:B------:R-:W-:-:S13]  /*151d0*/  ISETP.NE.AND P0, PT, R2, RZ, PT ;  /* 0x000000ff0200720c */ /* 0x000fda0003f05270 */
[----:B------:R-:W-:Y:S05]  /*151e0*/  @!P0 BRA `(.L_x_463) ;  /* 0x0000206000008947 */ /* 0x000fea0003800000 */
[----:B-1----:R-:W2:Y:S04]  /*151f0*/  LDL R10, [R1+0x90] ;  /* 0x00009000010a7983 */ /* 0x002ea80000100800 */
[----:B------:R-:W3:Y:S04]  /*15200*/  LDL R18, [R1+0x94] ;  /* 0x0000940001127983 */ /* 0x000ee80000100800 */
[----:B------:R-:W4:Y:S04]  /*15210*/  LDL R6, [R1+0x9c] ;  /* 0x00009c0001067983 */ /* 0x000f280000100800 */
[----:B------:R-:W4:Y:S04]  /*15220*/  LDL R17, [R1+0x98] ;  /* 0x0000980001117983 */ /* 0x000f280000100800 */
[----:B------:R-:W4:Y:S04]  /*15230*/  LDL R9, [R1+0xac] ;  /* 0x0000ac0001097983 */ /* 0x000f280000100800 */
[----:B------:R-:W4:Y:S04]  /*15240*/  LDL R8, [R1+0xa4] ;  /* 0x0000a40001087983 */ /* 0x000f280000100800 */
[----:B------:R-:W4:Y:S04]  /*15250*/  LDL R16, [R1+0xa8] ;  /* 0x0000a80001107983 */ /* 0x000f280000100800 */
[----:B------:R-:W4:Y:S01]  /*15260*/  LDL R11, [R1+0xa0] ;  /* 0x0000a000010b7983 */ /* 0x000f220000100800 */
[----:B------:R-:W-:Y:S01]  /*15270*/  WARPSYNC 0xffffffff ;  /* 0xffffffff00007948 */ /* 0x000fe20003800000 */
[----:B------:R-:W-:-:S02]  /*15280*/  F2FP.BF16.PACK_AB R2, R53, R52 ;  /* 0x000000343502723e */ /* 0x000fc400000010ff */
[----:B------:R-:W-:Y:S01]  /*15290*/  BAR.SYNC.DEFER_BLOCKING 0x1, 0x100 ;  /* 0x0044000000007b1d */ /* 0x000fe20000010000 */
[----:B------:R-:W-:Y:S02]  /*152a0*/  F2FP.BF16.PACK_AB R3, R93, R92 ;  /* 0x0000005c5d03723e */ /* 0x000fe400000010ff */
[----:B------:R-:W-:Y:S02]  /*152b0*/  F2FP.BF16.PACK_AB R4, R31, R30 ;  /* 0x0000001e1f04723e */ /* 0x000fe400000010ff */
[----:B------:R-:W-:Y:S01]  /*152c0*/  F2FP.BF16.PACK_AB R5, R43, R42 ;  /* 0x0000002a2b05723e */ /* 0x000fe200000010ff */
[----:B------:R-:W4:Y:S04]  /*152d0*/  LDL.LU R15, [R1+0x38] ;  /* 0x00003800010f7983 */ /* 0x000f280000300800 */
[----:B--2---:R1:W-:Y:S04]  /*152e0*/  STS [R10+0x80], R2 ;  /* 0x000080020a007388 */ /* 0x0043e80000000800 */
[----:B------:R2:W-:Y:S04]  /*152f0*/  STS [R10+0x480], R3 ;  /* 0x000480030a007388 */ /* 0x0005e80000000800 */
[----:B---3--:R3:W-:Y:S01]  /*15300*/  STS [R18], R4 ;  /* 0x0000000412007388 */ /* 0x0087e20000000800 */
[----:B-1----:R-:W-:-:S02]  /*15310*/  F2FP.BF16.PACK_AB R2, R67, R66 ;  /* 0x000000424302723e */ /* 0x002fc400000010ff */
[----:B--2---:R-:W-:-:S03]  /*15320*/  F2FP.BF16.PACK_AB R3, R33, R32 ;  /* 0x000000202103723e */ /* 0x004fc600000010ff */
[----:B------:R1:W-:Y:S01]  /*15330*/  STS [R18+0x400], R2 ;  /* 0x0004000212007388 */ /* 0x0003e20000000800 */
[----:B---3--:R-:W-:-:S03]  /*15340*/  F2FP.BF16.PACK_AB R4, R55, R54 ;  /* 0x000000363704723e */ /* 0x008fc600000010ff */
[----:B----4-:R2:W-:Y:S04]  /*15350*/  STS [R6+0x80], R3 ;  /* 0x0000800306007388 */ /* 0x0105e80000000800 */
[----:B------:R3:W-:Y:S01]  /*15360*/  STS [R6+0x480], R4 ;  /* 0x0004800406007388 */ /* 0x0007e20000000800 */
[----:B-1----:R-:W-:Y:S02]  /*15370*/  F2FP.BF16.PACK_AB R2, R35, R34 ;  /* 0x000000222302723e */ /* 0x002fe400000010ff */
[----:B--2---:R-:W-:-:S03]  /*15380*/  F2FP.BF16.PACK_AB R3, R101, R100 ;  /* 0x000000646503723e */ /* 0x004fc600000010ff */
[----:B------:R1:W-:Y:S01]  /*15390*/  STS [R17], R2 ;  /* 0x0000000211007388 */ /* 0x0003e20000000800 */
[----:B---3--:R-:W-:-:S03]  /*153a0*/  F2FP.BF16.PACK_AB R4, R37, R36 ;  /* 0x000000242504723e */ /* 0x008fc600000010ff */
[----:B------:R2:W-:Y:S04]  /*153b0*/  STS [R17+0x400], R3 ;  /* 0x0004000311007388 */ /* 0x0005e80000000800 */
[----:B------:R3:W-:Y:S01]  /*153c0*/  STS [R9+0x80], R4 ;  /* 0x0000800409007388 */ /* 0x0007e20000000800 */
        /* <DEDUP_REMOVED lines=8> */
[----:B------:R1:W-:Y:S01]  /*15450*/  STS [R16+0x80], R2 ;  /* 0x0000800210007388 */ /* 0x0003e20000000800 */
        /* <DEDUP_REMOVED lines=24> */
[----:B------:R-:W-:Y:S02]  /*155e0*/  ISETP.NE.U32.AND P0, PT, RZ, c[0x0][0x508], PT ;  /* 0x00014200ff007a0c */ /* 0x000fe40003f05070 */
[----:B-1----:R-:W-:-:S02]  /*155f0*/  F2FP.BF16.PACK_AB R2, R89, R88 ;  /* 0x000000585902723e */ /* 0x002fc400000010ff */
[----:B------:R-:W-:-:S03]  /*15600*/  F2FP.BF16.PACK_AB R3, R87, R86 ;  /* 0x000000565703723e */ /* 0x000fc600000010ff */
[----:B------:R1:W-:Y:S04]  /*15610*/  STS [R9+0x4080], R2 ;  /* 0x0040800209007388 */ /* 0x0003e80000000800 */
[----:B------:R4:W-:Y:S04]  /*15620*/  STS [R9+0x4480], R5 ;  /* 0x0044800509007388 */ /* 0x0009e80000000800 */
[----:B------:R-:W-:Y:S04]  /*15630*/  STS [R8+0x4000], R4 ;  /* 0x0040000408007388 */ /* 0x000fe80000000800 */
[----:B------:R4:W-:Y:S01]  /*15640*/  STS [R8+0x4400], R3 ;  /* 0x0044000308007388 */ /* 0x0009e20000000800 */
[----:B-1----:R-:W-:-:S05]  /*15650*/  F2FP.BF16.PACK_AB R2, R51, R50 ;  /* 0x000000323302723e */ /* 0x002fca00000010ff */
[----:B------:R1:W-:Y:S01]  /*15660*/  STS [R16+0x4080], R2 ;  /* 0x0040800210007388 */ /* 0x0003e20000000800 */
[----:B----4-:R-:W-:Y:S02]  /*15670*/  F2FP.BF16.PACK_AB R5, R65, R64 ;  /* 0x000000404105723e */ /* 0x010fe400000010ff */
[----:B------:R-:W-:-:S05]  /*15680*/  F2FP.BF16.PACK_AB R3, R71, R70 ;  /* 0x000000464703723e */ /* 0x000fca00000010ff */
[----:B------:R4:W-:Y:S01]  /*15690*/  STS [R16+0x4480], R3 ;  /* 0x0044800310007388 */ /* 0x0009e20000000800 */
[----:B------:R-:W-:Y:S02]  /*156a0*/  ISETP.NE.AND.EX P2, PT, RZ, c[0x0][0x50c], PT, P0 ;  /* 0x00014300ff007a0c */ /* 0x000fe40003f45300 */
[----:B-1----:R-:W-:-:S05]  /*156b0*/  F2FP.BF16.PACK_AB R2, R29, R28 ;  /* 0x0000001c1d02723e */ /* 0x002fca00000010ff */
[----:B------:R-:W-:Y:S04]  /*156c0*/  STS [R11+0x4000], R2 ;  /* 0x004000020b007388 */ /* 0x000fe80000000800 */
[----:B------:R1:W-:Y:S04]  /*156d0*/  STS [R11+0x4400], R5 ;  /* 0x004400050b007388 */ /* 0x0003e80000000800 */
[----:B------:R-:W-:Y:S01]  /*156e0*/  BAR.SYNC.DEFER_BLOCKING 0x1, 0x100 ;  /* 0x0044000000007b1d */ /* 0x000fe20000010000 */
[----:B------:R-:W-:-:S04]  /*156f0*/  ISETP.NE.U32.AND P3, PT, RZ, c[0x0][0x500], PT ;  /* 0x00014000ff007a0c */ /* 0x000fc80003f65070 */
[----:B------:R-:W-:Y:S02]  /*15700*/  ISETP.NE.AND.EX P3, PT, RZ, c[0x0][0x504], PT, P3 ;  /* 0x00014100ff007a0c */ /* 0x000fe40003f65330 */
[C---:B------:R-:W-:Y:S02]  /*15710*/  @P2 IADD3 R8, P0, R15.reuse, c[0x0][0x508], RZ ;  /* 0x000142000f082a10 */ /* 0x040fe40007f1e0ff */
[----:B------:R-:W-:Y:S01]  /*15720*/  IADD3 R4, P1, R15, c[0x0][0x500], RZ ;  /* 0x000140000f047a10 */ /* 0x000fe20007f3e0ff */
[----:B------:R-:W-:Y:S02]  /*15730*/  IMAD.MOV.U32 R18, RZ, RZ, c[0x0][0x388] ;  /* 0x0000e200ff127624 */ /* 0x000fe400078e00ff */
[----:B----4-:R-:W-:Y:S01]  /*15740*/  IMAD.MOV.U32 R3, RZ, RZ, RZ ;  /* 0x000000ffff037224 */ /* 0x010fe200078e00ff */
[C---:B--2---:R-:W-:Y:S02]  /*15750*/  @P2 IADD3.X R9, R10.reuse, c[0x0][0x50c], RZ, P0, !PT ;  /* 0x000143000a092a10 */ /* 0x044fe400007fe4ff */
[----:B-1----:R-:W-:-:S03]  /*15760*/  IADD3.X R5, R10, c[0x0][0x504], RZ, P1, !PT ;  /* 0x000141000a057a10 */ /* 0x002fc60000ffe4ff */
[----:B------:R1:W5:Y:S04]  /*15770*/  @P2 LDG.E R18, [R8.64] ;  /* 0x0000000808122981 */ /* 0x000368000c1e1900 */
[----:B------:R1:W5:Y:S01]  /*15780*/  @P3 LDG.E R3, [R4.64] ;  /* 0x0000000804033981 */ /* 0x000362000c1e1900 */
[----:B---3--:R-:W-:-:S04]  /*15790*/  ISETP.NE.AND P0, PT, R6, RZ, PT ;  /* 0x000000ff0600720c */ /* 0x008fc80003f05270 */
[----:B------:R-:W-:Y:S01]  /*157a0*/  SEL R2, R6, c[0x0][0x3d4], P0 ;  /* 0x0000f50006027a07 */ /* 0x000fe20000000000 */
[----:B------:R-:W-:Y:S05]  /*157b0*/  @P2 BRA `(.L_x_464) ;  /* 0x0000004000002947 */ /* 0x000fea0003800000 */
[----:B-1----:R-:W-:Y:S05]  /*157c0*/  @!P3 BRA `(.L_x_464) ;  /* 0x000000300000b947 */ /* 0x002fea0003800000 */
[----:B-----5:R1:W2:Y:S04]  /*157d0*/  LDG.E R18, [R4.64] ;  /* 0x0000000804127981 */ /* 0x0202a8000c1e1900 */
[----:B-1----:R-:W2:Y:S02]  /*157e0*/  LDG.E R4, [R4.64+0x4] ;  /* 0x0000040804047981 */ /* 0x002ea4000c1e1900 */
[----:B--2---:R-:W-:Y:S02]  /*157f0*/  IADD3 R18, -R18, R4, RZ ;  /* 0x0000000412127210 */ /* 0x004fe40007ffe1ff */
.L_x_464:
[----:B-1----:R-:W2:Y:S04]  /*15800*/  LDL.LU R8, [R1+0x40] ;  /* 0x0000400001087983 */ /* 0x002ea80000300800 */
[----:B------:R-:W3:Y:S04]  /*15810*/  LDL R6, [R1+0x108] ;  /* 0x0001080001067983 */ /* 0x000ee80000100800 */
[----:B------:R-:W4:Y:S04]  /*15820*/  LDL.LU R4, [R1+0x44] ;  /* 0x0000440001047983 */ /* 0x000f280000300800 */
[----:B------:R-:W3:Y:S04]  /*15830*/  LDL.LU R5, [R1+0x30] ;  /* 0x0000300001057983 */ /* 0x000ee80000300800 */
[----:B------:R-:W3:Y:S04]  /*15840*/  LDL R75, [R1+0x2c] ;  /* 0x00002c00014b7983 */ /* 0x000ee80000100800 */
[----:B------:R-:W3:Y:S04]  /*15850*/  LDL R19, [R1+0x4c] ;  /* 0x00004c0001137983 */ /* 0x000ee80000100800 */
[----:B------:R-:W3:Y:S01]  /*15860*/  LDL R83, [R1+0x104] ;  /* 0x0001040001537983 */ /* 0x000ee20000100800 */
[----:B------:R-:W-:Y:S01]  /*15870*/  IMAD.MOV.U32 R15, RZ, RZ, 0x368 ;  /* 0x00000368ff0f7424 */ /* 0x000fe200078e00ff */
[----:B------:R-:W-:-:S04]  /*15880*/  ISETP.GT.AND P2, PT, R2, 0x1, PT ;  /* 0x000000010200780c */ /* 0x000fc80003f44270 */
[----:B------:R-:W-:-:S04]  /*15890*/  SEL R15, R15, 0x328, P2 ;  /* 0x000003280f0f7807 */ /* 0x000fc80001000000 */
[----:B------:R-:W1:Y:S08]  /*158a0*/  LDC.64 R10, c[0x0][R15+0x170] ;  /* 0x00005c000f0a7b82 */ /* 0x000e700000000a00 */
[----:B------:R-:W1:Y:S08]  /*158b0*/  LDC.64 R20, c[0x0][R15+0x168] ;  /* 0x00005a000f147b82 */ /* 0x000e700000000a00 */
[----:B------:R1:W1:Y:S08]  /*158c0*/  LDC.64 R24, c[0x0][R15+0x178] ;  /* 0x00005e000f187b82 */ /* 0x0002700000000a00 */
[----:B------:R1:W1:Y:S01]  /*158d0*/  LDC.64 R22, c[0x0][R15+0x160] ;  /* 0x000058000f167b82 */ /* 0x0002620000000a00 */
[----:B------:R-:W-:Y:S01]  /*158e0*/  IMAD.MOV.U32 R2, RZ, RZ, c[0x0][0x4e8] ;  /* 0x00013a00ff027624 */ /* 0x000fe200078e00ff */
[----:B------:R-:W-:-:S04]  /*158f0*/  ISETP.NE.U32.AND P0, PT, RZ, c[0x0][0x500], PT ;  /* 0x00014000ff007a0c */ /* 0x000fc80003f05070 */
[----:B------:R-:W-:Y:S02]  /*15900*/  ISETP.NE.AND P3, PT, R2, 0x1, PT ;  /* 0x000000010200780c */ /* 0x000fe40003f65270 */
[----:B------:R-:W-:Y:S01]  /*15910*/  ISETP.NE.AND.EX P0, PT, RZ, c[0x0][0x504], PT, P0 ;  /* 0x00014100ff007a0c */ /* 0x000fe20003f05300 */
[----:B------:R-:W1:Y:S03]  /*15920*/  S2R R98, SR_TID.X ;  /* 0x0000000000627919 */ /* 0x000e660000002100 */
[----:B--2---:R-:W-:Y:S02]  /*15930*/  SEL R2, R8, RZ, !P0 ;  /* 0x000000ff08027207 */ /* 0x004fe40004000000 */
[----:B----4-:R-:W-:-:S03]  /*15940*/  SEL R8, R4, RZ, !P0 ;  /* 0x000000ff04087207 */ /* 0x010fc60004000000 */
[----:B-1----:R-:W-:Y:S01]  /*15950*/  IMAD R4, R11, R2, RZ ;  /* 0x000000020b047224 */ /* 0x002fe200078e02ff */
[----:B---3--:R-:W-:Y:S01]  /*15960*/  LOP3.LUT R5, R5, 0xffff, RZ, 0xc0, !PT ;  /* 0x0000ffff05057812 */ /* 0x008fe200078ec0ff */
[----:B------:R-:W-:Y:S02]  /*15970*/  IMAD R6, R75, 0x80, R6 ;  /* 0x000000804b067824 */ /* 0x000fe400078e0206 */
[----:B------:R-:W-:Y:S02]  /*15980*/  IMAD R17, R10, R8, R4 ;  /* 0x000000080a117224 */ /* 0x000fe400078e0204 */
[----:B------:R-:W-:-:S04]  /*15990*/  @P3 IMAD.HI.U32 R16, R6, c[0x0][0x4ec], RZ ;  /* 0x00013b0006103a27 */ /* 0x000fc800078e00ff */
[----:B------:R-:W-:-:S04]  /*159a0*/  IMAD.WIDE.U32 R8, R10, R2, RZ ;  /* 0x000000020a087225 */ /* 0x000fc800078e00ff */
[----:B------:R-:W-:-:S04]  /*159b0*/  IMAD.WIDE.U32 R10, R20, R5, RZ ;  /* 0x00000005140a7225 */ /* 0x000fc800078e00ff */
[----:B------:R-:W-:Y:S01]  /*159c0*/  IMAD.MOV.U32 R4, RZ, RZ, R6 ;  /* 0x000000ffff047224 */ /* 0x000fe200078e0006 */
[----:B------:R-:W-:Y:S01]  /*159d0*/  @P3 SHF.R.U32.HI R4, RZ, c[0x0][0x4f0], R16 ;  /* 0x00013c00ff043a19 */ /* 0x000fe20000011610 */
[----:B------:R-:W-:Y:S01]  /*159e0*/  IMAD R15, R21, R5, RZ ;  /* 0x00000005150f7224 */ /* 0x000fe200078e02ff */
[----:B------:R-:W-:Y:S01]  /*159f0*/  SEL R16, R19, RZ, P2 ;  /* 0x000000ff13107207 */ /* 0x000fe20001000000 */
[----:B------:R-:W-:Y:S01]  /*15a00*/  IMAD.IADD R19, R9, 0x1, R17 ;  /* 0x0000000109137824 */ /* 0x000fe200078e0211 */
[----:B-----5:R-:W-:Y:S01]  /*15a10*/  IADD3 R20, P1, P0, R8, R10, R3 ;  /* 0x0000000a08147210 */ /* 0x020fe2000783e003 */
[----:B------:R-:W-:Y:S01]  /*15a20*/  IMAD.IADD R8, R11, 0x1, R15 ;  /* 0x000000010b087824 */ /* 0x000fe200078e020f */
[----:B------:R-:W-:Y:S01]  /*15a30*/  SHF.R.S32.HI R15, RZ, 0x1f, R3 ;  /* 0x0000001fff0f7819 */ /* 0x000fe20000011403 */
[----:B------:R-:W-:Y:S02]  /*15a40*/  IMAD R17, R25, R16, RZ ;  /* 0x0000001019117224 */ /* 0x000fe400078e02ff */
[----:B------:R-:W-:-:S02]  /*15a50*/  IMAD.MOV R9, RZ, RZ, -R4 ;  /* 0x000000ffff097224 */ /* 0x000fc400078e0a04 */
        /* <DEDUP_REMOVED lines=14> */
[----:B------:R-:W-:Y:S01]  /*15b40*/  SHF.R.S32.HI R21, RZ, 0x1f, R98 ;  /* 0x0000001fff157819 */ /* 0x000fe20000011462 */
[----:B------:R-:W-:Y:S01]  /*15b50*/  IMAD.IADD R4, R9, 0x1, R4 ;  /* 0x0000000109047824 */ /* 0x000fe200078e0204 */
[C---:B------:R-:W-:Y:S02]  /*15b60*/  LEA R10, P0, R8.reuse, R10, 0x2 ;  /* 0x0000000a080a7211 */ /* 0x040fe400078010ff */
[----:B------:R-:W-:Y:S02]  /*15b70*/  SEL R11, R11, c[0x0][0x454], P2 ;  /* 0x000115000b0b7a07 */ /* 0x000fe40001000000 */
[----:B------:R-:W-:Y:S02]  /*15b80*/  LEA.HI R21, R21, R98, RZ, 0x5 ;  /* 0x0000006215157211 */ /* 0x000fe400078f28ff */
[----:B------:R-:W-:Y:S02]  /*15b90*/  LEA.HI.X R8, R8, R11, R4, 0x2, P0 ;  /* 0x0000000b08087211 */ /* 0x000fe400000f1404 */
[----:B------:R-:W-:Y:S01]  /*15ba0*/  LOP3.LUT R21, R21, 0xffffffe0, RZ, 0xc0, !PT ;  /* 0xffffffe015157812 */ /* 0x000fe200078ec0ff */
[----:B------:R-:W-:Y:S04]  /*15bb0*/  SHFL.IDX PT, R16, R10, RZ, 0x1c1f ;  /* 0x001c1fff0a107589 */ /* 0x000fe800000e0000 */
[----:B------:R-:W1:Y:S01]  /*15bc0*/  SHFL.IDX PT, R17, R8, RZ, 0x1c1f ;  /* 0x001c1fff08117589 */ /* 0x000e6200000e0000 */
[----:B------:R-:W-:-:S03]  /*15bd0*/  IMAD.IADD R21, R98, 0x1, -R21 ;  /* 0x0000000162157824 */ /* 0x000fc600078e0a15 */
[----:B------:R-:W-:Y:S01]  /*15be0*/  SHFL.IDX PT, R10, R10, 0x1, 0x1c1f ;  /* 0x003c1f000a0a7f89 */ /* 0x000fe200000e0000 */
[----:B------:R-:W-:-:S03]  /*15bf0*/  IMAD R4, R18, c[0x0][0x4e8], RZ ;  /* 0x00013a0012047a24 */ /* 0x000fc600078e02ff */
[----:B------:R2:W3:Y:S01]  /*15c00*/  SHFL.IDX PT, R11, R8, 0x1, 0x1c1f ;  /* 0x003c1f00080b7f89 */ /* 0x0004e200000e0000 */
[----:B------:R-:W-:Y:S01]  /*15c10*/  LOP3.LUT P0, RZ, R21, 0x3, RZ, 0xc0, !PT ;  /* 0x0000000315ff7812 */ /* 0x000fe2000780c0ff */
[----:B--2---:R-:W-:-:S05]  /*15c20*/  IMAD R8, R75, 0x80, R83 ;  /* 0x000000804b087824 */ /* 0x004fca00078e0253 */
[C---:B------:R-:W-:Y:S02]  /*15c30*/  IADD3 R9, R8.reuse, 0x8, RZ ;  /* 0x0000000808097810 */ /* 0x040fe40007ffe0ff */
[-C--:B------:R-:W-:Y:S02]  /*15c40*/  ISETP.GE.OR P1, PT, R8, R4.reuse, P0 ;  /* 0x000000040800720c */ /* 0x080fe40000726670 */
[----:B------:R-:W-:-:S11]  /*15c50*/  ISETP.GE.OR P0, PT, R9, R4, P0 ;  /* 0x000000040900720c */ /* 0x000fd60000706670 */
[----:B-1----:R1:W-:Y:S01]  /*15c60*/  @!P1 ST.E [R16.64], R27 ;  /* 0x0000001b10009985 */ /* 0x0023e2000c101908 */
[----:B------:R-:W-:-:S03]  /*15c70*/  ISETP.GE.AND P1, PT, R9, R4, PT ;  /* 0x000000040900720c */ /* 0x000fc60003f26270 */
[----:B---3--:R1:W-:Y:S01]  /*15c80*/  @!P0 ST.E [R10.64], R26 ;  /* 0x0000001a0a008985 */ /* 0x0083e2000c101908 */
[----:B------:R-:W-:Y:S02]  /*15c90*/  ISETP.GE.AND P0, PT, R8, R4, PT ;  /* 0x000000040800720c */ /* 0x000fe40003f06270 */
[----:B------:R-:W-:Y:S01]  /*15ca0*/  P2R R18, PR, RZ, 0x2 ;  /* 0x00000002ff127803 */ /* 0x000fe20000000000 */
[----:B------:R-:W-:Y:S05]  /*15cb0*/  @P2 BRA `(.L_x_465) ;  /* 0x0000067000002947 */ /* 0x000fea0003800000 */
[----:B------:R-:W-:Y:S01]  /*15cc0*/  IMAD R15, R15, c[0x0][0x3a0], RZ ;  /* 0x0000e8000f0f7a24 */ /* 0x000fe200078e02ff */
[----:B------:R-:W-:Y:S01]  /*15cd0*/  LEA R6, R75, R0, 0x7 ;  /* 0x000000004b067211 */ /* 0x000fe200078e38ff */
[C---:B------:R-:W-:Y:S01]  /*15ce0*/  IMAD.WIDE.U32 R8, R3.reuse, c[0x0][0x3a0], RZ ;  /* 0x0000e80003087a25 */ /* 0x040fe200078e00ff */
[----:B-1----:R-:W-:Y:S01]  /*15cf0*/  SHF.R.S32.HI R10, RZ, 0x1f, R2 ;  /* 0x0000001fff0a7819 */ /* 0x002fe20000011402 */
[----:B------:R1:W2:Y:S02]  /*15d00*/  LDS.128 R20, [R213+0x80] ;  /* 0x00008000d5147984 */ /* 0x0002a40000000c00 */
[----:B------:R-:W-:-:S02]  /*15d10*/  IMAD R3, R3, c[0x0][0x3a4], R15 ;  /* 0x0000e90003037a24 */ /* 0x000fc400078e020f */
[----:B------:R-:W-:Y:S01]  /*15d20*/  @P3 IMAD.HI.U32 R11, R6, c[0x0][0x4ec], RZ ;  /* 0x00013b00060b3a27 */ /* 0x000fe200078e00ff */
[----:B------:R1:W3:Y:S02]  /*15d30*/  LDS.128 R28, [R213+0x1080] ;  /* 0x00108000d51c7984 */ /* 0x0002e40000000c00 */
[----:B------:R-:W-:Y:S01]  /*15d40*/  IADD3 R9, R9, R3, RZ ;  /* 0x0000000309097210 */ /* 0x000fe20007ffe0ff */
[----:B------:R-:W-:Y:S01]  /*15d50*/  IMAD R10, R10, c[0x0][0x3f0], RZ ;  /* 0x0000fc000a0a7a24 */ /* 0x000fe200078e02ff */
[----:B------:R1:W4:Y:S01]  /*15d60*/  LDS.128 R36, [R213+0x2080] ;  /* 0x00208000d5247984 */ /* 0x0003220000000c00 */
[----:B------:R-:W-:Y:S02]  /*15d70*/  MOV R3, R6 ;  /* 0x0000000600037202 */ /* 0x000fe40000000f00 */
[----:B------:R-:W-:Y:S01]  /*15d80*/  IMAD.WIDE.U32 R8, R5, c[0x0][0x3e8], R8 ;  /* 0x0000fa0005087a25 */ /* 0x000fe200078e0008 */
[----:B------:R1:W1:Y:S01]  /*15d90*/  LDS.128 R44, [R213+0x3080] ;  /* 0x00308000d52c7984 */ /* 0x0002620000000c00 */
[----:B------:R-:W-:-:S02]  /*15da0*/  @P3 SHF.R.U32.HI R3, RZ, c[0x0][0x4f0], R11 ;  /* 0x00013c00ff033a19 */ /* 0x000fc4000001160b */
[----:B------:R-:W-:Y:S01]  /*15db0*/  IMAD R9, R5, c[0x0][0x3ec], R9 ;  /* 0x0000fb0005097a24 */ /* 0x000fe200078e0209 */
[----:B------:R1:W1:Y:S01]  /*15dc0*/  LDS.128 R16, [R213+0x4080] ;  /* 0x00408000d5107984 */ /* 0x0002620000000c00 */
[C---:B------:R-:W-:Y:S01]  /*15dd0*/  IMAD R10, R2.reuse, c[0x0][0x3f4], R10 ;  /* 0x0000fd00020a7a24 */ /* 0x040fe200078e020a */
[----:B------:R-:W-:Y:S01]  /*15de0*/  SHF.R.S32.HI R5, RZ, 0x1f, R3 ;  /* 0x0000001fff057819 */ /* 0x000fe20000011403 */
[----:B------:R-:W-:Y:S01]  /*15df0*/  IMAD.WIDE.U32 R8, R2, c[0x0][0x3f0], R8 ;  /* 0x0000fc0002087a25 */ /* 0x000fe200078e0008 */
[----:B------:R1:W1:Y:S01]  /*15e00*/  LDS.128 R24, [R213+0x5080] ;  /* 0x00508000d5187984 */ /* 0x0002620000000c00 */
[----:B------:R-:W-:-:S03]  /*15e10*/  IADD3 R2, -R3, RZ, RZ ;  /* 0x000000ff03027210 */ /* 0x000fc60007ffe1ff */
[----:B------:R1:W1:Y:S01]  /*15e20*/  LDS.128 R32, [R213+0x6080] ;  /* 0x00608000d5207984 */ /* 0x0002620000000c00 */
[----:B------:R-:W-:Y:S01]  /*15e30*/  IADD3 R9, R9, R10, RZ ;  /* 0x0000000a09097210 */ /* 0x000fe20007ffe0ff */
[----:B------:R-:W-:Y:S02]  /*15e40*/  IMAD R10, R5, c[0x0][0x3e0], RZ ;  /* 0x0000f800050a7a24 */ /* 0x000fe400078e02ff */
[----:B------:R1:W1:Y:S01]  /*15e50*/  LDS.128 R40, [R213+0x7080] ;  /* 0x00708000d5287984 */ /* 0x0002620000000c00 */
        /* <DEDUP_REMOVED lines=9> */
[----:B------:R-:W-:Y:S02]  /*15ef0*/  IADD3 R3, R3, R5, RZ ;  /* 0x0000000503037210 */ /* 0x000fe40007ffe0ff */
[----:B------:R-:W-:Y:S02]  /*15f00*/  LEA R5, R75, R81, 0x7 ;  /* 0x000000514b057211 */ /* 0x000fe400078e38ff */
[----:B------:R-:W-:Y:S01]  /*15f10*/  LEA.HI.X R6, R2, c[0x0][0x384], R3, 0x1, P0 ;  /* 0x0000e10002067a11 */ /* 0x000fe200000f0c03 */
[----:B------:R-:W-:Y:S05]  /*15f20*/  BRA.DIV ~URZ, `(.L_x_466) ;  /* 0x00003b327f007947 */ /* 0x000fea000b800000 */
[----:B--234-:R2:W3:Y:S02]  /*15f30*/  SHFL.IDX PT, R11, R6, RZ, 0x181f ;  /* 0x00181fff060b7589 */ /* 0x01c4e400000e0000 */
.L_x_542:
[----:B------:R-:W-:Y:S05]  /*15f40*/  BRA.DIV ~URZ, `(.L_x_467) ;  /* 0x00003b827f007947 */ /* 0x000fea000b800000 */
[----:B------:R4:W2:Y:S02]  /*15f50*/  SHFL.IDX PT, R2, R10, RZ, 0x181f ;  /* 0x00181fff0a027589 */ /* 0x0008a400000e0000 */
.L_x_543:
[----:B------:R-:W-:Y:S01]  /*15f60*/  ISETP.GE.AND P0, PT, R5, R4, PT ;  /* 0x000000040500720c */ /* 0x000fe20003f06270 */
[----:B------:R-:W-:-:S12]  /*15f70*/  BSSY B0, `(.L_x_468) ;  /* 0x000000a000007945 */ /* 0x000fd80003800000 */
[----:B------:R-:W-:Y:S05]  /*15f80*/  @P0 BRA `(.L_x_469) ;  /* 0x0000008000000947 */ /* 0x000fea0003800000 */
[----:B------:R-:W-:Y:S02]  /*15f90*/  ISETP.GE.AND P1, PT, R76, c[0x0][0x3c8], PT ;  /* 0x0000f2004c007a0c */ /* 0x000fe40003f26270 */
[----:B------:R-:W-:-:S11]  /*15fa0*/  ISETP.GE.AND P0, PT, R212, c[0x0][0x3c8], PT ;  /* 0x0000f200d4007a0c */ /* 0x000fd60003f06270 */
[-C--:B--2---:R-:W-:Y:S02]  /*15fb0*/  @!P1 LEA R8, P3, R76, R2.reuse, 0x1 ;  /* 0x000000024c089211 */ /* 0x084fe400078608ff */
[----:B------:R-:W-:Y:S02]  /*15fc0*/  @!P0 LEA R2, P2, R212, R2, 0x1 ;  /* 0x00000002d4028211 */ /* 0x000fe400078408ff */
[-C--:B---3--:R-:W-:Y:S02]  /*15fd0*/  @!P1 LEA.HI.X R9, R76, R11.reuse, R77, 0x1, P3 ;  /* 0x0000000b4c099211 */ /* 0x088fe400018f0c4d */
[----:B------:R-:W-:-:S03]  /*15fe0*/  @!P0 LEA.HI.X R3, R212, R11, R231, 0x1, P2 ;  /* 0x0000000bd4038211 */ /* 0x000fc600010f0ce7 */
[----:B------:R2:W-:Y:S04]  /*15ff0*/  @!P1 ST.E.128 [R8.64], R20 ;  /* 0x0000001408009985 */ /* 0x0005e8000c101d08 */
[----:B-1----:R2:W-:Y:S02]  /*16000*/  @!P0 ST.E.128 [R2.64], R16 ;  /* 0x0000001002008985 */ /* 0x0025e4000c101d08 */
.L_x_469:
[----:B------:R-:W-:Y:S05]  /*16010*/  BSYNC B0 ;  /* 0x0000000000007941 */ /* 0x000fea0003800000 */
.L_x_468:
[----:B------:R-:W-:Y:S05]  /*16020*/  BRA.DIV ~URZ, `(.L_x_470) ;  /* 0x00003b127f007947 */ /* 0x000fea000b800000 */
[----:B---3--:R3:W4:Y:S04]  /*16030*/  SHFL.IDX PT, R11, R6, 0x1, 0x181f ;  /* 0x00381f00060b7f89 */ /* 0x00872800000e0000 */
[----:B--2---:R3:W2:Y:S02]  /*16040*/  SHFL.IDX PT, R2, R10, 0x1, 0x181f ;  /* 0x00381f000a027f89 */ /* 0x0046a400000e0000 */
.L_x_544:
[----:B------:R-:W-:Y:S01]  /*16050*/  IADD3 R3, R5, 0x20, RZ ;  /* 0x0000002005037810 */ /* 0x000fe20007ffe0ff */
[----:B------:R-:W-:Y:S03]  /*16060*/  BSSY B0, `(.L_x_471) ;  /* 0x000000b000007945 */ /* 0x000fe60003800000 */
[----:B------:R-:W-:-:S13]  /*16070*/  ISETP.GE.AND P0, PT, R3, R4, PT ;  /* 0x000000040300720c */ /* 0x000fda0003f06270 */
[----:B------:R-:W-:Y:S05]  /*16080*/  @P0 BRA `(.L_x_472) ;  /* 0x0000008000000947 */ /* 0x000fea0003800000 */
[----:B------:R-:W-:Y:S02]  /*16090*/  ISETP.GE.AND P1, PT, R76, c[0x0][0x3c8], PT ;  /* 0x0000f2004c007a0c */ /* 0x000fe40003f26270 */
[----:B------:R-:W-:-:S11]  /*160a0*/  ISETP.GE.AND P0, PT, R212, c[0x0][0x3c8], PT ;  /* 0x0000f200d4007a0c */ /* 0x000fd60003f06270 */
[-C--:B--2---:R-:W-:Y:S02]  /*160b0*/  @!P1 LEA R8, P3, R76, R2.reuse, 0x1 ;  /* 0x000000024c089211 */ /* 0x084fe400078608ff */
[----:B------:R-:W-:Y:S02]  /*160c0*/  @!P0 LEA R2, P2, R212, R2, 0x1 ;  /* 0x00000002d4028211 */ /* 0x000fe400078408ff */
[-C--:B----4-:R-:W-:Y:S02]  /*160d0*/  @!P1 LEA.HI.X R9, R76, R11.reuse, R77, 0x1, P3 ;  /* 0x0000000b4c099211 */ /* 0x090fe400018f0c4d */
[----:B------:R-:W-:-:S03]  /*160e0*/  @!P0 LEA.HI.X R3, R212, R11, R231, 0x1, P2 ;  /* 0x0000000bd4038211 */ /* 0x000fc600010f0ce7 */
[----:B------:R2:W-:Y:S04]  /*160f0*/  @!P1 ST.E.128 [R8.64], R28 ;  /* 0x0000001c08009985 */ /* 0x0005e8000c101d08 */
[----:B-1----:R2:W-:Y:S02]  /*16100*/  @!P0 ST.E.128 [R2.64], R24 ;  /* 0x0000001802008985 */ /* 0x0025e4000c101d08 */
.L_x_472:
[----:B------:R-:W-:Y:S05]  /*16110*/  BSYNC B0 ;  /* 0x0000000000007941 */ /* 0x000fea0003800000 */
.L_x_471:
[----:B------:R-:W-:Y:S05]  /*16120*/  BRA.DIV ~URZ, `(.L_x_473) ;  /* 0x00003ae27f007947 */ /* 0x000fea000b800000 */
[----:B----4-:R4:W3:Y:S02]  /*16130*/  SHFL.IDX PT, R11, R6, 0x2, 0x181f ;  /* 0x00581f00060b7f89 */ /* 0x0108e400000e0000 */
.L_x_545:
[----:B------:R-:W-:Y:S05]  /*16140*/  BRA.DIV ~URZ, `(.L_x_474) ;  /* 0x00003b327f007947 */ /* 0x000fea000b800000 */
[----:B--2---:R2:W4:Y:S02]  /*16150*/  SHFL.IDX PT, R2, R10, 0x2, 0x181f ;  /* 0x00581f000a027f89 */ /* 0x00452400000e0000 */
.L_x_546:
[----:B------:R-:W-:Y:S01]  /*16160*/  IADD3 R3, R5, 0x40, RZ ;  /* 0x0000004005037810 */ /* 0x000fe20007ffe0ff */
[----:B------:R-:W-:Y:S03]  /*16170*/  BSSY B0, `(.L_x_475) ;  /* 0x000000b000007945 */ /* 0x000fe60003800000 */
[----:B------:R-:W-:-:S13]  /*16180*/  ISETP.GE.AND P0, PT, R3, R4, PT ;  /* 0x000000040300720c */ /* 0x000fda0003f06270 */
[----:B------:R-:W-:Y:S05]  /*16190*/  @P0 BRA `(.L_x_476) ;  /* 0x0000008000000947 */ /* 0x000fea0003800000 */
[----:B------:R-:W-:Y:S02]  /*161a0*/  ISETP.GE.AND P1, PT, R76, c[0x0][0x3c8], PT ;  /* 0x0000f2004c007a0c */ /* 0x000fe40003f26270 */
[----:B------:R-:W-:-:S11]  /*161b0*/  ISETP.GE.AND P0, PT, R212, c[0x0][0x3c8], PT ;  /* 0x0000f200d4007a0c */ /* 0x000fd60003f06270 */
[-C--:B----4-:R-:W-:Y:S02]  /*161c0*/  @!P1 LEA R8, P3, R76, R2.reuse, 0x1 ;  /* 0x000000024c089211 */ /* 0x090fe400078608ff */
[----:B------:R-:W-:Y:S02]  /*161d0*/  @!P0 LEA R2, P2, R212, R2, 0x1 ;  /* 0x00000002d4028211 */ /* 0x000fe400078408ff */
[-C--:B---3--:R-:W-:Y:S02]  /*161e0*/  @!P1 LEA.HI.X R9, R76, R11.reuse, R77, 0x1, P3 ;  /* 0x0000000b4c099211 */ /* 0x088fe400018f0c4d */
[----:B------:R-:W-:-:S03]  /*161f0*/  @!P0 LEA.HI.X R3, R212, R11, R231, 0x1, P2 ;  /* 0x0000000bd4038211 */ /* 0x000fc600010f0ce7 */
[----:B------:R3:W-:Y:S04]  /*16200*/  @!P1 ST.E.128 [R8.64], R36 ;  /* 0x0000002408009985 */ /* 0x0007e8000c101d08 */
[----:B-1----:R3:W-:Y:S02]  /*16210*/  @!P0 ST.E.128 [R2.64], R32 ;  /* 0x0000002002008985 */ /* 0x0027e4000c101d08 */
.L_x_476:
[----:B------:R-:W-:Y:S05]  /*16220*/  BSYNC B0 ;  /* 0x0000000000007941 */ /* 0x000fea0003800000 */
.L_x_475:
[----:B------:R-:W-:Y:S05]  /*16230*/  BRA.DIV ~URZ, `(.L_x_477) ;  /* 0x00003ab27f007947 */ /* 0x000fea000b800000 */
[----:B---3--:R3:W2:Y:S04]  /*16240*/  SHFL.IDX PT, R8, R6, 0x3, 0x181f ;  /* 0x00781f0006087f89 */ /* 0x0086a800000e0000 */
[----:B----4-:R3:W4:Y:S02]  /*16250*/  SHFL.IDX PT, R6, R10, 0x3, 0x181f ;  /* 0x00781f000a067f89 */ /* 0x01072400000e0000 */
.L_x_547:
[----:B------:R-:W-:-:S04]  /*16260*/  IADD3 R2, R5, 0x60, RZ ;  /* 0x0000006005027810 */ /* 0x000fc80007ffe0ff */
[----:B------:R-:W-:-:S13]  /*16270*/  ISETP.GE.AND P0, PT, R2, R4, PT ;  /* 0x000000040200720c */ /* 0x000fda0003f06270 */
[----:B------:R-:W-:Y:S05]  /*16280*/  @P0 BRA `(.L_x_478) ;  /* 0x00001b1000000947 */ /* 0x000fea0003800000 */
[----:B------:R-:W-:-:S13]  /*16290*/  ISETP.GE.AND P0, PT, R76, c[0x0][0x3c8], PT ;  /* 0x0000f2004c007a0c */ /* 0x000fda0003f06270 */
[----:B----4-:R-:W-:-:S04]  /*162a0*/  @!P0 LEA R2, P1, R76, R6, 0x1 ;  /* 0x000000064c028211 */ /* 0x010fc800078208ff */
[----:B--2---:R-:W-:-:S05]  /*162b0*/  @!P0 LEA.HI.X R3, R76, R8, R77, 0x1, P1 ;  /* 0x000000084c038211 */ /* 0x004fca00008f0c4d */
[----:B-1----:R1:W-:Y:S01]  /*162c0*/  @!P0 ST.E.128 [R2.64], R44 ;  /* 0x0000002c02008985 */ /* 0x0023e2000c101d08 */
[----:B------:R-:W-:-:S13]  /*162d0*/  ISETP.GE.AND P0, PT, R212, c[0x0][0x3c8], PT ;  /* 0x0000f200d4007a0c */ /* 0x000fda0003f06270 */
[----:B------:R-:W-:Y:S05]  /*162e0*/  @P0 BRA `(.L_x_478) ;  /* 0x00001ab000000947 */ /* 0x000fea0003800000 */
[----:B-1----:R-:W-:-:S04]  /*162f0*/  LEA R2, P0, R212, R6, 0x1 ;  /* 0x00000006d4027211 */ /* 0x002fc800078008ff */
[----:B------:R-:W-:-:S05]  /*16300*/  LEA.HI.X R3, R212, R8, R231, 0x1, P0 ;  /* 0x00000008d4037211 */ /* 0x000fca00000f0ce7 */
[----:B------:R1:W-:Y:S01]  /*16310*/  ST.E.128 [R2.64], R40 ;  /* 0x0000002802007985 */ /* 0x0003e2000c101d08 */
[----:B------:R-:W-:Y:S05]  /*16320*/  BRA `(.L_x_478) ;  /* 0x00001a7000007947 */ /* 0x000fea0003800000 */
.L_x_465:
[----:B-1----:R-:W2:Y:S01]  /*16330*/  LDL.LU R10, [R1+0x4c] ;  /* 0x00004c00010a7983 */ /* 0x002ea20000300800 */
[----:B------:R-:W-:Y:S02]  /*16340*/  IMAD R15, R15, c[0x0][0x408], RZ ;  /* 0x000102000f0f7a24 */ /* 0x000fe400078e02ff */
[----:B------:R-:W-:-:S04]  /*16350*/  IMAD.WIDE.U32 R8, R3, c[0x0][0x408], RZ ;  /* 0x0001020003087a25 */ /* 0x000fc800078e00ff */
[----:B------:R-:W-:-:S05]  /*16360*/  IMAD R3, R3, c[0x0][0x40c], R15 ;  /* 0x0001030003037a24 */ /* 0x000fca00078e020f */
[----:B------:R-:W-:Y:S02]  /*16370*/  IADD3 R9, R9, R3, RZ ;  /* 0x0000000309097210 */ /* 0x000fe40007ffe0ff */
[----:B------:R-:W-:-:S03]  /*16380*/  SHF.R.S32.HI R3, RZ, 0x1f, R2 ;  /* 0x0000001fff037819 */ /* 0x000fc60000011402 */
[----:B------:R-:W-:-:S04]  /*16390*/  IMAD.WIDE.U32 R8, R5, c[0x0][0x438], R8 ;  /* 0x00010e0005087a25 */ /* 0x000fc800078e0008 */
[----:B------:R-:W-:Y:S01]  /*163a0*/  IMAD R3, R3, c[0x0][0x440], RZ ;  /* 0x0001100003037a24 */ /* 0x000fe200078e02ff */
[----:B------:R-:W-:Y:S01]  /*163b0*/  MOV R4, R8 ;  /* 0x0000000800047202 */ /* 0x000fe20000000f00 */
[----:B------:R-:W-:Y:S02]  /*163c0*/  IMAD R5, R5, c[0x0][0x43c], R9 ;  /* 0x00010f0005057a24 */ /* 0x000fe400078e0209 */
[----:B------:R-:W-:-:S04]  /*163d0*/  @P3 IMAD.HI.U32 R9, R6, c[0x0][0x4ec], RZ ;  /* 0x00013b0006093a27 */ /* 0x000fc800078e00ff */
[C---:B------:R-:W-:Y:S02]  /*163e0*/  IMAD R3, R2.reuse, c[0x0][0x444], R3 ;  /* 0x0001110002037a24 */ /* 0x040fe400078e0203 */
[----:B------:R-:W-:Y:S01]  /*163f0*/  IMAD.WIDE.U32 R4, R2, c[0x0][0x440], R4 ;  /* 0x0001100002047a25 */ /* 0x000fe200078e0004 */
[----:B------:R-:W-:Y:S02]  /*16400*/  MOV R2, R6 ;  /* 0x0000000600027202 */ /* 0x000fe40000000f00 */
[----:B------:R-:W-:Y:S02]  /*16410*/  @P3 SHF.R.U32.HI R2, RZ, c[0x0][0x4f0], R9 ;  /* 0x00013c00ff023a19 */ /* 0x000fe40000011609 */
        /* <DEDUP_REMOVED lines=19> */
.L_x_548:
[----:B------:R-:W-:Y:S05]  /*16550*/  BRA.DIV ~URZ, `(.L_x_480) ;  /* 0x000038d27f007947 */ /* 0x000fea000b800000 */
[----:B------:R3:W4:Y:S02]  /*16560*/  SHFL.IDX PT, R2, R5, RZ, 0x1c1f ;  /* 0x001c1fff05027589 */ /* 0x00072400000e0000 */
.L_x_549:
        /* <DEDUP_REMOVED lines=22> */
[----:B------:R-:W-:-:S04]  /*166d0*/  @!P1 IMAD.MOV.U32 R3, RZ, RZ, R4 ;  /* 0x000000ffff039224 */ /* 0x000fc800078e0004 */
[----:B------:R-:W-:Y:S01]  /*166e0*/  @!P1 IMAD.WIDE R10, R10, 0x4, R2 ;  /* 0x000000040a0a9825 */ /* 0x000fe200078e0202 */
[----:B--2---:R-:W-:Y:S01]  /*166f0*/  ISETP.GE.AND P4, PT, R15, c[0x0][0x3c8], PT ;  /* 0x0000f2000f007a0c */ /* 0x004fe20003f86270 */
[----:B------:R-:W2:Y:S04]  /*16700*/  LDL R3, [R1+0x58] ;  /* 0x0000580001037983 */ /* 0x000ea80000100800 */
[----:B------:R3:W-:Y:S01]  /*16710*/  @!P1 ST.E.64 [R10.64], R52 ;  /* 0x000000340a009985 */ /* 0x0007e2000c101b08 */
[----:B------:R-:W-:-:S04]  /*16720*/  @!P0 LEA R8, P2, R25, R2, 0x2 ;  /* 0x0000000219088211 */ /* 0x000fc800078410ff */
[----:B------:R-:W-:Y:S02]  /*16730*/  @!P0 LEA.HI.X R9, R25, R4, R26, 0x2, P2 ;  /* 0x0000000419098211 */ /* 0x000fe400010f141a */
[----:B------:R-:W4:Y:S01]  /*16740*/  LDL R25, [R1+0x60] ;  /* 0x0000600001197983 */ /* 0x000f220000100800 */
[----:B------:R-:W-:-:S03]  /*16750*/  ISETP.GE.AND P2, PT, R22, c[0x0][0x3c8], PT ;  /* 0x0000f20016007a0c */ /* 0x000fc60003f46270 */
[----:B------:R5:W-:Y:S01]  /*16760*/  @!P0 ST.E.64 [R8.64], R30 ;  /* 0x0000001e08008985 */ /* 0x000be2000c101b08 */
[----:B---3--:R-:W-:-:S03]  /*16770*/  @!P3 LEA R10, P5, R17, R2, 0x2 ;  /* 0x00000002110ab211 */ /* 0x008fc600078a10ff */
[----:B------:R-:W3:Y:S01]  /*16780*/  LDL R52, [R1+0xcc] ;  /* 0x0000cc0001347983 */ /* 0x000ee20000100800 */
[----:B------:R-:W-:-:S03]  /*16790*/  @!P3 LEA.HI.X R11, R17, R4, R23, 0x2, P5 ;  /* 0x00000004110bb211 */ /* 0x000fc600028f1417 */
[----:B------:R-:W2:Y:S04]  /*167a0*/  LDL R26, [R1+0xc0] ;  /* 0x0000c000011a7983 */ /* 0x000ea80000100800 */
[----:B------:R-:W2:Y:S01]  /*167b0*/  LDL R17, [R1+0xd0] ;  /* 0x0000d00001117983 */ /* 0x000ea20000100800 */
[----:B-----5:R-:W-:-:S03]  /*167c0*/  @!P4 LEA R8, P0, R15, R2, 0x2 ;  /* 0x000000020f08c211 */ /* 0x020fc600078010ff */
[----:B------:R-:W5:Y:S01]  /*167d0*/  LDL R31, [R1+0xc8] ;  /* 0x0000c800011f7983 */ /* 0x000f620000100800 */
[----:B------:R-:W-:Y:S02]  /*167e0*/  ISETP.GE.AND P1, PT, R19, c[0x0][0x3c8], PT ;  /* 0x0000f20013007a0c */ /* 0x000fe40003f26270 */
[----:B------:R-:W-:Y:S01]  /*167f0*/  @!P4 LEA.HI.X R9, R15, R4, R20, 0x2, P0 ;  /* 0x000000040f09c211 */ /* 0x000fe200000f1414 */
[----:B------:R-:W5:Y:S04]  /*16800*/  LDL R23, [R1+0x5c] ;  /* 0x00005c0001177983 */ /* 0x000f680000100800 */
[----:B------:R-:W5:Y:S04]  /*16810*/  LDL R30, [R1+0xc4] ;  /* 0x0000c400011e7983 */ /* 0x000f680000100800 */
[----:B------:R-:W5:Y:S04]  /*16820*/  LDL R20, [R1+0x54] ;  /* 0x0000540001147983 */ /* 0x000f680000100800 */
[----:B------:R-:W5:Y:S04]  /*16830*/  LDL R15, [R1+0x50] ;  /* 0x00005000010f7983 */ /* 0x000f680000100800 */
[----:B------:R1:W-:Y:S04]  /*16840*/  @!P3 ST.E.64 [R10.64], R32 ;  /* 0x000000200a00b985 */ /* 0x0003e8000c101b08 */
[----:B------:R1:W-:Y:S02]  /*16850*/  @!P4 ST.E.64 [R8.64], R34 ;  /* 0x000000220800c985 */ /* 0x0003e4000c101b08 */
[----:B-1----:R-:W-:-:S02]  /*16860*/  @!P2 LEA R10, P5, R22, R2, 0x2 ;  /* 0x00000002160aa211 */ /* 0x002fc400078a10ff */
[C---:B------:R-:W-:Y:S02]  /*16870*/  @!P1 LEA R8, P0, R19.reuse, R2, 0x2 ;  /* 0x0000000213089211 */ /* 0x040fe400078010ff */
[-C--:B------:R-:W-:Y:S02]  /*16880*/  @!P2 LEA.HI.X R11, R22, R4.reuse, R24, 0x2, P5 ;  /* 0x00000004160ba211 */ /* 0x080fe400028f1418 */
[----:B------:R-:W5:Y:S01]  /*16890*/  LDL R22, [R1+0xb8] ;  /* 0x0000b80001167983 */ /* 0x000f620000100800 */
[----:B------:R-:W-:-:S03]  /*168a0*/  @!P1 LEA.HI.X R9, R19, R4, R21, 0x2, P0 ;  /* 0x0000000413099211 */ /* 0x000fc600000f1415 */
[----:B------:R-:W5:Y:S04]  /*168b0*/  LDL R24, [R1+0xbc] ;  /* 0x0000bc0001187983 */ /* 0x000f680000100800 */
[----:B------:R-:W5:Y:S04]  /*168c0*/  LDL R21, [R1+0xb4] ;  /* 0x0000b40001157983 */ /* 0x000f680000100800 */
[----:B------:R-:W5:Y:S01]  /*168d0*/  LDL R19, [R1+0xb0] ;  /* 0x0000b00001137983 */ /* 0x000f620000100800 */
[----:B------:R-:W-:Y:S02]  /*168e0*/  ISETP.GE.AND P3, PT, R98, c[0x0][0x3c8], PT ;  /* 0x0000f20062007a0c */ /* 0x000fe40003f66270 */
[----:B------:R-:W-:Y:S01]  /*168f0*/  ISETP.GE.AND P4, PT, R16, c[0x0][0x3c8], PT ;  /* 0x0000f20010007a0c */ /* 0x000fe20003f86270 */
[----:B------:R1:W-:Y:S01]  /*16900*/  @!P2 ST.E.64 [R10.64], R36 ;  /* 0x000000240a00a985 */ /* 0x0003e2000c101b08 */
[----:B------:R-:W-:-:S03]  /*16910*/  ISETP.GE.AND P2, PT, R83, c[0x0][0x3c8], PT ;  /* 0x0000f20053007a0c */ /* 0x000fc60003f46270 */
[----:B------:R1:W-:Y:S01]  /*16920*/  @!P1 ST.E.64 [R8.64], R38 ;  /* 0x0000002608009985 */ /* 0x0003e2000c101b08 */
[----:B------:R-:W-:Y:S02]  /*16930*/  ISETP.GE.AND P1, PT, R75, c[0x0][0x3c8], PT ;  /* 0x0000f2004b007a0c */ /* 0x000fe40003f26270 */
[----:B------:R-:W-:-:S03]  /*16940*/  ISETP.GE.AND P6, PT, R27, c[0x0][0x3c8], PT ;  /* 0x0000f2001b007a0c */ /* 0x000fc60003fc6270 */
[-C--:B-1----:R-:W-:Y:S02]  /*16950*/  @!P3 LEA R10, P5, R98, R2.reuse, 0x2 ;  /* 0x00000002620ab211 */ /* 0x082fe400078a10ff */
[----:B------:R-:W-:Y:S02]  /*16960*/  @!P4 LEA R8, P0, R16, R2, 0x2 ;  /* 0x000000021008c211 */ /* 0x000fe400078010ff */
[----:B------:R-:W-:-:S05]  /*16970*/  @!P3 LEA.HI.X R11, R98, R4, R99, 0x2, P5 ;  /* 0x00000004620bb211 */ /* 0x000fca00028f1463 */
[----:B------:R1:W-:Y:S01]  /*16980*/  @!P3 ST.E.64 [R10.64], R40 ;  /* 0x000000280a00b985 */ /* 0x0003e2000c101b08 */
[----:B----4-:R-:W-:Y:S02]  /*16990*/  ISETP.GE.AND P5, PT, R25, c[0x0][0x3c8], PT ;  /* 0x0000f20019007a0c */ /* 0x010fe40003fa6270 */
[----:B--2---:R-:W-:Y:S02]  /*169a0*/  @!P4 LEA.HI.X R9, R16, R4, R17, 0x2, P0 ;  /* 0x000000041009c211 */ /* 0x004fe400000f1411 */
[----:B------:R-:W-:-:S03]  /*169b0*/  @!P2 LEA R16, P0, R83, R2, 0x2 ;  /* 0x000000025310a211 */ /* 0x000fc600078010ff */
[----:B------:R2:W-:Y:S01]  /*169c0*/  @!P4 ST.E.64 [R8.64], R42 ;  /* 0x0000002a0800c985 */ /* 0x0005e2000c101b08 */
[----:B---3--:R-:W-:Y:S02]  /*169d0*/  @!P2 LEA.HI.X R17, R83, R4, R52, 0x2, P0 ;  /* 0x000000045311a211 */ /* 0x008fe400000f1434 */
[----:B-1----:R-:W-:-:S03]  /*169e0*/  @!P6 LEA R10, P0, R27, R2, 0x2 ;  /* 0x000000021b0ae211 */ /* 0x002fc600078010ff */
[----:B------:R1:W-:Y:S01]  /*169f0*/  @!P2 ST.E.64 [R16.64], R58 ;  /* 0x0000003a1000a985 */ /* 0x0003e2000c101b08 */
[----:B------:R-:W-:Y:S02]  /*16a00*/  ISETP.GE.AND P2, PT, R3, c[0x0][0x3c8], PT ;  /* 0x0000f20003007a0c */ /* 0x000fe40003f46270 */
[----:B-----5:R-:W-:Y:S02]  /*16a10*/  ISETP.GE.AND P4, PT, R23, c[0x0][0x3c8], PT ;  /* 0x0000f20017007a0c */ /* 0x020fe40003f86270 */
[----:B------:R-:W-:Y:S02]  /*16a20*/  @!P6 LEA.HI.X R11, R27, R4, R30, 0x2, P0 ;  /* 0x000000041b0be211 */ /* 0x000fe400000f141e */
[----:B------:R-:W-:Y:S02]  /*16a30*/  ISETP.GE.AND P0, PT, R15, c[0x0][0x3c8], PT ;  /* 0x0000f2000f007a0c */ /* 0x000fe40003f06270 */
[----:B--2---:R-:W-:-:S04]  /*16a40*/  @!P1 LEA R8, P3, R75, R2, 0x2 ;  /* 0x000000024b089211 */ /* 0x004fc800078610ff */
[----:B------:R-:W-:-:S05]  /*16a50*/  @!P1 LEA.HI.X R9, R75, R4, R31, 0x2, P3 ;  /* 0x000000044b099211 */ /* 0x000fca00018f141f */
[----:B------:R2:W-:Y:S01]  /*16a60*/  @!P1 ST.E.64 [R8.64], R44 ;  /* 0x0000002c08009985 */ /* 0x0005e2000c101b08 */
[----:B------:R-:W-:-:S03]  /*16a70*/  ISETP.GE.AND P1, PT, R20, c[0x0][0x3c8], PT ;  /* 0x0000f20014007a0c */ /* 0x000fc60003f26270 */
[----:B------:R3:W-:Y:S01]  /*16a80*/  @!P6 ST.E.64 [R10.64], R46 ;  /* 0x0000002e0a00e985 */ /* 0x0007e2000c101b08 */
[-C--:B-1----:R-:W-:Y:S02]  /*16a90*/  @!P4 LEA R16, P6, R23, R2.reuse, 0x2 ;  /* 0x000000021710c211 */ /* 0x082fe400078c10ff */
[----:B--2---:R-:W-:-:S04]  /*16aa0*/  @!P5 LEA R8, P3, R25, R2, 0x2 ;  /* 0x000000021908d211 */ /* 0x004fc800078610ff */
[----:B------:R-:W-:Y:S02]  /*16ab0*/  @!P5 LEA.HI.X R9, R25, R4, R26, 0x2, P3 ;  /* 0x000000041909d211 */ /* 0x000fe400018f141a */
[----:B---3--:R-:W-:-:S03]  /*16ac0*/  @!P2 LEA R10, P3, R3, R2, 0x2 ;  /* 0x00000002030aa211 */ /* 0x008fc600078610ff */
[----:B------:R1:W-:Y:S01]  /*16ad0*/  @!P5 ST.E.64 [R8.64], R48 ;  /* 0x000000300800d985 */ /* 0x0003e2000c101b08 */
[-C--:B------:R-:W-:Y:S02]  /*16ae0*/  @!P2 LEA.HI.X R11, R3, R4.reuse, R22, 0x2, P3 ;  /* 0x00000004030ba211 */ /* 0x080fe400018f1416 */
[----:B------:R-:W-:-:S05]  /*16af0*/  @!P4 LEA.HI.X R17, R23, R4, R24, 0x2, P6 ;  /* 0x000000041711c211 */ /* 0x000fca00030f1418 */
[----:B------:R2:W-:Y:S04]  /*16b00*/  @!P4 ST.E.64 [R16.64], R88 ;  /* 0x000000581000c985 */ /* 0x0005e8000c101b08 */
[----:B------:R2:W-:Y:S01]  /*16b10*/  @!P2 ST.E.64 [R10.64], R62 ;  /* 0x0000003e0a00a985 */ /* 0x0005e2000c101b08 */
[CC--:B-1----:R-:W-:Y:S02]  /*16b20*/  @!P1 LEA R8, P5, R20.reuse, R2.reuse, 0x2 ;  /* 0x0000000214089211 */ /* 0x0c2fe400078a10ff */
[C---:B------:R-:W-:Y:S02]  /*16b30*/  @!P0 LEA R2, P3, R15.reuse, R2, 0x2 ;  /* 0x000000020f028211 */ /* 0x040fe400078610ff */
[-C--:B------:R-:W-:Y:S02]  /*16b40*/  @!P1 LEA.HI.X R9, R20, R4.reuse, R21, 0x2, P5 ;  /* 0x0000000414099211 */ /* 0x080fe400028f1415 */
[----:B------:R-:W-:-:S03]  /*16b50*/  @!P0 LEA.HI.X R3, R15, R4, R19, 0x2, P3 ;  /* 0x000000040f038211 */ /* 0x000fc600018f1413 */
[----:B------:R2:W-:Y:S04]  /*16b60*/  @!P1 ST.E.64 [R8.64], R50 ;  /* 0x0000003208009985 */ /* 0x0005e8000c101b08 */
[----:B------:R2:W-:Y:S02]  /*16b70*/  @!P0 ST.E.64 [R2.64], R28 ;  /* 0x0000001c02008985 */ /* 0x0005e4000c101b08 */
.L_x_482:
[----:B------:R-:W-:Y:S05]  /*16b80*/  BSYNC B0 ;  /* 0x0000000000007941 */ /* 0x000fea0003800000 */
.L_x_481:
[----:B------:R-:W-:Y:S05]  /*16b90*/  BRA.DIV ~URZ, `(.L_x_483) ;  /* 0x000033027f007947 */ /* 0x000fea000b800000 */
[----:B--2---:R2:W1:Y:S04]  /*16ba0*/  SHFL.IDX PT, R4, R6, 0x1, 0x1c1f ;  /* 0x003c1f0006047f89 */ /* 0x00446800000e0000 */
[----:B----4-:R2:W4:Y:S02]  /*16bb0*/  SHFL.IDX PT, R2, R5, 0x1, 0x1c1f ;  /* 0x003c1f0005027f89 */ /* 0x01052400000e0000 */
.L_x_550:
[----:B------:R-:W-:-:S13]  /*16bc0*/  ISETP.NE.AND P0, PT, R18, RZ, PT ;  /* 0x000000ff1200720c */ /* 0x000fda0003f05270 */
[----:B------:R-:W-:Y:S05]  /*16bd0*/  @P0 BRA `(.L_x_478) ;  /* 0x000011c000000947 */ /* 0x000fea0003800000 */
[----:B------:R-:W5:Y:S04]  /*16be0*/  LDL R16, [R1+0x8c] ;  /* 0x00008c0001107983 */ /* 0x000f680000100800 */
[----:B--2---:R-:W2:Y:S04]  /*16bf0*/  LDL R24, [R1+0x88] ;  /* 0x0000880001187983 */ /* 0x004ea80000100800 */
[----:B---3--:R-:W3:Y:S04]  /*16c00*/  LDL R20, [R1+0x84] ;  /* 0x0000840001147983 */ /* 0x008ee80000100800 */
[----:B----4-:R-:W4:Y:S04]  /*16c10*/  LDL R19, [R1+0x7c] ;  /* 0x00007c0001137983 */ /* 0x010f280000100800 */
        /* <DEDUP_REMOVED lines=17> */
[----:B---3--:R-:W-:Y:S02]  /*16d30*/  ISETP.GE.AND P0, PT, R20, c[0x0][0x3c8], PT ;  /* 0x0000f20014007a0c */ /* 0x008fe40003f06270 */
[----:B----4-:R-:W-:-:S07]  /*16d40*/  ISETP.GE.AND P4, PT, R19, c[0x0][0x3c8], PT ;  /* 0x0000f20013007a0c */ /* 0x010fce0003f86270 */
[----:B------:R-:W-:Y:S02]  /*16d50*/  @!P2 IMAD.MOV.U32 R3, RZ, RZ, R4 ;  /* 0x000000ffff03a224 */ /* 0x000fe400078e0004 */
[----:B------:R-:W-:Y:S02]  /*16d60*/  @!P1 LEA R10, P3, R24, R2, 0x2 ;  /* 0x00000002180a9211 */ /* 0x000fe400078610ff */
[----:B------:R-:W-:Y:S02]  /*16d70*/  @!P2 IMAD.WIDE R16, R16, 0x4, R2 ;  /* 0x000000041010a825 */ /* 0x000fe400078e0202 */
[----:B------:R-:W-:Y:S02]  /*16d80*/  @!P1 LEA.HI.X R11, R24, R4, R26, 0x2, P3 ;  /* 0x00000004180b9211 */ /* 0x000fe400018f141a */
[----:B------:R-:W-:Y:S01]  /*16d90*/  @!P0 LEA R8, P6, R20, R2, 0x2 ;  /* 0x0000000214088211 */ /* 0x000fe200078c10ff */
[----:B------:R-:W-:Y:S01]  /*16da0*/  @!P2 ST.E.64 [R16.64], R92 ;  /* 0x0000005c1000a985 */ /* 0x000fe2000c101b08 */
[----:B------:R-:W-:-:S02]  /*16db0*/  ISETP.GE.AND P5, PT, R6, c[0x0][0x3c8], PT ;  /* 0x0000f20006007a0c */ /* 0x000fc40003fa6270 */
[----:B------:R-:W-:Y:S01]  /*16dc0*/  @!P0 LEA.HI.X R9, R20, R4, R22, 0x2, P6 ;  /* 0x0000000414098211 */ /* 0x000fe200030f1416 */
[----:B------:R1:W-:Y:S04]  /*16dd0*/  @!P1 ST.E.64 [R10.64], R66 ;  /* 0x000000420a009985 */ /* 0x0003e8000c101b08 */
[----:B------:R-:W2:Y:S04]  /*16de0*/  LDL R26, [R1+0x68] ;  /* 0x00006800011a7983 */ /* 0x000ea80000100800 */
[----:B------:R-:W3:Y:S04]  /*16df0*/  LDL R24, [R1+0x60] ;  /* 0x0000600001187983 */ /* 0x000ee80000100800 */
[----:B------:R4:W-:Y:S01]  /*16e00*/  @!P0 ST.E.64 [R8.64], R54 ;  /* 0x0000003608008985 */ /* 0x0009e2000c101b08 */
[----:B------:R-:W-:-:S03]  /*16e10*/  ISETP.GE.AND P3, PT, R15, c[0x0][0x3c8], PT ;  /* 0x0000f2000f007a0c */ /* 0x000fc60003f66270 */
[----:B------:R-:W5:Y:S04]  /*16e20*/  LDL R22, [R1+0x5c] ;  /* 0x00005c0001167983 */ /* 0x000f680000100800 */
[----:B------:R-:W5:Y:S01]  /*16e30*/  LDL R20, [R1+0x58] ;  /* 0x0000580001147983 */ /* 0x000f620000100800 */
[-C--:B-1----:R-:W-:Y:S02]  /*16e40*/  @!P4 LEA R10, P6, R19, R2.reuse, 0x2 ;  /* 0x00000002130ac211 */ /* 0x082fe400078c10ff */
[----:B------:R-:W-:-:S04]  /*16e50*/  @!P5 LEA R16, P0, R6, R2, 0x2 ;  /* 0x000000020610d211 */ /* 0x000fc800078010ff */
[----:B------:R-:W-:Y:S02]  /*16e60*/  @!P5 LEA.HI.X R17, R6, R4, R25, 0x2, P0 ;  /* 0x000000040611d211 */ /* 0x000fe400000f1419 */
[----:B------:R-:W5:Y:S01]  /*16e70*/  LDL R6, [R1+0x54] ;  /* 0x0000540001067983 */ /* 0x000f620000100800 */
[----:B------:R-:W-:-:S03]  /*16e80*/  ISETP.GE.AND P2, PT, R5, c[0x0][0x3c8], PT ;  /* 0x0000f20005007a0c */ /* 0x000fc60003f46270 */
[----:B------:R-:W5:Y:S01]  /*16e90*/  LDL R25, [R1+0xc0] ;  /* 0x0000c00001197983 */ /* 0x000f620000100800 */
[----:B------:R-:W-:-:S04]  /*16ea0*/  P2R R3, PR, RZ, 0x40 ;  /* 0x00000040ff037803 */ /* 0x000fc80000000000 */
[----:B------:R-:W-:-:S04]  /*16eb0*/  ISETP.NE.AND P0, PT, R3, RZ, PT ;  /* 0x000000ff0300720c */ /* 0x000fc80003f05270 */
[----:B------:R-:W-:Y:S02]  /*16ec0*/  @!P4 LEA.HI.X R11, R19, R4, R23, 0x2, P0 ;  /* 0x00000004130bc211 */ /* 0x000fe400000f1417 */
[----:B------:R-:W5:Y:S01]  /*16ed0*/  LDL R19, [R1+0xc4] ;  /* 0x0000c40001137983 */ /* 0x000f620000100800 */
[----:B----4-:R-:W-:-:S03]  /*16ee0*/  @!P3 LEA R8, P6, R15, R2, 0x2 ;  /* 0x000000020f08b211 */ /* 0x010fc600078c10ff */
[----:B------:R-:W4:Y:S01]  /*16ef0*/  LDL R23, [R1+0xbc] ;  /* 0x0000bc0001177983 */ /* 0x000f220000100800 */
[----:B------:R-:W-:-:S03]  /*16f00*/  @!P3 LEA.HI.X R9, R15, R4, R21, 0x2, P6 ;  /* 0x000000040f09b211 */ /* 0x000fc600030f1415 */
[----:B------:R1:W-:Y:S04]  /*16f10*/  @!P5 ST.E.64 [R16.64], R100 ;  /* 0x000000641000d985 */ /* 0x0003e8000c101b08 */
[----:B------:R-:W4:Y:S04]  /*16f20*/  LDL R21, [R1+0xb8] ;  /* 0x0000b80001157983 */ /* 0x000f280000100800 */
[----:B------:R1:W-:Y:S04]  /*16f30*/  @!P4 ST.E.64 [R10.64], R68 ;  /* 0x000000440a00c985 */ /* 0x0003e8000c101b08 */
[----:B------:R-:W4:Y:S04]  /*16f40*/  LDL R15, [R1+0xb4] ;  /* 0x0000b400010f7983 */ /* 0x000f280000100800 */
[----:B------:R1:W-:Y:S02]  /*16f50*/  @!P3 ST.E.64 [R8.64], R56 ;  /* 0x000000380800b985 */ /* 0x0003e4000c101b08 */
[----:B-1----:R-:W-:-:S04]  /*16f60*/  @!P2 LEA R16, P3, R5, R2, 0x2 ;  /* 0x000000020510a211 */ /* 0x002fc800078610ff */
[----:B------:R-:W-:Y:S02]  /*16f70*/  @!P2 LEA.HI.X R17, R5, R4, R32, 0x2, P3 ;  /* 0x000000040511a211 */ /* 0x000fe400018f1420 */
[----:B------:R-:W4:Y:S01]  /*16f80*/  LDL R5, [R1+0x50] ;  /* 0x0000500001057983 */ /* 0x000f220000100800 */
[----:B------:R-:W-:Y:S02]  /*16f90*/  ISETP.GE.AND P1, PT, R30, c[0x0][0x3c8], PT ;  /* 0x0000f2001e007a0c */ /* 0x000fe40003f26270 */
[----:B------:R-:W-:-:S11]  /*16fa0*/  ISETP.GE.AND P0, PT, R28, c[0x0][0x3c8], PT ;  /* 0x0000f2001c007a0c */ /* 0x000fd60003f06270 */
[-C--:B------:R-:W-:Y:S02]  /*16fb0*/  @!P1 LEA R10, P4, R30, R2.reuse, 0x2 ;  /* 0x000000021e0a9211 */ /* 0x080fe400078810ff */
[----:B------:R-:W-:-:S11]  /*16fc0*/  @!P0 LEA R8, P6, R28, R2, 0x2 ;  /* 0x000000021c088211 */ /* 0x000fd600078c10ff */
[----:B------:R-:W-:-:S04]  /*16fd0*/  P2R R3, PR, RZ, 0x10 ;  /* 0x00000010ff037803 */ /* 0x000fc80000000000 */
[----:B------:R-:W-:Y:S02]  /*16fe0*/  ISETP.NE.AND P3, PT, R3, RZ, PT ;  /* 0x000000ff0300720c */ /* 0x000fe40003f65270 */
[----:B------:R-:W-:Y:S02]  /*16ff0*/  ISETP.GE.AND P4, PT, R18, c[0x0][0x3c8], PT ;  /* 0x0000f20012007a0c */ /* 0x000fe40003f86270 */
[-C--:B------:R-:W-:Y:S02]  /*17000*/  @!P1 LEA.HI.X R11, R30, R4.reuse, R31, 0x2, P3 ;  /* 0x000000041e0b9211 */ /* 0x080fe400018f141f */
[----:B------:R-:W-:Y:S01]  /*17010*/  @!P0 LEA.HI.X R9, R28, R4, R29, 0x2, P6 ;  /* 0x000000041c098211 */ /* 0x000fe200030f141d */
[----:B------:R-:W-:Y:S04]  /*17020*/  @!P2 ST.E.64 [R16.64], R104 ;  /* 0x000000681000a985 */ /* 0x000fe8000c101b08 */
[----:B------:R-:W-:Y:S04]  /*17030*/  @!P1 ST.E.64 [R10.64], R96 ;  /* 0x000000600a009985 */ /* 0x000fe8000c101b08 */
[----:B------:R1:W-:Y:S02]  /*17040*/  @!P0 ST.E.64 [R8.64], R60 ;  /* 0x0000003c08008985 */ /* 0x0003e4000c101b08 */
[----:B-1----:R-:W-:-:S02]  /*17050*/  @!P4 LEA R8, P6, R18, R2, 0x2 ;  /* 0x000000021208c211 */ /* 0x002fc400078c10ff */
[----:B--2---:R-:W-:Y:S02]  /*17060*/  ISETP.GE.AND P5, PT, R26, c[0x0][0x3c8], PT ;  /* 0x0000f2001a007a0c */ /* 0x004fe40003fa6270 */
[----:B---3--:R-:W-:-:S11]  /*17070*/  ISETP.GE.AND P3, PT, R24, c[0x0][0x3c8], PT ;  /* 0x0000f20018007a0c */ /* 0x008fd60003f66270 */
[----:B------:R-:W-:-:S04]  /*17080*/  @!P5 LEA R10, P0, R26, R2, 0x2 ;  /* 0x000000021a0ad211 */ /* 0x000fc800078010ff */
[----:B------:R-:W-:-:S05]  /*17090*/  @!P5 LEA.HI.X R11, R26, R4, R27, 0x2, P0 ;  /* 0x000000041a0bd211 */ /* 0x000fca00000f141b */
[----:B------:R1:W-:Y:S01]  /*170a0*/  @!P5 ST.E.64 [R10.64], R72 ;  /* 0x000000480a00d985 */ /* 0x0003e2000c101b08 */
[----:B-----5:R-:W-:Y:S02]  /*170b0*/  ISETP.GE.AND P2, PT, R22, c[0x0][0x3c8], PT ;  /* 0x0000f20016007a0c */ /* 0x020fe40003f46270 */
[----:B------:R-:W-:Y:S02]  /*170c0*/  ISETP.GE.AND P1, PT, R20, c[0x0][0x3c8], PT ;  /* 0x0000f20014007a0c */ /* 0x000fe40003f26270 */
[----:B------:R-:W-:Y:S02]  /*170d0*/  ISETP.GE.AND P0, PT, R6, c[0x0][0x3c8], PT ;  /* 0x0000f20006007a0c */ /* 0x000fe40003f06270 */
[----:B------:R-:W-:Y:S02]  /*170e0*/  @!P4 LEA.HI.X R9, R18, R4, R19, 0x2, P6 ;  /* 0x000000041209c211 */ /* 0x000fe400030f1413 */
[----:B------:R-:W-:-:S03]  /*170f0*/  @!P3 LEA R18, P5, R24, R2, 0x2 ;  /* 0x000000021812b211 */ /* 0x000fc600078a10ff */
[----:B------:R2:W-:Y:S02]  /*17100*/  @!P4 ST.E.64 [R8.64], R84 ;  /* 0x000000540800c985 */ /* 0x0005e4000c101b08 */
[----:B------:R-:W-:-:S08]  /*17110*/  @!P2 LEA R16, P6, R22, R2, 0x2 ;  /* 0x000000021610a211 */ /* 0x000fd000078c10ff */
[----:B------:R-:W-:-:S04]  /*17120*/  P2R R3, PR, RZ, 0x20 ;  /* 0x00000020ff037803 */ /* 0x000fc80000000000 */
[----:B------:R-:W-:Y:S02]  /*17130*/  ISETP.NE.AND P4, PT, R3, RZ, PT ;  /* 0x000000ff0300720c */ /* 0x000fe40003f85270 */
[----:B-1----:R-:W-:Y:S02]  /*17140*/  @!P1 LEA R10, P5, R20, R2, 0x2 ;  /* 0x00000002140a9211 */ /* 0x002fe400078a10ff */
[-C--:B------:R-:W-:Y:S02]  /*17150*/  @!P3 LEA.HI.X R19, R24, R4.reuse, R25, 0x2, P4 ;  /* 0x000000041813b211 */ /* 0x080fe400020f1419 */
[-C--:B----4-:R-:W-:Y:S02]  /*17160*/  @!P2 LEA.HI.X R17, R22, R4.reuse, R23, 0x2, P6 ;  /* 0x000000041611a211 */ /* 0x090fe400030f1417 */
[----:B------:R-:W-:Y:S01]  /*17170*/  @!P1 LEA.HI.X R11, R20, R4, R21, 0x2, P5 ;  /* 0x00000004140b9211 */ /* 0x000fe200028f1415 */
[----:B------:R1:W-:Y:S01]  /*17180*/  @!P3 ST.E.64 [R18.64], R94 ;  /* 0x0000005e1200b985 */ /* 0x0003e2000c101b08 */
[----:B--2---:R-:W-:-:S03]  /*17190*/  @!P0 LEA R8, P4, R6, R2, 0x2 ;  /* 0x0000000206088211 */ /* 0x004fc600078810ff */
[----:B------:R1:W-:Y:S01]  /*171a0*/  @!P2 ST.E.64 [R16.64], R90 ;  /* 0x0000005a1000a985 */ /* 0x0003e2000c101b08 */
[----:B------:R-:W-:-:S03]  /*171b0*/  @!P0 LEA.HI.X R9, R6, R4, R15, 0x2, P4 ;  /* 0x0000000406098211 */ /* 0x000fc600020f140f */
[----:B------:R1:W-:Y:S04]  /*171c0*/  @!P1 ST.E.64 [R10.64], R86 ;  /* 0x000000560a009985 */ /* 0x0003e8000c101b08 */
[----:B------:R1:W-:Y:S01]  /*171d0*/  @!P0 ST.E.64 [R8.64], R70 ;  /* 0x0000004608008985 */ /* 0x0003e2000c101b08 */
[----:B------:R-:W-:-:S13]  /*171e0*/  ISETP.GE.AND P0, PT, R5, c[0x0][0x3c8], PT ;  /* 0x0000f20005007a0c */ /* 0x000fda0003f06270 */
[----:B------:R-:W-:Y:S05]  /*171f0*/  @P0 BRA `(.L_x_478) ;  /* 0x00000ba000000947 */ /* 0x000fea0003800000 */
[----:B------:R-:W2:Y:S01]  /*17200*/  LDL R6, [R1+0xb0] ;  /* 0x0000b00001067983 */ /* 0x000ea20000100800 */
[----:B------:R-:W-:-:S04]  /*17210*/  LEA R2, P0, R5, R2, 0x2 ;  /* 0x0000000205027211 */ /* 0x000fc800078010ff */
[----:B--2---:R-:W-:-:S05]  /*17220*/  LEA.HI.X R3, R5, R4, R6, 0x2, P0 ;  /* 0x0000000405037211 */ /* 0x004fca00000f1406 */
[----:B------:R2:W-:Y:S01]  /*17230*/  ST.E.64 [R2.64], R64 ;  /* 0x0000004002007985 */ /* 0x0005e2000c101b08 */
[----:B------:R-:W-:Y:S05]  /*17240*/  BRA `(.L_x_478) ;  /* 0x00000b5000007947 */ /* 0x000fea0003800000 */
.L_x_463:
[----:B------:R-:W2:Y:S04]  /*17250*/  LDL.LU R2, [R1+0x38] ;  /* 0x0000380001027983 */ /* 0x000ea80000300800 */
[----:B-1----:R-:W3:Y:S01]  /*17260*/  LDL.LU R6, [R1+0x3c] ;  /* 0x00003c0001067983 */ /* 0x002ee20000300800 */
[----:B------:R-:W-:Y:S02]  /*17270*/  ISETP.NE.U32.AND P0, PT, RZ, c[0x0][0x508], PT ;  /* 0x00014200ff007a0c */ /* 0x000fe40003f05070 */
[----:B------:R-:W-:Y:S01]  /*17280*/  ISETP.NE.U32.AND P3, PT, RZ, c[0x0][0x500], PT ;  /* 0x00014000ff007a0c */ /* 0x000fe20003f65070 */
[----:B------:R-:W4:Y:S01]  /*17290*/  LDL.LU R3, [R1+0x48] ;  /* 0x0000480001037983 */ /* 0x000f220000300800 */
[----:B------:R-:W-:Y:S01]  /*172a0*/  ISETP.NE.AND.EX P2, PT, RZ, c[0x0][0x50c], PT, P0 ;  /* 0x00014300ff007a0c */ /* 0x000fe20003f45300 */
[----:B------:R-:W-:Y:S01]  /*172b0*/  IMAD.MOV.U32 R23, RZ, RZ, c[0x0][0x388] ;  /* 0x0000e200ff177624 */ /* 0x000fe200078e00ff */
[----:B------:R-:W-:-:S02]  /*172c0*/  ISETP.NE.AND.EX P3, PT, RZ, c[0x0][0x504], PT, P3 ;  /* 0x00014100ff007a0c */ /* 0x000fc40003f65330 */
[----:B--2---:R-:W-:-:S09]  /*172d0*/  IADD3 R4, P1, R2, c[0x0][0x500], RZ ;  /* 0x0001400002047a10 */ /* 0x004fd20007f3e0ff */
[----:B------:R-:W-:Y:S01]  /*172e0*/  @P2 IADD3 R8, P0, R2, c[0x0][0x508], RZ ;  /* 0x0001420002082a10 */ /* 0x000fe20007f1e0ff */
[----:B------:R-:W-:Y:S01]  /*172f0*/  IMAD.MOV.U32 R2, RZ, RZ, RZ ;  /* 0x000000ffff027224 */ /* 0x000fe200078e00ff */
[C---:B---3--:R-:W-:Y:S02]  /*17300*/  IADD3.X R5, R6.reuse, c[0x0][0x504], RZ, P1, !PT ;  /* 0x0001410006057a10 */ /* 0x048fe40000ffe4ff */
[----:B------:R-:W-:-:S03]  /*17310*/  @P2 IADD3.X R9, R6, c[0x0][0x50c], RZ, P0, !PT ;  /* 0x0001430006092a10 */ /* 0x000fc600007fe4ff */
[----:B------:R1:W5:Y:S04]  /*17320*/  @P3 LDG.E R2, [R4.64] ;  /* 0x0000000804023981 */ /* 0x000368000c1e1900 */
[----:B------:R1:W5:Y:S01]  /*17330*/  @P2 LDG.E R23, [R8.64] ;  /* 0x0000000808172981 */ /* 0x000362000c1e1900 */
[----:B----4-:R-:W-:-:S04]  /*17340*/  ISETP.NE.AND P0, PT, R3, RZ, PT ;  /* 0x000000ff0300720c */ /* 0x010fc80003f05270 */
[----:B------:R-:W-:Y:S01]  /*17350*/  SEL R22, R3, c[0x0][0x3d4], P0 ;  /* 0x0000f50003167a07 */ /* 0x000fe20000000000 */
[----:B------:R-:W-:Y:S05]  /*17360*/  @P2 BRA `(.L_x_484) ;  /* 0x0000004000002947 */ /* 0x000fea0003800000 */
[----:B------:R-:W-:Y:S05]  /*17370*/  @!P3 BRA `(.L_x_484) ;  /* 0x000000300000b947 */ /* 0x000fea0003800000 */
[----:B------:R2:W3:Y:S04]  /*17380*/  LDG.E R3, [R4.64] ;  /* 0x0000000804037981 */ /* 0x0004e8000c1e1900 */
[----:B-12---:R-:W3:Y:S02]  /*17390*/  LDG.E R4, [R4.64+0x4] ;  /* 0x0000040804047981 */ /* 0x006ee4000c1e1900 */
[----:B---3-5:R-:W-:Y:S02]  /*173a0*/  IADD3 R23, -R3, R4, RZ ;  /* 0x0000000403177210 */ /* 0x028fe40007ffe1ff */
.L_x_484:
[----:B------:R-:W2:Y:S04]  /*173b0*/  LDL.LU R6, [R1+0x30] ;  /* 0x0000300001067983 */ /* 0x000ea80000300800 */
[----:B-1----:R-:W3:Y:S04]  /*173c0*/  LDL.LU R4, [R1+0x40] ;  /* 0x0000400001047983 */ /* 0x002ee80000300800 */
[----:B------:R-:W4:Y:S01]  /*173d0*/  LDL.LU R3, [R1+0x44] ;  /* 0x0000440001037983 */ /* 0x000f220000300800 */
[----:B------:R-:W-:Y:S01]  /*173e0*/  BSSY B0, `(.L_x_485) ;  /* 0x0000039000007945 */ /* 0x000fe20003800000 */
[----:B-----5:R-:W-:-:S02]  /*173f0*/  SHF.R.S32.HI R21, RZ, 0x1f, R2 ;  /* 0x0000001fff157819 */ /* 0x020fc40000011402 */
[----:B------:R-:W1:Y:S02]  /*17400*/  S2R R5, SR_TID.X ;  /* 0x0000000000057919 */ /* 0x000e640000002100 */
[----:B-1----:R-:W-:Y:S02]  /*17410*/  ISETP.GT.AND P0, PT, R5, 0x7f, PT ;  /* 0x0000007f0500780c */ /* 0x002fe40003f04270 */
[----:B--2---:R-:W-:Y:S02]  /*17420*/  LOP3.LUT R6, R6, 0xffff, RZ, 0xc0, !PT ;  /* 0x0000ffff06067812 */ /* 0x004fe400078ec0ff */
[----:B---3--:R-:W-:Y:S02]  /*17430*/  SEL R15, R4, RZ, !P3 ;  /* 0x000000ff040f7207 */ /* 0x008fe40005800000 */
[----:B----4-:R-:W-:-:S07]  /*17440*/  SEL R26, R3, RZ, !P3 ;  /* 0x000000ff031a7207 */ /* 0x010fce0005800000 */
[----:B------:R-:W-:Y:S05]  /*17450*/  @P0 BRA `(.L_x_486) ;  /* 0x0000031000000947 */ /* 0x000fea0003800000 */
[----:B------:R-:W2:Y:S01]  /*17460*/  LDL R4, [R1+0x2c] ;  /* 0x00002c0001047983 */ /* 0x000ea20000100800 */
[----:B------:R-:W-:Y:S01]  /*17470*/  IMAD R3, R23, c[0x0][0x4e8], RZ ;  /* 0x00013a0017037a24 */ /* 0x000fe200078e02ff */
[----:B--2---:R-:W-:-:S04]  /*17480*/  LEA R20, R4, R5, 0x7 ;  /* 0x0000000504147211 */ /* 0x004fc800078e38ff */
        /* <DEDUP_REMOVED lines=12> */
[C---:B------:R-:W-:Y:S01]  /*17550*/  IMAD.WIDE.U32 R4, R10.reuse, R15, RZ ;  /* 0x0000000f0a047225 */ /* 0x040fe200078e00ff */
        /* <DEDUP_REMOVED lines=33> */
.L_x_486:
[----:B------:R-:W-:Y:S05]  /*17770*/  BSYNC B0 ;  /* 0x0000000000007941 */ /* 0x000fea0003800000 */
.L_x_485:
[----:B------:R-:W-:-:S13]  /*17780*/  ISETP.GT.AND P0, PT, R22, 0x1, PT ;  /* 0x000000011600780c */ /* 0x000fda0003f04270 */
[----:B------:R-:W-:Y:S05]  /*17790*/  @P0 BRA `(.L_x_478) ;  /* 0x0000060000000947 */ /* 0x000fea0003800000 */
[----:B------:R-:W2:Y:S01]  /*177a0*/  LDL.LU R11, [R1+0x2c] ;  /* 0x00002c00010b7983 */ /* 0x000ea20000300800 */
[----:B------:R-:W-:Y:S01]  /*177b0*/  MOV R4, c[0x0][0x4e8] ;  /* 0x00013a0000047a02 */ /* 0x000fe20000000f00 */
[----:B-1----:R-:W-:Y:S02]  /*177c0*/  IMAD R3, R21, c[0x0][0x3a0], RZ ;  /* 0x0000e80015037a24 */ /* 0x002fe400078e02ff */
[----:B------:R-:W-:Y:S01]  /*177d0*/  IMAD R8, R26, c[0x0][0x3f0], RZ ;  /* 0x0000fc001a087a24 */ /* 0x000fe200078e02ff */
[----:B------:R-:W-:Y:S01]  /*177e0*/  ISETP.NE.AND P0, PT, R4, 0x1, PT ;  /* 0x000000010400780c */ /* 0x000fe20003f05270 */
[----:B------:R-:W-:-:S04]  /*177f0*/  IMAD.WIDE.U32 R4, R2, c[0x0][0x3a0], RZ ;  /* 0x0000e80002047a25 */ /* 0x000fc800078e00ff */
[----:B------:R-:W-:-:S05]  /*17800*/  IMAD R2, R2, c[0x0][0x3a4], R3 ;  /* 0x0000e90002027a24 */ /* 0x000fca00078e0203 */
[----:B------:R-:W-:-:S05]  /*17810*/  IADD3 R5, R5, R2, RZ ;  /* 0x0000000205057210 */ /* 0x000fca0007ffe0ff */
[----:B------:R-:W-:-:S04]  /*17820*/  IMAD.WIDE.U32 R4, R6, c[0x0][0x3e8], R4 ;  /* 0x0000fa0006047a25 */ /* 0x000fc800078e0004 */
[----:B------:R-:W-:-:S04]  /*17830*/  IMAD R5, R6, c[0x0][0x3ec], R5 ;  /* 0x0000fb0006057a24 */ /* 0x000fc800078e0205 */
[----:B------:R-:W-:Y:S01]  /*17840*/  IMAD.WIDE.U32 R4, R15, c[0x0][0x3f0], R4 ;  /* 0x0000fc000f047a25 */ /* 0x000fe200078e0004 */
[----:B--2---:R-:W-:-:S04]  /*17850*/  LEA R3, R11, R0, 0x7 ;  /* 0x000000000b037211 */ /* 0x004fc800078e38ff */
[----:B------:R-:W-:Y:S01]  /*17860*/  MOV R2, R3 ;  /* 0x0000000300027202 */ /* 0x000fe20000000f00 */
[----:B------:R-:W-:-:S05]  /*17870*/  @P0 IMAD.HI.U32 R9, R3, c[0x0][0x4ec], RZ ;  /* 0x00013b0003090a27 */ /* 0x000fca00078e00ff */
[----:B------:R-:W-:Y:S01]  /*17880*/  @P0 SHF.R.U32.HI R2, RZ, c[0x0][0x4f0], R9 ;  /* 0x00013c00ff020a19 */ /* 0x000fe20000011609 */
[----:B------:R-:W-:-:S03]  /*17890*/  IMAD R9, R15, c[0x0][0x3f4], R8 ;  /* 0x0000fd000f097a24 */ /* 0x000fc600078e0208 */
[----:B------:R-:W-:Y:S02]  /*178a0*/  IADD3 R6, -R2, RZ, RZ ;  /* 0x000000ff02067210 */ /* 0x000fe40007ffe1ff */
[----:B------:R-:W-:Y:S02]  /*178b0*/  SHF.R.S32.HI R8, RZ, 0x1f, R2 ;  /* 0x0000001fff087819 */ /* 0x000fe40000011402 */
[----:B------:R-:W-:Y:S01]  /*178c0*/  IADD3 R5, R5, R9, RZ ;  /* 0x0000000905057210 */ /* 0x000fe20007ffe0ff */
[----:B------:R-:W-:Y:S02]  /*178d0*/  IMAD R6, R6, c[0x0][0x4e8], R3 ;  /* 0x00013a0006067a24 */ /* 0x000fe400078e0203 */
[----:B------:R-:W-:-:S03]  /*178e0*/  IMAD R3, R8, c[0x0][0x3e0], RZ ;  /* 0x0000f80008037a24 */ /* 0x000fc600078e02ff */
[----:B------:R-:W-:Y:S01]  /*178f0*/  SHF.R.S32.HI R8, RZ, 0x1f, R6 ;  /* 0x0000001fff087819 */ /* 0x000fe20000011406 */
[C---:B------:R-:W-:Y:S02]  /*17900*/  IMAD R9, R2.reuse, c[0x0][0x3e4], R3 ;  /* 0x0000f90002097a24 */ /* 0x040fe400078e0203 */
[----:B------:R-:W-:-:S04]  /*17910*/  IMAD.WIDE.U32 R2, R2, c[0x0][0x3e0], R4 ;  /* 0x0000f80002027a25 */ /* 0x000fc800078e0004 */
[----:B------:R-:W-:Y:S01]  /*17920*/  IMAD R4, R8, c[0x0][0x3d8], RZ ;  /* 0x0000f60008047a24 */ /* 0x000fe200078e02ff */
[----:B------:R-:W-:-:S03]  /*17930*/  IADD3 R3, R3, R9, RZ ;  /* 0x0000000903037210 */ /* 0x000fc60007ffe0ff */
[C---:B------:R-:W-:Y:S02]  /*17940*/  IMAD R4, R6.reuse, c[0x0][0x3dc], R4 ;  /* 0x0000f70006047a24 */ /* 0x040fe400078e0204 */
[----:B------:R-:W-:Y:S01]  /*17950*/  IMAD.WIDE.U32 R2, R6, c[0x0][0x3d8], R2 ;  /* 0x0000f60006027a25 */ /* 0x000fe200078e0002 */
[----:B------:R-:W-:-:S04]  /*17960*/  LEA R6, R11, R81, 0x7 ;  /* 0x000000510b067211 */ /* 0x000fc800078e38ff */
[----:B------:R-:W-:Y:S02]  /*17970*/  IADD3 R5, R3, R4, RZ ;  /* 0x0000000403057210 */ /* 0x000fe40007ffe0ff */
[----:B------:R-:W-:-:S04]  /*17980*/  LEA R10, P0, R2, c[0x0][0x380], 0x1 ;  /* 0x0000e000020a7a11 */ /* 0x000fc800078008ff */
[----:B------:R-:W-:Y:S01]  /*17990*/  LEA.HI.X R5, R2, c[0x0][0x384], R5, 0x1, P0 ;  /* 0x0000e10002057a11 */ /* 0x000fe200000f0c05 */
[----:B------:R-:W-:Y:S06]  /*179a0*/  BRA.DIV ~URZ, `(.L_x_487) ;  /* 0x000025c27f007947 */ /* 0x000fec000b800000 */
[----:B------:R1:W2:Y:S02]  /*179b0*/  SHFL.IDX PT, R11, R5, RZ, 0x181f ;  /* 0x00181fff050b7589 */ /* 0x0002a400000e0000 */
.L_x_551:
[----:B------:R-:W-:Y:S05]  /*179c0*/  BRA.DIV ~URZ, `(.L_x_488) ;  /* 0x000026127f007947 */ /* 0x000fea000b800000 */
[----:B------:R3:W4:Y:S02]  /*179d0*/  SHFL.IDX PT, R2, R10, RZ, 0x181f ;  /* 0x00181fff0a027589 */ /* 0x00072400000e0000 */
.L_x_552:
[----:B------:R-:W-:Y:S01]  /*179e0*/  IMAD R4, R23, c[0x0][0x4e8], RZ ;  /* 0x00013a0017047a24 */ /* 0x000fe200078e02ff */
[----:B------:R-:W-:Y:S04]  /*179f0*/  BSSY B0, `(.L_x_489) ;  /* 0x000000b000007945 */ /* 0x000fe80003800000 */
[----:B------:R-:W-:-:S13]  /*17a00*/  ISETP.GE.AND P0, PT, R6, R4, PT ;  /* 0x000000040600720c */ /* 0x000fda0003f06270 */
[----:B------:R-:W-:Y:S05]  /*17a10*/  @P0 BRA `(.L_x_490) ;  /* 0x0000008000000947 */ /* 0x000fea0003800000 */
[----:B------:R-:W-:Y:S02]  /*17a20*/  ISETP.GE.AND P1, PT, R76, c[0x0][0x3c8], PT ;  /* 0x0000f2004c007a0c */ /* 0x000fe40003f26270 */
[----:B------:R-:W-:-:S11]  /*17a30*/  ISETP.GE.AND P0, PT, R212, c[0x0][0x3c8], PT ;  /* 0x0000f200d4007a0c */ /* 0x000fd60003f06270 */
[-C--:B----4-:R-:W-:Y:S02]  /*17a40*/  @!P1 LEA R8, P3, R76, R2.reuse, 0x1 ;  /* 0x000000024c089211 */ /* 0x090fe400078608ff */
[----:B------:R-:W-:Y:S02]  /*17a50*/  @!P0 LEA R2, P2, R212, R2, 0x1 ;  /* 0x00000002d4028211 */ /* 0x000fe400078408ff */
[-C--:B--2---:R-:W-:Y:S02]  /*17a60*/  @!P1 LEA.HI.X R9, R76, R11.reuse, R77, 0x1, P3 ;  /* 0x0000000b4c099211 */ /* 0x084fe400018f0c4d */
[----:B------:R-:W-:-:S03]  /*17a70*/  @!P0 LEA.HI.X R3, R212, R11, R231, 0x1, P2 ;  /* 0x0000000bd4038211 */ /* 0x000fc600010f0ce7 */
[----:B------:R2:W-:Y:S04]  /*17a80*/  @!P1 ST.E.128 [R8.64], RZ ;  /* 0x000000ff08009985 */ /* 0x0005e8000c101d08 */
[----:B------:R2:W-:Y:S02]  /*17a90*/  @!P0 ST.E.128 [R2.64], RZ ;  /* 0x000000ff02008985 */ /* 0x0005e4000c101d08 */
.L_x_490:
[----:B------:R-:W-:Y:S05]  /*17aa0*/  BSYNC B0 ;  /* 0x0000000000007941 */ /* 0x000fea0003800000 */
.L_x_489:
[----:B------:R-:W-:Y:S05]  /*17ab0*/  BRA.DIV ~URZ, `(.L_x_491) ;  /* 0x000025927f007947 */ /* 0x000fea000b800000 */
[----:B--2---:R2:W1:Y:S04]  /*17ac0*/  SHFL.IDX PT, R11, R5, 0x1, 0x181f ;  /* 0x00381f00050b7f89 */ /* 0x00446800000e0000 */
[----:B----4-:R2:W4:Y:S02]  /*17ad0*/  SHFL.IDX PT, R2, R10, 0x1, 0x181f ;  /* 0x00381f000a027f89 */ /* 0x01052400000e0000 */
.L_x_553:
        /* <DEDUP_REMOVED lines=8> */
[-C--:B-1----:R-:W-:Y:S02]  /*17b60*/  @!P1 LEA.HI.X R9, R76, R11.reuse, R77, 0x1, P3 ;  /* 0x0000000b4c099211 */ /* 0x082fe400018f0c4d */
[----:B------:R-:W-:-:S03]  /*17b70*/  @!P0 LEA.HI.X R3, R212, R11, R231, 0x1, P2 ;  /* 0x0000000bd4038211 */ /* 0x000fc600010f0ce7 */
[----:B------:R1:W-:Y:S04]  /*17b80*/  @!P1 ST.E.128 [R8.64], RZ ;  /* 0x000000ff08009985 */ /* 0x0003e8000c101d08 */
[----:B------:R1:W-:Y:S02]  /*17b90*/  @!P0 ST.E.128 [R2.64], RZ ;  /* 0x000000ff02008985 */ /* 0x0003e4000c101d08 */
.L_x_493:
[----:B------:R-:W-:Y:S05]  /*17ba0*/  BSYNC B0 ;  /* 0x0000000000007941 */ /* 0x000fea0003800000 */
.L_x_492:
[----:B------:R-:W-:Y:S05]  /*17bb0*/  BRA.DIV ~URZ, `(.L_x_494) ;  /* 0x000025627f007947 */ /* 0x000fea000b800000 */
[----:B-1----:R1:W2:Y:S02]  /*17bc0*/  SHFL.IDX PT, R11, R5, 0x2, 0x181f ;  /* 0x00581f00050b7f89 */ /* 0x0022a400000e0000 */
.L_x_554:
[----:B------:R-:W-:Y:S05]  /*17bd0*/  BRA.DIV ~URZ, `(.L_x_495) ;  /* 0x000025b27f007947 */ /* 0x000fea000b800000 */
[----:B----4-:R4:W1:Y:S02]  /*17be0*/  SHFL.IDX PT, R2, R10, 0x2, 0x181f ;  /* 0x00581f000a027f89 */ /* 0x01086400000e0000 */
.L_x_555:
[----:B------:R-:W-:Y:S01]  /*17bf0*/  IADD3 R3, R6, 0x40, RZ ;  /* 0x0000004006037810 */ /* 0x000fe20007ffe0ff */
[----:B------:R-:W-:Y:S03]  /*17c00*/  BSSY B0, `(.L_x_496) ;  /* 0x000000b000007945 */ /* 0x000fe60003800000 */
[----:B------:R-:W-:-:S13]  /*17c10*/  ISETP.GE.AND P0, PT, R3, R4, PT ;  /* 0x000000040300720c */ /* 0x000fda0003f06270 */
[----:B------:R-:W-:Y:S05]  /*17c20*/  @P0 BRA `(.L_x_497) ;  /* 0x0000008000000947 */ /* 0x000fea0003800000 */
[----:B------:R-:W-:Y:S02]  /*17c30*/  ISETP.GE.AND P1, PT, R76, c[0x0][0x3c8], PT ;  /* 0x0000f2004c007a0c */ /* 0x000fe40003f26270 */
[----:B------:R-:W-:-:S11]  /*17c40*/  ISETP.GE.AND P0, PT, R212, c[0x0][0x3c8], PT ;  /* 0x0000f200d4007a0c */ /* 0x000fd60003f06270 */
[-C--:B-1----:R-:W-:Y:S02]  /*17c50*/  @!P1 LEA R8, P3, R76, R2.reuse, 0x1 ;  /* 0x000000024c089211 */ /* 0x082fe400078608ff */
[----:B------:R-:W-:Y:S02]  /*17c60*/  @!P0 LEA R2, P2, R212, R2, 0x1 ;  /* 0x00000002d4028211 */ /* 0x000fe400078408ff */
[-C--:B--2---:R-:W-:Y:S02]  /*17c70*/  @!P1 LEA.HI.X R9, R76, R11.reuse, R77, 0x1, P3 ;  /* 0x0000000b4c099211 */ /* 0x084fe400018f0c4d */
[----:B------:R-:W-:-:S03]  /*17c80*/  @!P0 LEA.HI.X R3, R212, R11, R231, 0x1, P2 ;  /* 0x0000000bd4038211 */ /* 0x000fc600010f0ce7 */
[----:B------:R1:W-:Y:S04]  /*17c90*/  @!P1 ST.E.128 [R8.64], RZ ;  /* 0x000000ff08009985 */ /* 0x0003e8000c101d08 */
[----:B------:R1:W-:Y:S02]  /*17ca0*/  @!P0 ST.E.128 [R2.64], RZ ;  /* 0x000000ff02008985 */ /* 0x0003e4000c101d08 */
.L_x_497:
[----:B------:R-:W-:Y:S05]  /*17cb0*/  BSYNC B0 ;  /* 0x0000000000007941 */ /* 0x000fea0003800000 */
.L_x_496:
[----:B------:R-:W-:Y:S05]  /*17cc0*/  BRA.DIV ~URZ, `(.L_x_498) ;  /* 0x000025327f007947 */ /* 0x000fea000b800000 */
[----:B-1----:R1:W3:Y:S04]  /*17cd0*/  SHFL.IDX PT, R8, R5, 0x3, 0x181f ;  /* 0x00781f0005087f89 */ /* 0x0022e800000e0000 */
[----:B------:R1:W4:Y:S02]  /*17ce0*/  SHFL.IDX PT, R2, R10, 0x3, 0x181f ;  /* 0x00781f000a027f89 */ /* 0x00032400000e0000 */
.L_x_556:
[----:B------:R-:W-:-:S04]  /*17cf0*/  IADD3 R6, R6, 0x60, RZ ;  /* 0x0000006006067810 */ /* 0x000fc80007ffe0ff */
[----:B------:R-:W-:-:S13]  /*17d00*/  ISETP.GE.AND P0, PT, R6, R4, PT ;  /* 0x000000040600720c */ /* 0x000fda0003f06270 */
[----:B------:R-:W-:Y:S05]  /*17d10*/  @P0 BRA `(.L_x_478) ;  /* 0x0000008000000947 */ /* 0x000fea0003800000 */
[----:B------:R-:W-:Y:S02]  /*17d20*/  ISETP.GE.AND P1, PT, R76, c[0x0][0x3c8], PT ;  /* 0x0000f2004c007a0c */ /* 0x000fe40003f26270 */
[----:B------:R-:W-:-:S11]  /*17d30*/  ISETP.GE.AND P0, PT, R212, c[0x0][0x3c8], PT ;  /* 0x0000f200d4007a0c */ /* 0x000fd60003f06270 */
[-C--:B----4-:R-:W-:Y:S02]  /*17d40*/  @!P1 LEA R4, P3, R76, R2.reuse, 0x1 ;  /* 0x000000024c049211 */ /* 0x090fe400078608ff */
[----:B------:R-:W-:Y:S02]  /*17d50*/  @!P0 LEA R2, P2, R212, R2, 0x1 ;  /* 0x00000002d4028211 */ /* 0x000fe400078408ff */
[-C--:B-123--:R-:W-:Y:S02]  /*17d60*/  @!P1 LEA.HI.X R5, R76, R8.reuse, R77, 0x1, P3 ;  /* 0x000000084c059211 */ /* 0x08efe400018f0c4d */
[----:B------:R-:W-:-:S03]  /*17d70*/  @!P0 LEA.HI.X R3, R212, R8, R231, 0x1, P2 ;  /* 0x00000008d4038211 */ /* 0x000fc600010f0ce7 */
[----:B------:R1:W-:Y:S04]  /*17d80*/  @!P1 ST.E.128 [R4.64], RZ ;  /* 0x000000ff04009985 */ /* 0x0003e8000c101d08 */
[----:B------:R1:W-:Y:S02]  /*17d90*/  @!P0 ST.E.128 [R2.64], RZ ;  /* 0x000000ff02008985 */ /* 0x0003e4000c101d08 */
.L_x_478:
[----:B------:R-:W-:Y:S05]  /*17da0*/  BSYNC B1 ;  /* 0x0000000000017941 */ /* 0x000fea0003800000 */
.L_x_462:
[----:B------:R-:W-:-:S13]  /*17db0*/  ISETP.NE.AND P0, PT, RZ, UR7, PT ;  /* 0x00000007ff007c0c */ /* 0x000fda000bf05270 */
[----:B------:R-:W-:Y:S01]  /*17dc0*/  @P0 WARPSYNC 0xffffffff ;  /* 0xffffffff00000948 */ /* 0x000fe20003800000 */
[----:B------:R-:W-:Y:S06]  /*17dd0*/  @P0 BAR.SYNC.DEFER_BLOCKING 0x5, 0x100 ;  /* 0x0144000000000b1d */ /* 0x000fec0000010000 */
[----:B-1234-:R-:W1:Y:S04]  /*17de0*/  @P0 LDS.128 R8, [0xf100] ;  /* 0x00f10000ff080984 */ /* 0x01ee680000000c00 */
[----:B-1----:R1:W-:Y:S04]  /*17df0*/  @P0 STL.64 [R1+0x28], R8 ;  /* 0x0000280801000387 */ /* 0x0023e80000100a00 */
[----:B------:R1:W-:Y:S04]  /*17e00*/  @P0 STL.64 [R1+0x30], R10 ;  /* 0x0000300a01000387 */ /* 0x0003e80000100a00 */
[----:B------:R-:W-:Y:S06]  /*17e10*/  @P0 BAR.ARV 0x4, 0x100 ;  /* 0x0104000000000b1d */ /* 0x000fec0000002000 */
[----:B------:R-:W-:Y:S05]  /*17e20*/  @P0 BRA `(.L_x_499) ;  /* 0x00000ba000000947 */ /* 0x000fea0003800000 */
[----:B------:R-:W2:Y:S01]  /*17e30*/  S2R R2, SR_TID.X ;  /* 0x0000000000027919 */ /* 0x000ea20000002100 */
[----:B-1----:R-:W-:Y:S01]  /*17e40*/  IMAD.MOV.U32 R8, RZ, RZ, RZ ;  /* 0x000000ffff087224 */ /* 0x002fe200078e00ff */
[----:B--2---:R-:W-:-:S04]  /*17e50*/  LOP3.LUT R18, R2, 0x1f, RZ, 0xc0, !PT ;  /* 0x0000001f02127812 */ /* 0x004fc800078ec0ff */
[----:B------:R-:W-:Y:S01]  /*17e60*/  ISETP.NE.AND P6, PT, R18, 0x1f, PT ;  /* 0x0000001f1200780c */ /* 0x000fe20003fc5270 */
[----:B------:R-:W-:Y:S10]  /*17e70*/  BRA.DIV ~URZ, `(.L_x_500) ;  /* 0x000024527f007947 */ /* 0x000ff4000b800000 */
[----:B------:R1:W2:Y:S02]  /*17e80*/  SHFL.IDX PT, R10, R74, RZ, 0x1f ;  /* 0x00001fff4a0a7589 */ /* 0x0002a400000e0000 */
.L_x_557:
[----:B------:R-:W-:Y:S05]  /*17e90*/  BRA.DIV ~URZ, `(.L_x_501) ;  /* 0x000024a27f007947 */ /* 0x000fea000b800000 */
[----:B------:R3:W4:Y:S02]  /*17ea0*/  SHFL.IDX PT, R9, R74, 0x1, 0x1f ;  /* 0x00201f004a097f89 */ /* 0x00072400000e0000 */
.L_x_558:
[----:B------:R-:W5:Y:S01]  /*17eb0*/  LDL R2, [R1+0x34] ;  /* 0x0000340001027983 */ /* 0x000f620000100800 */
[----:B------:R-:W-:Y:S02]  /*17ec0*/  IMAD.MOV.U32 R6, RZ, RZ, RZ ;  /* 0x000000ffff067224 */ /* 0x000fe400078e00ff */
[----:B-----5:R-:W-:-:S05]  /*17ed0*/  IMAD.IADD R2, R2, 0x1, R18 ;  /* 0x0000000102027824 */ /* 0x020fca00078e0212 */
        /* <DEDUP_REMOVED lines=16> */
.L_x_559:
        /* <DEDUP_REMOVED lines=16> */
.L_x_560:
[----:B---3--:R-:W-:Y:S01]  /*180e0*/  IMAD R2, R2, c[0x0][0x538], RZ ;  /* 0x00014e0002027a24 */ /* 0x008fe200078e02ff */
[----:B------:R-:W-:Y:S04]  /*180f0*/  BSSY B1, `(.L_x_504) ;  /* 0x0000084000017945 */ /* 0x000fe80003800000 */
[----:B----4-:R-:W-:-:S04]  /*18100*/  IADD3 R9, R2, R9, RZ ;  /* 0x0000000902097210 */ /* 0x010fc80007ffe0ff */
[----:B--2---:R-:W-:-:S13]  /*18110*/  ISETP.GT.AND P0, PT, R9, R10, PT ;  /* 0x0000000a0900720c */ /* 0x004fda0003f04270 */
[----:B------:R-:W-:Y:S05]  /*18120*/  @P0 BRA `(.L_x_505) ;  /* 0x0000026000000947 */ /* 0x000fea0003800000 */
.L_x_509:
[----:B------:R-:W2:Y:S02]  /*18130*/  LDL.LU R2, [R1+0x34] ;  /* 0x0000340001027983 */ /* 0x000ea40000300800 */
[----:B--2---:R-:W-:-:S04]  /*18140*/  IADD3 R2, R2, 0x1f, RZ ;  /* 0x0000001f02027810 */ /* 0x004fc80007ffe0ff */
[----:B------:R-:W-:-:S13]  /*18150*/  ISETP.GE.AND P0, PT, R2, c[0x0][0x53c], PT ;  /* 0x00014f0002007a0c */ /* 0x000fda0003f06270 */
[----:B------:R-:W-:Y:S05]  /*18160*/  @P0 BRA `(.L_x_506) ;  /* 0x0000077000000947 */ /* 0x000fea0003800000 */
[----:B------:R2:W-:Y:S01]  /*18170*/  STL [R1+0x34], R2 ;  /* 0x0000340201007387 */ /* 0x0005e20000100800 */
[----:B------:R-:W-:Y:S02]  /*18180*/  MOV R6, RZ ;  /* 0x000000ff00067202 */ /* 0x000fe40000000f00 */
[----:B------:R-:W-:Y:S02]  /*18190*/  MOV R8, RZ ;  /* 0x000000ff00087202 */ /* 0x000fe40000000f00 */
[----:B--2---:R-:W-:-:S04]  /*181a0*/  IADD3 R2, R2, R18, RZ ;  /* 0x0000001202027210 */ /* 0x004fc80007ffe0ff */
[----:B------:R-:W-:-:S13]  /*181b0*/  ISETP.GE.OR P0, PT, R2, c[0x0][0x53c], !P6 ;  /* 0x00014f0002007a0c */ /* 0x000fda0007706670 */
[----:B-1----:R-:W-:Y:S02]  /*181c0*/  @!P0 MOV R4, 0x4 ;  /* 0x0000000400048802 */ /* 0x002fe40000000f00 */
[----:B------:R-:W-:-:S03]  /*181d0*/  @!P0 MOV R3, 0x4 ;  /* 0x0000000400038802 */ /* 0x000fc60000000f00 */
[----:B------:R-:W-:-:S04]  /*181e0*/  @!P0 IMAD.WIDE R4, R2, R4, c[0x0][0x580] ;  /* 0x0001600002048625 */ /* 0x000fc800078e0204 */
[----:B------:R-:W-:Y:S01]  /*181f0*/  @!P0 IMAD.WIDE R2, R2, R3, c[0x0][0x578] ;  /* 0x00015e0002028625 */ /* 0x000fe200078e0203 */
[----:B------:R-:W2:Y:S04]  /*18200*/  @!P0 LDG.E R6, [R4.64] ;  /* 0x0000000804068981 */ /* 0x000ea8000c1e1900 */
[----:B------:R-:W2:Y:S02]  /*18210*/  @!P0 LDG.E R8, [R2.64] ;  /* 0x0000000802088981 */ /* 0x000ea4000c1e1900 */
[----:B--2---:R-:W-:Y:S01]  /*18220*/  IMAD R2, R8, R6, RZ ;  /* 0x0000000608027224 */ /* 0x004fe200078e02ff */
[----:B------:R-:W-:Y:S05]  /*18230*/  BRA.DIV ~URZ, `(.L_x_507) ;  /* 0x000023627f007947 */ /* 0x000fea000b800000 */
[----:B------:R1:W2:Y:S02]  /*18240*/  SHFL.UP PT, R3, R2, 0x1, RZ ;  /* 0x0420000002037989 */ /* 0x0002a400000e00ff */
.L_x_561:
        /* <DEDUP_REMOVED lines=16> */
.L_x_562:
[----:B--2---:R-:W-:-:S05]  /*18350*/  IMAD R2, R2, c[0x0][0x538], RZ ;  /* 0x00014e0002027a24 */ /* 0x004fca00078e02ff */
[----:B------:R-:W-:-:S04]  /*18360*/  IADD3 R9, R2, R9, RZ ;  /* 0x0000000902097210 */ /* 0x000fc80007ffe0ff */
[----:B------:R-:W-:-:S13]  /*18370*/  ISETP.GT.AND P0, PT, R9, R10, PT ;  /* 0x0000000a0900720c */ /* 0x000fda0003f04270 */
[----:B-1----:R-:W-:Y:S05]  /*18380*/  @!P0 BRA `(.L_x_509) ;  /* 0xfffffda000008947 */ /* 0x002fea000383ffff */
.L_x_505:
[----:B------:R-:W-:-:S05]  /*18390*/  IADD3 R15, -R2, R9, RZ ;  /* 0x00000009020f7210 */ /* 0x000fca0007ffe1ff */
[----:B------:R-:W-:-:S05]  /*183a0*/  IMAD R2, R4, c[0x0][0x538], R15 ;  /* 0x00014e0004027a24 */ /* 0x000fca00078e020f */
[----:B------:R-:W-:Y:S01]  /*183b0*/  ISETP.GT.AND P0, PT, R2, R10, PT ;  /* 0x0000000a0200720c */ /* 0x000fe20003f04270 */
[----:B------:R-:W-:-:S12]  /*183c0*/  BRA.DIV ~URZ, `(.L_x_510) ;  /* 0x000023c27f007947 */ /* 0x000fd8000b800000 */
[----:B------:R-:W-:-:S04]  /*183d0*/  VOTE.ANY R9, PT, !P0 ;  /* 0x0000000000097806 */ /* 0x000fc800040e0100 */
.L_x_563:
[----:B------:R2:W3:Y:S01]  /*183e0*/  POPC R11, R9 ;  /* 0x00000009000b7309 */ /* 0x0004e20000000000 */
[----:B------:R-:W-:Y:S05]  /*183f0*/  BRA.DIV ~URZ, `(.L_x_511) ;  /* 0x000023e27f007947 */ /* 0x000fea000b800000 */
[----:B---3--:R3:W4:Y:S04]  /*18400*/  SHFL.IDX PT, R6, R6, R11, 0x1f ;  /* 0x00001f0b06067589 */ /* 0x00872800000e0000 */
[----:B------:R3:W1:Y:S02]  /*18410*/  SHFL.IDX PT, R5, R8, R11, 0x1f ;  /* 0x00001f0b08057589 */ /* 0x00066400000e0000 */
.L_x_564:
[----:B------:R-:W-:Y:S01]  /*18420*/  ISETP.NE.AND P0, PT, R9, RZ, PT ;  /* 0x000000ff0900720c */ /* 0x000fe20003f05270 */
[----:B------:R-:W-:-:S12]  /*18430*/  BSSY B0, `(.L_x_512) ;  /* 0x0000005000007945 */ /* 0x000fd80003800000 */
[----:B------:R-:W-:Y:S05]  /*18440*/  @!P0 BRA `(.L_x_513) ;  /* 0x0000003000008947 */ /* 0x000fea0003800000 */
[----:B------:R-:W-:Y:S01]  /*18450*/  IADD3 R2, R11, -0x1, RZ ;  /* 0xffffffff0b027810 */ /* 0x000fe20007ffe0ff */
[----:B------:R-:W-:Y:S05]  /*18460*/  BRA.DIV ~URZ, `(.L_x_514) ;  /* 0x000024427f007947 */ /* 0x000fea000b800000 */
[----:B------:R2:W3:Y:S02]  /*18470*/  SHFL.IDX PT, R16, R4, R2, 0x1f ;  /* 0x00001f0204107589 */ /* 0x0004e400000e0000 */
.L_x_513:
[----:B------:R-:W-:Y:S05]  /*18480*/  BSYNC B0 ;  /* 0x0000000000007941 */ /* 0x000fea0003800000 */
.L_x_512:
[----:B---3--:R-:W-:Y:S01]  /*18490*/  IMAD R15, R16, c[0x0][0x538], R15 ;  /* 0x00014e00100f7a24 */ /* 0x008fe200078e020f */
[----:B----4-:R-:W-:Y:S02]  /*184a0*/  IABS R3, R6 ;  /* 0x0000000600037213 */ /* 0x010fe40000000000 */
[----:B-12---:R-:W-:Y:S02]  /*184b0*/  IABS R2, R5 ;  /* 0x0000000500027213 */ /* 0x006fe40000000000 */
[----:B------:R1:W-:Y:S01]  /*184c0*/  STL [R1+0x28], R15 ;  /* 0x0000280f01007387 */ /* 0x0003e20000100800 */
[----:B------:R-:W2:Y:S03]  /*184d0*/  I2F.RP R8, R3 ;  /* 0x0000000300087306 */ /* 0x000ea60000209400 */
[----:B------:R-:W3:Y:S05]  /*184e0*/  LDL.LU R19, [R1+0x34] ;  /* 0x0000340001137983 */ /* 0x000eea0000300800 */
[----:B--2---:R-:W2:Y:S01]  /*184f0*/  MUFU.RCP R8, R8 ;  /* 0x0000000800087308 */ /* 0x004ea20000001000 */
[----:B-1----:R-:W-:Y:S01]  /*18500*/  IMAD.IADD R15, R10, 0x1, -R15 ;  /* 0x000000010a0f7824 */ /* 0x002fe200078e0a0f */
[----:B--2---:R-:W-:-:S06]  /*18510*/  IADD3 R8, R8, 0xffffffe, RZ ;  /* 0x0ffffffe08087810 */ /* 0x004fcc0007ffe0ff */
[----:B------:R-:W1:Y:S01]  /*18520*/  F2I.FTZ.U32.TRUNC.NTZ R9, R8 ;  /* 0x0000000800097305 */ /* 0x000e62000021f000 */
[----:B------:R-:W-:Y:S01]  /*18530*/  IMAD.MOV.U32 R10, RZ, RZ, R2 ;  /* 0x000000ffff0a7224 */ /* 0x000fe200078e0002 */
[----:B------:R-:W-:Y:S02]  /*18540*/  IABS R2, R6 ;  /* 0x0000000600027213 */ /* 0x000fe40000000000 */
[----:B------:R-:W-:-:S04]  /*18550*/  IABS R16, R15 ;  /* 0x0000000f00107213 */ /* 0x000fc80000000000 */
[----:B------:R-:W2:Y:S01]  /*18560*/  I2F.RP R17, R10 ;  /* 0x0000000a00117306 */ /* 0x000ea20000209400 */
[----:B-1----:R-:W-:Y:S01]  /*18570*/  IMAD.MOV R4, RZ, RZ, -R9 ;  /* 0x000000ffff047224 */ /* 0x002fe200078e0a09 */
[----:B------:R-:W-:-:S03]  /*18580*/  MOV R8, RZ ;  /* 0x000000ff00087202 */ /* 0x000fc60000000f00 */
[----:B------:R-:W-:Y:S02]  /*18590*/  IMAD R4, R4, R3, RZ ;  /* 0x0000000304047224 */ /* 0x000fe400078e02ff */
[----:B------:R-:W-:Y:S02]  /*185a0*/  IMAD.MOV R2, RZ, RZ, -R2 ;  /* 0x000000ffff027224 */ /* 0x000fe400078e0a02 */
[----:B------:R-:W-:-:S04]  /*185b0*/  IMAD.HI.U32 R9, R9, R4, R8 ;  /* 0x0000000409097227 */ /* 0x000fc800078e0008 */
[----:B------:R-:W-:Y:S02]  /*185c0*/  IMAD.MOV.U32 R4, RZ, RZ, R16 ;  /* 0x000000ffff047224 */ /* 0x000fe400078e0010 */
[----:B------:R-:W-:Y:S02]  /*185d0*/  IMAD.MOV.U32 R8, RZ, RZ, R2 ;  /* 0x000000ffff087224 */ /* 0x000fe400078e0002 */
[----:B------:R-:W-:-:S04]  /*185e0*/  IMAD.HI.U32 R2, R9, R4, RZ ;  /* 0x0000000409027227 */ /* 0x000fc800078e00ff */
[----:B------:R-:W-:Y:S02]  /*185f0*/  IMAD R4, R2, R8, R4 ;  /* 0x0000000802047224 */ /* 0x000fe400078e0204 */
[----:B--2---:R-:W1:Y:S03]  /*18600*/  MUFU.RCP R8, R17 ;  /* 0x0000001100087308 */ /* 0x004e660000001000 */
[----:B------:R-:W-:Y:S02]  /*18610*/  ISETP.GT.U32.AND P0, PT, R3, R4, PT ;  /* 0x000000040300720c */ /* 0x000fe40003f04070 */
[----:B-1----:R-:W-:-:S11]  /*18620*/  IADD3 R8, R8, 0xffffffe, RZ ;  /* 0x0ffffffe08087810 */ /* 0x002fd60007ffe0ff */
[-C--:B------:R-:W-:Y:S01]  /*18630*/  @!P0 IADD3 R4, R4, -R3.reuse, RZ ;  /* 0x8000000304048210 */ /* 0x080fe20007ffe0ff */
[----:B------:R-:W1:Y:S03]  /*18640*/  F2I.FTZ.U32.TRUNC.NTZ R9, R8 ;  /* 0x0000000800097305 */ /* 0x000e66000021f000 */
[----:B------:R-:W-:Y:S02]  /*18650*/  ISETP.GE.U32.AND P2, PT, R4, R3, PT ;  /* 0x000000030400720c */ /* 0x000fe40003f46070 */
[----:B------:R-:W-:Y:S02]  /*18660*/  LOP3.LUT R3, R15, R6, RZ, 0x3c, !PT ;  /* 0x000000060f037212 */ /* 0x000fe400078e3cff */
[----:B------:R-:W-:Y:S02]  /*18670*/  @!P0 IADD3 R2, R2, 0x1, RZ ;  /* 0x0000000102028810 */ /* 0x000fe40007ffe0ff */
[----:B------:R-:W-:-:S02]  /*18680*/  ISETP.GE.AND P1, PT, R3, RZ, PT ;  /* 0x000000ff0300720c */ /* 0x000fc40003f26270 */
[----:B------:R-:W-:-:S05]  /*18690*/  ISETP.NE.AND P0, PT, R6, RZ, PT ;  /* 0x000000ff0600720c */ /* 0x000fca0003f05270 */
[----:B------:R-:W-:Y:S01]  /*186a0*/  @P2 IADD3 R2, R2, 0x1, RZ ;  /* 0x0000000102022810 */ /* 0x000fe20007ffe0ff */
[----:B-1----:R-:W-:-:S04]  /*186b0*/  IMAD.MOV R3, RZ, RZ, -R9 ;  /* 0x000000ffff037224 */ /* 0x002fc800078e0a09 */
[----:B------:R-:W-:Y:S02]  /*186c0*/  IMAD.MOV.U32 R4, RZ, RZ, R3 ;  /* 0x000000ffff047224 */ /* 0x000fe400078e0003 */
[----:B------:R-:W-:Y:S01]  /*186d0*/  @!P1 IMAD.MOV R2, RZ, RZ, -R2 ;  /* 0x000000ffff029224 */ /* 0x000fe200078e0a02 */
[----:B------:R-:W-:Y:S01]  /*186e0*/  @!P0 LOP3.LUT R2, RZ, R6, RZ, 0x33, !PT ;  /* 0x00000006ff028212 */ /* 0x000fe200078e33ff */
[----:B------:R-:W-:Y:S01]  /*186f0*/  IMAD R4, R4, R10, RZ ;  /* 0x0000000a04047224 */ /* 0x000fe200078e02ff */
[----:B------:R-:W-:Y:S01]  /*18700*/  IABS R3, R5 ;  /* 0x0000000500037213 */ /* 0x000fe20000000000 */
[----:B------:R-:W-:Y:S01]  /*18710*/  IMAD.MOV.U32 R8, RZ, RZ, RZ ;  /* 0x000000ffff087224 */ /* 0x000fe200078e00ff */
[----:B------:R-:W-:Y:S02]  /*18720*/  IABS R17, R2 ;  /* 0x0000000200117213 */ /* 0x000fe40000000000 */
[----:B------:R-:W-:Y:S01]  /*18730*/  IADD3 R16, RZ, -R3, RZ ;  /* 0x80000003ff107210 */ /* 0x000fe20007ffe0ff */
[----:B------:R-:W-:-:S04]  /*18740*/  IMAD.HI.U32 R3, R9, R4, R8 ;  /* 0x0000000409037227 */ /* 0x000fc800078e0008 */
[----:B------:R-:W-:Y:S01]  /*18750*/  IMAD.MOV.U32 R4, RZ, RZ, R17 ;  /* 0x000000ffff047224 */ /* 0x000fe200078e0011 */
[----:B------:R-:W-:-:S03]  /*18760*/  MOV R8, R16 ;  /* 0x0000001000087202 */ /* 0x000fc60000000f00 */
[----:B------:R-:W-:-:S04]  /*18770*/  IMAD.HI.U32 R3, R3, R4, RZ ;  /* 0x0000000403037227 */ /* 0x000fc800078e00ff */
[----:B------:R-:W-:-:S05]  /*18780*/  IMAD R4, R3, R8, R4 ;  /* 0x0000000803047224 */ /* 0x000fca00078e0204 */
[----:B------:R-:W-:-:S13]  /*18790*/  ISETP.GT.U32.AND P0, PT, R10, R4, PT ;  /* 0x000000040a00720c */ /* 0x000fda0003f04070 */
[----:B------:R-:W-:-:S05]  /*187a0*/  @!P0 IMAD.IADD R4, R4, 0x1, -R10 ;  /* 0x0000000104048824 */ /* 0x000fca00078e0a0a */
[----:B------:R-:W-:Y:S02]  /*187b0*/  ISETP.GE.U32.AND P2, PT, R4, R10, PT ;  /* 0x0000000a0400720c */ /* 0x000fe40003f46070 */
[----:B------:R-:W-:Y:S02]  /*187c0*/  LOP3.LUT R4, R2, R5, RZ, 0x3c, !PT ;  /* 0x0000000502047212 */ /* 0x000fe400078e3cff */
[----:B------:R-:W-:Y:S02]  /*187d0*/  @!P0 IADD3 R3, R3, 0x1, RZ ;  /* 0x0000000103038810 */ /* 0x000fe40007ffe0ff */
[----:B------:R-:W-:Y:S02]  /*187e0*/  ISETP.GE.AND P1, PT, R4, RZ, PT ;  /* 0x000000ff0400720c */ /* 0x000fe40003f26270 */
[----:B------:R-:W-:-:S05]  /*187f0*/  ISETP.NE.AND P0, PT, R5, RZ, PT ;  /* 0x000000ff0500720c */ /* 0x000fca0003f05270 */
[----:B------:R-:W-:-:S06]  /*18800*/  @P2 IADD3 R3, R3, 0x1, RZ ;  /* 0x0000000103032810 */ /* 0x000fcc0007ffe0ff */
[----:B------:R-:W-:Y:S02]  /*18810*/  @!P1 IMAD.MOV R3, RZ, RZ, -R3 ;  /* 0x000000ffff039224 */ /* 0x000fe400078e0a03 */
[----:B------:R-:W-:-:S04]  /*18820*/  @!P0 LOP3.LUT R3, RZ, R5, RZ, 0x33, !PT ;  /* 0x00000005ff038212 */ /* 0x000fc800078e33ff */
[----:B------:R-:W-:Y:S01]  /*18830*/  IADD3 R4, -R3, RZ, RZ ;  /* 0x000000ff03047210 */ /* 0x000fe20007ffe1ff */
[----:B------:R-:W-:Y:S02]  /*18840*/  IMAD R6, R2, R6, RZ ;  /* 0x0000000602067224 */ /* 0x000fe400078e02ff */
[C---:B------:R-:W-:Y:S02]  /*18850*/  IMAD R3, R5.reuse, 0x1000000, R3 ;  /* 0x0100000005037824 */ /* 0x040fe400078e0203 */
[----:B------:R-:W-:Y:S01]  /*18860*/  IMAD R2, R5, R4, R2 ;  /* 0x0000000405027224 */ /* 0x000fe200078e0202 */
[----:B------:R-:W-:-:S03]  /*18870*/  IADD3 R4, R15, -R6, RZ ;  /* 0x800000060f047210 */ /* 0x000fc60007ffe0ff */
[----:B------:R-:W-:-:S05]  /*18880*/  IMAD R2, R2, 0x10000, R3 ;  /* 0x0001000002027824 */ /* 0x000fca00078e0203 */
[----:B------:R1:W-:Y:S01]  /*18890*/  STL [R1+0x30], R2 ;  /* 0x0000300201007387 */ /* 0x0003e20000100800 */
[----:B---3--:R-:W-:-:S05]  /*188a0*/  IMAD.IADD R19, R11, 0x1, R19 ;  /* 0x000000010b137824 */ /* 0x008fca00078e0213 */
[----:B------:R1:W-:Y:S04]  /*188b0*/  STL [R1+0x34], R19 ;  /* 0x0000341301007387 */ /* 0x0003e80000100800 */
[----:B------:R1:W-:Y:S01]  /*188c0*/  STL [R1+0x2c], R4 ;  /* 0x00002c0401007387 */ /* 0x0003e20000100800 */
[----:B------:R-:W-:Y:S05]  /*188d0*/  BRA `(.L_x_515) ;  /* 0x0000005000007947 */ /* 0x000fea0003800000 */
.L_x_506:
[----:B------:R-:W-:Y:S01]  /*188e0*/  MOV R2, c[0x0][0x53c] ;  /* 0x00014f0000027a02 */ /* 0x000fe20000000f00 */
[----:B------:R2:W-:Y:S04]  /*188f0*/  STL [R1+0x28], R10 ;  /* 0x0000280a01007387 */ /* 0x0005e80000100800 */
[----:B------:R2:W-:Y:S04]  /*18900*/  STL [R1+0x2c], RZ ;  /* 0x00002cff01007387 */ /* 0x0005e80000100800 */
[----:B------:R2:W-:Y:S04]  /*18910*/  STL [R1+0x30], RZ ;  /* 0x000030ff01007387 */ /* 0x0005e80000100800 */
[----:B------:R2:W-:Y:S02]  /*18920*/  STL [R1+0x34], R2 ;  /* 0x0000340201007387 */ /* 0x0005e40000100800 */
.L_x_515:
[----:B------:R-:W-:Y:S05]  /*18930*/  BSYNC B1 ;  /* 0x0000000000017941 */ /* 0x000fea0003800000 */
.L_x_504:
[----:B------:R-:W3:Y:S04]  /*18940*/  LDL R8, [R1+0x28] ;  /* 0x0000280001087983 */ /* 0x000ee80000100800 */
[----:B------:R-:W3:Y:S04]  /*18950*/  LDL R9, [R1+0x2c] ;  /* 0x00002c0001097983 */ /* 0x000ee80000100800 */
[----:B--2---:R-:W3:Y:S04]  /*18960*/  LDL R10, [R1+0x30] ;  /* 0x00003000010a7983 */ /* 0x004ee80000100800 */
[----:B------:R-:W3:Y:S01]  /*18970*/  LDL R11, [R1+0x34] ;  /* 0x00003400010b7983 */ /* 0x000ee20000100800 */
[----:B------:R-:W-:Y:S03]  /*18980*/  WARPSYNC 0xffffffff ;  /* 0xffffffff00007948 */ /* 0x000fe60003800000 */
[----:B------:R-:W-:Y:S01]  /*18990*/  BAR.SYNC.DEFER_BLOCKING 0x4, 0x100 ;  /* 0x0104000000007b1d */ /* 0x000fe20000010000 */
[----:B------:R-:W-:-:S13]  /*189a0*/  ISETP.NE.AND P0, PT, R18, RZ, PT ;  /* 0x000000ff1200720c */ /* 0x000fda0003f05270 */
[----:B---3--:R2:W-:Y:S04]  /*189b0*/  @!P0 STS.128 [0xf100], R8 ;  /* 0x00f10008ff008388 */ /* 0x0085e80000000c00 */
[----:B------:R-:W-:Y:S06]  /*189c0*/  BAR.ARV 0x5, 0x100 ;  /* 0x0144000000007b1d */ /* 0x000fec0000002000 */
.L_x_499:
[----:B-1----:R-:W3:Y:S02]  /*189d0*/  LDL R2, [R1+0x34] ;  /* 0x0000340001027983 */ /* 0x002ee40000100800 */
[----:B---3--:R-:W-:-:S13]  /*189e0*/  ISETP.GE.AND P0, PT, R2, c[0x0][0x53c], PT ;  /* 0x00014f0002007a0c */ /* 0x008fda0003f06270 */
[----:B--2---:R-:W-:Y:S01]  /*189f0*/  @P0 CALL.REL.NOINC `(.L_x_516) ;  /* 0x0000001000000944 */ /* 0x004fe20003c00000 */
[----:B------:R-:W-:Y:S05]  /*18a00*/  BRA `(.L_x_517) ;  /* 0xfffe907000007947 */ /* 0x000fea000383ffff */
.L_x_516:
[----:B------:R-:W-:Y:S05]  /*18a10*/  EXIT ;  /* 0x000000000000794d */ /* 0x000fea0003800000 */
.L_x_327:
[----:B------:R-:W-:Y:S02]  /*18a20*/  MOV R3, 0x1 ;  /* 0x0000000100037802 */ /* 0x000fe40000000f00 */
[----:B------:R-:W-:Y:S02]  /*18a30*/  MOV R4, 0x18a50 ;  /* 0x00018a5000047802 */ /* 0x000fe40000000f00 */
[----:B------:R-:W-:Y:S05]  /*18a40*/  CALL.REL.NOINC `($__internal_8_$__cuda_sm70_shflsync_up_p) ;  /* 0x00001f8000007944 */ /* 0x000fea0003c00000 */
[----:B------:R-:W-:Y:S01]  /*18a50*/  MOV R0, R3 ;  /* 0x0000000300007202 */ /* 0x000fe20000000f00 */
[----:B------:R-:W-:Y:S05]  /*18a60*/  BRA `(.L_x_518) ;  /* 0xfffe7a0000007947 */ /* 0x000fea000383ffff */
.L_x_328:
[----:B------:R-:W-:Y:S02]  /*18a70*/  MOV R3, 0x2 ;  /* 0x0000000200037802 */ /* 0x000fe40000000f00 */
[----:B------:R-:W-:Y:S02]  /*18a80*/  MOV R4, 0x18aa0 ;  /* 0x00018aa000047802 */ /* 0x000fe40000000f00 */
[----:B------:R-:W-:Y:S05]  /*18a90*/  CALL.REL.NOINC `($__internal_8_$__cuda_sm70_shflsync_up_p) ;  /* 0x00001f3000007944 */ /* 0x000fea0003c00000 */
[----:B------:R-:W-:Y:S02]  /*18aa0*/  SEL R0, R3, RZ, P4 ;  /* 0x000000ff03007207 */ /* 0x000fe40002000000 */
[----:B------:R-:W-:Y:S02]  /*18ab0*/  MOV R3, 0x4 ;  /* 0x0000000400037802 */ /* 0x000fe40000000f00 */
[----:B------:R-:W-:Y:S01]  /*18ac0*/  MOV R4, 0x18b00 ;  /* 0x00018b0000047802 */ /* 0x000fe20000000f00 */
[----:B------:R-:W-:-:S04]  /*18ad0*/  IMAD.IADD R0, R2, 0x1, R0 ;  /* 0x0000000102007824 */ /* 0x000fc800078e0200 */
[----:B------:R-:W-:Y:S02]  /*18ae0*/  IMAD.MOV.U32 R2, RZ, RZ, R0 ;  /* 0x000000ffff027224 */ /* 0x000fe400078e0000 */
[----:B------:R-:W-:Y:S05]  /*18af0*/  CALL.REL.NOINC `($__internal_8_$__cuda_sm70_shflsync_up_p) ;  /* 0x00001ed000007944 */ /* 0x000fea0003c00000 */
[----:B------:R-:W-:Y:S02]  /*18b00*/  SEL R3, R3, RZ, P3 ;  /* 0x000000ff03037207 */ /* 0x000fe40001800000 */
[----:B------:R-:W-:-:S03]  /*18b10*/  MOV R4, 0x18b60 ;  /* 0x00018b6000047802 */ /* 0x000fc60000000f00 */
[----:B------:R-:W-:Y:S01]  /*18b20*/  IMAD.IADD R0, R0, 0x1, R3 ;  /* 0x0000000100007824 */ /* 0x000fe200078e0203 */
[----:B------:R-:W-:-:S03]  /*18b30*/  MOV R3, 0x8 ;  /* 0x0000000800037802 */ /* 0x000fc60000000f00 */
        /* <DEDUP_REMOVED lines=8> */
[----:B------:R-:W-:Y:S01]  /*18bc0*/  SEL R3, R3, RZ, P1 ;  /* 0x000000ff03037207 */ /* 0x000fe20000800000 */
[----:B------:R-:W-:Y:S01]  /*18bd0*/  IMAD.MOV.U32 R221, RZ, RZ, 0x1f ;  /* 0x0000001fffdd7424 */ /* 0x000fe200078e00ff */
[----:B------:R-:W-:-:S03]  /*18be0*/  MOV R2, 0x18c30 ;  /* 0x00018c3000027802 */ /* 0x000fc60000000f00 */
[----:B------:R-:W-:Y:S01]  /*18bf0*/  IMAD.IADD R4, R0, 0x1, R3 ;  /* 0x0000000100047824 */ /* 0x000fe200078e0203 */
[----:B------:R-:W-:-:S03]  /*18c00*/  MOV R3, 0x1f ;  /* 0x0000001f00037802 */ /* 0x000fc60000000f00 */
[----:B------:R-:W-:Y:S02]  /*18c10*/  IMAD.MOV.U32 R222, RZ, RZ, R4 ;  /* 0x000000ffffde7224 */ /* 0x000fe400078e0004 */
[----:B------:R-:W-:Y:S05]  /*18c20*/  CALL.REL.NOINC `($__internal_7_$__cuda_sm70_shflsync_idx_p) ;  /* 0x00001d5000007944 */ /* 0x000fea0003c00000 */
[----:B------:R-:W-:Y:S01]  /*18c30*/  MOV R0, R221 ;  /* 0x000000dd00007202 */ /* 0x000fe20000000f00 */
[----:B------:R-:W-:Y:S05]  /*18c40*/  BRA `(.L_x_519) ;  /* 0xfffe792000007947 */ /* 0x000fea000383ffff */
.L_x_330:
[----:B------:R-:W-:Y:S02]  /*18c50*/  SEL R2, RZ, 0x1, P0 ;  /* 0x00000001ff027807 */ /* 0x000fe40000000000 */
[----:B------:R-:W-:Y:S02]  /*18c60*/  MOV R3, 0x18c80 ;  /* 0x00018c8000037802 */ /* 0x000fe40000000f00 */
[----:B------:R-:W-:Y:S05]  /*18c70*/  CALL.REL.NOINC `($__internal_9_$__cuda_sm70_votesync_ballot) ;  /* 0x00001db000007944 */ /* 0x000fea0003c00000 */
[----:B------:R-:W-:Y:S05]  /*18c80*/  BRA `(.L_x_520) ;  /* 0xfffe797000007947 */ /* 0x000fea000383ffff */
.L_x_331:
[----:B------:R-:W-:Y:S01]  /*18c90*/  IMAD.MOV.U32 R222, RZ, RZ, R8 ;  /* 0x000000ffffde7224 */ /* 0x000fe200078e0008 */
[----:B--2---:R-:W-:Y:S01]  /*18ca0*/  MOV R221, R13 ;  /* 0x0000000d00dd7202 */ /* 0x004fe20000000f00 */
[----:B------:R-:W-:Y:S01]  /*18cb0*/  IMAD.MOV.U32 R3, RZ, RZ, 0x1f ;  /* 0x0000001fff037424 */ /* 0x000fe200078e00ff */
[----:B------:R-:W-:Y:S02]  /*18cc0*/  MOV R2, 0x18ce0 ;  /* 0x00018ce000027802 */ /* 0x000fe40000000f00 */
[----:B-1----:R-:W-:Y:S05]  /*18cd0*/  CALL.REL.NOINC `($__internal_7_$__cuda_sm70_shflsync_idx_p) ;  /* 0x00001ca000007944 */ /* 0x002fea0003c00000 */
[----:B------:R-:W-:Y:S01]  /*18ce0*/  IMAD.MOV.U32 R11, RZ, RZ, R221 ;  /* 0x000000ffff0b7224 */ /* 0x000fe200078e00dd */
[----:B------:R-:W-:Y:S01]  /*18cf0*/  MOV R222, R7 ;  /* 0x0000000700de7202 */ /* 0x000fe20000000f00 */
[----:B------:R-:W-:Y:S01]  /*18d00*/  IMAD.MOV.U32 R6, RZ, RZ, RZ ;  /* 0x000000ffff067224 */ /* 0x000fe200078e00ff */
[----:B------:R-:W-:Y:S01]  /*18d10*/  MOV R221, R13 ;  /* 0x0000000d00dd7202 */ /* 0x000fe20000000f00 */
[----:B------:R-:W-:Y:S01]  /*18d20*/  IMAD.MOV.U32 R3, RZ, RZ, 0x1f ;  /* 0x0000001fff037424 */ /* 0x000fe200078e00ff */
[----:B------:R-:W-:-:S02]  /*18d30*/  MOV R2, 0x18d50 ;  /* 0x00018d5000027802 */ /* 0x000fc40000000f00 */
[----:B------:R-:W-:Y:S05]  /*18d40*/  CALL.REL.NOINC `($__internal_7_$__cuda_sm70_shflsync_idx_p) ;  /* 0x00001c3000007944 */ /* 0x000fea0003c00000 */
[----:B------:R-:W-:Y:S01]  /*18d50*/  MOV R10, R221 ;  /* 0x000000dd000a7202 */ /* 0x000fe20000000f00 */
[----:B------:R-:W-:Y:S05]  /*18d60*/  BRA `(.L_x_521) ;  /* 0xfffe78e000007947 */ /* 0x000fea000383ffff */
.L_x_334:
[----:B------:R-:W-:Y:S01]  /*18d70*/  IMAD.MOV.U32 R222, RZ, RZ, R4 ;  /* 0x000000ffffde7224 */ /* 0x000fe200078e0004 */
[----:B------:R-:W-:-:S02]  /*18d80*/  MOV R3, 0x1f ;  /* 0x0000001f00037802 */ /* 0x000fc40000000f00 */
[----:B------:R-:W-:Y:S02]  /*18d90*/  MOV R2, 0x18db0 ;  /* 0x00018db000027802 */ /* 0x000fe40000000f00 */
[----:B-1234-:R-:W-:Y:S05]  /*18da0*/  CALL.REL.NOINC `($__internal_7_$__cuda_sm70_shflsync_idx_p) ;  /* 0x00001bd000007944 */ /* 0x01efea0003c00000 */
[----:B------:R-:W-:Y:S01]  /*18db0*/  MOV R6, R221 ;  /* 0x000000dd00067202 */ /* 0x000fe20000000f00 */
[----:B------:R-:W-:Y:S05]  /*18dc0*/  BRA `(.L_x_333) ;  /* 0xfffe78e000007947 */ /* 0x000fea000383ffff */
.L_x_426:
[----:B------:R-:W-:Y:S01]  /*18dd0*/  IMAD.MOV.U32 R222, RZ, RZ, R3 ;  /* 0x000000ffffde7224 */ /* 0x000fe200078e0003 */
[----:B------:R-:W-:Y:S01]  /*18de0*/  MOV R221, 0x3 ;  /* 0x0000000300dd7802 */ /* 0x000fe20000000f00 */
[----:B------:R-:W-:Y:S01]  /*18df0*/  IMAD.MOV.U32 R3, RZ, RZ, 0x181f ;  /* 0x0000181fff037424 */ /* 0x000fe200078e00ff */
[----:B------:R-:W-:Y:S02]  /*18e00*/  MOV R2, 0x18e20 ;  /* 0x00018e2000027802 */ /* 0x000fe40000000f00 */
[----:B--2--5:R-:W-:Y:S05]  /*18e10*/  CALL.REL.NOINC `($__internal_7_$__cuda_sm70_shflsync_idx_p) ;  /* 0x00001b6000007944 */ /* 0x024fea0003c00000 */
[----:B------:R-:W-:Y:S01]  /*18e20*/  IMAD.MOV.U32 R6, RZ, RZ, R221 ;  /* 0x000000ffff067224 */ /* 0x000fe200078e00dd */
[----:B------:R-:W-:Y:S01]  /*18e30*/  MOV R221, 0x3 ;  /* 0x0000000300dd7802 */ /* 0x000fe20000000f00 */
[----:B------:R-:W-:Y:S01]  /*18e40*/  IMAD.MOV.U32 R222, RZ, RZ, R5 ;  /* 0x000000ffffde7224 */ /* 0x000fe200078e0005 */
[----:B------:R-:W-:Y:S02]  /*18e50*/  MOV R3, 0x181f ;  /* 0x0000181f00037802 */ /* 0x000fe40000000f00 */
[----:B------:R-:W-:Y:S02]  /*18e60*/  MOV R2, 0x18e80 ;  /* 0x00018e8000027802 */ /* 0x000fe40000000f00 */
[----:B------:R-:W-:Y:S05]  /*18e70*/  CALL.REL.NOINC `($__internal_7_$__cuda_sm70_shflsync_idx_p) ;  /* 0x00001b0000007944 */ /* 0x000fea0003c00000 */
[----:B------:R-:W-:Y:S01]  /*18e80*/  MOV R2, R221 ;  /* 0x000000dd00027202 */ /* 0x000fe20000000f00 */
[----:B------:R-:W-:Y:S05]  /*18e90*/  BRA `(.L_x_522) ;  /* 0xffff520000007947 */ /* 0x000fea000383ffff */
.L_x_429:
[----:B------:R-:W-:Y:S01]  /*18ea0*/  IMAD.MOV.U32 R222, RZ, RZ, R4 ;  /* 0x000000ffffde7224 */ /* 0x000fe200078e0004 */
[----:B------:R-:W-:Y:S01]  /*18eb0*/  MOV R221, RZ ;  /* 0x000000ff00dd7202 */ /* 0x000fe20000000f00 */
[----:B------:R-:W-:Y:S01]  /*18ec0*/  IMAD.MOV.U32 R3, RZ, RZ, 0x181f ;  /* 0x0000181fff037424 */ /* 0x000fe200078e00ff */
[----:B------:R-:W-:-:S02]  /*18ed0*/  MOV R2, 0x18ef0 ;  /* 0x00018ef000027802 */ /* 0x000fc40000000f00 */
[----:B-----5:R-:W-:Y:S05]  /*18ee0*/  CALL.REL.NOINC `($__internal_7_$__cuda_sm70_shflsync_idx_p) ;  /* 0x00001a9000007944 */ /* 0x020fea0003c00000 */
[----:B------:R-:W-:Y:S01]  /*18ef0*/  MOV R6, R221 ;  /* 0x000000dd00067202 */ /* 0x000fe20000000f00 */
[----:B------:R-:W-:Y:S05]  /*18f00*/  BRA `(.L_x_523) ;  /* 0xffff5f1000007947 */ /* 0x000fea000383ffff */
.L_x_430:
[----:B------:R-:W-:Y:S01]  /*18f10*/  IMAD.MOV.U32 R222, RZ, RZ, R5 ;  /* 0x000000ffffde7224 */ /* 0x000fe200078e0005 */
[----:B------:R-:W-:Y:S01]  /*18f20*/  MOV R221, RZ ;  /* 0x000000ff00dd7202 */ /* 0x000fe20000000f00 */
[----:B------:R-:W-:Y:S01]  /*18f30*/  IMAD.MOV.U32 R3, RZ, RZ, 0x181f ;  /* 0x0000181fff037424 */ /* 0x000fe200078e00ff */
[----:B------:R-:W-:-:S02]  /*18f40*/  MOV R2, 0x18f60 ;  /* 0x00018f6000027802 */ /* 0x000fc40000000f00 */
[----:B-12--5:R-:W-:Y:S05]  /*18f50*/  CALL.REL.NOINC `($__internal_7_$__cuda_sm70_shflsync_idx_p) ;  /* 0x00001a2000007944 */ /* 0x026fea0003c00000 */
[----:B------:R-:W-:Y:S01]  /*18f60*/  MOV R2, R221 ;  /* 0x000000dd00027202 */ /* 0x000fe20000000f00 */
[----:B------:R-:W-:Y:S05]  /*18f70*/  BRA `(.L_x_524) ;  /* 0xffff5ec000007947 */ /* 0x000fea000383ffff */
.L_x_433:
[----:B------:R-:W-:Y:S01]  /*18f80*/  IMAD.MOV.U32 R222, RZ, RZ, R4 ;  /* 0x000000ffffde7224 */ /* 0x000fe200078e0004 */
[----:B------:R-:W-:Y:S01]  /*18f90*/  MOV R221, 0x1 ;  /* 0x0000000100dd7802 */ /* 0x000fe20000000f00 */
[----:B--2---:R-:W-:Y:S01]  /*18fa0*/  IMAD.MOV.U32 R3, RZ, RZ, 0x181f ;  /* 0x0000181fff037424 */ /* 0x004fe200078e00ff */
[----:B----4-:R-:W-:-:S02]  /*18fb0*/  MOV R2, 0x18fd0 ;  /* 0x00018fd000027802 */ /* 0x010fc40000000f00 */
[----:B-1-3-5:R-:W-:Y:S05]  /*18fc0*/  CALL.REL.NOINC `($__internal_7_$__cuda_sm70_shflsync_idx_p) ;  /* 0x000019b000007944 */ /* 0x02afea0003c00000 */
[----:B------:R-:W-:Y:S01]  /*18fd0*/  IMAD.MOV.U32 R6, RZ, RZ, R221 ;  /* 0x000000ffff067224 */ /* 0x000fe200078e00dd */
[----:B------:R-:W-:Y:S01]  /*18fe0*/  MOV R221, 0x1 ;  /* 0x0000000100dd7802 */ /* 0x000fe20000000f00 */
[----:B------:R-:W-:Y:S01]  /*18ff0*/  IMAD.MOV.U32 R222, RZ, RZ, R5 ;  /* 0x000000ffffde7224 */ /* 0x000fe200078e0005 */
[----:B------:R-:W-:-:S02]  /*19000*/  MOV R3, 0x181f ;  /* 0x0000181f00037802 */ /* 0x000fc40000000f00 */
[----:B------:R-:W-:Y:S02]  /*19010*/  MOV R2, 0x19030 ;  /* 0x0001903000027802 */ /* 0x000fe40000000f00 */
[----:B------:R-:W-:Y:S05]  /*19020*/  CALL.REL.NOINC `($__internal_7_$__cuda_sm70_shflsync_idx_p) ;  /* 0x0000195000007944 */ /* 0x000fea0003c00000 */
[----:B------:R-:W-:Y:S01]  /*19030*/  MOV R2, R221 ;  /* 0x000000dd00027202 */ /* 0x000fe20000000f00 */
[----:B------:R-:W-:Y:S05]  /*19040*/  BRA `(.L_x_525) ;  /* 0xffff5ef000007947 */ /* 0x000fea000383ffff */
.L_x_436:
[----:B------:R-:W-:Y:S01]  /*19050*/  IMAD.MOV.U32 R222, RZ, RZ, R4 ;  /* 0x000000ffffde7224 */ /* 0x000fe200078e0004 */
[----:B------:R-:W-:Y:S01]  /*19060*/  MOV R221, 0x2 ;  /* 0x0000000200dd7802 */ /* 0x000fe20000000f00 */
[----:B-1----:R-:W-:Y:S01]  /*19070*/  IMAD.MOV.U32 R3, RZ, RZ, 0x181f ;  /* 0x0000181fff037424 */ /* 0x002fe200078e00ff */
[----:B----4-:R-:W-:Y:S02]  /*19080*/  MOV R2, 0x190a0 ;  /* 0x000190a000027802 */ /* 0x010fe40000000f00 */
[----:B--23-5:R-:W-:Y:S05]  /*19090*/  CALL.REL.NOINC `($__internal_7_$__cuda_sm70_shflsync_idx_p) ;  /* 0x000018e000007944 */ /* 0x02cfea0003c00000 */
[----:B------:R-:W-:Y:S01]  /*190a0*/  MOV R6, R221 ;  /* 0x000000dd00067202 */ /* 0x000fe20000000f00 */
[----:B------:R-:W-:Y:S05]  /*190b0*/  BRA `(.L_x_526) ;  /* 0xffff5f7000007947 */ /* 0x000fea000383ffff */
.L_x_437:
[----:B------:R-:W-:Y:S01]  /*190c0*/  IMAD.MOV.U32 R222, RZ, RZ, R5 ;  /* 0x000000ffffde7224 */ /* 0x000fe200078e0005 */
[----:B------:R-:W-:Y:S01]  /*190d0*/  MOV R221, 0x2 ;  /* 0x0000000200dd7802 */ /* 0x000fe20000000f00 */
[----:B------:R-:W-:Y:S01]  /*190e0*/  IMAD.MOV.U32 R3, RZ, RZ, 0x181f ;  /* 0x0000181fff037424 */ /* 0x000fe200078e00ff */
[----:B----4-:R-:W-:Y:S02]  /*190f0*/  MOV R2, 0x19110 ;  /* 0x0001911000027802 */ /* 0x010fe40000000f00 */
[----:B-123-5:R-:W-:Y:S05]  /*19100*/  CALL.REL.NOINC `($__internal_7_$__cuda_sm70_shflsync_idx_p) ;  /* 0x0000187000007944 */ /* 0x02efea0003c00000 */
[----:B------:R-:W-:Y:S01]  /*19110*/  MOV R2, R221 ;  /* 0x000000dd00027202 */ /* 0x000fe20000000f00 */
[----:B------:R-:W-:Y:S05]  /*19120*/  BRA `(.L_x_527) ;  /* 0xffff5f2000007947 */ /* 0x000fea000383ffff */
.L_x_440:
[----:B------:R-:W-:Y:S01]  /*19130*/  IMAD.MOV.U32 R222, RZ, RZ, R4 ;  /* 0x000000ffffde7224 */ /* 0x000fe200078e0004 */
[----:B------:R-:W-:Y:S01]  /*19140*/  MOV R221, 0x3 ;  /* 0x0000000300dd7802 */ /* 0x000fe20000000f00 */
[----:B-1----:R-:W-:Y:S01]  /*19150*/  IMAD.MOV.U32 R3, RZ, RZ, 0x181f ;  /* 0x0000181fff037424 */ /* 0x002fe200078e00ff */
[----:B------:R-:W-:-:S02]  /*19160*/  MOV R2, 0x19180 ;  /* 0x0001918000027802 */ /* 0x000fc40000000f00 */
[----:B--2345:R-:W-:Y:S05]  /*19170*/  CALL.REL.NOINC `($__internal_7_$__cuda_sm70_shflsync_idx_p) ;  /* 0x0000180000007944 */ /* 0x03cfea0003c00000 */
        /* <DEDUP_REMOVED lines=8> */
.L_x_441:
[----:B------:R-:W-:Y:S01]  /*19200*/  IMAD.MOV.U32 R4, RZ, RZ, R6 ;  /* 0x000000ffff047224 */ /* 0x000fe200078e0006 */
[----:B------:R-:W-:Y:S02]  /*19210*/  MOV R3, 0x2 ;  /* 0x0000000200037802 */ /* 0x000fe40000000f00 */
[----:B------:R-:W-:Y:S02]  /*19220*/  MOV R2, 0x19240 ;  /* 0x0001924000027802 */ /* 0x000fe40000000f00 */
[----:B-----5:R-:W-:Y:S05]  /*19230*/  CALL.REL.NOINC `($__internal_6_$__cuda_sm70_shflsync_bfly_p) ;  /* 0x000016e000007944 */ /* 0x020fea0003c00000 */
[----:B------:R-:W-:Y:S01]  /*19240*/  MOV R2, R149 ;  /* 0x0000009500027202 */ /* 0x000fe20000000f00 */
[----:B------:R-:W-:Y:S05]  /*19250*/  BRA `(.L_x_529) ;  /* 0xffff68a000007947 */ /* 0x000fea000383ffff */
.L_x_442:
[----:B------:R-:W-:Y:S01]  /*19260*/  IMAD.MOV.U32 R4, RZ, RZ, R6 ;  /* 0x000000ffff047224 */ /* 0x000fe200078e0006 */
[----:B------:R-:W-:Y:S02]  /*19270*/  MOV R3, 0x1 ;  /* 0x0000000100037802 */ /* 0x000fe40000000f00 */
[----:B------:R-:W-:Y:S02]  /*19280*/  MOV R2, 0x192a0 ;  /* 0x000192a000027802 */ /* 0x000fe40000000f00 */
[----:B-----5:R-:W-:Y:S05]  /*19290*/  CALL.REL.NOINC `($__internal_6_$__cuda_sm70_shflsync_bfly_p) ;  /* 0x0000168000007944 */ /* 0x020fea0003c00000 */
[----:B------:R-:W-:Y:S01]  /*192a0*/  FMNMX.FTZ R6, R6, R149, !PT ;  /* 0x0000009506067209 */ /* 0x000fe20007810000 */
[----:B------:R-:W-:Y:S01]  /*192b0*/  IMAD.MOV.U32 R4, RZ, RZ, R5 ;  /* 0x000000ffff047224 */ /* 0x000fe200078e0005 */
[----:B------:R-:W-:Y:S01]  /*192c0*/  MOV R2, 0x192f0 ;  /* 0x000192f000027802 */ /* 0x000fe20000000f00 */
[----:B------:R-:W-:-:S02]  /*192d0*/  IMAD.MOV.U32 R3, RZ, RZ, 0x2 ;  /* 0x00000002ff037424 */ /* 0x000fc400078e00ff */
[----:B------:R-:W-:Y:S05]  /*192e0*/  CALL.REL.NOINC `($__internal_6_$__cuda_sm70_shflsync_bfly_p) ;  /* 0x0000163000007944 */ /* 0x000fea0003c00000 */
[----:B------:R-:W-:Y:S01]  /*192f0*/  FMNMX.FTZ R5, R5, R149, !PT ;  /* 0x0000009505057209 */ /* 0x000fe20007810000 */
[----:B------:R-:W-:Y:S01]  /*19300*/  IMAD.MOV.U32 R3, RZ, RZ, 0x1 ;  /* 0x00000001ff037424 */ /* 0x000fe200078e00ff */
[----:B------:R-:W-:-:S03]  /*19310*/  MOV R2, 0x19340 ;  /* 0x0001934000027802 */ /* 0x000fc60000000f00 */
[----:B------:R-:W-:Y:S02]  /*19320*/  IMAD.MOV.U32 R4, RZ, RZ, R5 ;  /* 0x000000ffff047224 */ /* 0x000fe400078e0005 */
[----:B------:R-:W-:Y:S05]  /*19330*/  CALL.REL.NOINC `($__internal_6_$__cuda_sm70_shflsync_bfly_p) ;  /* 0x000015e000007944 */ /* 0x000fea0003c00000 */
[----:B------:R-:W-:Y:S01]  /*19340*/  MOV R4, R149 ;  /* 0x0000009500047202 */ /* 0x000fe20000000f00 */
[----:B------:R-:W-:Y:S05]  /*19350*/  BRA `(.L_x_530) ;  /* 0xffff681000007947 */ /* 0x000fea000383ffff */
.L_x_444:
[----:B----4-:R-:W-:Y:S01]  /*19360*/  MOV R221, RZ ;  /* 0x000000ff00dd7202 */ /* 0x010fe20000000f00 */
[----:B------:R-:W-:Y:S01]  /*19370*/  IMAD.MOV.U32 R222, RZ, RZ, R4 ;  /* 0x000000ffffde7224 */ /* 0x000fe200078e0004 */
[----:B-1----:R-:W-:Y:S01]  /*19380*/  MOV R2, 0x193b0 ;  /* 0x000193b000027802 */ /* 0x002fe20000000f00 */
[----:B------:R-:W-:Y:S02]  /*19390*/  IMAD.MOV.U32 R3, RZ, RZ, 0x181f ;  /* 0x0000181fff037424 */ /* 0x000fe400078e00ff */
[----:B--2---:R-:W-:Y:S05]  /*193a0*/  CALL.REL.NOINC `($__internal_7_$__cuda_sm70_shflsync_idx_p) ;  /* 0x000015d000007944 */ /* 0x004fea0003c00000 */
[----:B------:R-:W-:Y:S01]  /*193b0*/  MOV R3, R221 ;  /* 0x000000dd00037202 */ /* 0x000fe20000000f00 */
[----:B------:R-:W-:-:S05]  /*193c0*/  BRA `(.L_x_531) ;  /* 0xffff81e000007947 */ /* 0x000fca000383ffff */
.L_x_447:
[----:B------:R-:W-:Y:S01]  /*193d0*/  MOV R221, 0x3 ;  /* 0x0000000300dd7802 */ /* 0x000fe20000000f00 */
[----:B------:R-:W-:Y:S01]  /*193e0*/  IMAD.MOV.U32 R222, RZ, RZ, R4 ;  /* 0x000000ffffde7224 */ /* 0x000fe200078e0004 */
[----:B-1----:R-:W-:Y:S01]  /*193f0*/  MOV R2, 0x19420 ;  /* 0x0001942000027802 */ /* 0x002fe20000000f00 */
[----:B------:R-:W-:Y:S02]  /*19400*/  IMAD.MOV.U32 R3, RZ, RZ, 0x181f ;  /* 0x0000181fff037424 */ /* 0x000fe400078e00ff */
[----:B---3--:R-:W-:Y:S05]  /*19410*/  CALL.REL.NOINC `($__internal_7_$__cuda_sm70_shflsync_idx_p) ;  /* 0x0000156000007944 */ /* 0x008fea0003c00000 */
[----:B------:R-:W-:Y:S01]  /*19420*/  MOV R3, 0x181f ;  /* 0x0000181f00037802 */ /* 0x000fe20000000f00 */
[----:B------:R-:W-:Y:S01]  /*19430*/  IMAD.MOV.U32 R9, RZ, RZ, R221 ;  /* 0x000000ffff097224 */ /* 0x000fe200078e00dd */
[----:B------:R-:W-:Y:S01]  /*19440*/  MOV R221, 0x3 ;  /* 0x0000000300dd7802 */ /* 0x000fe20000000f00 */
[----:B------:R-:W-:Y:S01]  /*19450*/  IMAD.MOV.U32 R222, RZ, RZ, R8 ;  /* 0x000000ffffde7224 */ /* 0x000fe200078e0008 */
[----:B------:R-:W-:Y:S02]  /*19460*/  MOV R2, 0x19480 ;  /* 0x0001948000027802 */ /* 0x000fe40000000f00 */
[----:B------:R-:W-:Y:S05]  /*19470*/  CALL.REL.NOINC `($__internal_7_$__cuda_sm70_shflsync_idx_p) ;  /* 0x0000150000007944 */ /* 0x000fea0003c00000 */
[----:B------:R-:W-:Y:S01]  /*19480*/  MOV R4, R221 ;  /* 0x000000dd00047202 */ /* 0x000fe20000000f00 */
[----:B------:R-:W-:-:S05]  /*19490*/  BRA `(.L_x_532) ;  /* 0xffff838000007947 */ /* 0x000fca000383ffff */
.L_x_450:
[----:B------:R-:W-:Y:S01]  /*194a0*/  MOV R221, RZ ;  /* 0x000000ff00dd7202 */ /* 0x000fe20000000f00 */
[----:B------:R-:W-:Y:S01]  /*194b0*/  IMAD.MOV.U32 R222, RZ, RZ, R4 ;  /* 0x000000ffffde7224 */ /* 0x000fe200078e0004 */
[----:B------:R-:W-:Y:S01]  /*194c0*/  MOV R2, 0x194f0 ;  /* 0x000194f000027802 */ /* 0x000fe20000000f00 */
[----:B------:R-:W-:Y:S02]  /*194d0*/  IMAD.MOV.U32 R3, RZ, RZ, 0x181f ;  /* 0x0000181fff037424 */ /* 0x000fe400078e00ff */
[----:B------:R-:W-:Y:S05]  /*194e0*/  CALL.REL.NOINC `($__internal_7_$__cuda_sm70_shflsync_idx_p) ;  /* 0x0000149000007944 */ /* 0x000fea0003c00000 */
[----:B------:R-:W-:Y:S01]  /*194f0*/  MOV R150, R221 ;  /* 0x000000dd00967202 */ /* 0x000fe20000000f00 */
[----:B------:R-:W-:-:S05]  /*19500*/  BRA `(.L_x_533) ;  /* 0xffff90a000007947 */ /* 0x000fca000383ffff */
.L_x_451:
[----:B------:R-:W-:Y:S01]  /*19510*/  MOV R221, RZ ;  /* 0x000000ff00dd7202 */ /* 0x000fe20000000f00 */
[----:B------:R-:W-:Y:S01]  /*19520*/  IMAD.MOV.U32 R222, RZ, RZ, R148 ;  /* 0x000000ffffde7224 */ /* 0x000fe200078e0094 */
[----:B------:R-:W-:Y:S01]  /*19530*/  MOV R2, 0x19560 ;  /* 0x0001956000027802 */ /* 0x000fe20000000f00 */
[----:B------:R-:W-:Y:S02]  /*19540*/  IMAD.MOV.U32 R3, RZ, RZ, 0x181f ;  /* 0x0000181fff037424 */ /* 0x000fe400078e00ff */
[----:B-12---:R-:W-:Y:S05]  /*19550*/  CALL.REL.NOINC `($__internal_7_$__cuda_sm70_shflsync_idx_p) ;  /* 0x0000142000007944 */ /* 0x006fea0003c00000 */
[----:B------:R-:W-:Y:S01]  /*19560*/  MOV R149, R221 ;  /* 0x000000dd00957202 */ /* 0x000fe20000000f00 */
[----:B------:R-:W-:-:S05]  /*19570*/  BRA `(.L_x_534) ;  /* 0xffff905000007947 */ /* 0x000fca000383ffff */
.L_x_452:
[----:B------:R-:W-:Y:S01]  /*19580*/  MOV R221, 0x1 ;  /* 0x0000000100dd7802 */ /* 0x000fe20000000f00 */
[----:B------:R-:W-:Y:S01]  /*19590*/  IMAD.MOV.U32 R222, RZ, RZ, R4 ;  /* 0x000000ffffde7224 */ /* 0x000fe200078e0004 */
[----:B--2---:R-:W-:Y:S01]  /*195a0*/  MOV R2, 0x195d0 ;  /* 0x000195d000027802 */ /* 0x004fe20000000f00 */
[----:B------:R-:W-:Y:S02]  /*195b0*/  IMAD.MOV.U32 R3, RZ, RZ, 0x181f ;  /* 0x0000181fff037424 */ /* 0x000fe400078e00ff */
[----:B-1-3--:R-:W-:Y:S05]  /*195c0*/  CALL.REL.NOINC `($__internal_7_$__cuda_sm70_shflsync_idx_p) ;  /* 0x000013b000007944 */ /* 0x00afea0003c00000 */
        /* <DEDUP_REMOVED lines=8> */
.L_x_453:
[----:B------:R-:W-:Y:S01]  /*19650*/  MOV R221, 0x2 ;  /* 0x0000000200dd7802 */ /* 0x000fe20000000f00 */
[----:B------:R-:W-:Y:S01]  /*19660*/  IMAD.MOV.U32 R222, RZ, RZ, R4 ;  /* 0x000000ffffde7224 */ /* 0x000fe200078e0004 */
[----:B-1----:R-:W-:Y:S01]  /*19670*/  MOV R2, 0x196a0 ;  /* 0x000196a000027802 */ /* 0x002fe20000000f00 */
[----:B------:R-:W-:Y:S02]  /*19680*/  IMAD.MOV.U32 R3, RZ, RZ, 0x181f ;  /* 0x0000181fff037424 */ /* 0x000fe400078e00ff */
[----:B---34-:R-:W-:Y:S05]  /*19690*/  CALL.REL.NOINC `($__internal_7_$__cuda_sm70_shflsync_idx_p) ;  /* 0x000012e000007944 */ /* 0x018fea0003c00000 */
[----:B------:R-:W-:Y:S01]  /*196a0*/  MOV R150, R221 ;  /* 0x000000dd00967202 */ /* 0x000fe20000000f00 */
[----:B------:R-:W-:-:S05]  /*196b0*/  BRA `(.L_x_536) ;  /* 0xffff918000007947 */ /* 0x000fca000383ffff */
.L_x_454:
[----:B------:R-:W-:Y:S01]  /*196c0*/  MOV R221, 0x2 ;  /* 0x0000000200dd7802 */ /* 0x000fe20000000f00 */
[----:B------:R-:W-:Y:S01]  /*196d0*/  IMAD.MOV.U32 R222, RZ, RZ, R148 ;  /* 0x000000ffffde7224 */ /* 0x000fe200078e0094 */
[----:B-1----:R-:W-:Y:S01]  /*196e0*/  MOV R2, 0x19710 ;  /* 0x0001971000027802 */ /* 0x002fe20000000f00 */
[----:B------:R-:W-:Y:S02]  /*196f0*/  IMAD.MOV.U32 R3, RZ, RZ, 0x181f ;  /* 0x0000181fff037424 */ /* 0x000fe400078e00ff */
[----:B--234-:R-:W-:Y:S05]  /*19700*/  CALL.REL.NOINC `($__internal_7_$__cuda_sm70_shflsync_idx_p) ;  /* 0x0000127000007944 */ /* 0x01cfea0003c00000 */
[----:B------:R-:W-:Y:S01]  /*19710*/  MOV R149, R221 ;  /* 0x000000dd00957202 */ /* 0x000fe20000000f00 */
[----:B------:R-:W-:-:S05]  /*19720*/  BRA `(.L_x_537) ;  /* 0xffff913000007947 */ /* 0x000fca000383ffff */
.L_x_455:
[----:B------:R-:W-:Y:S01]  /*19730*/  MOV R221, 0x3 ;  /* 0x0000000300dd7802 */ /* 0x000fe20000000f00 */
[----:B------:R-:W-:Y:S01]  /*19740*/  IMAD.MOV.U32 R222, RZ, RZ, R4 ;  /* 0x000000ffffde7224 */ /* 0x000fe200078e0004 */
[----:B-1----:R-:W-:Y:S01]  /*19750*/  MOV R2, 0x19780 ;  /* 0x0001978000027802 */ /* 0x002fe20000000f00 */
[----:B------:R-:W-:Y:S02]  /*19760*/  IMAD.MOV.U32 R3, RZ, RZ, 0x181f ;  /* 0x0000181fff037424 */ /* 0x000fe400078e00ff */
[----:B--2-4-:R-:W-:Y:S05]  /*19770*/  CALL.REL.NOINC `($__internal_7_$__cuda_sm70_shflsync_idx_p) ;  /* 0x0000120000007944 */ /* 0x014fea0003c00000 */
        /* <DEDUP_REMOVED lines=8> */
.L_x_456:
[----:B------:R-:W-:Y:S02]  /*19800*/  MOV R3, 0x2 ;  /* 0x0000000200037802 */ /* 0x000fe40000000f00 */
[----:B------:R-:W-:Y:S02]  /*19810*/  MOV R2, 0x19830 ;  /* 0x0001983000027802 */ /* 0x000fe40000000f00 */
[----:B------:R-:W-:Y:S05]  /*19820*/  CALL.REL.NOINC `($__internal_6_$__cuda_sm70_shflsync_bfly_p) ;  /* 0x000010f000007944 */ /* 0x000fea0003c00000 */
[----:B------:R-:W-:Y:S01]  /*19830*/  MOV R2, R149 ;  /* 0x0000009500027202 */ /* 0x000fe20000000f00 */
[----:B------:R-:W-:-:S05]  /*19840*/  BRA `(.L_x_539) ;  /* 0xffff962000007947 */ /* 0x000fca000383ffff */
.L_x_457:
[----:B------:R-:W-:Y:S02]  /*19850*/  MOV R3, 0x1 ;  /* 0x0000000100037802 */ /* 0x000fe40000000f00 */
[----:B------:R-:W-:Y:S02]  /*19860*/  MOV R2, 0x19880 ;  /* 0x0001988000027802 */ /* 0x000fe40000000f00 */
[----:B------:R-:W-:Y:S05]  /*19870*/  CALL.REL.NOINC `($__internal_6_$__cuda_sm70_shflsync_bfly_p) ;  /* 0x000010a000007944 */ /* 0x000fea0003c00000 */
[----:B------:R-:W-:Y:S01]  /*19880*/  IMAD.MOV.U32 R3, RZ, RZ, 0x2 ;  /* 0x00000002ff037424 */ /* 0x000fe200078e00ff */
[----:B------:R-:W-:Y:S01]  /*19890*/  FMNMX.FTZ R6, R4, R149, !PT ;  /* 0x0000009504067209 */ /* 0x000fe20007810000 */
[----:B------:R-:W-:Y:S01]  /*198a0*/  IMAD.MOV.U32 R4, RZ, RZ, R148 ;  /* 0x000000ffff047224 */ /* 0x000fe200078e0094 */
[----:B------:R-:W-:Y:S02]  /*198b0*/  MOV R2, 0x198d0 ;  /* 0x000198d000027802 */ /* 0x000fe40000000f00 */
[----:B------:R-:W-:Y:S05]  /*198c0*/  CALL.REL.NOINC `($__internal_6_$__cuda_sm70_shflsync_bfly_p) ;  /* 0x0000105000007944 */ /* 0x000fea0003c00000 */
[----:B------:R-:W-:Y:S01]  /*198d0*/  FMNMX.FTZ R4, R148, R149, !PT ;  /* 0x0000009594047209 */ /* 0x000fe20007810000 */
[----:B------:R-:W-:Y:S01]  /*198e0*/  IMAD.MOV.U32 R3, RZ, RZ, 0x1 ;  /* 0x00000001ff037424 */ /* 0x000fe200078e00ff */
[----:B------:R-:W-:Y:S02]  /*198f0*/  MOV R2, 0x19910 ;  /* 0x0001991000027802 */ /* 0x000fe40000000f00 */
[----:B------:R-:W-:Y:S05]  /*19900*/  CALL.REL.NOINC `($__internal_6_$__cuda_sm70_shflsync_bfly_p) ;  /* 0x0000101000007944 */ /* 0x000fea0003c00000 */
[----:B------:R-:W-:Y:S01]  /*19910*/  MOV R2, R149 ;  /* 0x0000009500027202 */ /* 0x000fe20000000f00 */
[----:B------:R-:W-:-:S05]  /*19920*/  BRA `(.L_x_540) ;  /* 0xffff95b000007947 */ /* 0x000fca000383ffff */
.L_x_459:
[----:B------:R-:W-:Y:S01]  /*19930*/  IMAD.MOV.U32 R4, RZ, RZ, R224 ;  /* 0x000000ffff047224 */ /* 0x000fe200078e00e0 */
[----:B------:R-:W-:-:S02]  /*19940*/  MOV R3, 0x2 ;  /* 0x0000000200037802 */ /* 0x000fc40000000f00 */
[----:B------:R-:W-:Y:S02]  /*19950*/  MOV R2, 0x19970 ;  /* 0x0001997000027802 */ /* 0x000fe40000000f00 */
[----:B------:R-:W-:Y:S05]  /*19960*/  CALL.REL.NOINC `($__internal_6_$__cuda_sm70_shflsync_bfly_p) ;  /* 0x00000fb000007944 */ /* 0x000fea0003c00000 */
[----:B------:R-:W-:Y:S01]  /*19970*/  FADD.FTZ R4, R224, R149 ;  /* 0x00000095e0047221 */ /* 0x000fe20000010000 */
[----:B------:R-:W-:Y:S02]  /*19980*/  MOV R3, 0x1 ;  /* 0x0000000100037802 */ /* 0x000fe40000000f00 */
[----:B------:R-:W-:Y:S02]  /*19990*/  MOV R2, 0x199b0 ;  /* 0x000199b000027802 */ /* 0x000fe40000000f00 */
[----:B------:R-:W-:Y:S05]  /*199a0*/  CALL.REL.NOINC `($__internal_6_$__cuda_sm70_shflsync_bfly_p) ;  /* 0x00000f7000007944 */ /* 0x000fea0003c00000 */
[----:B------:R-:W-:Y:S01]  /*199b0*/  FADD.FTZ R8, R4, R149 ;  /* 0x0000009504087221 */ /* 0x000fe20000010000 */
[----:B------:R-:W-:Y:S02]  /*199c0*/  MOV R4, R248 ;  /* 0x000000f800047202 */ /* 0x000fe40000000f00 */
[----:B------:R-:W-:Y:S02]  /*199d0*/  MOV R3, 0x2 ;  /* 0x0000000200037802 */ /* 0x000fe40000000f00 */
[----:B------:R-:W-:Y:S02]  /*199e0*/  MOV R2, 0x19a00 ;  /* 0x00019a0000027802 */ /* 0x000fe40000000f00 */
[----:B------:R-:W-:Y:S05]  /*199f0*/  CALL.REL.NOINC `($__internal_6_$__cuda_sm70_shflsync_bfly_p) ;  /* 0x00000f2000007944 */ /* 0x000fea0003c00000 */
[----:B------:R-:W-:Y:S01]  /*19a00*/  FADD.FTZ R4, R248, R149 ;  /* 0x00000095f8047221 */ /* 0x000fe20000010000 */
[----:B------:R-:W-:Y:S02]  /*19a10*/  MOV R3, 0x1 ;  /* 0x0000000100037802 */ /* 0x000fe40000000f00 */
[----:B------:R-:W-:-:S02]  /*19a20*/  MOV R2, 0x19a40 ;  /* 0x00019a4000027802 */ /* 0x000fc40000000f00 */
[----:B------:R-:W-:Y:S05]  /*19a30*/  CALL.REL.NOINC `($__internal_6_$__cuda_sm70_shflsync_bfly_p) ;  /* 0x00000ee000007944 */ /* 0x000fea0003c00000 */
[----:B------:R-:W-:Y:S01]  /*19a40*/  MOV R9, R149 ;  /* 0x0000009500097202 */ /* 0x000fe20000000f00 */
[----:B------:R-:W-:Y:S05]  /*19a50*/  BRA `(.L_x_541) ;  /* 0xffffb0c000007947 */ /* 0x000fea000383ffff */
.L_x_466:
[----:B--234-:R-:W-:Y:S01]  /*19a60*/  IMAD.MOV.U32 R222, RZ, RZ, R6 ;  /* 0x000000ffffde7224 */ /* 0x01cfe200078e0006 */
[----:B------:R-:W-:Y:S01]  /*19a70*/  MOV R221, RZ ;  /* 0x000000ff00dd7202 */ /* 0x000fe20000000f00 */
[----:B------:R-:W-:Y:S01]  /*19a80*/  IMAD.MOV.U32 R3, RZ, RZ, 0x181f ;  /* 0x0000181fff037424 */ /* 0x000fe200078e00ff */
[----:B------:R-:W-:-:S02]  /*19a90*/  MOV R2, 0x19ab0 ;  /* 0x00019ab000027802 */ /* 0x000fc40000000f00 */
[----:B-1----:R-:W-:Y:S05]  /*19aa0*/  CALL.REL.NOINC `($__internal_7_$__cuda_sm70_shflsync_idx_p) ;  /* 0x00000ed000007944 */ /* 0x002fea0003c00000 */
[----:B------:R-:W-:Y:S01]  /*19ab0*/  MOV R11, R221 ;  /* 0x000000dd000b7202 */ /* 0x000fe20000000f00 */
[----:B------:R-:W-:Y:S05]  /*19ac0*/  BRA `(.L_x_542) ;  /* 0xffffc47000007947 */ /* 0x000fea000383ffff */
.L_x_467:
[----:B------:R-:W-:Y:S01]  /*19ad0*/  IMAD.MOV.U32 R222, RZ, RZ, R10 ;  /* 0x000000ffffde7224 */ /* 0x000fe200078e000a */
[----:B------:R-:W-:Y:S01]  /*19ae0*/  MOV R221, RZ ;  /* 0x000000ff00dd7202 */ /* 0x000fe20000000f00 */
[----:B------:R-:W-:Y:S01]  /*19af0*/  IMAD.MOV.U32 R3, RZ, RZ, 0x181f ;  /* 0x0000181fff037424 */ /* 0x000fe200078e00ff */
[----:B------:R-:W-:-:S02]  /*19b00*/  MOV R2, 0x19b20 ;  /* 0x00019b2000027802 */ /* 0x000fc40000000f00 */
[----:B-123--:R-:W-:Y:S05]  /*19b10*/  CALL.REL.NOINC `($__internal_7_$__cuda_sm70_shflsync_idx_p) ;  /* 0x00000e6000007944 */ /* 0x00efea0003c00000 */
[----:B------:R-:W-:Y:S01]  /*19b20*/  MOV R2, R221 ;  /* 0x000000dd00027202 */ /* 0x000fe20000000f00 */
[----:B------:R-:W-:Y:S05]  /*19b30*/  BRA `(.L_x_543) ;  /* 0xffffc42000007947 */ /* 0x000fea000383ffff */
.L_x_470:
[----:B------:R-:W-:Y:S01]  /*19b40*/  IMAD.MOV.U32 R222, RZ, RZ, R6 ;  /* 0x000000ffffde7224 */ /* 0x000fe200078e0006 */
[----:B------:R-:W-:Y:S01]  /*19b50*/  MOV R221, 0x1 ;  /* 0x0000000100dd7802 */ /* 0x000fe20000000f00 */
[----:B--2---:R-:W-:Y:S01]  /*19b60*/  IMAD.MOV.U32 R3, RZ, RZ, 0x181f ;  /* 0x0000181fff037424 */ /* 0x004fe200078e00ff */
[----:B------:R-:W-:-:S02]  /*19b70*/  MOV R2, 0x19b90 ;  /* 0x00019b9000027802 */ /* 0x000fc40000000f00 */
[----:B-1-34-:R-:W-:Y:S05]  /*19b80*/  CALL.REL.NOINC `($__internal_7_$__cuda_sm70_shflsync_idx_p) ;  /* 0x00000df000007944 */ /* 0x01afea0003c00000 */
        /* <DEDUP_REMOVED lines=8> */
.L_x_473:
[----:B------:R-:W-:Y:S01]  /*19c10*/  IMAD.MOV.U32 R222, RZ, RZ, R6 ;  /* 0x000000ffffde7224 */ /* 0x000fe200078e0006 */
[----:B------:R-:W-:Y:S01]  /*19c20*/  MOV R221, 0x2 ;  /* 0x0000000200dd7802 */ /* 0x000fe20000000f00 */
[----:B--2---:R-:W-:Y:S01]  /*19c30*/  IMAD.MOV.U32 R3, RZ, RZ, 0x181f ;  /* 0x0000181fff037424 */ /* 0x004fe200078e00ff */
[----:B------:R-:W-:Y:S02]  /*19c40*/  MOV R2, 0x19c60 ;  /* 0x00019c6000027802 */ /* 0x000fe40000000f00 */
[----:B-1-34-:R-:W-:Y:S05]  /*19c50*/  CALL.REL.NOINC `($__internal_7_$__cuda_sm70_shflsync_idx_p) ;  /* 0x00000d2000007944 */ /* 0x01afea0003c00000 */
[----:B------:R-:W-:Y:S01]  /*19c60*/  MOV R11, R221 ;  /* 0x000000dd000b7202 */ /* 0x000fe20000000f00 */
[----:B------:R-:W-:Y:S05]  /*19c70*/  BRA `(.L_x_545) ;  /* 0xffffc4c000007947 */ /* 0x000fea000383ffff */
.L_x_474:
[----:B------:R-:W-:Y:S01]  /*19c80*/  IMAD.MOV.U32 R222, RZ, RZ, R10 ;  /* 0x000000ffffde7224 */ /* 0x000fe200078e000a */
[----:B------:R-:W-:Y:S01]  /*19c90*/  MOV R221, 0x2 ;  /* 0x0000000200dd7802 */ /* 0x000fe20000000f00 */
[----:B--2---:R-:W-:Y:S01]  /*19ca0*/  IMAD.MOV.U32 R3, RZ, RZ, 0x181f ;  /* 0x0000181fff037424 */ /* 0x004fe200078e00ff */
[----:B------:R-:W-:Y:S02]  /*19cb0*/  MOV R2, 0x19cd0 ;  /* 0x00019cd000027802 */ /* 0x000fe40000000f00 */
[----:B-1-34-:R-:W-:Y:S05]  /*19cc0*/  CALL.REL.NOINC `($__internal_7_$__cuda_sm70_shflsync_idx_p) ;  /* 0x00000cb000007944 */ /* 0x01afea0003c00000 */
[----:B------:R-:W-:Y:S01]  /*19cd0*/  MOV R2, R221 ;  /* 0x000000dd00027202 */ /* 0x000fe20000000f00 */
[----:B------:R-:W-:Y:S05]  /*19ce0*/  BRA `(.L_x_546) ;  /* 0xffffc47000007947 */ /* 0x000fea000383ffff */
.L_x_477:
[----:B------:R-:W-:Y:S01]  /*19cf0*/  IMAD.MOV.U32 R222, RZ, RZ, R6 ;  /* 0x000000ffffde7224 */ /* 0x000fe200078e0006 */
[----:B------:R-:W-:Y:S01]  /*19d00*/  MOV R221, 0x3 ;  /* 0x0000000300dd7802 */ /* 0x000fe20000000f00 */
[----:B---3--:R-:W-:Y:S01]  /*19d10*/  IMAD.MOV.U32 R3, RZ, RZ, 0x181f ;  /* 0x0000181fff037424 */ /* 0x008fe200078e00ff */
[----:B----4-:R-:W-:-:S02]  /*19d20*/  MOV R2, 0x19d40 ;  /* 0x00019d4000027802 */ /* 0x010fc40000000f00 */
[----:B-12---:R-:W-:Y:S05]  /*19d30*/  CALL.REL.NOINC `($__internal_7_$__cuda_sm70_shflsync_idx_p) ;  /* 0x00000c4000007944 */ /* 0x006fea0003c00000 */
        /* <DEDUP_REMOVED lines=8> */
.L_x_479:
[----:B------:R-:W-:Y:S01]  /*19dc0*/  IMAD.MOV.U32 R222, RZ, RZ, R6 ;  /* 0x000000ffffde7224 */ /* 0x000fe200078e0006 */
[----:B------:R-:W-:Y:S01]  /*19dd0*/  MOV R221, RZ ;  /* 0x000000ff00dd7202 */ /* 0x000fe20000000f00 */
[----:B------:R-:W-:Y:S01]  /*19de0*/  IMAD.MOV.U32 R3, RZ, RZ, 0x1c1f ;  /* 0x00001c1fff037424 */ /* 0x000fe200078e00ff */
[----:B------:R-:W-:Y:S02]  /*19df0*/  MOV R2, 0x19e10 ;  /* 0x00019e1000027802 */ /* 0x000fe40000000f00 */
[----:B------:R-:W-:Y:S05]  /*19e00*/  CALL.REL.NOINC `($__internal_7_$__cuda_sm70_shflsync_idx_p) ;  /* 0x00000b7000007944 */ /* 0x000fea0003c00000 */
[----:B------:R-:W-:Y:S01]  /*19e10*/  MOV R4, R221 ;  /* 0x000000dd00047202 */ /* 0x000fe20000000f00 */
[----:B------:R-:W-:Y:S05]  /*19e20*/  BRA `(.L_x_548) ;  /* 0xffffc72000007947 */ /* 0x000fea000383ffff */
.L_x_480:
[----:B------:R-:W-:Y:S01]  /*19e30*/  IMAD.MOV.U32 R222, RZ, RZ, R5 ;  /* 0x000000ffffde7224 */ /* 0x000fe200078e0005 */
[----:B------:R-:W-:Y:S01]  /*19e40*/  MOV R221, RZ ;  /* 0x000000ff00dd7202 */ /* 0x000fe20000000f00 */
[----:B------:R-:W-:Y:S01]  /*19e50*/  IMAD.MOV.U32 R3, RZ, RZ, 0x1c1f ;  /* 0x00001c1fff037424 */ /* 0x000fe200078e00ff */
[----:B------:R-:W-:Y:S02]  /*19e60*/  MOV R2, 0x19e80 ;  /* 0x00019e8000027802 */ /* 0x000fe40000000f00 */
[----:B-12---:R-:W-:Y:S05]  /*19e70*/  CALL.REL.NOINC `($__internal_7_$__cuda_sm70_shflsync_idx_p) ;  /* 0x00000b0000007944 */ /* 0x006fea0003c00000 */
[----:B------:R-:W-:Y:S01]  /*19e80*/  MOV R2, R221 ;  /* 0x000000dd00027202 */ /* 0x000fe20000000f00 */
[----:B------:R-:W-:Y:S05]  /*19e90*/  BRA `(.L_x_549) ;  /* 0xffffc6d000007947 */ /* 0x000fea000383ffff */
.L_x_483:
[----:B------:R-:W-:Y:S01]  /*19ea0*/  IMAD.MOV.U32 R222, RZ, RZ, R6 ;  /* 0x000000ffffde7224 */ /* 0x000fe200078e0006 */
[----:B------:R-:W-:Y:S01]  /*19eb0*/  MOV R221, 0x1 ;  /* 0x0000000100dd7802 */ /* 0x000fe20000000f00 */
[----:B--2---:R-:W-:Y:S01]  /*19ec0*/  IMAD.MOV.U32 R3, RZ, RZ, 0x1c1f ;  /* 0x00001c1fff037424 */ /* 0x004fe200078e00ff */
[----:B----4-:R-:W-:-:S02]  /*19ed0*/  MOV R2, 0x19ef0 ;  /* 0x00019ef000027802 */ /* 0x010fc40000000f00 */
[----:B-1-3--:R-:W-:Y:S05]  /*19ee0*/  CALL.REL.NOINC `($__internal_7_$__cuda_sm70_shflsync_idx_p) ;  /* 0x00000a9000007944 */ /* 0x00afea0003c00000 */
        /* <DEDUP_REMOVED lines=8> */
.L_x_487:
[----:B------:R-:W-:Y:S01]  /*19f70*/  IMAD.MOV.U32 R222, RZ, RZ, R5 ;  /* 0x000000ffffde7224 */ /* 0x000fe200078e0005 */
[----:B------:R-:W-:Y:S01]  /*19f80*/  MOV R221, RZ ;  /* 0x000000ff00dd7202 */ /* 0x000fe20000000f00 */
[----:B------:R-:W-:Y:S01]  /*19f90*/  IMAD.MOV.U32 R3, RZ, RZ, 0x181f ;  /* 0x0000181fff037424 */ /* 0x000fe200078e00ff */
[----:B------:R-:W-:Y:S02]  /*19fa0*/  MOV R2, 0x19fc0 ;  /* 0x00019fc000027802 */ /* 0x000fe40000000f00 */
[----:B------:R-:W-:Y:S05]  /*19fb0*/  CALL.REL.NOINC `($__internal_7_$__cuda_sm70_shflsync_idx_p) ;  /* 0x000009c000007944 */ /* 0x000fea0003c00000 */
[----:B------:R-:W-:Y:S01]  /*19fc0*/  MOV R11, R221 ;  /* 0x000000dd000b7202 */ /* 0x000fe20000000f00 */
[----:B------:R-:W-:Y:S05]  /*19fd0*/  BRA `(.L_x_551) ;  /* 0xffffd9e000007947 */ /* 0x000fea000383ffff */
.L_x_488:
[----:B------:R-:W-:Y:S01]  /*19fe0*/  IMAD.MOV.U32 R222, RZ, RZ, R10 ;  /* 0x000000ffffde7224 */ /* 0x000fe200078e000a */
[----:B------:R-:W-:Y:S01]  /*19ff0*/  MOV R221, RZ ;  /* 0x000000ff00dd7202 */ /* 0x000fe20000000f00 */
[----:B------:R-:W-:Y:S01]  /*1a000*/  IMAD.MOV.U32 R3, RZ, RZ, 0x181f ;  /* 0x0000181fff037424 */ /* 0x000fe200078e00ff */
[----:B------:R-:W-:Y:S02]  /*1a010*/  MOV R2, 0x1a030 ;  /* 0x0001a03000027802 */ /* 0x000fe40000000f00 */
[----:B-12---:R-:W-:Y:S05]  /*1a020*/  CALL.REL.NOINC `($__internal_7_$__cuda_sm70_shflsync_idx_p) ;  /* 0x0000095000007944 */ /* 0x006fea0003c00000 */
[----:B------:R-:W-:Y:S01]  /*1a030*/  MOV R2, R221 ;  /* 0x000000dd00027202 */ /* 0x000fe20000000f00 */
[----:B------:R-:W-:Y:S05]  /*1a040*/  BRA `(.L_x_552) ;  /* 0xffffd99000007947 */ /* 0x000fea000383ffff */
.L_x_491:
        /* <DEDUP_REMOVED lines=13> */
.L_x_494:
[----:B------:R-:W-:Y:S01]  /*1a120*/  IMAD.MOV.U32 R222, RZ, RZ, R5 ;  /* 0x000000ffffde7224 */ /* 0x000fe200078e0005 */
[----:B------:R-:W-:Y:S01]  /*1a130*/  MOV R221, 0x2 ;  /* 0x0000000200dd7802 */ /* 0x000fe20000000f00 */
[----:B-1----:R-:W-:Y:S01]  /*1a140*/  IMAD.MOV.U32 R3, RZ, RZ, 0x181f ;  /* 0x0000181fff037424 */ /* 0x002fe200078e00ff */
[----:B----4-:R-:W-:Y:S02]  /*1a150*/  MOV R2, 0x1a170 ;  /* 0x0001a17000027802 */ /* 0x010fe40000000f00 */
[----:B--23--:R-:W-:Y:S05]  /*1a160*/  CALL.REL.NOINC `($__internal_7_$__cuda_sm70_shflsync_idx_p) ;  /* 0x0000081000007944 */ /* 0x00cfea0003c00000 */
[----:B------:R-:W-:Y:S01]  /*1a170*/  MOV R11, R221 ;  /* 0x000000dd000b7202 */ /* 0x000fe20000000f00 */
[----:B------:R-:W-:Y:S05]  /*1a180*/  BRA `(.L_x_554) ;  /* 0xffffda4000007947 */ /* 0x000fea000383ffff */
.L_x_495:
[----:B------:R-:W-:Y:S01]  /*1a190*/  IMAD.MOV.U32 R222, RZ, RZ, R10 ;  /* 0x000000ffffde7224 */ /* 0x000fe200078e000a */
[----:B------:R-:W-:Y:S01]  /*1a1a0*/  MOV R221, 0x2 ;  /* 0x0000000200dd7802 */ /* 0x000fe20000000f00 */
[----:B------:R-:W-:Y:S01]  /*1a1b0*/  IMAD.MOV.U32 R3, RZ, RZ, 0x181f ;  /* 0x0000181fff037424 */ /* 0x000fe200078e00ff */
[----:B----4-:R-:W-:Y:S02]  /*1a1c0*/  MOV R2, 0x1a1e0 ;  /* 0x0001a1e000027802 */ /* 0x010fe40000000f00 */
[----:B-123--:R-:W-:Y:S05]  /*1a1d0*/  CALL.REL.NOINC `($__internal_7_$__cuda_sm70_shflsync_idx_p) ;  /* 0x000007a000007944 */ /* 0x00efea0003c00000 */
[----:B------:R-:W-:Y:S01]  /*1a1e0*/  MOV R2, R221 ;  /* 0x000000dd00027202 */ /* 0x000fe20000000f00 */
[----:B------:R-:W-:Y:S05]  /*1a1f0*/  BRA `(.L_x_555) ;  /* 0xffffd9f000007947 */ /* 0x000fea000383ffff */
.L_x_498:
[----:B------:R-:W-:Y:S01]  /*1a200*/  IMAD.MOV.U32 R222, RZ, RZ, R5 ;  /* 0x000000ffffde7224 */ /* 0x000fe200078e0005 */
[----:B------:R-:W-:Y:S01]  /*1a210*/  MOV R221, 0x3 ;  /* 0x0000000300dd7802 */ /* 0x000fe20000000f00 */
[----:B-1----:R-:W-:Y:S01]  /*1a220*/  IMAD.MOV.U32 R3, RZ, RZ, 0x181f ;  /* 0x0000181fff037424 */ /* 0x002fe200078e00ff */
[----:B------:R-:W-:-:S02]  /*1a230*/  MOV R2, 0x1a250 ;  /* 0x0001a25000027802 */ /* 0x000fc40000000f00 */
[----:B--234-:R-:W-:Y:S05]  /*1a240*/  CALL.REL.NOINC `($__internal_7_$__cuda_sm70_shflsync_idx_p) ;  /* 0x0000073000007944 */ /* 0x01cfea0003c00000 */
        /* <DEDUP_REMOVED lines=8> */
.L_x_500:
[----:B------:R-:W-:Y:S01]  /*1a2d0*/  IMAD.MOV.U32 R222, RZ, RZ, R74 ;  /* 0x000000ffffde7224 */ /* 0x000fe200078e004a */
[----:B------:R-:W-:Y:S01]  /*1a2e0*/  MOV R221, RZ ;  /* 0x000000ff00dd7202 */ /* 0x000fe20000000f00 */
[----:B------:R-:W-:Y:S01]  /*1a2f0*/  IMAD.MOV.U32 R3, RZ, RZ, 0x1f ;  /* 0x0000001fff037424 */ /* 0x000fe200078e00ff */
[----:B------:R-:W-:Y:S02]  /*1a300*/  MOV R2, 0x1a320 ;  /* 0x0001a32000027802 */ /* 0x000fe40000000f00 */
[----:B------:R-:W-:Y:S05]  /*1a310*/  CALL.REL.NOINC `($__internal_7_$__cuda_sm70_shflsync_idx_p) ;  /* 0x0000066000007944 */ /* 0x000fea0003c00000 */
[----:B------:R-:W-:Y:S01]  /*1a320*/  MOV R10, R221 ;  /* 0x000000dd000a7202 */ /* 0x000fe20000000f00 */
[----:B------:R-:W-:Y:S05]  /*1a330*/  BRA `(.L_x_557) ;  /* 0xffffdb5000007947 */ /* 0x000fea000383ffff */
.L_x_501:
[----:B------:R-:W-:Y:S01]  /*1a340*/  IMAD.MOV.U32 R222, RZ, RZ, R74 ;  /* 0x000000ffffde7224 */ /* 0x000fe200078e004a */
[----:B------:R-:W-:Y:S01]  /*1a350*/  MOV R221, 0x1 ;  /* 0x0000000100dd7802 */ /* 0x000fe20000000f00 */
[----:B------:R-:W-:Y:S01]  /*1a360*/  IMAD.MOV.U32 R3, RZ, RZ, 0x1f ;  /* 0x0000001fff037424 */ /* 0x000fe200078e00ff */
[----:B------:R-:W-:Y:S02]  /*1a370*/  MOV R2, 0x1a390 ;  /* 0x0001a39000027802 */ /* 0x000fe40000000f00 */
[----:B-12---:R-:W-:Y:S05]  /*1a380*/  CALL.REL.NOINC `($__internal_7_$__cuda_sm70_shflsync_idx_p) ;  /* 0x000005f000007944 */ /* 0x006fea0003c00000 */
[----:B------:R-:W-:Y:S01]  /*1a390*/  MOV R9, R221 ;  /* 0x000000dd00097202 */ /* 0x000fe20000000f00 */
[----:B------:R-:W-:Y:S05]  /*1a3a0*/  BRA `(.L_x_558) ;  /* 0xffffdb0000007947 */ /* 0x000fea000383ffff */
.L_x_502:
[----:B------:R-:W-:Y:S02]  /*1a3b0*/  MOV R3, 0x1 ;  /* 0x0000000100037802 */ /* 0x000fe40000000f00 */
[----:B------:R-:W-:-:S02]  /*1a3c0*/  MOV R4, 0x1a3e0 ;  /* 0x0001a3e000047802 */ /* 0x000fc40000000f00 */
[----:B-1234-:R-:W-:Y:S05]  /*1a3d0*/  CALL.REL.NOINC `($__internal_8_$__cuda_sm70_shflsync_up_p) ;  /* 0x000005f000007944 */ /* 0x01efea0003c00000 */
[----:B------:R-:W-:Y:S05]  /*1a3e0*/  BRA `(.L_x_559) ;  /* 0xffffdbf000007947 */ /* 0x000fea000383ffff */
.L_x_503:
[----:B------:R-:W-:Y:S02]  /*1a3f0*/  MOV R3, 0x2 ;  /* 0x0000000200037802 */ /* 0x000fe40000000f00 */
[----:B------:R-:W-:-:S02]  /*1a400*/  MOV R4, 0x1a420 ;  /* 0x0001a42000047802 */ /* 0x000fc40000000f00 */
[----:B--2-4-:R-:W-:Y:S05]  /*1a410*/  CALL.REL.NOINC `($__internal_8_$__cuda_sm70_shflsync_up_p) ;  /* 0x000005b000007944 */ /* 0x014fea0003c00000 */
[----:B------:R-:W-:Y:S02]  /*1a420*/  SEL R3, R3, RZ, P1 ;  /* 0x000000ff03037207 */ /* 0x000fe40000800000 */
[----:B------:R-:W-:-:S03]  /*1a430*/  MOV R4, 0x1a470 ;  /* 0x0001a47000047802 */ /* 0x000fc60000000f00 */
[----:B------:R-:W-:Y:S02]  /*1a440*/  IMAD.IADD R2, R2, 0x1, R3 ;  /* 0x0000000102027824 */ /* 0x000fe400078e0203 */
[----:B------:R-:W-:Y:S02]  /*1a450*/  IMAD.MOV.U32 R3, RZ, RZ, 0x4 ;  /* 0x00000004ff037424 */ /* 0x000fe400078e00ff */
[----:B------:R-:W-:Y:S05]  /*1a460*/  CALL.REL.NOINC `($__internal_8_$__cuda_sm70_shflsync_up_p) ;  /* 0x0000056000007944 */ /* 0x000fea0003c00000 */
        /* <DEDUP_REMOVED lines=10> */
[----:B------:R-:W-:Y:S01]  /*1a510*/  SEL R3, R3, RZ, P4 ;  /* 0x000000ff03037207 */ /* 0x000fe20002000000 */
[----:B------:R-:W-:-:S04]  /*1a520*/  IMAD.MOV.U32 R221, RZ, RZ, 0x1f ;  /* 0x0000001fffdd7424 */ /* 0x000fc800078e00ff */
[----:B------:R-:W-:Y:S01]  /*1a530*/  IMAD.IADD R4, R3, 0x1, R2 ;  /* 0x0000000103047824 */ /* 0x000fe200078e0202 */
[----:B------:R-:W-:Y:S02]  /*1a540*/  MOV R3, 0x1f ;  /* 0x0000001f00037802 */ /* 0x000fe40000000f00 */
[----:B------:R-:W-:Y:S01]  /*1a550*/  MOV R2, 0x1a580 ;  /* 0x0001a58000027802 */ /* 0x000fe20000000f00 */
[----:B------:R-:W-:Y:S02]  /*1a560*/  IMAD.MOV.U32 R222, RZ, RZ, R4 ;  /* 0x000000ffffde7224 */ /* 0x000fe400078e0004 */
[----:B------:R-:W-:Y:S05]  /*1a570*/  CALL.REL.NOINC `($__internal_7_$__cuda_sm70_shflsync_idx_p) ;  /* 0x0000040000007944 */ /* 0x000fea0003c00000 */
[----:B------:R-:W-:Y:S01]  /*1a580*/  MOV R2, R221 ;  /* 0x000000dd00027202 */ /* 0x000fe20000000f00 */
[----:B------:R-:W-:Y:S05]  /*1a590*/  BRA `(.L_x_560) ;  /* 0xffffdb4000007947 */ /* 0x000fea000383ffff */
.L_x_507:
[----:B------:R-:W-:Y:S02]  /*1a5a0*/  MOV R3, 0x1 ;  /* 0x0000000100037802 */ /* 0x000fe40000000f00 */
[----:B------:R-:W-:Y:S02]  /*1a5b0*/  MOV R4, 0x1a5d0 ;  /* 0x0001a5d000047802 */ /* 0x000fe40000000f00 */
[----:B------:R-:W-:Y:S05]  /*1a5c0*/  CALL.REL.NOINC `($__internal_8_$__cuda_sm70_shflsync_up_p) ;  /* 0x0000040000007944 */ /* 0x000fea0003c00000 */
[----:B------:R-:W-:Y:S05]  /*1a5d0*/  BRA `(.L_x_561) ;  /* 0xffffdc7000007947 */ /* 0x000fea000383ffff */
.L_x_508:
[----:B------:R-:W-:Y:S02]  /*1a5e0*/  MOV R3, 0x2 ;  /* 0x0000000200037802 */ /* 0x000fe40000000f00 */
[----:B------:R-:W-:Y:S02]  /*1a5f0*/  MOV R4, 0x1a610 ;  /* 0x0001a61000047802 */ /* 0x000fe40000000f00 */
        /* <DEDUP_REMOVED lines=25> */
.L_x_510:
[----:B------:R-:W-:Y:S02]  /*1a790*/  SEL R2, RZ, 0x1, P0 ;  /* 0x00000001ff027807 */ /* 0x000fe40000000000 */
[----:B------:R-:W-:Y:S02]  /*1a7a0*/  MOV R3, 0x1a7c0 ;  /* 0x0001a7c000037802 */ /* 0x000fe40000000f00 */
[----:B-1----:R-:W-:Y:S05]  /*1a7b0*/  CALL.REL.NOINC `($__internal_9_$__cuda_sm70_votesync_ballot) ;  /* 0x0000027000007944 */ /* 0x002fea0003c00000 */
[----:B------:R-:W-:Y:S01]  /*1a7c0*/  MOV R9, R5 ;  /* 0x0000000500097202 */ /* 0x000fe20000000f00 */
[----:B------:R-:W-:Y:S05]  /*1a7d0*/  BRA `(.L_x_563) ;  /* 0xffffdc0000007947 */ /* 0x000fea000383ffff */
.L_x_511:
[----:B------:R-:W-:Y:S01]  /*1a7e0*/  IMAD.MOV.U32 R222, RZ, RZ, R6 ;  /* 0x000000ffffde7224 */ /* 0x000fe200078e0006 */
[----:B---3--:R-:W-:Y:S01]  /*1a7f0*/  MOV R221, R11 ;  /* 0x0000000b00dd7202 */ /* 0x008fe20000000f00 */
[----:B------:R-:W-:Y:S01]  /*1a800*/  IMAD.MOV.U32 R3, RZ, RZ, 0x1f ;  /* 0x0000001fff037424 */ /* 0x000fe200078e00ff */
[----:B------:R-:W-:-:S02]  /*1a810*/  MOV R2, 0x1a830 ;  /* 0x0001a83000027802 */ /* 0x000fc40000000f00 */
[----:B-12---:R-:W-:Y:S05]  /*1a820*/  CALL.REL.NOINC `($__internal_7_$__cuda_sm70_shflsync_idx_p) ;  /* 0x0000015000007944 */ /* 0x006fea0003c00000 */
[----:B------:R-:W-:Y:S01]  /*1a830*/  IMAD.MOV.U32 R6, RZ, RZ, R221 ;  /* 0x000000ffff067224 */ /* 0x000fe200078e00dd */
[----:B------:R-:W-:Y:S01]  /*1a840*/  MOV R221, R11 ;  /* 0x0000000b00dd7202 */ /* 0x000fe20000000f00 */
[----:B------:R-:W-:Y:S01]  /*1a850*/  IMAD.MOV.U32 R222, RZ, RZ, R8 ;  /* 0x000000ffffde7224 */ /* 0x000fe200078e0008 */
[----:B------:R-:W-:-:S02]  /*1a860*/  MOV R3, 0x1f ;  /* 0x0000001f00037802 */ /* 0x000fc40000000f00 */
[----:B------:R-:W-:Y:S02]  /*1a870*/  MOV R2, 0x1a890 ;  /* 0x0001a89000027802 */ /* 0x000fe40000000f00 */
[----:B------:R-:W-:Y:S05]  /*1a880*/  CALL.REL.NOINC `($__internal_7_$__cuda_sm70_shflsync_idx_p) ;  /* 0x000000f000007944 */ /* 0x000fea0003c00000 */
[----:B------:R-:W-:Y:S01]  /*1a890*/  MOV R5, R221 ;  /* 0x000000dd00057202 */ /* 0x000fe20000000f00 */
[----:B------:R-:W-:Y:S05]  /*1a8a0*/  BRA `(.L_x_564) ;  /* 0xffffdb7000007947 */ /* 0x000fea000383ffff */
.L_x_514:
[----:B------:R-:W-:Y:S01]  /*1a8b0*/  MOV R221, R2 ;  /* 0x0000000200dd7202 */ /* 0x000fe20000000f00 */
[----:B------:R-:W-:Y:S01]  /*1a8c0*/  IMAD.MOV.U32 R222, RZ, RZ, R4 ;  /* 0x000000ffffde7224 */ /* 0x000fe200078e0004 */
[----:B------:R-:W-:Y:S01]  /*1a8d0*/  MOV R2, 0x1a900 ;  /* 0x0001a90000027802 */ /* 0x000fe20000000f00 */
[----:B------:R-:W-:Y:S02]  /*1a8e0*/  IMAD.MOV.U32 R3, RZ, RZ, 0x1f ;  /* 0x0000001fff037424 */ /* 0x000fe400078e00ff */
[----:B-1234-:R-:W-:Y:S05]  /*1a8f0*/  CALL.REL.NOINC `($__internal_7_$__cuda_sm70_shflsync_idx_p) ;  /* 0x0000008000007944 */ /* 0x01efea0003c00000 */
[----:B------:R-:W-:Y:S01]  /*1a900*/  MOV R16, R221 ;  /* 0x000000dd00107202 */ /* 0x000fe20000000f00 */
[----:B------:R-:W-:Y:S05]  /*1a910*/  BRA `(.L_x_513) ;  /* 0xffffdb6000007947 */ /* 0x000fea000383ffff */
        .weak           $__internal_6_$__cuda_sm70_shflsync_bfly_p
        .type           $__internal_6_$__cuda_sm70_shflsync_bfly_p,@function
        .size           $__internal_6_$__cuda_sm70_shflsync_bfly_p,($__internal_7_$__cuda_sm70_shflsync_idx_p - $__internal_6_$__cuda_sm70_shflsync_bfly_p)
$__internal_6_$__cuda_sm70_shflsync_bfly_p:
[----:B------:R-:W-:Y:S02]  /*1a920*/  MOV R149, 0x1f ;  /* 0x0000001f00957802 */ /* 0x000fe40000000f00 */
[----:B------:R-:W-:-:S04]  /*1a930*/  MOV R150, 0xffffffff ;  /* 0xffffffff00967802 */ /* 0x000fc80000000f00 */
[----:B------:R-:W-:Y:S04]  /*1a940*/  WARPSYNC R150 ;  /* 0x0000009600007348 */ /* 0x000fe80003800000 */
[----:B------:R1:W2:Y:S02]  /*1a950*/  SHFL.BFLY PT, R149, R4, R3, R149 ;  /* 0x0c00000304957389 */ /* 0x0002a400000e0095 */
[----:B-1----:R-:W-:-:S04]  /*1a960*/  MOV R3, 0x0 ;  /* 0x0000000000037802 */ /* 0x002fc80000000f00 */
[----:B--2---:R-:W-:Y:S05]  /*1a970*/  RET.REL.NODEC R2 `(_ZN7cutlass13device_kernelIN5flash19enable_sm80_to_sm89INS1_16FlashAttnFwdSm80INS1_25CollectiveMainloopFwdSm80ILi8ELi1ELb1EN4cute5tupleIJNS5_1CILi128EEENS7_ILi112EEES8_EEELi128ENS_10bfloat16_tEfNS_4arch4Sm80ELb0ELb0ELb0ELb1ELb1ELb1ELb1ELb1EEENS1_21CollectiveEpilogueFwdINS6_IJS8_S8_S9_EEENS6_IJNS7_ILi1EEESH_SH_EEESB_SD_Li256ELb1ELb1ELb1ELb0EEENS1_36VarlenDynamicPersistentTileSchedulerILi128ELi112ELi256ELi256ELb1ELb1ELb0ELb0ELb1ELb1EEEEEEEEEvNT_6ParamsE) ;  /* 0xfffe568002007950 */ /* 0x004fea0003c3ffff */
        .weak           $__internal_7_$__cuda_sm70_shflsync_idx_p
        .type           $__internal_7_$__cuda_sm70_shflsync_idx_p,@function
        .size           $__internal_7_$__cuda_sm70_shflsync_idx_p,($__internal_8_$__cuda_sm70_shflsync_up_p - $__internal_7_$__cuda_sm70_shflsync_idx_p)
$__internal_7_$__cuda_sm70_shflsync_idx_p:
[----:B------:R-:W-:-:S04]  /*1a980*/  MOV R225, 0xffffffff ;  /* 0xffffffff00e17802 */ /* 0x000fc80000000f00 */
[----:B------:R-:W-:Y:S04]  /*1a990*/  WARPSYNC R225 ;  /* 0x000000e100007348 */ /* 0x000fe80003800000 */
[----:B------:R1:W2:Y:S02]  /*1a9a0*/  SHFL.IDX PT, R221, R222, R221, R3 ;  /* 0x000000dddedd7389 */ /* 0x0002a400000e0003 */
[----:B-1----:R-:W-:-:S04]  /*1a9b0*/  MOV R3, 0x0 ;  /* 0x0000000000037802 */ /* 0x002fc80000000f00 */
[----:B--2---:R-:W-:Y:S05]  /*1a9c0*/  RET.REL.NODEC R2 `(_ZN7cutlass13device_kernelIN5flash19enable_sm80_to_sm89INS1_16FlashAttnFwdSm80INS1_25CollectiveMainloopFwdSm80ILi8ELi1ELb1EN4cute5tupleIJNS5_1CILi128EEENS7_ILi112EEES8_EEELi128ENS_10bfloat16_tEfNS_4arch4Sm80ELb0ELb0ELb0ELb1ELb1ELb1ELb1ELb1EEENS1_21CollectiveEpilogueFwdINS6_IJS8_S8_S9_EEENS6_IJNS7_ILi1EEESH_SH_EEESB_SD_Li256ELb1ELb1ELb1ELb0EEENS1_36VarlenDynamicPersistentTileSchedulerILi128ELi112ELi256ELi256ELb1ELb1ELb0ELb0ELb1ELb1EEEEEEEEEvNT_6ParamsE) ;  /* 0xfffe563002007950 */ /* 0x004fea0003c3ffff */
        .weak           $__internal_8_$__cuda_sm70_shflsync_up_p
        .type           $__internal_8_$__cuda_sm70_shflsync_up_p,@function
        .size           $__internal_8_$__cuda_sm70_shflsync_up_p,($__internal_9_$__cuda_sm70_votesync_ballot - $__internal_8_$__cuda_sm70_shflsync_up_p)
$__internal_8_$__cuda_sm70_shflsync_up_p:
[----:B------:R-:W-:Y:S02]  /*1a9d0*/  MOV R11, 0xffffffff ;  /* 0xffffffff000b7802 */ /* 0x000fe40000000f00 */
[----:B------:R-:W-:Y:S02]  /*1a9e0*/  MOV R5, RZ ;  /* 0x000000ff00057202 */ /* 0x000fe40000000f00 */
[----:B------:R-:W-:Y:S04]  /*1a9f0*/  WARPSYNC R11 ;  /* 0x0000000b00007348 */ /* 0x000fe80003800000 */
[----:B------:R1:W2:Y:S02]  /*1aa00*/  SHFL.UP PT, R3, R2, R3, R5 ;  /* 0x0400000302037389 */ /* 0x0002a400000e0005 */
[----:B-1----:R-:W-:-:S04]  /*1aa10*/  MOV R5, 0x0 ;  /* 0x0000000000057802 */ /* 0x002fc80000000f00 */
[----:B--2---:R-:W-:Y:S05]  /*1aa20*/  RET.REL.NODEC R4 `(_ZN7cutlass13device_kernelIN5flash19enable_sm80_to_sm89INS1_16FlashAttnFwdSm80INS1_25CollectiveMainloopFwdSm80ILi8ELi1ELb1EN4cute5tupleIJNS5_1CILi128EEENS7_ILi112EEES8_EEELi128ENS_10bfloat16_tEfNS_4arch4Sm80ELb0ELb0ELb0ELb1ELb1ELb1ELb1ELb1EEENS1_21CollectiveEpilogueFwdINS6_IJS8_S8_S9_EEENS6_IJNS7_ILi1EEESH_SH_EEESB_SD_Li256ELb1ELb1ELb1ELb0EEENS1_36VarlenDynamicPersistentTileSchedulerILi128ELi112ELi256ELi256ELb1ELb1ELb0ELb0ELb1ELb1EEEEEEEEEvNT_6ParamsE) ;  /* 0xfffe55d004007950 */ /* 0x004fea0003c3ffff */
        .weak           $__internal_9_$__cuda_sm70_votesync_ballot
        .type           $__internal_9_$__cuda_sm70_votesync_ballot,@function
        .size           $__internal_9_$__cuda_sm70_votesync_ballot,(.L_x_1795 - $__internal_9_$__cuda_sm70_votesync_ballot)
$__internal_9_$__cuda_sm70_votesync_ballot:
[----:B------:R-:W-:Y:S01]  /*1aa30*/  ISETP.NE.U32.AND P0, PT, R2, 0x1, PT ;  /* 0x000000010200780c */ /* 0x000fe20003f05070 */
[----:B------:R-:W-:-:S04]  /*1aa40*/  IMAD.MOV.U32 R5, RZ, RZ, -0x1 ;  /* 0xffffffffff057424 */ /* 0x000fc800078e00ff */
[----:B------:R-:W-:Y:S08]  /*1aa50*/  WARPSYNC R5 ;  /* 0x0000000500007348 */ /* 0x000ff00003800000 */
[----:B------:R-:W-:-:S04]  /*1aa60*/  VOTE.ANY R2, PT, !P0 ;  /* 0x0000000000027806 */ /* 0x000fc800040e0100 */
[----:B------:R-:W-:Y:S01]  /*1aa70*/  LOP3.LUT R5, R2, R5, RZ, 0xc0, !PT ;  /* 0x0000000502057212 */ /* 0x000fe200078ec0ff */
[----:B------:R-:W-:Y:S02]  /*1aa80*/  IMAD.MOV.U32 R2, RZ, RZ, R3 ;  /* 0x000000ffff027224 */ /* 0x000fe400078e0003 */
[----:B------:R-:W-:-:S04]  /*1aa90*/  IMAD.MOV.U32 R3, RZ, RZ, 0x0 ;  /* 0x00000000ff037424 */ /* 0x000fc800078e00ff */
[----:B------:R-:W-:Y:S05]  /*1aaa0*/  RET.REL.NODEC R2 `(_ZN7cutlass13device_kernelIN5flash19enable_sm80_to_sm89INS1_16FlashAttnFwdSm80INS1_25CollectiveMainloopFwdSm80ILi8ELi1ELb1EN4cute5tupleIJNS5_1CILi128EEENS7_ILi112EEES8_EEELi128ENS_10bfloat16_tEfNS_4arch4Sm80ELb0ELb0ELb0ELb1ELb1ELb1ELb1ELb1EEENS1_21CollectiveEpilogueFwdINS6_IJS8_S8_S9_EEENS6_IJNS7_ILi1EEESH_SH_EEESB_SD_Li256ELb1ELb1ELb1ELb0EEENS1_36VarlenDynamicPersistentTileSchedulerILi128ELi112ELi256ELi256ELb1ELb1ELb0ELb0ELb1ELb1EEEEEEEEEvNT_6ParamsE) ;  /* 0xfffe555002007950 */ /* 0x000fea0003c3ffff */
.L_x_565:
        /* <DEDUP_REMOVED lines=13> */
.L_x_1795:


//--------------------- .text._ZN7cutlass13device_kernelIN5flash19enable_sm80_to_sm89INS1_16FlashAttnFwdSm80INS1_25CollectiveMainloopFwdSm80ILi4ELi1ELb0EN4cute5tupleIJNS5_1CILi128EEENS7_ILi48EEES8_EEELi128ENS_10bfloat16_tEfNS_4arch4Sm80ELb0ELb1ELb0ELb0ELb1ELb0ELb1ELb1EEENS1_21CollectiveEpilogueFwdINS6_IJS8_S8_S9_EEENS6_IJNS7_ILi1EEESH_SH_EEESB_SD_Li128ELb0ELb1ELb1ELb0EEENS1_19SingleTileSchedulerILb0ELb1ELb1ELi128EEEEEEEEEvNT_6ParamsE --------------------------
	.section	.text._ZN7cutlass13device_kernelIN5flash19enable_sm80_to_sm89INS1_16FlashAttnFwdSm80INS1_25CollectiveMainloopFwdSm80ILi4ELi1ELb0EN4cute5tupleIJNS5_1CILi128EEENS7_ILi48EEES8_EEELi128ENS_10bfloat16_tEfNS_4arch4Sm80ELb0ELb1ELb0ELb0ELb1ELb0ELb1ELb1EEENS1_21CollectiveEpilogueFwdINS6_IJS8_S8_S9_EEENS6_IJNS7_ILi1EEESH_SH_EEESB_SD_Li128ELb0ELb1ELb1ELb0EEENS1_19SingleTileSchedulerILb0ELb1ELb1ELi128EEEEEEEEEvNT_6ParamsE,"ax",@progbits
	.sectioninfo	@"SHI_REGISTERS=255"
	.align	128
.text._ZN7cutlass13device_kernelIN5flash19enable_sm80_to_sm89INS1_16FlashAttnFwdSm80INS1_25CollectiveMainloopFwdSm80ILi4ELi1ELb0EN4cute5tupleIJNS5_1CILi128EEENS7_ILi48EEES8_EEELi128ENS_10bfloat16_tEfNS_4arch4Sm80ELb0ELb1ELb0ELb0ELb1ELb0ELb1ELb1EEENS1_21CollectiveEpilogueFwdINS6_IJS8_S8_S9_EEENS6_IJNS7_ILi1EEESH_SH_EEESB_SD_Li128ELb0ELb1ELb1ELb0EEENS1_19SingleTileSchedulerILb0ELb1ELb1ELi128EEEEEEEEEvNT_6ParamsE:
        .type           _ZN7cutlass13device_kernelIN5flash19enable_sm80_to_sm89INS1_16FlashAttnFwdSm80INS1_25CollectiveMainloopFwdSm80ILi4ELi1ELb0EN4cute5tupleIJNS5_1CILi128EEENS7_ILi48EEES8_EEELi128ENS_10bfloat16_tEfNS_4arch4Sm80ELb0ELb1ELb0ELb0ELb1ELb0ELb1ELb1EEENS1_21CollectiveEpilogueFwdINS6_IJS8_S8_S9_EEENS6_IJNS7_ILi1EEESH_SH_EEESB_SD_Li128ELb0ELb1ELb1ELb0EEENS1_19SingleTileSchedulerILb0ELb1ELb1ELi128EEEEEEEEEvNT_6ParamsE,@function
        .size           _ZN7cutlass13device_kernelIN5flash19enable_sm80_to_sm89INS1_16FlashAttnFwdSm80INS1_25CollectiveMainloopFwdSm80ILi4ELi1ELb0EN4cute5tupleIJNS5_1CILi128EEENS7_ILi48EEES8_EEELi128ENS_10bfloat16_tEfNS_4arch4Sm80ELb0ELb1ELb0ELb0ELb1ELb0ELb1ELb1EEENS1_21CollectiveEpilogueFwdINS6_IJS8_S8_S9_EEENS6_IJNS7_ILi1EEESH_SH_EEESB_SD_Li128ELb0ELb1ELb1ELb0EEENS1_19SingleTileSchedulerILb0ELb1ELb1ELi128EEEEEEEEEvNT_6ParamsE,(.L_x_1800 - _ZN7cutlass13device_kernelIN5flash19enable_sm80_to_sm89INS1_16FlashAttnFwdSm80INS1_25CollectiveMainloopFwdSm80ILi4ELi1ELb0EN4cute5tupleIJNS5_1CILi128EEENS7_ILi48EEES8_EEELi128ENS_10bfloat16_tEfNS_4arch4Sm80ELb0ELb1ELb0ELb0ELb1ELb0ELb1ELb1EEENS1_21CollectiveEpilogueFwdINS6_IJS8_S8_S9_EEENS6_IJNS7_ILi1EEESH_SH_EEESB_SD_Li128ELb0ELb1ELb1ELb0EEENS1_19SingleTileSchedulerILb0ELb1ELb1ELi128EEEEEEEEEvNT_6ParamsE)
        .other          _ZN7cutlass13device_kernelIN5flash19enable_sm80_to_sm89INS1_16FlashAttnFwdSm80INS1_25CollectiveMainloopFwdSm80ILi4ELi1ELb0EN4cute5tupleIJNS5_1CILi128EEENS7_ILi48EEES8_EEELi128ENS_10bfloat16_tEfNS_4arch4Sm80ELb0ELb1ELb0ELb0ELb1ELb0ELb1ELb1EEENS1_21CollectiveEpilogueFwdINS6_IJS8_S8_S9_EEENS6_IJNS7_ILi1EEESH_SH_EEESB_SD_Li128ELb0ELb1ELb1ELb0EEENS1_19SingleTileSchedulerILb0ELb1ELb1ELi128EEEEEEEEEvNT_6ParamsE,@"STO_CUDA_ENTRY STV_DEFAULT"
_ZN7cutlass13device_kernelIN5flash19enable_sm80_to_sm89INS1_16FlashAttnFwdSm80INS1_25CollectiveMainloopFwdSm80ILi4ELi1ELb0EN4cute5tupleIJNS5_1CILi128EEENS7_ILi48EEES8_EEELi128ENS_10bfloat16_tEfNS_4arch4Sm80ELb0ELb1ELb0ELb0ELb1ELb0ELb1ELb1EEENS1_21CollectiveEpilogueFwdINS6_IJS8_S8_S9_EEENS6_IJNS7_ILi1EEESH_SH_EEESB_SD_Li128ELb0ELb1ELb1ELb0EEENS1_19SingleTileSchedulerILb0ELb1ELb1ELi128EEEEEEEEEvNT_6ParamsE:
        /* <DEDUP_REMOVED lines=18> */
.L_x_566:
[----:B------:R-:W-:Y:S02]  /*0120*/  ULDC.64 UR4, c[0x0][0x550] ;  /* 0x0001540000047ab9 */ /* 0x000fe40000000a00 */
[----:B------:R-:W-:Y:S02]  /*0130*/  UISETP.NE.AND UP0, UPT, UR4, 0x1, UPT ;  /* 0x000000010400788c */ /* 0x000fe4000bf05270 */
[----:B------:R-:W-:-:S02]  /*0140*/  UIMAD.WIDE.U32 UR8, UR7, UR5, URZ ;  /* 0x00000005070872a5 */ /* 0x000fc4000f8e003f */
[----:B------:R-:W-:Y:S02]  /*0150*/  ULDC UR4, c[0x0][0x558] ;  /* 0x0001560000047ab9 */ /* 0x000fe40000000800 */
[----:B------:R-:W-:-:S05]  /*0160*/  UMOV UR11, UR7 ;  /* 0x00000007000b7c82 */ /* 0x000fca0008000000 */
[----:B------:R-:W-:-:S03]  /*0170*/  @UP0 USHF.R.U32.HI UR11, URZ, UR4, UR9 ;  /* 0x000000043f0b0299 */ /* 0x000fc60008011609 */
.L_x_567:
        /* <DEDUP_REMOVED lines=16> */
[----:B------:R-:W1:Y:S01]  /*0280*/  S2UR UR26, SR_CTAID.X ;  /* 0x00000000001a79c3 */ /* 0x000e620000002500 */
[----:B------:R-:W-:Y:S02]  /*0290*/  ULDC UR4, c[0x0][0x2c4] ;  /* 0x0000b10000047ab9 */ /* 0x000fe40000000800 */
[----:B------:R-:W-:Y:S02]  /*02a0*/  UISETP.NE.AND UP1, UPT, UR4, 0x1, UPT ;  /* 0x000000010400788c */ /* 0x000fe4000bf25270 */
[----:B------:R-:W-:Y:S02]  /*02b0*/  UMOV UR10, URZ ;  /* 0x0000003f000a7c82 */ /* 0x000fe40008000000 */
[----:B------:R-:W-:Y:S02]  /*02c0*/  ULDC.64 UR4, c[0x0][0x2c8] ;  /* 0x0000b20000047ab9 */ /* 0x000fe40000000a00 */
[----:B------:R-:W-:-:S02]  /*02d0*/  ULDC UR12, c[0x0][0x168] ;  /* 0x00005a00000c7ab9 */ /* 0x000fc40000000800 */
[----:B------:R-:W-:Y:S02]  /*02e0*/  UP2UR UR13, UPR, URZ, 0x2 ;  /* 0x000000023f0d7883 */ /* 0x000fe40008000000 */
[----:B-1----:R-:W-:-:S04]  /*02f0*/  USHF.L.U32 UR26, UR26, 0x7, URZ ;  /* 0x000000071a1a7899 */ /* 0x002fc8000800063f */
[----:B------:R-:W-:Y:S02]  /*0300*/  @UP1 UIADD3 UR14, UR26, 0x7f, URZ ;  /* 0x0000007f1a0e1890 */ /* 0x000fe4000fffe03f */
[----:B------:R-:W-:Y:S02]  /*0310*/  UIADD3 UR8, UR26, 0x7f, URZ ;  /* 0x0000007f1a087890 */ /* 0x000fe4000fffe03f */
[----:B------:R-:W-:-:S03]  /*0320*/  UIMAD.WIDE.U32 UR14, UR14, UR4, URZ ;  /* 0x000000040e0e72a5 */ /* 0x000fc6000f8e003f */
[----:B------:R-:W-:-:S04]  /*0330*/  ULDC UR4, c[0x0][0x2ac] ;  /* 0x0000ab0000047ab9 */ /* 0x000fc80000000800 */
[----:B------:R-:W-:Y:S02]  /*0340*/  @UP1 UMOV UR9, UR15 ;  /* 0x0000000f00091c82 */ /* 0x000fe40008000000 */
[----:B------:R-:W-:Y:S02]  /*0350*/  @UP1 USHF.R.U32.HI UR8, URZ, UR5, UR9 ;  /* 0x000000053f081299 */ /* 0x000fe40008011609 */
[----:B------:R-:W-:Y:S02]  /*0360*/  UMOV UR14, 0x1 ;  /* 0x00000001000e7882 */ /* 0x000fe40000000000 */
[----:B------:R-:W-:Y:S02]  /*0370*/  ULDC UR9, c[0x0][0x1d0] ;  /* 0x0000740000097ab9 */ /* 0x000fe40000000800 */
[----:B------:R-:W-:-:S03]  /*0380*/  UIMAD UR9, UR4, UR9, URZ ;  /* 0x00000009040972a4 */ /* 0x000fc6000f8e023f */
[----:B------:R-:W-:Y:S02]  /*0390*/  ULDC.64 UR4, c[0x0][0x328] ;  /* 0x0000ca0000047ab9 */ /* 0x000fe40000000a00 */
[----:B------:R-:W-:Y:S02]  /*03a0*/  UISETP.LE.AND UP0, UPT, UR14, UR5, UPT ;  /* 0x000000050e00728c */ /* 0x000fe4000bf03270 */
[----:B------:R-:W-:-:S04]  /*03b0*/  UIADD3 UR12, UR9, -UR12, UR14 ;  /* 0x8000000c090c7290 */ /* 0x000fc8000fffe00e */
[----:B------:R-:W-:Y:S02]  /*03c0*/  UIADD3 UR5, UR12, UR8, URZ ;  /* 0x000000080c057290 */ /* 0x000fe4000fffe03f */
[----:B------:R-:W-:Y:S02]  /*03d0*/  UP2UR UR12, UPR, URZ, 0x1 ;  /* 0x000000013f0c7883 */ /* 0x000fe40008000000 */
[----:B------:R-:W-:Y:S01]  /*03e0*/  UIADD3 UR8, UR5, UR4, URZ ;  /* 0x0000000405087290 */ /* 0x000fe2000fffe03f */
[----:B--2---:R1:W2:Y:S01]  /*03f0*/  @P0 R2UR UR10, R2 ;  /* 0x00000000020a03c2 */ /* 0x0042a200000e0000 */
[----:B------:R-:W-:-:S13]  /*0400*/  PLOP3.LUT P0, PT, PT, PT, UP0, 0x40, 0x0 ;  /* 0x000000000000781c */ /* 0x000fda0003f0e808 */
[----:B------:R-:W-:Y:S05]  /*0410*/  @P0 BRA `(.L_x_568) ;  /* 0x0000014000000947 */ /* 0x000fea0003800000 */
[----:B------:R-:W-:Y:S01]  /*0420*/  ISETP.LT.AND P0, PT, RZ, UR5, PT ;  /* 0x00000005ff007c0c */ /* 0x000fe2000bf01270 */
        /* <DEDUP_REMOVED lines=10> */
.L_x_569:
[----:B------:R-:W-:Y:S02]  /*04d0*/  ULDC UR4, c[0x0][0x32c] ;  /* 0x0000cb0000047ab9 */ /* 0x000fe40000000800 */
[----:B------:R-:W-:-:S03]  /*04e0*/  UISETP.NE.AND UP0, UPT, UR14, UR4, UPT ;  /* 0x000000040e00728c */ /* 0x000fc6000bf05270 */
[----:B------:R-:W-:Y:S02]  /*04f0*/  ULDC.64 UR4, c[0x0][0x330] ;  /* 0x0000cc0000047ab9 */ /* 0x000fe40000000a00 */
[----:B------:R-:W-:-:S06]  /*0500*/  UIMAD.WIDE.U32 UR16, UR15, UR4, URZ ;  /* 0x000000040f1072a5 */ /* 0x000fcc000f8e003f */
[----:B------:R-:W-:Y:S02]  /*0510*/  @UP0 USHF.R.U32.HI UR15, URZ, UR5, UR17 ;  /* 0x000000053f0f0299 */ /* 0x000fe40008011611 */
.L_x_570:
[----:B------:R-:W-:Y:S02]  /*0520*/  ULDC UR4, c[0x0][0x32c] ;  /* 0x0000cb0000047ab9 */ /* 0x000fe40000000800 */
[----:B------:R-:W-:-:S04]  /*0530*/  UIMAD UR4, UR15, UR4, UR4 ;  /* 0x000000040f0472a4 */ /* 0x000fc8000f8e0204 */
[----:B------:R-:W-:-:S04]  /*0540*/  UISETP.LT.AND UP0, UPT, UR8, UR4, UPT ;  /* 0x000000040800728c */ /* 0x000fc8000bf01270 */
[----:B------:R-:W-:Y:S02]  /*0550*/  USEL UR8, UR8, UR4, UP0 ;  /* 0x0000000408087287 */ /* 0x000fe40008000000 */
.L_x_568:
[----:B------:R-:W-:Y:S02]  /*0560*/  UISETP.NE.AND UP0, UPT, UR13, URZ, UPT ;  /* 0x0000003f0d00728c */ /* 0x000fe4000bf05270 */
[----:B------:R-:W-:Y:S02]  /*0570*/  UIADD3 UR14, UR9, 0x2f, URZ ;  /* 0x0000002f090e7890 */ /* 0x000fe4000fffe03f */
[----:B------:R-:W-:Y:S02]  /*0580*/  UIADD3 UR18, UR8, 0x2f, URZ ;  /* 0x0000002f08127890 */ /* 0x000fe4000fffe03f */
[----:B------:R-:W-:Y:S02]  /*0590*/  ULDC.64 UR4, c[0x0][0x2c8] ;  /* 0x0000b20000047ab9 */ /* 0x000fe40000000a00 */
[----:B------:R-:W-:Y:S02]  /*05a0*/  UIMAD.WIDE.U32 UR16, UR26, UR4, URZ ;  /* 0x000000041a1072a5 */ /* 0x000fe4000f8e003f */
[----:B------:R-:W-:-:S02]  /*05b0*/  UIMAD.WIDE UR14, UR14, 0x2aaaaaab, URZ ;  /* 0x2aaaaaab0e0e78a5 */ /* 0x000fc4000f8e023f */
[----:B------:R-:W-:Y:S02]  /*05c0*/  UIMAD.WIDE UR18, UR18, 0x2aaaaaab, URZ ;  /* 0x2aaaaaab121278a5 */ /* 0x000fe4000f8e023f */
[----:B------:R-:W-:Y:S02]  /*05d0*/  UISETP.NE.AND UP1, UPT, UR12, URZ, UPT ;  /* 0x0000003f0c00728c */ /* 0x000fe4000bf25270 */
[----:B------:R-:W-:Y:S02]  /*05e0*/  UMOV UR4, UR26 ;  /* 0x0000001a00047c82 */ /* 0x000fe40008000000 */
[----:B------:R-:W-:Y:S02]  /*05f0*/  @UP0 USHF.R.U32.HI UR4, URZ, UR5, UR17 ;  /* 0x000000053f040299 */ /* 0x000fe40008011611 */
[----:B------:R-:W-:Y:S01]  /*0600*/  PLOP3.LUT P0, PT, PT, PT, UP1, 0x40, 0x0 ;  /* 0x000000000000781c */ /* 0x000fe20003f0e818 */
[----:B------:R-:W-:Y:S02]  /*0610*/  UMOV UR17, UR15 ;  /* 0x0000000f00117c82 */ /* 0x000fe40008000000 */
[----:B------:R-:W-:-:S02]  /*0620*/  UMOV UR15, UR19 ;  /* 0x00000013000f7c82 */ /* 0x000fc40008000000 */
[----:B------:R-:W-:Y:S02]  /*0630*/  USHF.R.U32.HI UR14, URZ, 0x1f, UR17 ;  /* 0x0000001f3f0e7899 */ /* 0x000fe40008011611 */
[----:B------:R-:W-:Y:S02]  /*0640*/  USHF.R.U32.HI UR8, URZ, 0x1f, UR15 ;  /* 0x0000001f3f087899 */ /* 0x000fe4000801160f */
[----:B------:R-:W-:Y:S02]  /*0650*/  ULDC UR25, c[0x0][0x168] ;  /* 0x00005a0000197ab9 */ /* 0x000fe40000000800 */
[----:B------:R-:W-:Y:S02]  /*0660*/  UIADD3 UR25, UR9, -UR25, URZ ;  /* 0x8000001909197290 */ /* 0x000fe4000fffe03f */
[----:B------:R-:W-:Y:S02]  /*0670*/  ULEA.HI.SX32 UR14, UR17, UR14, 0x1d ;  /* 0x0000000e110e7291 */ /* 0x000fe4000f8fea3f */
[----:B------:R-:W-:-:S02]  /*0680*/  ULEA.HI.SX32 UR15, UR15, UR8, 0x1d ;  /* 0x000000080f0f7291 */ /* 0x000fc4000f8fea3f */
[----:B------:R-:W-:Y:S02]  /*0690*/  UIADD3 UR4, UR25, UR4, URZ ;  /* 0x0000000419047290 */ /* 0x000fe4000fffe03f */
[----:B------:R-:W-:Y:S02]  /*06a0*/  UISETP.LT.AND UP0, UPT, UR14, UR15, UPT ;  /* 0x0000000f0e00728c */ /* 0x000fe4000bf01270 */
[----:B------:R-:W-:Y:S02]  /*06b0*/  ULDC UR5, c[0x0][0x324] ;  /* 0x0000c90000057ab9 */ /* 0x000fe40000000800 */
[----:B------:R-:W-:Y:S02]  /*06c0*/  UIADD3 UR8, UR4, -UR5, URZ ;  /* 0x8000000504087290 */ /* 0x000fe4000fffe03f */
[----:B------:R-:W-:Y:S01]  /*06d0*/  USEL UR24, UR14, UR15, UP0 ;  /* 0x0000000f0e187287 */ /* 0x000fe20008000000 */
[----:B------:R-:W-:Y:S05]  /*06e0*/  @P0 BRA `(.L_x_571) ;  /* 0x0000017000000947 */ /* 0x000fea0003800000 */
[----:B------:R-:W-:Y:S02]  /*06f0*/  UMOV UR14, UR4 ;  /* 0x00000004000e7c82 */ /* 0x000fe40008000000 */
[----:B------:R-:W-:-:S06]  /*0700*/  UISETP.GT.AND UP0, UPT, UR14, -0x1, UPT ;  /* 0xffffffff0e00788c */ /* 0x000fcc000bf04270 */
[----:B------:R-:W-:-:S13]  /*0710*/  PLOP3.LUT P0, PT, PT, PT, UP0, 0x80, 0x0 ;  /* 0x000000000000781c */ /* 0x000fda0003f0f008 */
[----:B------:R-:W-:Y:S05]  /*0720*/  @P0 BRA `(.L_x_572) ;  /* 0x0000009000000947 */ /* 0x000fea0003800000 */
[----:B------:R-:W-:Y:S02]  /*0730*/  ULDC UR4, c[0x0][0x32c] ;  /* 0x0000cb0000047ab9 */ /* 0x000fe40000000800 */
[----:B------:R-:W-:Y:S02]  /*0740*/  UISETP.NE.AND UP0, UPT, UR4, 0x1, UPT ;  /* 0x000000010400788c */ /* 0x000fe4000bf05270 */
[----:B------:R-:W-:Y:S02]  /*0750*/  ULOP3.LUT UR14, URZ, UR14, URZ, 0x33, !UPT ;  /* 0x0000000e3f0e7292 */ /* 0x000fe4000f8e333f */
[----:B------:R-:W-:Y:S02]  /*0760*/  ULDC.64 UR4, c[0x0][0x330] ;  /* 0x0000cc0000047ab9 */ /* 0x000fe40000000a00 */
[----:B------:R-:W-:-:S07]  /*0770*/  UIMAD.WIDE.U32 UR16, UR14, UR4, URZ ;  /* 0x000000040e1072a5 */ /* 0x000fce000f8e003f */
[----:B------:R-:W-:Y:S02]  /*0780*/  @UP0 UMOV UR15, UR17 ;  /* 0x00000011000f0c82 */ /* 0x000fe40008000000 */
[----:B------:R-:W-:-:S04]  /*0790*/  @UP0 USHF.R.U32.HI UR14, URZ, UR5, UR15 ;  /* 0x000000053f0e0299 */ /* 0x000fc8000801160f */
[----:B------:R-:W-:Y:S01]  /*07a0*/  ULOP3.LUT UR14, URZ, UR14, URZ, 0x33, !UPT ;  /* 0x0000000e3f0e7292 */ /* 0x000fe2000f8e333f */
[----:B------:R-:W-:Y:S05]  /*07b0*/  BRA `(.L_x_573) ;  /* 0x0000006000007947 */ /* 0x000fea0003800000 */
.L_x_572:
[----:B------:R-:W-:Y:S02]  /*07c0*/  ULDC UR4, c[0x0][0x32c] ;  /* 0x0000cb0000047ab9 */ /* 0x000fe40000000800 */
[----:B------:R-:W-:-:S03]  /*07d0*/  UISETP.NE.AND UP0, UPT, UR4, 0x1, UPT ;  /* 0x000000010400788c */ /* 0x000fc6000bf05270 */
[----:B------:R-:W-:Y:S02]  /*07e0*/  ULDC.64 UR4, c[0x0][0x330] ;  /* 0x0000cc0000047ab9 */ /* 0x000fe40000000a00 */
[----:B------:R-:W-:-:S07]  /*07f0*/  UIMAD.WIDE.U32 UR16, UR14, UR4, URZ ;  /* 0x000000040e1072a5 */ /* 0x000fce000f8e003f */
[----:B------:R-:W-:Y:S02]  /*0800*/  @UP0 UMOV UR15, UR17 ;  /* 0x00000011000f0c82 */ /* 0x000fe40008000000 */
[----:B------:R-:W-:Y:S02]  /*0810*/  @UP0 USHF.R.U32.HI UR14, URZ, UR5, UR15 ;  /* 0x000000053f0e0299 */ /* 0x000fe4000801160f */
.L_x_573:
[----:B------:R-:W-:Y:S02]  /*0820*/  ULDC UR4, c[0x0][0x32c] ;  /* 0x0000cb0000047ab9 */ /* 0x000fe40000000800 */
[----:B------:R-:W-:-:S04]  /*0830*/  UIMAD UR4, UR14, UR4, URZ ;  /* 0x000000040e0472a4 */ /* 0x000fc8000f8e023f */
[----:B------:R-:W-:-:S04]  /*0840*/  UISETP.LT.AND UP0, UPT, UR8, UR4, UPT ;  /* 0x000000040800728c */ /* 0x000fc8000bf01270 */
[----:B------:R-:W-:-:S04]  /*0850*/  USEL UR8, UR8, UR4, !UP0 ;  /* 0x0000000408087287 */ /* 0x000fc8000c000000 */
.L_x_571:
[----:B------:R-:W-:-:S04]  /*0860*/  UIMAD.WIDE UR4, UR8, 0x2aaaaaab, URZ ;  /* 0x2aaaaaab080478a5 */ /* 0x000fc8000f8e023f */
[----:B------:R-:W-:-:S04]  /*0870*/  USHF.R.U32.HI UR4, URZ, 0x1f, UR5 ;  /* 0x0000001f3f047899 */ /* 0x000fc80008011605 */
[----:B------:R-:W-:-:S03]  /*0880*/  ULEA.HI.SX32 UR4, UR5, UR4, 0x1d ;  /* 0x0000000405047291 */ /* 0x000fc6000f8fea3f */
[----:B------:R-:W-:Y:S02]  /*0890*/  ULDC UR5, c[0x0][0x338] ;  /* 0x0000ce0000057ab9 */ /* 0x000fe40000000800 */
[----:B------:R-:W-:-:S04]  /*08a0*/  UISETP.LT.AND UP0, UPT, URZ, UR4, UPT ;  /* 0x000000043f00728c */ /* 0x000fc8000bf01270 */
[----:B------:R-:W-:Y:S02]  /*08b0*/  USEL UR8, URZ, UR4, !UP0 ;  /* 0x000000043f087287 */ /* 0x000fe4000c000000 */
[----:B------:R-:W-:Y:S02]  /*08c0*/  USHF.R.U32.HI UR4, URZ, 0x10, UR7 ;  /* 0x000000103f047899 */ /* 0x000fe40008011607 */
[----:B------:R-:W-:Y:S02]  /*08d0*/  UISETP.GT.AND UP0, UPT, UR24, UR8, UPT ;  /* 0x000000081800728c */ /* 0x000fe4000bf04270 */
[----:B------:R-:W-:-:S04]  /*08e0*/  UISETP.NE.AND UP1, UPT, UR4, URZ, UPT ;  /* 0x0000003f0400728c */ /* 0x000fc8000bf25270 */
[----:B------:R-:W-:Y:S01]  /*08f0*/  PLOP3.LUT P0, PT, PT, PT, UP0, 0x80, 0x0 ;  /* 0x000000000000781c */ /* 0x000fe20003f0f008 */
[----:B------:R-:W-:-:S03]  /*0900*/  USEL UR5, UR4, UR5, UP1 ;  /* 0x0000000504057287 */ /* 0x000fc60008800000 */
[----:B------:R-:W-:-:S09]  /*0910*/  UMOV UR4, URZ ;  /* 0x0000003f00047c82 */ /* 0x000fd20008000000 */
[----:B------:R-:W-:Y:S05]  /*0920*/  @!P0 BRA `(.L_x_574) ;  /* 0x0000021000008947 */ /* 0x000fea0003800000 */
[----:B------:R-:W-:Y:S01]  /*0930*/  IMAD.U32 R3, RZ, RZ, UR5 ;  /* 0x00000005ff037e24 */ /* 0x000fe2000f8e00ff */
[----:B------:R-:W-:Y:S02]  /*0940*/  UIADD3 UR17, UR5, -0x1, UR24 ;  /* 0xffffffff05117890 */ /* 0x000fe4000fffe018 */
[----:B------:R-:W-:Y:S02]  /*0950*/  UMOV UR18, URZ ;  /* 0x0000003f00127c82 */ /* 0x000fe40008000000 */
[----:B------:R-:W-:Y:S01]  /*0960*/  IABS R0, R3 ;  /* 0x0000000300007213 */ /* 0x000fe20000000000 */
[----:B------:R-:W-:-:S03]  /*0970*/  UIADD3 UR17, -UR8, UR17, URZ ;  /* 0x0000001108117290 */ /* 0x000fc6000fffe13f */
[----:B------:R-:W3:Y:S02]  /*0980*/  R2UR UR16, R0 ;  /* 0x00000000001073c2 */ /* 0x000ee400000e0000 */
[----:B---3--:R-:W3:Y:S08]  /*0990*/  I2F.RP R0, UR16 ;  /* 0x0000001000007d06 */ /* 0x008ef00008209400 */
[----:B---3--:R-:W3:Y:S02]  /*09a0*/  MUFU.RCP R0, R0 ;  /* 0x0000000000007308 */ /* 0x008ee40000001000 */
[----:B---3--:R-:W-:-:S06]  /*09b0*/  IADD3 R0, R0, 0xffffffe, RZ ;  /* 0x0ffffffe00007810 */ /* 0x008fcc0007ffe0ff */
[----:B------:R-:W3:Y:S02]  /*09c0*/  F2I.FTZ.U32.TRUNC.NTZ R0, R0 ;  /* 0x0000000000007305 */ /* 0x000ee4000021f000 */
[----:B---3--:R3:W4:Y:S02]  /*09d0*/  R2UR UR19, R0 ;  /* 0x00000000001373c2 */ /* 0x00872400000e0000 */
[----:B---3--:R-:W-:Y:S01]  /*09e0*/  IMAD.U32 R0, RZ, RZ, UR17 ;  /* 0x00000011ff007e24 */ /* 0x008fe2000f8e00ff */
[----:B----4-:R-:W-:Y:S02]  /*09f0*/  UIADD3 UR4, URZ, -UR19, URZ ;  /* 0x800000133f047290 */ /* 0x010fe4000fffe03f */
[----:B------:R-:W-:Y:S02]  /*0a00*/  ULOP3.LUT UR17, UR17, UR5, URZ, 0x3c, !UPT ;  /* 0x0000000511117292 */ /* 0x000fe4000f8e3c3f */
[----:B-1----:R-:W-:Y:S01]  /*0a10*/  IABS R2, R0 ;  /* 0x0000000000027213 */ /* 0x002fe20000000000 */
[----:B------:R-:W-:Y:S01]  /*0a20*/  UIMAD UR4, UR4, UR16, URZ ;  /* 0x00000010040472a4 */ /* 0x000fe2000f8e023f */
[----:B------:R-:W-:-:S02]  /*0a30*/  IABS R0, R3 ;  /* 0x0000000300007213 */ /* 0x000fc40000000000 */
[----:B------:R-:W1:Y:S01]  /*0a40*/  R2UR UR15, R2 ;  /* 0x00000000020f73c2 */ /* 0x000e6200000e0000 */
[----:B------:R-:W-:Y:S02]  /*0a50*/  UIMAD.WIDE.U32 UR18, UR19, UR4, UR18 ;  /* 0x00000004131272a5 */ /* 0x000fe4000f8e0012 */
[----:B------:R-:W-:-:S05]  /*0a60*/  IMAD.MOV R0, RZ, RZ, -R0 ;  /* 0x000000ffff007224 */ /* 0x000fca00078e0a00 */
[----:B------:R-:W3:Y:S01]  /*0a70*/  R2UR UR14, R0 ;  /* 0x00000000000e73c2 */ /* 0x000ee200000e0000 */
[----:B-1----:R-:W-:-:S04]  /*0a80*/  UIMAD.WIDE.U32 UR18, UR19, UR15, URZ ;  /* 0x0000000f131272a5 */ /* 0x002fc8000f8e003f */
[----:B---3--:R-:W-:-:S04]  /*0a90*/  UIMAD UR14, UR19, UR14, UR15 ;  /* 0x0000000e130e72a4 */ /* 0x008fc8000f8e020f */
[----:B------:R-:W-:-:S11]  /*0aa0*/  UISETP.GT.U32.AND UP0, UPT, UR16, UR14, UPT ;  /* 0x0000000e1000728c */ /* 0x000fd6000bf04070 */
[----:B------:R-:W-:Y:S02]  /*0ab0*/  @!UP0 UIADD3 UR14, UR14, -UR16, URZ ;  /* 0x800000100e0e8290 */ /* 0x000fe4000fffe03f */
[----:B------:R-:W-:Y:S02]  /*0ac0*/  @!UP0 UIADD3 UR19, UR19, 0x1, URZ ;  /* 0x0000000113138890 */ /* 0x000fe4000fffe03f */
[----:B------:R-:W-:Y:S02]  /*0ad0*/  UISETP.GE.U32.AND UP1, UPT, UR14, UR16, UPT ;  /* 0x000000100e00728c */ /* 0x000fe4000bf26070 */
[----:B------:R-:W-:-:S09]  /*0ae0*/  UISETP.GE.AND UP0, UPT, UR17, URZ, UPT ;  /* 0x0000003f1100728c */ /* 0x000fd2000bf06270 */
[----:B------:R-:W-:Y:S02]  /*0af0*/  @UP1 UIADD3 UR19, UR19, 0x1, URZ ;  /* 0x0000000113131890 */ /* 0x000fe4000fffe03f */
[----:B------:R-:W-:-:S05]  /*0b00*/  UISETP.NE.AND UP1, UPT, UR5, URZ, UPT ;  /* 0x0000003f0500728c */ /* 0x000fca000bf25270 */
[----:B------:R-:W-:Y:S02]  /*0b10*/  UMOV UR4, UR19 ;  /* 0x0000001300047c82 */ /* 0x000fe40008000000 */
[----:B------:R-:W-:-:S04]  /*0b20*/  @!UP0 UIADD3 UR4, -UR4, URZ, URZ ;  /* 0x0000003f04048290 */ /* 0x000fc8000fffe13f */
[----:B------:R-:W-:Y:S02]  /*0b30*/  @!UP1 ULOP3.LUT UR4, URZ, UR5, URZ, 0x33, !UPT ;  /* 0x000000053f049292 */ /* 0x000fe4000f8e333f */
.L_x_574:
[----:B------:R-:W-:Y:S01]  /*0b40*/  ULOP3.LUT UR7, UR7, 0xffff, URZ, 0xc0, !UPT ;  /* 0x0000ffff07077892 */ /* 0x000fe2000f8ec03f */
[----:B------:R-:W-:Y:S01]  /*0b50*/  PLOP3.LUT P4, PT, PT, PT, PT, 0x80, 0x0 ;  /* 0x000000000000781c */ /* 0x000fe20003f8f070 */
[----:B------:R-:W-:Y:S01]  /*0b60*/  CS2R R20, SRZ ;  /* 0x0000000000147805 */ /* 0x000fe2000001ff00 */
[----:B------:R-:W-:Y:S01]  /*0b70*/  CS2R R18, SRZ ;  /* 0x0000000000127805 */ /* 0x000fe2000001ff00 */
[----:B------:R-:W-:Y:S01]  /*0b80*/  UIMAD UR8, UR7, UR4, UR8 ;  /* 0x00000004070872a4 */ /* 0x000fe2000f8e0208 */
        /* <DEDUP_REMOVED lines=73> */
[----:B------:R-:W-:Y:S02]  /*1020*/  UISETP.NE.AND.EX UP0, UPT, URZ, UR5, UPT, UP0 ;  /* 0x000000053f00728c */ /* 0x000fe4000bf05300 */
[----:B------:R-:W-:-:S04]  /*1030*/  UISETP.NE.AND UP1, UPT, UR13, URZ, UPT ;  /* 0x0000003f0d00728c */ /* 0x000fc8000bf25270 */
[----:B------:R-:W-:-:S05]  /*1040*/  PLOP3.LUT P2, PT, PT, PT, UP0, 0x80, 0x0 ;  /* 0x000000000000781c */ /* 0x000fca0003f4f008 */
[----:B------:R-:W-:Y:S02]  /*1050*/  @UP0 UMOV UR4, 0x4 ;  /* 0x0000000400040882 */ /* 0x000fe40000000000 */
[----:B------:R-:W-:-:S06]  /*1060*/  @UP0 UIMAD.WIDE UR4, UR6, UR4, UR14 ;  /* 0x00000004060402a5 */ /* 0x000fcc000f8e020e */
[----:B-1----:R-:W-:Y:S02]  /*1070*/  IMAD.U32 R2, RZ, RZ, UR4 ;  /* 0x00000004ff027e24 */ /* 0x002fe4000f8e00ff */
[----:B------:R-:W-:Y:S01]  /*1080*/  IMAD.U32 R3, RZ, RZ, UR5 ;  /* 0x00000005ff037e24 */ /* 0x000fe2000f8e00ff */
[----:B------:R-:W-:Y:S01]  /*1090*/  SHF.R.S32.HI R124, RZ, 0x1f, R164 ;  /* 0x0000001fff7c7819 */ /* 0x000fe200000114a4 */
[----:B------:R-:W-:Y:S01]  /*10a0*/  USHF.R.S32.HI UR7, URZ, 0x1f, UR11 ;  /* 0x0000001f3f077899 */ /* 0x000fe2000801140b */
[----:B------:R-:W-:Y:S01]  /*10b0*/  PLOP3.LUT P1, PT, PT, PT, UP1, 0x80, 0x0 ;  /* 0x000000000000781c */ /* 0x000fe20003f2f018 */
[----:B------:R-:W-:Y:S01]  /*10c0*/  ULDC.64 UR4, c[0x0][0x1b8] ;  /* 0x00006e0000047ab9 */ /* 0x000fe20000000a00 */
[----:B------:R1:W3:Y:S01]  /*10d0*/  @P2 LDG.E R7, [R2.64] ;  /* 0x0000001402072981 */ /* 0x0002e2000c1e1900 */
[----:B------:R-:W-:Y:S01]  /*10e0*/  PLOP3.LUT P0, PT, PT, PT, UP1, 0x80, 0x0 ;  /* 0x000000000000781c */ /* 0x000fe20003f0f018 */
[----:B------:R-:W-:Y:S01]  /*10f0*/  UIMAD UR7, UR7, UR4, URZ ;  /* 0x00000004070772a4 */ /* 0x000fe2000f8e023f */
[----:B------:R-:W-:Y:S01]  /*1100*/  LEA.HI R13, R124, R164, RZ, 0x4 ;  /* 0x000000a47c0d7211 */ /* 0x000fe200078f20ff */
[----:B------:R-:W-:Y:S01]  /*1110*/  UIMAD.WIDE.U32 UR16, UR11, UR4, URZ ;  /* 0x000000040b1072a5 */ /* 0x000fe2000f8e003f */
[----:B------:R-:W-:Y:S01]  /*1120*/  BSSY B0, `(.L_x_576) ;  /* 0x000004f000007945 */ /* 0x000fe20003800000 */
[----:B------:R-:W-:-:S02]  /*1130*/  UIMAD UR7, UR11, UR5, UR7 ;  /* 0x000000050b0772a4 */ /* 0x000fc4000f8e0207 */
[----:B------:R-:W-:Y:S02]  /*1140*/  USHF.R.S32.HI UR14, URZ, 0x1f, UR6 ;  /* 0x0000001f3f0e7899 */ /* 0x000fe40008011406 */
[----:B------:R-:W-:Y:S02]  /*1150*/  ULDC.64 UR4, c[0x0][0x1c0] ;  /* 0x0000700000047ab9 */ /* 0x000fe40000000a00 */
[----:B------:R-:W-:Y:S02]  /*1160*/  UIADD3 UR17, UR17, UR7, URZ ;  /* 0x0000000711117290 */ /* 0x000fe4000fffe03f */
[----:B------:R-:W-:Y:S02]  /*1170*/  UIMAD UR14, UR14, UR4, URZ ;  /* 0x000000040e0e72a4 */ /* 0x000fe4000f8e023f */
[----:B------:R-:W-:Y:S02]  /*1180*/  UIMAD.WIDE.U32 UR16, UR6, UR4, UR16 ;  /* 0x00000004061072a5 */ /* 0x000fe4000f8e0010 */
[----:B------:R-:W-:-:S02]  /*1190*/  UIMAD UR5, UR6, UR5, UR14 ;  /* 0x00000005060572a4 */ /* 0x000fc4000f8e020e */
[----:B------:R-:W-:Y:S02]  /*11a0*/  ULDC UR4, c[0x0][0x2c4] ;  /* 0x0000b10000047ab9 */ /* 0x000fe40000000800 */
[----:B------:R-:W-:Y:S02]  /*11b0*/  UIADD3 UR5, UR17, UR5, URZ ;  /* 0x0000000511057290 */ /* 0x000fe4000fffe03f */
[----:B------:R-:W-:Y:S01]  /*11c0*/  ULDC UR7, c[0x0][0x168] ;  /* 0x00005a0000077ab9 */ /* 0x000fe20000000800 */
[----:B-1----:R-:W-:Y:S01]  /*11d0*/  LEA.HI R2, R124, R164, RZ, 0x3 ;  /* 0x000000a47c027211 */ /* 0x002fe200078f18ff */
[----:B------:R-:W-:Y:S01]  /*11e0*/  IMAD.U32 R3, RZ, RZ, UR17 ;  /* 0x00000011ff037e24 */ /* 0x000fe2000f8e00ff */
[----:B------:R-:W-:Y:S01]  /*11f0*/  UIMAD UR7, UR4, UR7, URZ ;  /* 0x00000007040772a4 */ /* 0x000fe2000f8e023f */
[----:B------:R-:W-:Y:S01]  /*1200*/  IMAD.U32 R3, RZ, RZ, UR5 ;  /* 0x00000005ff037e24 */ /* 0x000fe2000f8e00ff */
[----:B------:R-:W-:Y:S02]  /*1210*/  LOP3.LUT R0, R2, 0xfffffff8, RZ, 0xc0, !PT ;  /* 0xfffffff802007812 */ /* 0x000fe400078ec0ff */
[----:B------:R-:W-:Y:S01]  /*1220*/  SHF.R.S32.HI R15, RZ, 0x3, R2 ;  /* 0x00000003ff0f7819 */ /* 0x000fe20000011402 */
[----:B------:R-:W-:-:S02]  /*1230*/  IMAD.U32 R2, RZ, RZ, UR16 ;  /* 0x00000010ff027e24 */ /* 0x000fc4000f8e00ff */
[----:B------:R-:W-:Y:S01]  /*1240*/  IMAD.IADD R36, R164, 0x1, -R0 ;  /* 0x00000001a4247824 */ /* 0x000fe200078e0a00 */
[----:B------:R-:W-:-:S03]  /*1250*/  IADD3 R9, R15, UR26, RZ ;  /* 0x0000001a0f097c10 */ /* 0x000fc6000fffe0ff */
[C---:B------:R-:W-:Y:S01]  /*1260*/  IMAD R130, R36.reuse, 0x10, R15 ;  /* 0x0000001024827824 */ /* 0x040fe200078e020f */
[----:B------:R-:W-:Y:S01]  /*1270*/  ISETP.GE.AND P4, PT, R9, UR7, PT ;  /* 0x0000000709007c0c */ /* 0x000fe2000bf86270 */
[----:B------:R-:W-:-:S03]  /*1280*/  IMAD.SHL.U32 R128, R36, 0x8, RZ ;  /* 0x0000000824807824 */ /* 0x000fc600078e00ff */
[----:B------:R-:W-:Y:S01]  /*1290*/  IADD3 R5, R130, UR26, RZ ;  /* 0x0000001a82057c10 */ /* 0x000fe2000fffe0ff */
[----:B------:R1:W-:Y:S01]  /*12a0*/  STL [R1+0x4], R130 ;  /* 0x0000048201007387 */ /* 0x0003e20000100800 */
[C---:B------:R-:W-:Y:S02]  /*12b0*/  IADD3 R23, R128.reuse, 0x40, RZ ;  /* 0x0000004080177810 */ /* 0x040fe40007ffe0ff */
[----:B------:R-:W-:Y:S01]  /*12c0*/  ISETP.GE.AND P3, PT, R128, c[0x0][0x198], PT ;  /* 0x0000660080007a0c */ /* 0x000fe20003f66270 */
[----:B------:R-:W-:Y:S01]  /*12d0*/  @P1 IMAD.HI.U32 R0, R5, c[0x0][0x2c8], RZ ;  /* 0x0000b20005001a27 */ /* 0x000fe200078e00ff */
[----:B------:R1:W-:Y:S03]  /*12e0*/  STL [R1], R128 ;  /* 0x0000008001007387 */ /* 0x0003e60000100800 */
[----:B------:R-:W-:Y:S01]  /*12f0*/  IMAD.MOV.U32 R4, RZ, RZ, R5 ;  /* 0x000000ffff047224 */ /* 0x000fe200078e0005 */
[----:B------:R-:W-:-:S04]  /*1300*/  @P0 SHF.R.U32.HI R4, RZ, c[0x0][0x2cc], R0 ;  /* 0x0000b300ff040a19 */ /* 0x000fc80000011600 */
[--C-:B------:R-:W-:Y:S01]  /*1310*/  SHF.R.S32.HI R6, RZ, 0x1f, R4.reuse ;  /* 0x0000001fff067819 */ /* 0x100fe20000011404 */
[----:B------:R-:W-:Y:S02]  /*1320*/  IMAD.MOV R0, RZ, RZ, -R4 ;  /* 0x000000ffff007224 */ /* 0x000fe400078e0a04 */
[----:B------:R-:W-:-:S04]  /*1330*/  IMAD.WIDE.U32 R2, R4, c[0x0][0x1b0], R2 ;  /* 0x00006c0004027a25 */ /* 0x000fc800078e0002 */
[----:B------:R-:W-:Y:S02]  /*1340*/  IMAD R5, R0, c[0x0][0x2c4], R5 ;  /* 0x0000b10000057a24 */ /* 0x000fe400078e0205 */
[----:B------:R-:W-:-:S03]  /*1350*/  IMAD R6, R6, c[0x0][0x1b0], RZ ;  /* 0x00006c0006067a24 */ /* 0x000fc600078e02ff */
[----:B------:R-:W-:Y:S01]  /*1360*/  SHF.R.S32.HI R0, RZ, 0x1f, R5 ;  /* 0x0000001fff007819 */ /* 0x000fe20000011405 */
[----:B------:R-:W-:-:S04]  /*1370*/  IMAD R4, R4, c[0x0][0x1b4], R6 ;  /* 0x00006d0004047a24 */ /* 0x000fc800078e0206 */
[----:B------:R-:W-:Y:S02]  /*1380*/  IMAD.IADD R3, R3, 0x1, R4 ;  /* 0x0000000103037824 */ /* 0x000fe400078e0204 */
[----:B------:R-:W-:Y:S02]  /*1390*/  IMAD R0, R0, c[0x0][0x1a8], RZ ;  /* 0x00006a0000007a24 */ /* 0x000fe400078e02ff */
[----:B------:R-:W-:-:S04]  /*13a0*/  IMAD.WIDE.U32 R2, R5, c[0x0][0x1a8], R2 ;  /* 0x00006a0005027a25 */ /* 0x000fc800078e0002 */
[----:B------:R-:W-:Y:S01]  /*13b0*/  IMAD R0, R5, c[0x0][0x1ac], R0 ;  /* 0x00006b0005007a24 */ /* 0x000fe200078e0200 */
[----:B------:R-:W-:Y:S01]  /*13c0*/  LEA R12, P0, R2, c[0x0][0x160], 0x1 ;  /* 0x00005800020c7a11 */ /* 0x000fe200078008ff */
[----:B------:R-:W-:Y:S02]  /*13d0*/  IMAD.SHL.U32 R4, R15, 0x40, RZ ;  /* 0x000000400f047824 */ /* 0x000fe400078e00ff */
[----:B------:R-:W-:Y:S01]  /*13e0*/  IMAD.IADD R0, R3, 0x1, R0 ;  /* 0x0000000103007824 */ /* 0x000fe200078e0200 */
[----:B------:R-:W-:-:S04]  /*13f0*/  LOP3.LUT R3, R13, 0xfffffff0, RZ, 0xc0, !PT ;  /* 0xfffffff00d037812 */ /* 0x000fc800078ec0ff */
[----:B------:R-:W-:Y:S01]  /*1400*/  LEA.HI.X R11, R2, c[0x0][0x164], R0, 0x1, P0 ;  /* 0x00005900020b7a11 */ /* 0x000fe200000f0c00 */
[----:B------:R-:W-:Y:S01]  /*1410*/  IMAD.IADD R0, R164, 0x1, -R3 ;  /* 0x00000001a4007824 */ /* 0x000fe200078e0a03 */
[----:B------:R-:W-:Y:S02]  /*1420*/  LOP3.LUT R2, R4, 0x1c0, RZ, 0xc0, !PT ;  /* 0x000001c004027812 */ /* 0x000fe400078ec0ff */
[----:B------:R-:W-:Y:S01]  /*1430*/  ISETP.GE.AND P0, PT, R23, c[0x0][0x198], PT ;  /* 0x0000660017007a0c */ /* 0x000fe20003f06270 */
[----:B------:R1:W4:Y:S01]  /*1440*/  SHFL.IDX PT, R4, R12, RZ, 0x181f ;  /* 0x00181fff0c047589 */ /* 0x00032200000e0000 */
[----:B------:R-:W-:Y:S02]  /*1450*/  SHF.R.S32.HI R6, RZ, 0x1f, R0 ;  /* 0x0000001fff067819 */ /* 0x000fe40000011400 */
[----:B------:R-:W-:Y:S01]  /*1460*/  SHF.R.U32.HI R3, RZ, 0x3, R2 ;  /* 0x00000003ff037819 */ /* 0x000fe20000011602 */
[----:B------:R1:W2:Y:S01]  /*1470*/  SHFL.IDX PT, R5, R11, RZ, 0x181f ;  /* 0x00181fff0b057589 */ /* 0x0002a200000e0000 */
[----:B------:R-:W-:-:S02]  /*1480*/  LOP3.LUT R2, R2, 0x38, R128, 0xf8, !PT ;  /* 0x0000003802027812 */ /* 0x000fc400078ef880 */
[----:B------:R-:W-:Y:S02]  /*1490*/  LEA.HI R19, R6, R0, RZ, 0x3 ;  /* 0x0000000006137211 */ /* 0x000fe400078f18ff */
[----:B------:R-:W-:Y:S02]  /*14a0*/  LOP3.LUT R3, R2, R3, RZ, 0x3c, !PT ;  /* 0x0000000302037212 */ /* 0x000fe400078e3cff */
[----:B------:R-:W-:Y:S02]  /*14b0*/  LOP3.LUT R2, R19, 0xfffffff8, RZ, 0xc0, !PT ;  /* 0xfffffff813027812 */ /* 0x000fe400078ec0ff */
[----:B------:R-:W-:-:S03]  /*14c0*/  LEA.HI R6, R124, R164, RZ, 0x6 ;  /* 0x000000a47c067211 */ /* 0x000fc600078f30ff */
[----:B------:R-:W-:Y:S02]  /*14d0*/  IMAD.IADD R18, R0, 0x1, -R2 ;  /* 0x0000000100127824 */ /* 0x000fe400078e0a02 */
[----:B------:R-:W-:Y:S02]  /*14e0*/  IMAD.SHL.U32 R0, R6, 0x8, RZ ;  /* 0x0000000806007824 */ /* 0x000fe400078e00ff */
[----:B------:R-:W-:Y:S02]  /*14f0*/  IMAD.MOV.U32 R2, RZ, RZ, 0x10 ;  /* 0x00000010ff027424 */ /* 0x000fe400078e00ff */
[----:B------:R-:W-:Y:S01]  /*1500*/  IMAD.MOV.U32 R6, RZ, RZ, 0x20 ;  /* 0x00000020ff067424 */ /* 0x000fe200078e00ff */
[----:B------:R-:W-:Y:S01]  /*1510*/  LOP3.LUT R10, R3, 0xfffffe00, R0, 0xf8, !PT ;  /* 0xfffffe00030a7812 */ /* 0x000fe200078ef800 */
[----:B---3--:R1:W3:Y:S01]  /*1520*/  @P2 R2UR UR14, R7 ;  /* 0x00000000070e23c2 */ /* 0x0082e200000e0000 */
[----:B------:R-:W-:Y:S01]  /*1530*/  R2P PR, R18, 0x6 ;  /* 0x0000000612007804 */ /* 0x000fe20000000000 */
[----:B---3--:R-:W-:-:S04]  /*1540*/  @!UP0 UMOV UR14, UR6 ;  /* 0x00000006000e8c82 */ /* 0x008fc80008000000 */
[----:B------:R-:W-:Y:S02]  /*1550*/  SEL R3, R2, 0xfffffff0, !P1 ;  /* 0xfffffff002037807 */ /* 0x000fe40004800000 */
[----:B------:R-:W-:Y:S01]  /*1560*/  SEL R2, R6, 0xffffffe0, !P2 ;  /* 0xffffffe006027807 */ /* 0x000fe20005000000 */
[----:B------:R-:W-:Y:S05]  /*1570*/  @P4 BRA `(.L_x_577) ;  /* 0x0000009000004947 */ /* 0x000fea0003800000 */
[----:B--2-4-:R-:W-:Y:S01]  /*1580*/  SHF.R.S32.HI R0, RZ, 0x1f, R23 ;  /* 0x0000001fff007819 */ /* 0x014fe20000011417 */
[----:B-1----:R-:W-:-:S03]  /*1590*/  IMAD.WIDE R6, R128, 0x2, R4 ;  /* 0x0000000280067825 */ /* 0x002fc600078e0204 */
[----:B------:R-:W-:-:S04]  /*15a0*/  LEA.HI R0, R0, R23, RZ, 0x3 ;  /* 0x0000001700007211 */ /* 0x000fc800078f18ff */
[----:B------:R-:W-:Y:S02]  /*15b0*/  LOP3.LUT R8, R0, 0xfffffff8, RZ, 0xc0, !PT ;  /* 0xfffffff800087812 */ /* 0x000fe400078ec0ff */
[----:B------:R-:W-:-:S03]  /*15c0*/  SHF.L.U32 R0, R10, 0x1, RZ ;  /* 0x000000010a007819 */ /* 0x000fc600000006ff */
[----:B------:R-:W-:Y:S02]  /*15d0*/  IMAD.WIDE R4, R8, 0x2, R4 ;  /* 0x0000000208047825 */ /* 0x000fe400078e0204 */
[----:B------:R-:W-:Y:S01]  /*15e0*/  @!PT LDS RZ, [RZ] ;  /* 0x00000000fffff984 */ /* 0x000fe20000000800 */
[----:B------:R1:W-:Y:S04]  /*15f0*/  LDGSTS.E.BYPASS.LTC128B.128 [R0+0x6100], [R6.64], !P3 ;  /* 0x0610000006007fae */ /* 0x0003e8000d901d54 */
[----:B------:R1:W-:Y:S02]  /*1600*/  LDGSTS.E.BYPASS.LTC128B.128 [R0+0xa100], [R4.64], !P0 ;  /* 0x0a10000004007fae */ /* 0x0003e4000c101d54 */
.L_x_577:
[----:B--2-4-:R-:W-:Y:S05]  /*1610*/  BSYNC B0 ;  /* 0x0000000000007941 */ /* 0x014fea0003800000 */
.L_x_576:
[----:B-1----:R-:W-:Y:S01]  /*1620*/  IADD3 R0, R9, 0x10, RZ ;  /* 0x0000001009007810 */ /* 0x002fe20007ffe0ff */
[----:B------:R1:W2:Y:S01]  /*1630*/  SHFL.IDX PT, R5, R11, 0x1, 0x181f ;  /* 0x00381f000b057f89 */ /* 0x0002a200000e0000 */
[----:B------:R-:W-:Y:S02]  /*1640*/  BSSY B0, `(.L_x_578) ;  /* 0x000000d000007945 */ /* 0x000fe40003800000 */
[----:B------:R-:W-:Y:S01]  /*1650*/  ISETP.GE.AND P1, PT, R0, UR7, PT ;  /* 0x0000000700007c0c */ /* 0x000fe2000bf26270 */
[----:B------:R1:W3:-:S12]  /*1660*/  SHFL.IDX PT, R4, R12, 0x1, 0x181f ;  /* 0x00381f000c047f89 */ /* 0x0002d800000e0000 */
[----:B------:R-:W-:Y:S05]  /*1670*/  @P1 BRA `(.L_x_579) ;  /* 0x0000009000001947 */ /* 0x000fea0003800000 */
[----:B------:R-:W-:Y:S01]  /*1680*/  SHF.R.S32.HI R0, RZ, 0x1f, R23 ;  /* 0x0000001fff007819 */ /* 0x000fe20000011417 */
[----:B--23--:R-:W-:-:S03]  /*1690*/  IMAD.WIDE R6, R128, 0x2, R4 ;  /* 0x0000000280067825 */ /* 0x00cfc600078e0204 */
[----:B------:R-:W-:-:S04]  /*16a0*/  LEA.HI R0, R0, R23, RZ, 0x3 ;  /* 0x0000001700007211 */ /* 0x000fc800078f18ff */
[----:B------:R-:W-:Y:S02]  /*16b0*/  LOP3.LUT R8, R0, 0xfffffff8, RZ, 0xc0, !PT ;  /* 0xfffffff800087812 */ /* 0x000fe400078ec0ff */
[----:B------:R-:W-:-:S03]  /*16c0*/  SHF.L.U32 R0, R10, 0x1, RZ ;  /* 0x000000010a007819 */ /* 0x000fc600000006ff */
[----:B------:R-:W-:Y:S02]  /*16d0*/  IMAD.WIDE R4, R8, 0x2, R4 ;  /* 0x0000000208047825 */ /* 0x000fe400078e0204 */
[----:B------:R-:W-:Y:S01]  /*16e0*/  @!PT LDS RZ, [RZ] ;  /* 0x00000000fffff984 */ /* 0x000fe20000000800 */
[----:B------:R2:W-:Y:S04]  /*16f0*/  LDGSTS.E.BYPASS.LTC128B.128 [R0+0x6900], [R6.64], !P3 ;  /* 0x0690000006007fae */ /* 0x0005e8000d901d54 */
[----:B------:R2:W-:Y:S02]  /*1700*/  LDGSTS.E.BYPASS.LTC128B.128 [R0+0xa900], [R4.64], !P0 ;  /* 0x0a90000004007fae */ /* 0x0005e4000c101d54 */
.L_x_579:
[----:B------:R-:W-:Y:S05]  /*1710*/  BSYNC B0 ;  /* 0x0000000000007941 */ /* 0x000fea0003800000 */
.L_x_578:
[----:B--2---:R-:W-:Y:S01]  /*1720*/  IADD3 R0, R9, 0x20, RZ ;  /* 0x0000002009007810 */ /* 0x004fe20007ffe0ff */
[----:B------:R2:W4:Y:S01]  /*1730*/  SHFL.IDX PT, R5, R11, 0x2, 0x181f ;  /* 0x00581f000b057f89 */ /* 0x00052200000e0000 */
[----:B------:R-:W-:Y:S02]  /*1740*/  BSSY B0, `(.L_x_580) ;  /* 0x000000d000007945 */ /* 0x000fe40003800000 */
[----:B------:R-:W-:Y:S01]  /*1750*/  ISETP.GE.AND P1, PT, R0, UR7, PT ;  /* 0x0000000700007c0c */ /* 0x000fe2000bf26270 */
[----:B---3--:R2:W3:-:S12]  /*1760*/  SHFL.IDX PT, R4, R12, 0x2, 0x181f ;  /* 0x00581f000c047f89 */ /* 0x0084d800000e0000 */
[----:B------:R-:W-:Y:S05]  /*1770*/  @P1 BRA `(.L_x_581) ;  /* 0x0000009000001947 */ /* 0x000fea0003800000 */
[----:B------:R-:W-:Y:S01]  /*1780*/  SHF.R.S32.HI R0, RZ, 0x1f, R23 ;  /* 0x0000001fff007819 */ /* 0x000fe20000011417 */
[----:B---34-:R-:W-:-:S03]  /*1790*/  IMAD.WIDE R6, R128, 0x2, R4 ;  /* 0x0000000280067825 */ /* 0x018fc600078e0204 */
[----:B------:R-:W-:-:S04]  /*17a0*/  LEA.HI R0, R0, R23, RZ, 0x3 ;  /* 0x0000001700007211 */ /* 0x000fc800078f18ff */
[----:B------:R-:W-:Y:S02]  /*17b0*/  LOP3.LUT R8, R0, 0xfffffff8, RZ, 0xc0, !PT ;  /* 0xfffffff800087812 */ /* 0x000fe400078ec0ff */
[----:B------:R-:W-:-:S03]  /*17c0*/  SHF.L.U32 R0, R10, 0x1, RZ ;  /* 0x000000010a007819 */ /* 0x000fc600000006ff */
[----:B------:R-:W-:Y:S02]  /*17d0*/  IMAD.WIDE R4, R8, 0x2, R4 ;  /* 0x0000000208047825 */ /* 0x000fe400078e0204 */
[----:B------:R-:W-:Y:S01]  /*17e0*/  @!PT LDS RZ, [RZ] ;  /* 0x00000000fffff984 */ /* 0x000fe20000000800 */
[----:B------:R3:W-:Y:S04]  /*17f0*/  LDGSTS.E.BYPASS.LTC128B.128 [R0+0x7100], [R6.64], !P3 ;  /* 0x0710000006007fae */ /* 0x0007e8000d901d54 */
[----:B------:R3:W-:Y:S02]  /*1800*/  LDGSTS.E.BYPASS.LTC128B.128 [R0+0xb100], [R4.64], !P0 ;  /* 0x0b10000004007fae */ /* 0x0007e4000c101d54 */
.L_x_581:
[----:B------:R-:W-:Y:S05]  /*1810*/  BSYNC B0 ;  /* 0x0000000000007941 */ /* 0x000fea0003800000 */
.L_x_580:
[----:B---3--:R-:W-:Y:S01]  /*1820*/  IADD3 R0, R9, 0x30, RZ ;  /* 0x0000003009007810 */ /* 0x008fe20007ffe0ff */
[----:B----4-:R3:W4:Y:S01]  /*1830*/  SHFL.IDX PT, R5, R11, 0x3, 0x181f ;  /* 0x00781f000b057f89 */ /* 0x01072200000e0000 */
[----:B------:R-:W-:Y:S02]  /*1840*/  BSSY B0, `(.L_x_582) ;  /* 0x000000d000007945 */ /* 0x000fe40003800000 */
[----:B------:R-:W-:Y:S01]  /*1850*/  ISETP.GE.AND P1, PT, R0, UR7, PT ;  /* 0x0000000700007c0c */ /* 0x000fe2000bf26270 */
[----:B------:R3:W1:-:S12]  /*1860*/  SHFL.IDX PT, R4, R12, 0x3, 0x181f ;  /* 0x00781f000c047f89 */ /* 0x00065800000e0000 */
[----:B------:R-:W-:Y:S05]  /*1870*/  @P1 BRA `(.L_x_583) ;  /* 0x0000009000001947 */ /* 0x000fea0003800000 */
[----:B------:R-:W-:Y:S01]  /*1880*/  SHF.R.S32.HI R0, RZ, 0x1f, R23 ;  /* 0x0000001fff007819 */ /* 0x000fe20000011417 */
[----:B-1--4-:R-:W-:-:S03]  /*1890*/  IMAD.WIDE R6, R128, 0x2, R4 ;  /* 0x0000000280067825 */ /* 0x012fc600078e0204 */
[----:B------:R-:W-:-:S04]  /*18a0*/  LEA.HI R0, R0, R23, RZ, 0x3 ;  /* 0x0000001700007211 */ /* 0x000fc800078f18ff */
[----:B------:R-:W-:Y:S02]  /*18b0*/  LOP3.LUT R8, R0, 0xfffffff8, RZ, 0xc0, !PT ;  /* 0xfffffff800087812 */ /* 0x000fe400078ec0ff */
[----:B------:R-:W-:-:S03]  /*18c0*/  SHF.L.U32 R0, R10, 0x1, RZ ;  /* 0x000000010a007819 */ /* 0x000fc600000006ff */
[----:B------:R-:W-:Y:S02]  /*18d0*/  IMAD.WIDE R4, R8, 0x2, R4 ;  /* 0x0000000208047825 */ /* 0x000fe400078e0204 */
[----:B------:R-:W-:Y:S01]  /*18e0*/  @!PT LDS RZ, [RZ] ;  /* 0x00000000fffff984 */ /* 0x000fe20000000800 */
[----:B------:R1:W-:Y:S04]  /*18f0*/  LDGSTS.E.BYPASS.LTC128B.128 [R0+0x7900], [R6.64], !P3 ;  /* 0x0790000006007fae */ /* 0x0003e8000d901d54 */
[----:B------:R1:W-:Y:S02]  /*1900*/  LDGSTS.E.BYPASS.LTC128B.128 [R0+0xb900], [R4.64], !P0 ;  /* 0x0b90000004007fae */ /* 0x0003e4000c101d54 */
.L_x_583:
[----:B------:R-:W-:Y:S05]  /*1910*/  BSYNC B0 ;  /* 0x0000000000007941 */ /* 0x000fea0003800000 */
.L_x_582:
[----:B-1----:R-:W-:Y:S01]  /*1920*/  IADD3 R0, R9, 0x40, RZ ;  /* 0x0000004009007810 */ /* 0x002fe20007ffe0ff */
[----:B----4-:R1:W4:Y:S01]  /*1930*/  SHFL.IDX PT, R5, R11, 0x4, 0x181f ;  /* 0x00981f000b057f89 */ /* 0x01032200000e0000 */
[----:B------:R-:W-:Y:S02]  /*1940*/  BSSY B0, `(.L_x_584) ;  /* 0x000000d000007945 */ /* 0x000fe40003800000 */
[----:B------:R-:W-:Y:S01]  /*1950*/  ISETP.GE.AND P1, PT, R0, UR7, PT ;  /* 0x0000000700007c0c */ /* 0x000fe2000bf26270 */
[----:B------:R1:W2:-:S12]  /*1960*/  SHFL.IDX PT, R4, R12, 0x4, 0x181f ;  /* 0x00981f000c047f89 */ /* 0x00029800000e0000 */
[----:B------:R-:W-:Y:S05]  /*1970*/  @P1 BRA `(.L_x_585) ;  /* 0x0000009000001947 */ /* 0x000fea0003800000 */
[----:B------:R-:W-:Y:S01]  /*1980*/  SHF.R.S32.HI R0, RZ, 0x1f, R23 ;  /* 0x0000001fff007819 */ /* 0x000fe20000011417 */
[----:B--2-4-:R-:W-:-:S03]  /*1990*/  IMAD.WIDE R6, R128, 0x2, R4 ;  /* 0x0000000280067825 */ /* 0x014fc600078e0204 */
[----:B------:R-:W-:-:S04]  /*19a0*/  LEA.HI R0, R0, R23, RZ, 0x3 ;  /* 0x0000001700007211 */ /* 0x000fc800078f18ff */
[----:B------:R-:W-:Y:S02]  /*19b0*/  LOP3.LUT R8, R0, 0xfffffff8, RZ, 0xc0, !PT ;  /* 0xfffffff800087812 */ /* 0x000fe400078ec0ff */
[----:B------:R-:W-:-:S03]  /*19c0*/  SHF.L.U32 R0, R10, 0x1, RZ ;  /* 0x000000010a007819 */ /* 0x000fc600000006ff */
[----:B------:R-:W-:Y:S02]  /*19d0*/  IMAD.WIDE R4, R8, 0x2, R4 ;  /* 0x0000000208047825 */ /* 0x000fe400078e0204 */
[----:B------:R-:W-:Y:S01]  /*19e0*/  @!PT LDS RZ, [RZ] ;  /* 0x00000000fffff984 */ /* 0x000fe20000000800 */
[----:B------:R2:W-:Y:S04]  /*19f0*/  LDGSTS.E.BYPASS.LTC128B.128 [R0+0x8100], [R6.64], !P3 ;  /* 0x0810000006007fae */ /* 0x0005e8000d901d54 */
[----:B------:R2:W-:Y:S02]  /*1a00*/  LDGSTS.E.BYPASS.LTC128B.128 [R0+0xc100], [R4.64], !P0 ;  /* 0x0c10000004007fae */ /* 0x0005e4000c101d54 */
.L_x_585:
[----:B------:R-:W-:Y:S05]  /*1a10*/  BSYNC B0 ;  /* 0x0000000000007941 */ /* 0x000fea0003800000 */
.L_x_584:
[----:B--2---:R-:W-:Y:S01]  /*1a20*/  IADD3 R0, R9, 0x50, RZ ;  /* 0x0000005009007810 */ /* 0x004fe20007ffe0ff */
        /* <DEDUP_REMOVED lines=14> */
.L_x_587:
[----:B------:R-:W-:Y:S05]  /*1b10*/  BSYNC B0 ;  /* 0x0000000000007941 */ /* 0x000fea0003800000 */
.L_x_586:
        /* <DEDUP_REMOVED lines=15> */
.L_x_589:
[----:B------:R-:W-:Y:S05]  /*1c10*/  BSYNC B0 ;  /* 0x0000000000007941 */ /* 0x000fea0003800000 */
.L_x_588:
[----:B--2---:R-:W-:Y:S01]  /*1c20*/  IMAD.MOV.U32 R0, RZ, RZ, c[0x0][0x2b8] ;  /* 0x0000ae00ff007624 */ /* 0x004fe200078e00ff */
[----:B------:R-:W-:Y:S01]  /*1c30*/  UMOV UR30, 0x30 ;  /* 0x00000030001e7882 */ /* 0x000fe20000000000 */
[----:B------:R-:W-:Y:S01]  /*1c40*/  SHFL.IDX PT, R4, R12, 0x7, 0x181f ;  /* 0x00f81f000c047f89 */ /* 0x000fe200000e0000 */
[----:B------:R-:W-:Y:S01]  /*1c50*/  UIMAD UR17, UR24, UR30, -0x30 ;  /* 0xffffffd0181174a4 */ /* 0x000fe2000f8e021e */
[----:B------:R-:W-:Y:S01]  /*1c60*/  IADD3 R6, R9, 0x70, RZ ;  /* 0x0000007009067810 */ /* 0x000fe20007ffe0ff */
[----:B------:R-:W-:Y:S01]  /*1c70*/  IMAD.SHL.U32 R244, R10, 0x2, RZ ;  /* 0x000000020af47824 */ /* 0x000fe200078e00ff */
[----:B------:R-:W-:Y:S01]  /*1c80*/  ISETP.NE.AND P4, PT, R0, 0x1, PT ;  /* 0x000000010000780c */ /* 0x000fe20003f85270 */
[----:B----4-:R-:W2:Y:S01]  /*1c90*/  SHFL.IDX PT, R5, R11, 0x7, 0x181f ;  /* 0x00f81f000b057f89 */ /* 0x010ea200000e0000 */
[----:B------:R-:W-:Y:S01]  /*1ca0*/  ISETP.GE.AND P2, PT, R6, UR7, PT ;  /* 0x0000000706007c0c */ /* 0x000fe2000bf46270 */
[----:B------:R-:W-:Y:S01]  /*1cb0*/  USHF.R.S32.HI UR6, URZ, 0x1f, UR14 ;  /* 0x0000001f3f067899 */ /* 0x000fe2000801140e */
[----:B------:R-:W-:Y:S01]  /*1cc0*/  IADD3 R0, R130, UR17, RZ ;  /* 0x0000001182007c10 */ /* 0x000fe2000fffe0ff */
[----:B------:R-:W-:Y:S01]  /*1cd0*/  ULDC.64 UR4, c[0x0][0x2b0] ;  /* 0x0000ac0000047ab9 */ /* 0x000fe20000000a00 */
[----:B------:R-:W-:Y:S01]  /*1ce0*/  SHF.R.S32.HI R7, RZ, 0x1f, R23 ;  /* 0x0000001fff077819 */ /* 0x000fe20000011417 */
[----:B------:R-:W-:Y:S01]  /*1cf0*/  UIMAD UR6, UR6, UR4, URZ ;  /* 0x00000004060672a4 */ /* 0x000fe2000f8e023f */
[C---:B------:R-:W-:Y:S01]  /*1d00*/  IADD3 R8, R0.reuse, UR10, RZ ;  /* 0x0000000a00087c10 */ /* 0x040fe2000fffe0ff */
[----:B------:R-:W-:Y:S01]  /*1d10*/  UIMAD.WIDE.U32 UR18, UR14, UR4, URZ ;  /* 0x000000040e1272a5 */ /* 0x000fe2000f8e003f */
[----:B------:R-:W-:Y:S01]  /*1d20*/  ISETP.GE.AND P5, PT, R0, UR9, PT ;  /* 0x0000000900007c0c */ /* 0x000fe2000bfa6270 */
[----:B------:R-:W-:Y:S01]  /*1d30*/  UIMAD UR5, UR14, UR5, UR6 ;  /* 0x000000050e0572a4 */ /* 0x000fe2000f8e0206 */
[----:B------:R-:W-:-:S02]  /*1d40*/  IMAD.MOV.U32 R242, RZ, RZ, RZ ;  /* 0x000000fffff27224 */ /* 0x000fc400078e00ff */
[----:B------:R-:W-:Y:S01]  /*1d50*/  @P4 IMAD.HI.U32 R6, R8, c[0x0][0x2bc], RZ ;  /* 0x0000af0008064a27 */ /* 0x000fe200078e00ff */
[----:B------:R-:W-:Y:S01]  /*1d60*/  ISETP.GT.OR P5, PT, R130, 0x2f, P5 ;  /* 0x0000002f8200780c */ /* 0x000fe20002fa4670 */
[----:B------:R-:W-:Y:S02]  /*1d70*/  UIADD3 UR7, UR19, UR5, URZ ;  /* 0x0000000513077290 */ /* 0x000fe4000fffe03f */
[----:B------:R-:W-:Y:S01]  /*1d80*/  IMAD.MOV.U32 R0, RZ, RZ, R8 ;  /* 0x000000ffff007224 */ /* 0x000fe200078e0008 */
[----:B------:R-:W-:Y:S01]  /*1d90*/  @P4 SHF.R.U32.HI R0, RZ, c[0x0][0x2c0], R6 ;  /* 0x0000b000ff004a19 */ /* 0x000fe20000011606 */
[----:B------:R-:W-:Y:S01]  /*1da0*/  USHF.R.S32.HI UR16, URZ, 0x1f, UR11 ;  /* 0x0000001f3f107899 */ /* 0x000fe2000801140b */
[----:B------:R-:W-:Y:S01]  /*1db0*/  LEA.HI R6, R7, R23, RZ, 0x3 ;  /* 0x0000001707067211 */ /* 0x000fe200078f18ff */
[----:B------:R-:W-:-:S03]  /*1dc0*/  ULDC.64 UR4, c[0x0][0x1e8] ;  /* 0x00007a0000047ab9 */ /* 0x000fc60000000a00 */
[----:B------:R-:W-:Y:S01]  /*1dd0*/  LOP3.LUT R126, R6, 0xfffffff8, RZ, 0xc0, !PT ;  /* 0xfffffff8067e7812 */ /* 0x000fe200078ec0ff */
[--C-:B-123--:R-:W-:Y:S02]  /*1de0*/  @!P2 IMAD.WIDE R10, R128, 0x2, R4.reuse ;  /* 0x00000002800aa825 */ /* 0x10efe400078e0204 */
[----:B------:R-:W-:Y:S02]  /*1df0*/  @!P5 IADD3 R7, P1, R0, UR18, RZ ;  /* 0x000000120007dc10 */ /* 0x000fe4000ff3e0ff */
[----:B------:R-:W-:Y:S01]  /*1e00*/  @!P2 IMAD.WIDE R4, R126, 0x2, R4 ;  /* 0x000000027e04a825 */ /* 0x000fe200078e0204 */
[----:B------:R-:W-:Y:S01]  /*1e10*/  @!PT LDS RZ, [RZ] ;  /* 0x00000000fffff984 */ /* 0x000fe20000000800 */
[----:B------:R1:W-:Y:S01]  /*1e20*/  @!P2 LDGSTS.E.BYPASS.LTC128B.128 [R244+0x9900], [R10.64], !P3 ;  /* 0x099000000af4afae */ /* 0x0003e2000d901d54 */
[----:B------:R-:W-:Y:S02]  /*1e30*/  @!P5 LEA.HI.X.SX32 R9, R0, UR7, 0x1, P1 ;  /* 0x000000070009dc11 */ /* 0x000fe400088f0eff */
[C---:B------:R-:W-:Y:S01]  /*1e40*/  @!P5 LEA R6, P1, R7.reuse, c[0x0][0x2a0], 0x2 ;  /* 0x0000a8000706da11 */ /* 0x040fe200078210ff */
[----:B------:R2:W-:Y:S03]  /*1e50*/  @!P2 LDGSTS.E.BYPASS.LTC128B.128 [R244+0xd900], [R4.64], !P0 ;  /* 0x0d90000004f4afae */ /* 0x0005e6000c101d54 */
[----:B------:R-:W-:Y:S01]  /*1e60*/  @!P5 LEA.HI.X R7, R7, c[0x0][0x2a4], R9, 0x2, P1 ;  /* 0x0000a9000707da11 */ /* 0x000fe200008f1409 */
[----:B------:R-:W0:Y:S04]  /*1e70*/  LDGDEPBAR ;  /* 0x00000000000079af */ /* 0x000e280000000000 */
[----:B------:R-:W-:Y:S01]  /*1e80*/  BAR.SYNC.DEFER_BLOCKING 0x0 ;  /* 0x0000000000007b1d */ /* 0x000fe20000010000 */
[----:B------:R-:W-:-:S04]  /*1e90*/  UIMAD UR6, UR16, UR4, URZ ;  /* 0x00000004100672a4 */ /* 0x000fc8000f8e023f */
[----:B------:R-:W-:Y:S02]  /*1ea0*/  UIMAD UR6, UR11, UR5, UR6 ;  /* 0x000000050b0672a4 */ /* 0x000fe4000f8e0206 */
[----:B------:R-:W-:Y:S02]  /*1eb0*/  UIMAD.WIDE.U32 UR14, UR11, UR4, URZ ;  /* 0x000000040b0e72a5 */ /* 0x000fe4000f8e003f */
[----:B------:R-:W-:Y:S01]  /*1ec0*/  UIMAD UR30, UR24, -0x30, UR30 ;  /* 0xffffffd0181e78a4 */ /* 0x000fe2000f8e021e */
[----:B------:R-:W-:Y:S01]  /*1ed0*/  ISETP.GE.AND P6, PT, R128, c[0x0][0x1d4], PT ;  /* 0x0000750080007a0c */ /* 0x000fe20003fc6270 */
[----:B------:R-:W-:Y:S01]  /*1ee0*/  UIADD3 UR6, UR15, UR6, URZ ;  /* 0x000000060f067290 */ /* 0x000fe2000fffe03f */
[----:B------:R-:W-:Y:S01]  /*1ef0*/  SHF.R.S32.HI R12, RZ, 0x4, R13 ;  /* 0x00000004ff0c7819 */ /* 0x000fe2000001140d */
[----:B------:R-:W-:Y:S01]  /*1f00*/  UIADD3 UR27, UR30, UR9, URZ ;  /* 0x000000091e1b7290 */ /* 0x000fe2000fffe03f */
[----:B------:R-:W-:Y:S01]  /*1f10*/  LEA.HI R123, R124, R164, RZ, 0x5 ;  /* 0x000000a47c7b7211 */ /* 0x000fe200078f28ff */
[----:B------:R-:W-:Y:S01]  /*1f20*/  ULDC.64 UR4, c[0x0][0x210] ;  /* 0x0000840000047ab9 */ /* 0x000fe20000000a00 */
[----:B------:R-:W-:Y:S01]  /*1f30*/  SHF.R.S32.HI R129, RZ, 0x1f, R128 ;  /* 0x0000001fff817819 */ /* 0x000fe20000011480 */
[----:B------:R-:W-:Y:S02]  /*1f40*/  STL [R1+0x24], R126 ;  /* 0x0000247e01007387 */ /* 0x000fe40000100800 */
[----:B------:R-:W-:-:S04]  /*1f50*/  IADD3 R37, -R15, UR27, RZ ;  /* 0x0000001b0f257c10 */ /* 0x000fc8000fffe1ff */
[C---:B------:R-:W-:Y:S01]  /*1f60*/  ISETP.GE.AND P2, PT, R37.reuse, 0x1, PT ;  /* 0x000000012500780c */ /* 0x040fe20003f46270 */
[----:B------:R3:W4:Y:S01]  /*1f70*/  @!P5 LDG.E R242, [R6.64] ;  /* 0x0000001406f2d981 */ /* 0x000722000c1e1900 */
[----:B------:R-:W-:Y:S01]  /*1f80*/  IMAD.MOV R0, RZ, RZ, -R0 ;  /* 0x000000ffff007224 */ /* 0x000fe200078e0a00 */
[----:B------:R-:W-:Y:S01]  /*1f90*/  ISETP.GE.AND P1, PT, R37, 0x11, PT ;  /* 0x000000112500780c */ /* 0x000fe20003f26270 */
[----:B------:R-:W-:Y:S01]  /*1fa0*/  UIMAD UR16, UR16, UR4, URZ ;  /* 0x00000004101072a4 */ /* 0x000fe2000f8e023f */
[----:B------:R-:W-:Y:S01]  /*1fb0*/  ISETP.GE.AND P5, PT, R23, c[0x0][0x1d4], PT ;  /* 0x0000750017007a0c */ /* 0x000fe20003fa6270 */
[----:B------:R-:W-:Y:S01]  /*1fc0*/  IMAD R243, R0, c[0x0][0x2b8], R8 ;  /* 0x0000ae0000f37a24 */ /* 0x000fe200078e0208 */
[----:B------:R-:W-:Y:S01]  /*1fd0*/  SHF.R.S32.HI R122, RZ, 0x5, R123 ;  /* 0x00000005ff7a7819 */ /* 0x000fe2000001147b */
[----:B------:R-:W-:Y:S01]  /*1fe0*/  UIMAD.WIDE.U32 UR22, UR11, UR4, URZ ;  /* 0x000000040b1672a5 */ /* 0x000fe2000f8e003f */
[----:B------:R-:W-:Y:S01]  /*1ff0*/  SHF.R.S32.HI R127, RZ, 0x1f, R126 ;  /* 0x0000001fff7f7819 */ /* 0x000fe2000001147e */
[C---:B--2---:R-:W-:Y:S01]  /*2000*/  IMAD.WIDE.U32 R4, R243.reuse, c[0x0][0x1e0], RZ ;  /* 0x00007800f3047a25 */ /* 0x044fe200078e00ff */
[----:B------:R-:W-:Y:S01]  /*2010*/  SHF.R.S32.HI R16, RZ, 0x1f, R243 ;  /* 0x0000001fff107819 */ /* 0x000fe200000114f3 */
[----:B------:R-:W-:Y:S01]  /*2020*/  UIMAD UR16, UR11, UR5, UR16 ;  /* 0x000000050b1072a4 */ /* 0x000fe2000f8e0210 */
[----:B------:R-:W-:Y:S01]  /*2030*/  STL [R1+0x2c], R129 ;  /* 0x00002c8101007387 */ /* 0x000fe20000100800 */
[----:B------:R-:W-:Y:S01]  /*2040*/  UIADD3 UR4, UR24, -0x1, URZ ;  /* 0xffffffff18047890 */ /* 0x000fe2000fffe03f */
[----:B------:R-:W-:Y:S01]  /*2050*/  SEL R125, RZ, 0x10, P5 ;  /* 0x00000010ff7d7807 */ /* 0x000fe20002800000 */
[----:B------:R-:W-:Y:S01]  /*2060*/  IMAD R0, R16, c[0x0][0x1e0], RZ ;  /* 0x0000780010007a24 */ /* 0x000fe200078e02ff */
[----:B------:R-:W-:Y:S01]  /*2070*/  UIADD3 UR16, UR23, UR16, URZ ;  /* 0x0000001017107290 */ /* 0x000fe2000fffe03f */
[----:B------:R-:W-:Y:S01]  /*2080*/  STL [R1+0x28], R127 ;  /* 0x0000287f01007387 */ /* 0x000fe20000100800 */
[----:B------:R-:W-:Y:S01]  /*2090*/  UISETP.GT.AND UP0, UPT, UR4, UR8, UPT ;  /* 0x000000080400728c */ /* 0x000fe2000bf04270 */
[----:B------:R-:W-:Y:S01]  /*20a0*/  IMAD R0, R243, c[0x0][0x1e4], R0 ;  /* 0x00007900f3007a24 */ /* 0x000fe200078e0200 */
[----:B------:R-:W-:-:S03]  /*20b0*/  IADD3 R245, R244, 0x100, RZ ;  /* 0x00000100f4f57810 */ /* 0x000fc60007ffe0ff */
[----:B------:R-:W-:Y:S02]  /*20c0*/  IMAD.IADD R5, R5, 0x1, R0 ;  /* 0x0000000105057824 */ /* 0x000fe400078e0200 */
[----:B---3--:R-:W-:Y:S01]  /*20d0*/  IMAD R7, R243, c[0x0][0x1e0], RZ ;  /* 0x00007800f3077a24 */ /* 0x008fe200078e02ff */
[----:B----4-:R-:W-:Y:S01]  /*20e0*/  SHF.R.S32.HI R17, RZ, 0x1f, R242 ;  /* 0x0000001fff117819 */ /* 0x010fe200000114f2 */
[----:B------:R-:W-:-:S04]  /*20f0*/  IMAD.WIDE.U32 R4, R242, c[0x0][0x1f0], R4 ;  /* 0x00007c00f2047a25 */ /* 0x000fc800078e0004 */
[----:B------:R-:W-:Y:S01]  /*2100*/  IMAD R6, R17, c[0x0][0x1f0], RZ ;  /* 0x00007c0011067a24 */ /* 0x000fe200078e02ff */
[----:B------:R-:W-:-:S03]  /*2110*/  IADD3 R0, P0, R4, UR14, RZ ;  /* 0x0000000e04007c10 */ /* 0x000fc6000ff1e0ff */
[----:B------:R-:W-:-:S05]  /*2120*/  IMAD R6, R242, c[0x0][0x1f4], R6 ;  /* 0x00007d00f2067a24 */ /* 0x000fca00078e0206 */
[----:B------:R-:W-:Y:S01]  /*2130*/  IADD3.X R4, R5, UR6, R6, P0, !PT ;  /* 0x0000000605047c10 */ /* 0x000fe200087fe406 */
[----:B------:R-:W-:Y:S01]  /*2140*/  IMAD.U32 R5, RZ, RZ, UR11 ;  /* 0x0000000bff057e24 */ /* 0x000fe2000f8e00ff */
[----:B------:R-:W-:Y:S01]  /*2150*/  LEA R8, P0, R0, c[0x0][0x1c8], 0x1 ;  /* 0x0000720000087a11 */ /* 0x000fe200078008ff */
[----:B------:R-:W-:-:S03]  /*2160*/  IMAD R6, R242, c[0x0][0x1f0], R7 ;  /* 0x00007c00f2067a24 */ /* 0x000fc600078e0207 */
[----:B------:R-:W-:Y:S01]  /*2170*/  LEA.HI.X R0, R0, c[0x0][0x1cc], R4, 0x1, P0 ;  /* 0x0000730000007a11 */ /* 0x000fe200000f0c04 */
[----:B------:R-:W-:Y:S01]  /*2180*/  IMAD R6, R5, c[0x0][0x1e8], R6 ;  /* 0x00007a0005067a24 */ /* 0x000fe200078e0206 */
[----:B------:R-:W-:Y:S01]  /*2190*/  SHFL.IDX PT, R4, R8, RZ, 0x181f ;  /* 0x00181fff08047589 */ /* 0x000fe200000e0000 */
[----:B------:R-:W-:-:S03]  /*21a0*/  ISETP.GT.AND P0, PT, R37, 0x20, PT ;  /* 0x000000202500780c */ /* 0x000fc60003f04270 */
[----:B------:R-:W1:Y:S01]  /*21b0*/  SHFL.IDX PT, R5, R0, RZ, 0x181f ;  /* 0x00181fff00057589 */ /* 0x000e6200000e0000 */
[----:B------:R-:W-:-:S03]  /*21c0*/  LEA R6, R6, c[0x0][0x1c8], 0x1 ;  /* 0x0000720006067a11 */ /* 0x000fc600078e08ff */
[----:B------:R-:W-:Y:S04]  /*21d0*/  SHFL.IDX PT, R8, R8, 0x1, 0x181f ;  /* 0x00381f0008087f89 */ /* 0x000fe800000e0000 */
[----:B------:R-:W2:Y:S04]  /*21e0*/  SHFL.IDX PT, R9, R0, 0x1, 0x181f ;  /* 0x00381f0000097f89 */ /* 0x000ea800000e0000 */
[----:B------:R-:W-:Y:S04]  /*21f0*/  SHFL.IDX PT, R6, R6, 0x2, 0x181f ;  /* 0x00581f0006067f89 */ /* 0x000fe800000e0000 */
[----:B------:R3:W4:Y:S01]  /*2200*/  SHFL.IDX PT, R7, R0, 0x2, 0x181f ;  /* 0x00581f0000077f89 */ /* 0x00072200000e0000 */
[----:B-1----:R-:W-:-:S05]  /*2210*/  @P2 IMAD.WIDE R10, R128, 0x2, R4 ;  /* 0x00000002800a2825 */ /* 0x002fca00078e0204 */
[----:B------:R1:W-:Y:S01]  /*2220*/  @P2 LDGSTS.E.BYPASS.LTC128B.128 [R244+0x3100], [R10.64], !P6 ;  /* 0x031000000af42fae */ /* 0x0003e2000f101d54 */
[----:B---3--:R-:W-:-:S04]  /*2230*/  LEA.HI R0, R13, R12, RZ, 0x1 ;  /* 0x0000000c0d007211 */ /* 0x008fc800078f08ff */
[----:B------:R-:W-:-:S05]  /*2240*/  LOP3.LUT R0, R0, 0xfffffffe, RZ, 0xc0, !PT ;  /* 0xfffffffe00007812 */ /* 0x000fca00078ec0ff */
[----:B------:R-:W-:Y:S02]  /*2250*/  IMAD.IADD R14, R12, 0x1, -R0 ;  /* 0x000000010c0e7824 */ /* 0x000fe400078e0a00 */
[----:B--2---:R-:W-:-:S04]  /*2260*/  @P1 IMAD.WIDE R12, R128, 0x2, R8 ;  /* 0x00000002800c1825 */ /* 0x004fc800078e0208 */
[----:B------:R-:W-:-:S04]  /*2270*/  @P1 IMAD.WIDE R8, R126, 0x2, R8 ;  /* 0x000000027e081825 */ /* 0x000fc800078e0208 */
[----:B-1----:R-:W-:-:S04]  /*2280*/  @P2 IMAD.WIDE R10, R126, 0x2, R4 ;  /* 0x000000027e0a2825 */ /* 0x002fc800078e0204 */
[--C-:B----4-:R-:W-:Y:S01]  /*2290*/  @P0 IMAD.WIDE R4, R128, 0x2, R6.reuse ;  /* 0x0000000280040825 */ /* 0x110fe200078e0206 */
[----:B------:R1:W-:Y:S01]  /*22a0*/  @P2 LDGSTS.E.BYPASS.LTC128B.128 [R244+0x4900], [R10.64], !P5 ;  /* 0x049000000af42fae */ /* 0x0003e2000e901d54 */
[----:B------:R-:W-:Y:S02]  /*22b0*/  ISETP.GE.AND P2, PT, R23, c[0x0][0x1d4], PT ;  /* 0x0000750017007a0c */ /* 0x000fe40003f46270 */
[----:B------:R-:W-:Y:S01]  /*22c0*/  @P0 IMAD.WIDE R6, R126, 0x2, R6 ;  /* 0x000000027e060825 */ /* 0x000fe200078e0206 */
[----:B------:R2:W-:Y:S03]  /*22d0*/  @P1 LDGSTS.E.BYPASS.LTC128B.128 [R244+0x3900], [R12.64], !P6 ;  /* 0x039000000cf41fae */ /* 0x0005e6000f101d54 */
[C---:B------:R-:W-:Y:S01]  /*22e0*/  IMAD.SHL.U32 R0, R36.reuse, 0x40, RZ ;  /* 0x0000004024007824 */ /* 0x040fe200078e00ff */
[----:B------:R1:W-:Y:S01]  /*22f0*/  @P1 LDGSTS.E.BYPASS.LTC128B.128 [R244+0x5100], [R8.64], !P5 ;  /* 0x0510000008f41fae */ /* 0x0003e2000e901d54 */
[----:B------:R-:W-:-:S03]  /*2300*/  LOP3.LUT P1, RZ, R36, 0x2, RZ, 0xc0, !PT ;  /* 0x0000000224ff7812 */ /* 0x000fc6000782c0ff */
[----:B------:R3:W-:Y:S01]  /*2310*/  @P0 LDGSTS.E.BYPASS.LTC128B.128 [R244+0x4100], [R4.64], !P6 ;  /* 0x0410000004f40fae */ /* 0x0007e2000f101d54 */
[----:B------:R-:W-:-:S03]  /*2320*/  LOP3.LUT R0, R0, 0x1c0, RZ, 0xc0, !PT ;  /* 0x000001c000007812 */ /* 0x000fc600078ec0ff */
[----:B------:R4:W-:Y:S04]  /*2330*/  @P0 LDGSTS.E.BYPASS.LTC128B.128 [R244+0x5900], [R6.64], !P5 ;  /* 0x0590000006f40fae */ /* 0x0009e8000e901d54 */
[----:B------:R-:W0:Y:S01]  /*2340*/  LDGDEPBAR ;  /* 0x00000000000079af */ /* 0x000e220000000000 */
[----:B---3--:R-:W-:Y:S02]  /*2350*/  IMAD.SHL.U32 R4, R18, 0x40, RZ ;  /* 0x0000004012047824 */ /* 0x008fe400078e00ff */
[----:B------:R-:W-:Y:S02]  /*2360*/  IMAD.SHL.U32 R5, R19, 0x40, RZ ;  /* 0x0000004013057824 */ /* 0x000fe400078e00ff */
[----:B----4-:R-:W-:Y:S01]  /*2370*/  IMAD.SHL.U32 R7, R15, 0x8, RZ ;  /* 0x000000080f077824 */ /* 0x010fe200078e00ff */
[----:B------:R-:W-:-:S04]  /*2380*/  DEPBAR.LE SB0, 0x1 ;  /* 0x000080400000791a */ /* 0x000fc80000000000 */
[----:B------:R-:W-:-:S04]  /*2390*/  DEPBAR.LE SB0, 0x0 ;  /* 0x000080000000791a */ /* 0x000fc80000000000 */
[----:B------:R-:W-:Y:S01]  /*23a0*/  IMAD.SHL.U32 R6, R14, 0x8, RZ ;  /* 0x000000080e067824 */ /* 0x000fe200078e00ff */
[----:B------:R-:W-:Y:S02]  /*23b0*/  LOP3.LUT R4, R4, 0x1c0, RZ, 0xc0, !PT ;  /* 0x000001c004047812 */ /* 0x000fe400078ec0ff */
[----:B------:R-:W-:Y:S02]  /*23c0*/  LOP3.LUT R121, R5, 0xfffffe00, RZ, 0xc0, !PT ;  /* 0xfffffe0005797812 */ /* 0x000fe400078ec0ff */
[----:B------:R-:W-:Y:S02]  /*23d0*/  LOP3.LUT R7, R0, 0x8, R7, 0xf8, !PT ;  /* 0x0000000800077812 */ /* 0x000fe400078ef807 */
[----:B------:R-:W-:Y:S02]  /*23e0*/  LOP3.LUT R5, R4, 0x8, R6, 0xf8, !PT ;  /* 0x0000000804057812 */ /* 0x000fe400078ef806 */
[----:B------:R-:W-:Y:S02]  /*23f0*/  SHF.R.U32.HI R0, RZ, 0x3, R0 ;  /* 0x00000003ff007819 */ /* 0x000fe40000011600 */
[----:B------:R-:W-:-:S02]  /*2400*/  SHF.R.U32.HI R4, RZ, 0x3, R4 ;  /* 0x00000003ff047819 */ /* 0x000fc40000011604 */
[----:B------:R-:W-:Y:S02]  /*2410*/  LOP3.LUT R0, R7, R0, RZ, 0x3c, !PT ;  /* 0x0000000007007212 */ /* 0x000fe400078e3cff */
[----:B------:R-:W-:Y:S01]  /*2420*/  LOP3.LUT R120, R5, R4, RZ, 0x3c, !PT ;  /* 0x0000000405787212 */ /* 0x000fe200078e3cff */
[----:B------:R-:W-:Y:S02]  /*2430*/  IMAD R4, R122, 0x400, R121 ;  /* 0x000004007a047824 */ /* 0x000fe400078e0279 */
[----:B------:R-:W-:Y:S02]  /*2440*/  IMAD R0, R14, 0x200, R0 ;  /* 0x000002000e007824 */ /* 0x000fe400078e0200 */
[----:B------:R-:W-:Y:S02]  /*2450*/  IMAD.IADD R4, R120, 0x1, R4 ;  /* 0x0000000178047824 */ /* 0x000fe400078e0204 */
[----:B------:R-:W-:Y:S01]  /*2460*/  IMAD.SHL.U32 R224, R0, 0x2, RZ ;  /* 0x0000000200e07824 */ /* 0x000fe200078e00ff */
[----:B------:R-:W-:Y:S01]  /*2470*/  BAR.SYNC.DEFER_BLOCKING 0x0 ;  /* 0x0000000000007b1d */ /* 0x000fe20000010000 */
[----:B------:R-:W-:-:S02]  /*2480*/  IMAD.SHL.U32 R231, R4, 0x2, RZ ;  /* 0x0000000204e77824 */ /* 0x000fc400078e00ff */
[----:B------:R-:W-:Y:S01]  /*2490*/  IMAD R0, R16, c[0x0][0x208], RZ ;  /* 0x0000820010007a24 */ /* 0x000fe200078e02ff */
[----:B------:R-:W-:Y:S01]  /*24a0*/  IADD3 R235, R224, 0x3120, RZ ;  /* 0x00003120e0eb7810 */ /* 0x000fe20007ffe0ff */
[--C-:B------:R-:W-:Y:S02]  /*24b0*/  IMAD R233, R3, 0x2, R231.reuse ;  /* 0x0000000203e97824 */ /* 0x100fe400078e02e7 */
[----:B------:R-:W-:Y:S02]  /*24c0*/  IMAD R0, R243, c[0x0][0x20c], R0 ;  /* 0x00008300f3007a24 */ /* 0x000fe400078e0200 */
[C---:B------:R-:W-:Y:S02]  /*24d0*/  IMAD R232, R2.reuse, 0x2, R231 ;  /* 0x0000000202e87824 */ /* 0x040fe400078e02e7 */
[----:B------:R-:W-:Y:S02]  /*24e0*/  IMAD R234, R2, 0x2, R233 ;  /* 0x0000000202ea7824 */ /* 0x000fe400078e02e9 */
[----:B------:R-:W-:Y:S01]  /*24f0*/  IMAD R236, R3, 0x2, R232 ;  /* 0x0000000203ec7824 */ /* 0x000fe200078e02e8 */
[----:B------:R-:W-:Y:S04]  /*2500*/  LDSM.16.M88.4 R4, [R224+0x3100] ;  /* 0x00310000e004783b */ /* 0x000fe80000000200 */
[----:B--2---:R-:W2:Y:S04]  /*2510*/  LDSM.16.M88.4 R12, [R231+0x6100] ;  /* 0x00610000e70c783b */ /* 0x004ea80000000200 */
[----:B-1----:R-:W1:Y:S04]  /*2520*/  LDSM.16.M88.4 R8, [R231+0x8100] ;  /* 0x00810000e708783b */ /* 0x002e680000000200 */
[----:B------:R-:W3:Y:S04]  /*2530*/  LDSM.16.M88.4 R24, [R224+0x3900] ;  /* 0x00390000e018783b */ /* 0x000ee80000000200 */
[----:B------:R-:W4:Y:S01]  /*2540*/  LDSM.16.M88.4 R32, [R224+0x4100] ;  /* 0x00410000e020783b */ /* 0x000f220000000200 */
[-C--:B--2---:R-:W-:Y:S08]  /*2550*/  HMMA.16816.F32.BF16 R112, R12, R4.reuse, RZ ;  /* 0x000000040c70723c */ /* 0x084ff000000418ff */
[C---:B-1----:R-:W-:Y:S07]  /*2560*/  HMMA.16816.F32.BF16 R68, R8.reuse, R4, RZ ;  /* 0x000000040844723c */ /* 0x042fee00000418ff */
[----:B------:R-:W-:Y:S01]  /*2570*/  IMAD.WIDE.U32 R4, R243, c[0x0][0x208], RZ ;  /* 0x00008200f3047a25 */ /* 0x000fe200078e00ff */
[----:B------:R-:W-:Y:S03]  /*2580*/  HMMA.16816.F32.BF16 R72, R8, R6, RZ ;  /* 0x000000060848723c */ /* 0x000fe600000418ff */
[----:B------:R-:W-:-:S02]  /*2590*/  IMAD.IADD R5, R5, 0x1, R0 ;  /* 0x0000000105057824 */ /* 0x000fc400078e0200 */
[----:B------:R-:W-:Y:S02]  /*25a0*/  IMAD R0, R17, c[0x0][0x218], RZ ;  /* 0x0000860011007a24 */ /* 0x000fe400078e02ff */
[C---:B------:R-:W-:Y:S01]  /*25b0*/  IMAD.WIDE.U32 R4, R242.reuse, c[0x0][0x218], R4 ;  /* 0x00008600f2047a25 */ /* 0x040fe200078e0004 */
[C---:B------:R-:W-:Y:S01]  /*25c0*/  HMMA.16816.F32.BF16 R116, R12.reuse, R6, RZ ;  /* 0x000000060c74723c */ /* 0x040fe200000418ff */
[----:B------:R-:W-:Y:S06]  /*25d0*/  LDSM.16.M88.4 R16, [R233+0x8100] ;  /* 0x00810000e910783b */ /* 0x000fec0000000200 */
[----:B------:R-:W-:Y:S01]  /*25e0*/  IMAD R6, R242, c[0x0][0x21c], R0 ;  /* 0x00008700f2067a24 */ /* 0x000fe200078e0200 */
[----:B------:R-:W-:Y:S01]  /*25f0*/  IADD3 R0, P0, R4, UR22, RZ ;  /* 0x0000001604007c10 */ /* 0x000fe2000ff1e0ff */
[----:B---3--:R-:W-:Y:S01]  /*2600*/  HMMA.16816.F32.BF16 R92, R12, R24, RZ ;  /* 0x000000180c5c723c */ /* 0x008fe200000418ff */
[----:B------:R-:W-:-:S02]  /*2610*/  IADD3 R7, R224, 0x3100, RZ ;  /* 0x00003100e0077810 */ /* 0x000fc40007ffe0ff */
[----:B------:R-:W-:Y:S02]  /*2620*/  IADD3.X R5, R5, UR16, R6, P0, !PT ;  /* 0x0000001005057c10 */ /* 0x000fe400087fe406 */
[C---:B------:R-:W-:Y:S02]  /*2630*/  LEA R4, P0, R0.reuse, c[0x0][0x1f8], 0x1 ;  /* 0x00007e0000047a11 */ /* 0x040fe400078008ff */
[----:B------:R-:W-:Y:S01]  /*2640*/  @P1 IADD3 R235, R7, -0x20, RZ ;  /* 0xffffffe007eb1810 */ /* 0x000fe20007ffe0ff */
[C---:B------:R-:W-:Y:S01]  /*2650*/  HMMA.16816.F32.BF16 R60, R8.reuse, R24, RZ ;  /* 0x00000018083c723c */ /* 0x040fe200000418ff */
[----:B------:R-:W-:Y:S01]  /*2660*/  LEA.HI.X R0, R0, c[0x0][0x1fc], R5, 0x1, P0 ;  /* 0x00007f0000007a11 */ /* 0x000fe200000f0c05 */
[----:B------:R-:W1:Y:S01]  /*2670*/  SHFL.IDX PT, R20, R4, 0x2, 0x181f ;  /* 0x00581f0004147f89 */ /* 0x000e6200000e0000 */
[C---:B------:R-:W-:Y:S02]  /*2680*/  IADD3 R241, R235.reuse, 0x800, RZ ;  /* 0x00000800ebf17810 */ /* 0x040fe40007ffe0ff */
[C---:B------:R-:W-:Y:S01]  /*2690*/  IADD3 R240, R235.reuse, 0x1000, RZ ;  /* 0x00001000ebf07810 */ /* 0x040fe20007ffe0ff */
[----:B------:R-:W2:Y:S01]  /*26a0*/  SHFL.IDX PT, R7, R4, 0x1, 0x181f ;  /* 0x00381f0004077f89 */ /* 0x000ea200000e0000 */
[----:B------:R-:W-:Y:S01]  /*26b0*/  IMAD.WIDE R24, R128, 0x2, RZ ;  /* 0x0000000280187825 */ /* 0x000fe200078e02ff */
[----:B------:R-:W-:Y:S01]  /*26c0*/  HMMA.16816.F32.BF16 R56, R8, R26, RZ ;  /* 0x0000001a0838723c */ /* 0x000fe200000418ff */
[C---:B------:R-:W-:Y:S01]  /*26d0*/  IADD3 R239, R235.reuse, 0x1800, RZ ;  /* 0x00001800ebef7810 */ /* 0x040fe20007ffe0ff */
[----:B------:R3:W5:Y:S01]  /*26e0*/  SHFL.IDX PT, R6, R4, RZ, 0x181f ;  /* 0x00181fff04067589 */ /* 0x00076200000e0000 */
[----:B------:R-:W-:-:S02]  /*26f0*/  IADD3 R238, R235, 0x2000, RZ ;  /* 0x00002000ebee7810 */ /* 0x000fc40007ffe0ff */
[----:B------:R-:W-:Y:S01]  /*2700*/  IADD3 R237, R235, 0x2800, RZ ;  /* 0x00002800ebed7810 */ /* 0x000fe20007ffe0ff */
[----:B------:R-:W5:Y:S02]  /*2710*/  SHFL.IDX PT, R21, R0, RZ, 0x181f ;  /* 0x00181fff00157589 */ /* 0x000f6400000e0000 */
[----:B------:R-:W-:Y:S02]  /*2720*/  HMMA.16816.F32.BF16 R104, R12, R26, RZ ;  /* 0x0000001a0c68723c */ /* 0x000fe400000418ff */
[----:B------:R-:W5:Y:S04]  /*2730*/  SHFL.IDX PT, R22, R0, 0x1, 0x181f ;  /* 0x00381f0000167f89 */ /* 0x000f6800000e0000 */
[----:B------:R-:W5:Y:S02]  /*2740*/  SHFL.IDX PT, R0, R0, 0x2, 0x181f ;  /* 0x00581f0000007f89 */ /* 0x000f6400000e0000 */
[----:B----4-:R-:W-:Y:S01]  /*2750*/  HMMA.16816.F32.BF16 R48, R8, R32, RZ ;  /* 0x000000200830723c */ /* 0x010fe200000418ff */
[C---:B-1----:R-:W-:Y:S01]  /*2760*/  IADD3 R30, P0, R24.reuse, R20, RZ ;  /* 0x00000014181e7210 */ /* 0x042fe20007f1e0ff */
[----:B------:R-:W1:Y:S01]  /*2770*/  LDSM.16.M88.4 R44, [R235] ;  /* 0x00000000eb2c783b */ /* 0x000e620000000200 */
[----:B--2---:R-:W-:-:S03]  /*2780*/  IADD3 R26, P1, R24, R7, RZ ;  /* 0x00000007181a7210 */ /* 0x004fc60007f3e0ff */
[----:B------:R-:W2:Y:S02]  /*2790*/  LDSM.16.M88.4 R40, [R235+0x800] ;  /* 0x00080000eb28783b */ /* 0x000ea40000000200 */
[----:B------:R-:W-:Y:S01]  /*27a0*/  HMMA.16816.F32.BF16 R64, R8, R34, RZ ;  /* 0x000000220840723c */ /* 0x000fe200000418ff */
[----:B---3--:R-:W-:Y:S01]  /*27b0*/  IMAD.WIDE R4, R126, 0x2, RZ ;  /* 0x000000027e047825 */ /* 0x008fe200078e02ff */
[----:B-----5:R-:W-:Y:S01]  /*27c0*/  IADD3 R28, P3, R6, R24, RZ ;  /* 0x00000018061c7210 */ /* 0x020fe20007f7e0ff */
[----:B------:R-:W3:Y:S04]  /*27d0*/  LDSM.16.M88.4 R52, [R235+0x1000] ;  /* 0x00100000eb34783b */ /* 0x000ee80000000200 */
[----:B------:R-:W-:Y:S01]  /*27e0*/  IMAD.X R29, R21, 0x1, R25, P3 ;  /* 0x00000001151d7824 */ /* 0x000fe200018e0619 */
[----:B------:R-:W-:Y:S01]  /*27f0*/  ISETP.GE.AND P3, PT, R128, c[0x0][0x1d4], PT ;  /* 0x0000750080007a0c */ /* 0x000fe20003f66270 */
[----:B------:R-:W-:Y:S01]  /*2800*/  HMMA.16816.F32.BF16 R84, R12, R32, RZ ;  /* 0x000000200c54723c */ /* 0x000fe200000418ff */
[----:B------:R-:W-:-:S02]  /*2810*/  IMAD.X R27, R25, 0x1, R22, P1 ;  /* 0x00000001191b7824 */ /* 0x000fc400008e0616 */
[----:B------:R-:W-:Y:S01]  /*2820*/  IMAD.X R31, R25, 0x1, R0, P0 ;  /* 0x00000001191f7824 */ /* 0x000fe200000e0600 */
[----:B------:R-:W-:Y:S02]  /*2830*/  IADD3 R24, P0, R6, R4, RZ ;  /* 0x0000000406187210 */ /* 0x000fe40007f1e0ff */
[C---:B------:R-:W-:Y:S02]  /*2840*/  IADD3 R6, P1, R4.reuse, R7, RZ ;  /* 0x0000000704067210 */ /* 0x040fe40007f3e0ff */
[----:B------:R-:W-:Y:S01]  /*2850*/  HMMA.16816.F32.BF16 R100, R12, R34, RZ ;  /* 0x000000220c64723c */ /* 0x000fe200000418ff */
[----:B------:R-:W-:Y:S01]  /*2860*/  IMAD.X R25, R21, 0x1, R5, P0 ;  /* 0x0000000115197824 */ /* 0x000fe200000e0605 */
[----:B------:R-:W-:Y:S01]  /*2870*/  IADD3 R4, P0, R4, R20, RZ ;  /* 0x0000001404047210 */ /* 0x000fe20007f1e0ff */
[----:B------:R-:W-:Y:S01]  /*2880*/  IMAD.X R7, R5, 0x1, R22, P1 ;  /* 0x0000000105077824 */ /* 0x000fe200008e0616 */
[----:B------:R-:W-:Y:S01]  /*2890*/  ISETP.LT.OR P1, PT, R37, 0x1, P3 ;  /* 0x000000012500780c */ /* 0x000fe20001f21670 */
[----:B------:R-:W4:Y:S02]  /*28a0*/  LDSM.16.M88.4 R20, [R233+0x6100] ;  /* 0x00610000e914783b */ /* 0x000f240000000200 */
[----:B------:R-:W-:Y:S01]  /*28b0*/  IMAD.X R5, R5, 0x1, R0, P0 ;  /* 0x0000000105057824 */ /* 0x000fe200000e0600 */
[C---:B------:R-:W-:Y:S01]  /*28c0*/  ISETP.LT.OR P0, PT, R37.reuse, 0x1, P2 ;  /* 0x000000012500780c */ /* 0x040fe20001701670 */
[----:B------:R-:W-:Y:S01]  /*28d0*/  IMAD.MOV.U32 R0, RZ, RZ, 0x40 ;  /* 0x00000040ff007424 */ /* 0x000fe200078e00ff */
[----:B-1----:R-:W-:Y:S07]  /*28e0*/  HMMA.16816.F32.BF16 R80, R16, R46, R72 ;  /* 0x0000002e1050723c */ /* 0x002fee0000041848 */
[----:B------:R-:W-:Y:S01]  /*28f0*/  @!PT LDS RZ, [RZ] ;  /* 0x00000000fffff984 */ /* 0x000fe20000000800 */
[----:B------:R-:W-:Y:S01]  /*2900*/  @!PT LDS RZ, [RZ] ;  /* 0x00000000fffff984 */ /* 0x000fe20000000800 */
[----:B------:R-:W-:Y:S01]  /*2910*/  @!PT LDS RZ, [RZ] ;  /* 0x00000000fffff984 */ /* 0x000fe20000000800 */
[----:B------:R1:W-:Y:S01]  /*2920*/  LDGSTS.E.BYPASS.LTC128B.128 [R244+0x100], [R28.64], !P1 ;  /* 0x001000001cf47fae */ /* 0x0003e2000c901d54 */
[----:B------:R-:W-:-:S02]  /*2930*/  ISETP.LT.OR P1, PT, R37, 0x11, P3 ;  /* 0x000000112500780c */ /* 0x000fc40001f21670 */
[C---:B------:R-:W-:Y:S01]  /*2940*/  ISETP.LT.OR P3, PT, R37.reuse, 0x21, P3 ;  /* 0x000000212500780c */ /* 0x040fe20001f61670 */
[----:B------:R5:W-:Y:S01]  /*2950*/  LDGSTS.E.BYPASS.LTC128B.128 [R244+0x1900], [R24.64], !P0 ;  /* 0x0190000018f47fae */ /* 0x000be2000c101d54 */
[C---:B------:R-:W-:Y:S02]  /*2960*/  ISETP.LT.OR P0, PT, R37.reuse, 0x11, P2 ;  /* 0x000000112500780c */ /* 0x040fe40001701670 */
[----:B------:R-:W-:Y:S01]  /*2970*/  ISETP.LT.OR P2, PT, R37, 0x21, P2 ;  /* 0x000000212500780c */ /* 0x000fe20001741670 */
[C---:B--2---:R-:W-:Y:S06]  /*2980*/  HMMA.16816.F32.BF16 R76, R16.reuse, R42, R56 ;  /* 0x0000002a104c723c */ /* 0x044fec0000041838 */
[----:B------:R5:W-:Y:S01]  /*2990*/  LDGSTS.E.BYPASS.LTC128B.128 [R244+0x900], [R26.64], !P1 ;  /* 0x009000001af47fae */ /* 0x000be2000c901d54 */
[----:B------:R-:W-:Y:S01]  /*29a0*/  LOP3.LUT P1, RZ, R36, 0x4, RZ, 0xc0, !PT ;  /* 0x0000000424ff7812 */ /* 0x000fe2000782c0ff */
[----:B------:R-:W-:Y:S02]  /*29b0*/  HMMA.16816.F32.BF16 R108, R16, R44, R68 ;  /* 0x0000002c106c723c */ /* 0x000fe40000041844 */
[----:B------:R2:W-:Y:S01]  /*29c0*/  LDGSTS.E.BYPASS.LTC128B.128 [R244+0x2100], [R6.64], !P0 ;  /* 0x0210000006f47fae */ /* 0x0005e2000c101d54 */
[----:B------:R-:W-:-:S02]  /*29d0*/  SEL R0, R0, 0xffffffc0, !P1 ;  /* 0xffffffc000007807 */ /* 0x000fc40004800000 */
[----:B------:R-:W-:Y:S01]  /*29e0*/  PLOP3.LUT P0, PT, PT, PT, UP0, 0x80, 0x0 ;  /* 0x000000000000781c */ /* 0x000fe20003f0f008 */
[----:B------:R1:W-:Y:S01]  /*29f0*/  LDGSTS.E.BYPASS.LTC128B.128 [R244+0x1100], [R30.64], !P3 ;  /* 0x011000001ef47fae */ /* 0x0003e2000d901d54 */
[----:B------:R-:W-:Y:S01]  /*2a00*/  ISETP.GT.AND P3, PT, R130, 0x2f, PT ;  /* 0x0000002f8200780c */ /* 0x000fe20003f64270 */
[----:B------:R-:W-:Y:S01]  /*2a10*/  IMAD.IADD R230, R224, 0x1, R0 ;  /* 0x00000001e0e67824 */ /* 0x000fe200078e0200 */
[----:B------:R-:W-:Y:S01]  /*2a20*/  HMMA.16816.F32.BF16 R96, R16, R40, R60 ;  /* 0x000000281060723c */ /* 0x000fe2000004183c */
[----:B------:R2:W-:Y:S01]  /*2a30*/  LDGSTS.E.BYPASS.LTC128B.128 [R244+0x2900], [R4.64], !P2 ;  /* 0x0290000004f47fae */ /* 0x0005e2000d101d54 */
[----:B------:R-:W-:-:S03]  /*2a40*/  IMAD.IADD R229, R0, 0x1, R235 ;  /* 0x0000000100e57824 */ /* 0x000fc600078e02eb */
[----:B------:R-:W-:Y:S03]  /*2a50*/  LDSM.16.M88.4 R8, [R232+0x8100] ;  /* 0x00810000e808783b */ /* 0x000fe60000000200 */
[C---:B---3--:R-:W-:Y:S01]  /*2a60*/  HMMA.16816.F32.BF16 R88, R16.reuse, R52, R48 ;  /* 0x000000341058723c */ /* 0x048fe20000041830 */
[----:B------:R-:W-:Y:S04]  /*2a70*/  LDSM.16.M88.4 R32, [R230+0x4100] ;  /* 0x00410000e620783b */ /* 0x000fe80000000200 */
[----:B------:R-:W-:Y:S03]  /*2a80*/  LDSM.16.M88.4 R12, [R232+0x6100] ;  /* 0x00610000e80c783b */ /* 0x000fe60000000200 */
[----:B------:R-:W-:Y:S01]  /*2a90*/  HMMA.16816.F32.BF16 R72, R16, R54, R64 ;  /* 0x000000361048723c */ /* 0x000fe20000041840 */
[----:B-----5:R-:W3:Y:S04]  /*2aa0*/  LDSM.16.M88.4 R24, [R230+0x3900] ;  /* 0x00390000e618783b */ /* 0x020ee80000000200 */
[----:B------:R-:W-:Y:S03]  /*2ab0*/  LDSM.16.M88.4 R36, [R229] ;  /* 0x00000000e524783b */ /* 0x000fe60000000200 */
[C---:B----4-:R-:W-:Y:S01]  /*2ac0*/  HMMA.16816.F32.BF16 R68, R20.reuse, R44, R112 ;  /* 0x0000002c1444723c */ /* 0x050fe20000041870 */
[----:B-1----:R-:W1:Y:S04]  /*2ad0*/  LDSM.16.M88.4 R28, [R230+0x3100] ;  /* 0x00310000e61c783b */ /* 0x002e680000000200 */
[----:B--2---:R-:W2:Y:S03]  /*2ae0*/  LDSM.16.M88.4 R4, [R234+0x8100] ;  /* 0x00810000ea04783b */ /* 0x004ea60000000200 */
[C---:B------:R-:W-:Y:S01]  /*2af0*/  HMMA.16816.F32.BF16 R48, R20.reuse, R52, R84 ;  /* 0x000000341430723c */ /* 0x040fe20000041854 */
[----:B------:R-:W4:Y:S04]  /*2b00*/  LDSM.16.M88.4 R60, [R229+0x800] ;  /* 0x00080000e53c783b */ /* 0x000f280000000200 */
[----:B------:R-:W-:Y:S03]  /*2b10*/  LDSM.16.M88.4 R64, [R229+0x1000] ;  /* 0x00100000e540783b */ /* 0x000fe60000000200 */
[C---:B------:R-:W-:Y:S01]  /*2b20*/  HMMA.16816.F32.BF16 R44, R20.reuse, R46, R116 ;  /* 0x0000002e142c723c */ /* 0x040fe20000041874 */
[----:B------:R-:W0:Y:S07]  /*2b30*/  LDGDEPBAR ;  /* 0x00000000000079af */ /* 0x000e2e0000000000 */
[C---:B------:R-:W-:Y:S08]  /*2b40*/  HMMA.16816.F32.BF16 R16, R20.reuse, R42, R104 ;  /* 0x0000002a1410723c */ /* 0x040ff00000041868 */
[C---:B------:R-:W-:Y:S08]  /*2b50*/  HMMA.16816.F32.BF16 R56, R20.reuse, R40, R92 ;  /* 0x000000281438723c */ /* 0x040ff0000004185c */
[----:B------:R-:W-:Y:S01]  /*2b60*/  HMMA.16816.F32.BF16 R52, R20, R54, R100 ;  /* 0x000000361434723c */ /* 0x000fe20000041864 */
[----:B------:R-:W5:Y:S07]  /*2b70*/  LDSM.16.M88.4 R20, [R234+0x6100] ;  /* 0x00610000ea14783b */ /* 0x000f6e0000000200 */
[C---:B---3--:R-:W-:Y:S08]  /*2b80*/  HMMA.16816.F32.BF16 R84, R8.reuse, R26, R76 ;  /* 0x0000001a0854723c */ /* 0x048ff0000004184c */
[C---:B-1----:R-:W-:Y:S08]  /*2b90*/  HMMA.16816.F32.BF16 R40, R8.reuse, R28, R108 ;  /* 0x0000001c0828723c */ /* 0x042ff0000004186c */
[C---:B------:R-:W-:Y:S08]  /*2ba0*/  HMMA.16816.F32.BF16 R92, R8.reuse, R24, R96 ;  /* 0x00000018085c723c */ /* 0x040ff00000041860 */
[C---:B------:R-:W-:Y:S08]  /*2bb0*/  HMMA.16816.F32.BF16 R88, R8.reuse, R32, R88 ;  /* 0x000000200858723c */ /* 0x040ff00000041858 */
[C---:B------:R-:W-:Y:S08]  /*2bc0*/  HMMA.16816.F32.BF16 R80, R8.reuse, R30, R80 ;  /* 0x0000001e0850723c */ /* 0x040ff00000041850 */
[----:B------:R-:W-:Y:S08]  /*2bd0*/  HMMA.16816.F32.BF16 R76, R8, R34, R72 ;  /* 0x00000022084c723c */ /* 0x000ff00000041848 */
[C---:B------:R-:W-:Y:S08]  /*2be0*/  HMMA.16816.F32.BF16 R8, R12.reuse, R28, R68 ;  /* 0x0000001c0c08723c */ /* 0x040ff00000041844 */
[C---:B------:R-:W-:Y:S01]  /*2bf0*/  HMMA.16816.F32.BF16 R44, R12.reuse, R30, R44 ;  /* 0x0000001e0c2c723c */ /* 0x040fe2000004182c */
[----:B------:R-:W-:Y:S07]  /*2c00*/  LDSM.16.M88.4 R28, [R224+0x4900] ;  /* 0x00490000e01c783b */ /* 0x000fee0000000200 */
[C---:B------:R-:W-:Y:S01]  /*2c10*/  HMMA.16816.F32.BF16 R104, R12.reuse, R26, R16 ;  /* 0x0000001a0c68723c */ /* 0x040fe20000041810 */
[----:B------:R-:W1:Y:S07]  /*2c20*/  LDSM.16.M88.4 R16, [R231+0xc100] ;  /* 0x00c10000e710783b */ /* 0x000e6e0000000200 */
[C---:B------:R-:W-:Y:S01]  /*2c30*/  HMMA.16816.F32.BF16 R56, R12.reuse, R24, R56 ;  /* 0x000000180c38723c */ /* 0x040fe20000041838 */
[----:B------:R-:W3:Y:S07]  /*2c40*/  LDSM.16.M88.4 R24, [R224+0x5100] ;  /* 0x00510000e018783b */ /* 0x000eee0000000200 */
[C---:B------:R-:W-:Y:S01]  /*2c50*/  HMMA.16816.F32.BF16 R108, R12.reuse, R32, R48 ;  /* 0x000000200c6c723c */ /* 0x040fe20000041830 */
[----:B------:R-:W-:Y:S07]  /*2c60*/  LDSM.16.M88.4 R48, [R235+0x1800] ;  /* 0x00180000eb30783b */ /* 0x000fee0000000200 */
[----:B------:R-:W-:Y:S01]  /*2c70*/  HMMA.16816.F32.BF16 R52, R12, R34, R52 ;  /* 0x000000220c34723c */ /* 0x000fe20000041834 */
[----:B------:R-:W1:Y:S07]  /*2c80*/  LDSM.16.M88.4 R12, [R224+0x5900] ;  /* 0x00590000e00c783b */ /* 0x000e6e0000000200 */
[C---:B--2---:R-:W-:Y:S08]  /*2c90*/  HMMA.16816.F32.BF16 R40, R4.reuse, R36, R40 ;  /* 0x000000240428723c */ /* 0x044ff00000041828 */
[----:B----4-:R-:W-:Y:S08]  /*2ca0*/  HMMA.16816.F32.BF16 R68, R4, R60, R92 ;  /* 0x0000003c0444723c */ /* 0x010ff0000004185c */
[----:B-----5:R-:W-:Y:S01]  /*2cb0*/  HMMA.16816.F32.BF16 R92, R20, R36, R8 ;  /* 0x00000024145c723c */ /* 0x020fe20000041808 */
[----:B------:R-:W2:Y:S07]  /*2cc0*/  LDSM.16.M88.4 R8, [R231+0xa100] ;  /* 0x00a10000e708783b */ /* 0x000eae0000000200 */
[C---:B------:R-:W-:Y:S08]  /*2cd0*/  HMMA.16816.F32.BF16 R32, R4.reuse, R38, R80 ;  /* 0x000000260420723c */ /* 0x040ff00000041850 */
[C---:B------:R-:W-:Y:S08]  /*2ce0*/  HMMA.16816.F32.BF16 R72, R4.reuse, R62, R84 ;  /* 0x0000003e0448723c */ /* 0x040ff00000041854 */
[C---:B------:R-:W-:Y:S08]  /*2cf0*/  HMMA.16816.F32.BF16 R100, R4.reuse, R64, R88 ;  /* 0x000000400464723c */ /* 0x040ff00000041858 */
[----:B------:R-:W-:Y:S01]  /*2d00*/  HMMA.16816.F32.BF16 R96, R4, R66, R76 ;  /* 0x000000420460723c */ /* 0x000fe2000004184c */
[----:B------:R-:W-:Y:S07]  /*2d10*/  LDSM.16.M88.4 R4, [R233+0xc100] ;  /* 0x00c10000e904783b */ /* 0x000fee0000000200 */
[C---:B------:R-:W-:Y:S01]  /*2d20*/  HMMA.16816.F32.BF16 R84, R20.reuse, R38, R44 ;  /* 0x000000261454723c */ /* 0x040fe2000004182c */
[----:B------:R-:W4:Y:S07]  /*2d30*/  LDSM.16.M88.4 R44, [R235+0x2000] ;  /* 0x00200000eb2c783b */ /* 0x000f2e0000000200 */
[C---:B------:R-:W-:Y:S01]  /*2d40*/  HMMA.16816.F32.BF16 R88, R20.reuse, R60, R56 ;  /* 0x0000003c1458723c */ /* 0x040fe20000041838 */
[----:B------:R-:W5:Y:S07]  /*2d50*/  LDSM.16.M88.4 R56, [R235+0x2800] ;  /* 0x00280000eb38783b */ /* 0x000f6e0000000200 */
[C---:B------:R-:W-:Y:S08]  /*2d60*/  HMMA.16816.F32.BF16 R104, R20.reuse, R62, R104 ;  /* 0x0000003e1468723c */ /* 0x040ff00000041868 */
[C---:B------:R-:W-:Y:S08]  /*2d70*/  HMMA.16816.F32.BF16 R108, R20.reuse, R64, R108 ;  /* 0x00000040146c723c */ /* 0x040ff0000004186c */
[----:B------:R-:W-:Y:S01]  /*2d80*/  HMMA.16816.F32.BF16 R80, R20, R66, R52 ;  /* 0x000000421450723c */ /* 0x000fe20000041834 */
[----:B------:R-:W2:Y:S07]  /*2d90*/  LDSM.16.M88.4 R20, [R233+0xa100] ;  /* 0x00a10000e914783b */ /* 0x000eae0000000200 */
[C---:B-1----:R-:W-:Y:S08]  /*2da0*/  HMMA.16816.F32.BF16 R76, R16.reuse, R28, R40 ;  /* 0x0000001c104c723c */ /* 0x042ff00000041828 */
[C---:B---3--:R-:W-:Y:S08]  /*2db0*/  HMMA.16816.F32.BF16 R40, R16.reuse, R24, R68 ;  /* 0x000000181028723c */ /* 0x048ff00000041844 */
[C---:B------:R-:W-:Y:S08]  /*2dc0*/  HMMA.16816.F32.BF16 R52, R16.reuse, R30, R32 ;  /* 0x0000001e1034723c */ /* 0x040ff00000041820 */
[C---:B------:R-:W-:Y:S08]  /*2dd0*/  HMMA.16816.F32.BF16 R36, R16.reuse, R26, R72 ;  /* 0x0000001a1024723c */ /* 0x040ff00000041848 */
[----:B------:R-:W-:Y:S08]  /*2de0*/  HMMA.16816.F32.BF16 R32, R16, R12, R100 ;  /* 0x0000000c1020723c */ /* 0x000ff00000041864 */
[C---:B--2---:R-:W-:Y:S08]  /*2df0*/  HMMA.16816.F32.BF16 R72, R8.reuse, R28, R92 ;  /* 0x0000001c0848723c */ /* 0x044ff0000004185c */
[C---:B------:R-:W-:Y:S08]  /*2e00*/  HMMA.16816.F32.BF16 R68, R8.reuse, R30, R84 ;  /* 0x0000001e0844723c */ /* 0x040ff00000041854 */
[----:B------:R-:W-:Y:S08]  /*2e10*/  HMMA.16816.F32.BF16 R60, R8, R24, R88 ;  /* 0x00000018083c723c */ /* 0x000ff00000041858 */
[----:B------:R-:W-:Y:S01]  /*2e20*/  HMMA.16816.F32.BF16 R64, R16, R14, R96 ;  /* 0x0000000e1040723c */ /* 0x000fe20000041860 */
[----:B------:R-:W-:Y:S07]  /*2e30*/  LDSM.16.M88.4 R16, [R232+0xc100] ;  /* 0x00c10000e810783b */ /* 0x000fee0000000200 */
[C---:B------:R-:W-:Y:S08]  /*2e40*/  HMMA.16816.F32.BF16 R28, R8.reuse, R26, R104 ;  /* 0x0000001a081c723c */ /* 0x040ff00000041868 */
[C---:B------:R-:W-:Y:S08]  /*2e50*/  HMMA.16816.F32.BF16 R24, R8.reuse, R12, R108 ;  /* 0x0000000c0818723c */ /* 0x040ff0000004186c */
[----:B------:R-:W-:Y:S01]  /*2e60*/  HMMA.16816.F32.BF16 R80, R8, R14, R80 ;  /* 0x0000000e0850723c */ /* 0x000fe20000041850 */
[----:B------:R-:W-:Y:S04]  /*2e70*/  LDSM.16.M88.4 R12, [R232+0xa100] ;  /* 0x00a10000e80c783b */ /* 0x000fe80000000200 */
[----:B------:R-:W-:Y:S03]  /*2e80*/  LDSM.16.M88.4 R8, [R234+0xa100] ;  /* 0x00a10000ea08783b */ /* 0x000fe60000000200 */
[C---:B----4-:R-:W-:Y:S01]  /*2e90*/  HMMA.16816.F32.BF16 R108, R4.reuse, R44, R40 ;  /* 0x0000002c046c723c */ /* 0x050fe20000041828 */
[----:B------:R-:W1:Y:S07]  /*2ea0*/  LDSM.16.M88.4 R40, [R230+0x4900] ;  /* 0x00490000e628783b */ /* 0x000e6e0000000200 */
[C---:B------:R-:W-:Y:S01]  /*2eb0*/  HMMA.16816.F32.BF16 R104, R4.reuse, R46, R36 ;  /* 0x0000002e0468723c */ /* 0x040fe20000041824 */
[----:B------:R-:W2:Y:S07]  /*2ec0*/  LDSM.16.M88.4 R36, [R230+0x5100] ;  /* 0x00510000e624783b */ /* 0x000eae0000000200 */
[C---:B-----5:R-:W-:Y:S01]  /*2ed0*/  HMMA.16816.F32.BF16 R100, R4.reuse, R56, R32 ;  /* 0x000000380464723c */ /* 0x060fe20000041820 */
[----:B------:R-:W3:Y:S07]  /*2ee0*/  LDSM.16.M88.4 R32, [R230+0x5900] ;  /* 0x00590000e620783b */ /* 0x000eee0000000200 */
[C---:B------:R-:W-:Y:S08]  /*2ef0*/  HMMA.16816.F32.BF16 R112, R4.reuse, R48, R76 ;  /* 0x000000300470723c */ /* 0x040ff0000004184c */
[----:B------:R-:W-:Y:S08]  /*2f00*/  HMMA.16816.F32.BF16 R76, R4, R50, R52 ;  /* 0x00000032044c723c */ /* 0x000ff00000041834 */
[C---:B------:R-:W-:Y:S08]  /*2f10*/  HMMA.16816.F32.BF16 R96, R20.reuse, R48, R72 ;  /* 0x000000301460723c */ /* 0x040ff00000041848 */
[C---:B------:R-:W-:Y:S08]  /*2f20*/  HMMA.16816.F32.BF16 R92, R20.reuse, R50, R68 ;  /* 0x00000032145c723c */ /* 0x040ff00000041844 */
[----:B------:R-:W-:Y:S08]  /*2f30*/  HMMA.16816.F32.BF16 R88, R20, R44, R60 ;  /* 0x0000002c1458723c */ /* 0x000ff0000004183c */
[----:B------:R-:W-:Y:S01]  /*2f40*/  HMMA.16816.F32.BF16 R52, R4, R58, R64 ;  /* 0x0000003a0434723c */ /* 0x000fe20000041840 */
[----:B------:R-:W-:Y:S07]  /*2f50*/  LDSM.16.M88.4 R4, [R236+0xc100] ;  /* 0x00c10000ec04783b */ /* 0x000fee0000000200 */
[C---:B------:R-:W-:Y:S01]  /*2f60*/  HMMA.16816.F32.BF16 R84, R20.reuse, R46, R28 ;  /* 0x0000002e1454723c */ /* 0x040fe2000004181c */
[----:B------:R-:W-:Y:S07]  /*2f70*/  LDSM.16.M88.4 R28, [R229+0x1800] ;  /* 0x00180000e51c783b */ /* 0x000fee0000000200 */
[C---:B------:R-:W-:Y:S01]  /*2f80*/  HMMA.16816.F32.BF16 R60, R20.reuse, R56, R24 ;  /* 0x00000038143c723c */ /* 0x040fe20000041818 */
[----:B------:R-:W4:Y:S07]  /*2f90*/  LDSM.16.M88.4 R24, [R229+0x2000] ;  /* 0x00200000e518783b */ /* 0x000f2e0000000200 */
[----:B------:R-:W-:Y:S01]  /*2fa0*/  HMMA.16816.F32.BF16 R56, R20, R58, R80 ;  /* 0x0000003a1438723c */ /* 0x000fe20000041850 */
[----:B------:R-:W5:Y:S01]  /*2fb0*/  LDSM.16.M88.4 R20, [R229+0x2800] ;  /* 0x00280000e514783b */ /* 0x000f620000000200 */
[----:B------:R-:W-:-:S06]  /*2fc0*/  DEPBAR.LE SB0, 0x0 ;  /* 0x000080000000791a */ /* 0x000fcc0000000000 */
[C---:B-1----:R-:W-:Y:S08]  /*2fd0*/  HMMA.16816.F32.BF16 R80, R16.reuse, R40, R112 ;  /* 0x000000281050723c */ /* 0x042ff00000041870 */
[----:B------:R-:W-:Y:S08]  /*2fe0*/  HMMA.16816.F32.BF16 R76, R16, R42, R76 ;  /* 0x0000002a104c723c */ /* 0x000ff0000004184c */
[C---:B------:R-:W-:Y:S08]  /*2ff0*/  HMMA.16816.F32.BF16 R48, R12.reuse, R40, R96 ;  /* 0x000000280c30723c */ /* 0x040ff00000041860 */
[----:B------:R-:W-:Y:S08]  /*3000*/  HMMA.16816.F32.BF16 R44, R12, R42, R92 ;  /* 0x0000002a0c2c723c */ /* 0x000ff0000004185c */
[C---:B--2---:R-:W-:Y:S08]  /*3010*/  HMMA.16816.F32.BF16 R72, R16.reuse, R36, R108 ;  /* 0x000000241048723c */ /* 0x044ff0000004186c */
[----:B------:R-:W-:Y:S08]  /*3020*/  HMMA.16816.F32.BF16 R68, R16, R38, R104 ;  /* 0x000000261044723c */ /* 0x000ff00000041868 */
[----:B------:R-:W-:Y:S08]  /*3030*/  HMMA.16816.F32.BF16 R40, R12, R36, R88 ;  /* 0x000000240c28723c */ /* 0x000ff00000041858 */
[C---:B---3--:R-:W-:Y:S08]  /*3040*/  HMMA.16816.F32.BF16 R64, R16.reuse, R32, R100 ;  /* 0x000000201040723c */ /* 0x048ff00000041864 */
[----:B------:R-:W-:Y:S08]  /*3050*/  HMMA.16816.F32.BF16 R52, R16, R34, R52 ;  /* 0x000000221034723c */ /* 0x000ff00000041834 */
[C---:B------:R-:W-:Y:S08]  /*3060*/  HMMA.16816.F32.BF16 R36, R12.reuse, R38, R84 ;  /* 0x000000260c24723c */ /* 0x040ff00000041854 */
[C---:B------:R-:W-:Y:S08]  /*3070*/  HMMA.16816.F32.BF16 R16, R12.reuse, R32, R60 ;  /* 0x000000200c10723c */ /* 0x040ff0000004183c */
[----:B------:R-:W-:Y:S08]  /*3080*/  HMMA.16816.F32.BF16 R12, R12, R34, R56 ;  /* 0x000000220c0c723c */ /* 0x000ff00000041838 */
[C---:B----4-:R-:W-:Y:S08]  /*3090*/  HMMA.16816.F32.BF16 R32, R4.reuse, R24, R72 ;  /* 0x000000180420723c */ /* 0x050ff00000041848 */
[----:B------:R-:W-:Y:S08]  /*30a0*/  HMMA.16816.F32.BF16 R84, R4, R26, R68 ;  /* 0x0000001a0454723c */ /* 0x000ff00000041844 */
[C---:B------:R-:W-:Y:S08]  /*30b0*/  HMMA.16816.F32.BF16 R40, R8.reuse, R24, R40 ;  /* 0x000000180828723c */ /* 0x040ff00000041828 */
[----:B------:R-:W-:Y:S08]  /*30c0*/  HMMA.16816.F32.BF16 R36, R8, R26, R36 ;  /* 0x0000001a0824723c */ /* 0x000ff00000041824 */
[C---:B-----5:R-:W-:Y:S08]  /*30d0*/  HMMA.16816.F32.BF16 R92, R4.reuse, R20, R64 ;  /* 0x00000014045c723c */ /* 0x060ff00000041840 */
[----:B------:R-:W-:Y:S08]  /*30e0*/  HMMA.16816.F32.BF16 R96, R4, R22, R52 ;  /* 0x000000160460723c */ /* 0x000ff00000041834 */
[----:B------:R-:W-:Y:S08]  /*30f0*/  HMMA.16816.F32.BF16 R24, R8, R20, R16 ;  /* 0x000000140818723c */ /* 0x000ff00000041810 */
[C---:B------:R-:W-:Y:S08]  /*3100*/  HMMA.16816.F32.BF16 R80, R4.reuse, R28, R80 ;  /* 0x0000001c0450723c */ /* 0x040ff00000041850 */
[----:B------:R-:W-:Y:S08]  /*3110*/  HMMA.16816.F32.BF16 R76, R4, R30, R76 ;  /* 0x0000001e044c723c */ /* 0x000ff0000004184c */
[C---:B------:R-:W-:Y:S08]  /*3120*/  HMMA.16816.F32.BF16 R48, R8.reuse, R28, R48 ;  /* 0x0000001c0830723c */ /* 0x040ff00000041830 */
[C---:B------:R-:W-:Y:S08]  /*3130*/  HMMA.16816.F32.BF16 R44, R8.reuse, R30, R44 ;  /* 0x0000001e082c723c */ /* 0x040ff0000004182c */
[----:B------:R-:W-:Y:S01]  /*3140*/  HMMA.16816.F32.BF16 R20, R8, R22, R12 ;  /* 0x000000160814723c */ /* 0x000fe2000004180c */
[----:B------:R-:W-:Y:S06]  /*3150*/  BAR.SYNC.DEFER_BLOCKING 0x0 ;  /* 0x0000000000007b1d */ /* 0x000fec0000010000 */
[----:B------:R-:W-:Y:S05]  /*3160*/  @!P0 BRA `(.L_x_590) ;  /* 0x000003e000008947 */ /* 0x000fea0003800000 */
[----:B------:R-:W-:Y:S02]  /*3170*/  IMAD.U32 R0, RZ, RZ, UR17 ;  /* 0x00000011ff007e24 */ /* 0x000fe4000f8e00ff */
[----:B------:R-:W-:-:S03]  /*3180*/  IMAD.MOV.U32 R242, RZ, RZ, RZ ;  /* 0x000000fffff27224 */ /* 0x000fc600078e00ff */
[----:B------:R-:W-:-:S04]  /*3190*/  IADD3 R0, R130, UR10, R0 ;  /* 0x0000000a82007c10 */ /* 0x000fc8000fffe000 */
        /* <DEDUP_REMOVED lines=10> */
[----:B------:R-:W-:Y:S01]  /*3240*/  SEL R19, RZ, 0x10, P6 ;  /* 0x00000010ff137807 */ /* 0x000fe20003000000 */
[----:B------:R-:W-:Y:S01]  /*3250*/  IMAD.SHL.U32 R15, R128, 0x2, RZ ;  /* 0x00000002800f7824 */ /* 0x000fe200078e00ff */
[----:B------:R-:W-:Y:S01]  /*3260*/  IADD3 R8, -R125, 0x10, RZ ;  /* 0x000000107d087810 */ /* 0x000fe20007ffe1ff */
[----:B------:R-:W-:-:S04]  /*3270*/  IMAD R243, R0, c[0x0][0x2b8], R4 ;  /* 0x0000ae0000f37a24 */ /* 0x000fc800078e0204 */
[----:B------:R-:W-:Y:S01]  /*3280*/  IMAD.WIDE.U32 R4, R243, c[0x0][0x1e0], RZ ;  /* 0x00007800f3047a25 */ /* 0x000fe200078e00ff */
[----:B------:R-:W-:-:S05]  /*3290*/  SHF.R.S32.HI R0, RZ, 0x1f, R243 ;  /* 0x0000001fff007819 */ /* 0x000fca00000114f3 */
[----:B------:R-:W-:-:S04]  /*32a0*/  IMAD R0, R0, c[0x0][0x1e0], RZ ;  /* 0x0000780000007a24 */ /* 0x000fc800078e02ff */
[----:B------:R-:W-:-:S04]  /*32b0*/  IMAD R0, R243, c[0x0][0x1e4], R0 ;  /* 0x00007900f3007a24 */ /* 0x000fc800078e0200 */
[----:B------:R-:W-:Y:S01]  /*32c0*/  IMAD.IADD R5, R5, 0x1, R0 ;  /* 0x0000000105057824 */ /* 0x000fe200078e0200 */
[----:B--2---:R-:W-:-:S03]  /*32d0*/  SHF.R.S32.HI R0, RZ, 0x1f, R242 ;  /* 0x0000001fff007819 */ /* 0x004fc600000114f2 */
[----:B------:R-:W-:-:S04]  /*32e0*/  IMAD.WIDE.U32 R4, R242, c[0x0][0x1f0], R4 ;  /* 0x00007c00f2047a25 */ /* 0x000fc800078e0004 */
[----:B------:R-:W-:-:S04]  /*32f0*/  IMAD R0, R0, c[0x0][0x1f0], RZ ;  /* 0x00007c0000007a24 */ /* 0x000fc800078e02ff */
[----:B------:R-:W-:Y:S01]  /*3300*/  IMAD R6, R242, c[0x0][0x1f4], R0 ;  /* 0x00007d00f2067a24 */ /* 0x000fe200078e0200 */
[----:B------:R-:W-:-:S04]  /*3310*/  IADD3 R0, P0, R4, UR14, RZ ;  /* 0x0000000e04007c10 */ /* 0x000fc8000ff1e0ff */
[----:B------:R-:W-:Y:S02]  /*3320*/  IADD3.X R5, R5, UR6, R6, P0, !PT ;  /* 0x0000000605057c10 */ /* 0x000fe400087fe406 */
[----:B------:R-:W-:-:S04]  /*3330*/  LEA R4, P0, R0, c[0x0][0x1c8], 0x1 ;  /* 0x0000720000047a11 */ /* 0x000fc800078008ff */
[----:B------:R-:W-:Y:S01]  /*3340*/  LEA.HI.X R0, R0, c[0x0][0x1cc], R5, 0x1, P0 ;  /* 0x0000730000007a11 */ /* 0x000fe200000f0c05 */
[----:B------:R-:W-:Y:S01]  /*3350*/  SHFL.IDX PT, R6, R4, 0x2, 0x181f ;  /* 0x00581f0004067f89 */ /* 0x000fe200000e0000 */
[----:B------:R-:W-:-:S03]  /*3360*/  SHF.L.U64.HI R5, R128, 0x1, R129 ;  /* 0x0000000180057819 */ /* 0x000fc60000010281 */
[----:B------:R-:W-:Y:S04]  /*3370*/  SHFL.IDX PT, R7, R0, 0x2, 0x181f ;  /* 0x00581f0000077f89 */ /* 0x000fe800000e0000 */
[----:B------:R-:W1:Y:S04]  /*3380*/  SHFL.IDX PT, R10, R4, RZ, 0x181f ;  /* 0x00181fff040a7589 */ /* 0x000e6800000e0000 */
[----:B------:R2:W3:Y:S04]  /*3390*/  SHFL.IDX PT, R11, R4, 0x1, 0x181f ;  /* 0x00381f00040b7f89 */ /* 0x0004e800000e0000 */
[----:B------:R-:W4:Y:S04]  /*33a0*/  SHFL.IDX PT, R13, R0, RZ, 0x181f ;  /* 0x00181fff000d7589 */ /* 0x000f2800000e0000 */
[----:B------:R5:W3:Y:S01]  /*33b0*/  SHFL.IDX PT, R18, R0, 0x1, 0x181f ;  /* 0x00381f0000127f89 */ /* 0x000ae200000e0000 */
[----:B-1----:R-:W-:-:S02]  /*33c0*/  IADD3 R14, P2, R10, R15, RZ ;  /* 0x0000000f0a0e7210 */ /* 0x002fc40007f5e0ff */
[----:B--2---:R-:W-:-:S04]  /*33d0*/  IADD3 R4, -R19, 0x10, RZ ;  /* 0x0000001013047810 */ /* 0x004fc80007ffe1ff */
[----:B------:R-:W-:Y:S01]  /*33e0*/  LOP3.LUT R4, R4, 0xf, RZ, 0xc0, !PT ;  /* 0x0000000f04047812 */ /* 0x000fe200078ec0ff */
[----:B-----5:R-:W-:-:S03]  /*33f0*/  IMAD.SHL.U32 R0, R126, 0x2, RZ ;  /* 0x000000027e007824 */ /* 0x020fc600078e00ff */
[-C--:B------:R-:W-:Y:S02]  /*3400*/  IADD3 R16, P1, P0, R4, R6.reuse, R15 ;  /* 0x0000000604107210 */ /* 0x080fe4000783e00f */
[----:B------:R-:W-:Y:S02]  /*3410*/  LOP3.LUT R4, R8, 0xf, RZ, 0xc0, !PT ;  /* 0x0000000f08047812 */ /* 0x000fe400078ec0ff */
[----:B------:R-:W-:Y:S02]  /*3420*/  IADD3.X R17, RZ, R7, R5, P1, P0 ;  /* 0x00000007ff117210 */ /* 0x000fe40000fe0405 */
[----:B------:R-:W-:Y:S02]  /*3430*/  IADD3 R8, P1, P0, R4, R6, R0 ;  /* 0x0000000604087210 */ /* 0x000fe4000783e000 */
[----:B------:R-:W-:-:S04]  /*3440*/  SHF.L.U64.HI R4, R126, 0x1, R127 ;  /* 0x000000017e047819 */ /* 0x000fc8000001027f */
[--C-:B------:R-:W-:Y:S02]  /*3450*/  IADD3.X R9, RZ, R7, R4.reuse, P1, P0 ;  /* 0x00000007ff097210 */ /* 0x100fe40000fe0404 */
[-C--:B------:R-:W-:Y:S02]  /*3460*/  IADD3 R12, P1, R10, R0.reuse, RZ ;  /* 0x000000000a0c7210 */ /* 0x080fe40007f3e0ff */
[----:B---3--:R-:W-:Y:S01]  /*3470*/  IADD3 R10, P0, R11, R15, RZ ;  /* 0x0000000f0b0a7210 */ /* 0x008fe20007f1e0ff */
[--C-:B----4-:R-:W-:Y:S01]  /*3480*/  IMAD.X R15, R13, 0x1, R5.reuse, P2 ;  /* 0x000000010d0f7824 */ /* 0x110fe200010e0605 */
[----:B------:R-:W-:Y:S01]  /*3490*/  IADD3 R6, P2, R11, R0, RZ ;  /* 0x000000000b067210 */ /* 0x000fe20007f5e0ff */
[--C-:B------:R-:W-:Y:S01]  /*34a0*/  IMAD.X R13, R13, 0x1, R4.reuse, P1 ;  /* 0x000000010d0d7824 */ /* 0x100fe200008e0604 */
[----:B------:R-:W-:Y:S01]  /*34b0*/  ISETP.NE.U32.AND P1, PT, R19, RZ, PT ;  /* 0x000000ff1300720c */ /* 0x000fe20003f25070 */
[C---:B------:R-:W-:Y:S01]  /*34c0*/  IMAD.X R11, R18.reuse, 0x1, R5, P0 ;  /* 0x00000001120b7824 */ /* 0x040fe200000e0605 */
[----:B------:R-:W-:Y:S01]  /*34d0*/  ISETP.NE.U32.AND P0, PT, R125, RZ, PT ;  /* 0x000000ff7d00720c */ /* 0x000fe20003f05070 */
[----:B------:R-:W-:Y:S01]  /*34e0*/  IMAD.X R7, R18, 0x1, R4, P2 ;  /* 0x0000000112077824 */ /* 0x000fe200010e0604 */
[----:B------:R1:W-:Y:S04]  /*34f0*/  LDGSTS.E.BYPASS.LTC128B.128 [R244+0x3100], [R14.64], !P6 ;  /* 0x031000000ef47fae */ /* 0x0003e8000f101d54 */
[----:B------:R1:W-:Y:S04]  /*3500*/  LDGSTS.E.BYPASS.LTC128B.128 [R244+0x4900], [R12.64], !P5 ;  /* 0x049000000cf47fae */ /* 0x0003e8000e901d54 */
[----:B------:R1:W-:Y:S04]  /*3510*/  LDGSTS.E.BYPASS.LTC128B.128 [R244+0x3900], [R10.64], !P6 ;  /* 0x039000000af47fae */ /* 0x0003e8000f101d54 */
[----:B------:R1:W-:Y:S04]  /*3520*/  LDGSTS.E.BYPASS.LTC128B.128 [R244+0x5100], [R6.64], !P5 ;  /* 0x0510000006f47fae */ /* 0x0003e8000e901d54 */
[----:B------:R1:W-:Y:S04]  /*3530*/  LDGSTS.E.BYPASS.LTC128B.128.ZFILL [R244+0x4100], [R16.64], P1 ;  /* 0x0410000010f47fae */ /* 0x0003e80008941d54 */
[----:B------:R1:W-:Y:S02]  /*3540*/  LDGSTS.E.BYPASS.LTC128B.128.ZFILL [R244+0x5900], [R8.64], P0 ;  /* 0x0590000008f47fae */ /* 0x0003e40008141d54 */
.L_x_590:
[----:B------:R-:W-:Y:S01]  /*3550*/  LOP3.LUT R0, R123, 0xffffffe0, RZ, 0xc0, !PT ;  /* 0xffffffe07b007812 */ /* 0x000fe200078ec0ff */
[----:B------:R-:W-:Y:S01]  /*3560*/  UISETP.NE.AND UP1, UPT, UR13, URZ, UPT ;  /* 0x0000003f0d00728c */ /* 0x000fe2000bf25270 */
[----:B------:R-:W-:Y:S01]  /*3570*/  LEA.HI R5, R124, R164, RZ, 0x2 ;  /* 0x000000a47c057211 */ /* 0x000fe200078f10ff */
[----:B------:R-:W-:Y:S01]  /*3580*/  UISETP.NE.AND UP0, UPT, UR12, URZ, UPT ;  /* 0x0000003f0c00728c */ /* 0x000fe2000bf05270 */
[----:B------:R-:W-:Y:S01]  /*3590*/  SHF.R.S32.HI R4, RZ, 0x1f, R122 ;  /* 0x0000001fff047819 */ /* 0x000fe2000001147a */
[----:B------:R-:W-:Y:S01]  /*35a0*/  IMAD.IADD R0, R164, 0x1, -R0 ;  /* 0x00000001a4007824 */ /* 0x000fe200078e0a00 */
[----:B------:R-:W-:Y:S01]  /*35b0*/  LOP3.LUT R5, R5, 0xfffffffc, RZ, 0xc0, !PT ;  /* 0xfffffffc05057812 */ /* 0x000fe200078ec0ff */
[----:B------:R-:W-:Y:S01]  /*35c0*/  ULDC UR17, c[0x0][0x324] ;  /* 0x0000c90000117ab9 */ /* 0x000fe20000000800 */
[----:B------:R-:W-:Y:S01]  /*35d0*/  LEA.HI R4, R4, R122, RZ, 0x2 ;  /* 0x0000007a04047211 */ /* 0x000fe200078f10ff */
[----:B------:R-:W-:Y:S01]  /*35e0*/  ULDC UR5, c[0x0][0x2ac] ;  /* 0x0000ab0000057ab9 */ /* 0x000fe20000000800 */
[----:B-1----:R-:W-:Y:S01]  /*35f0*/  SHF.R.S32.HI R6, RZ, 0x1f, R0 ;  /* 0x0000001fff067819 */ /* 0x002fe20000011400 */
[----:B------:R-:W-:Y:S01]  /*3600*/  IMAD.IADD R5, R164, 0x1, -R5 ;  /* 0x00000001a4057824 */ /* 0x000fe200078e0a05 */
[----:B------:R-:W-:Y:S01]  /*3610*/  LOP3.LUT R7, R4, 0xffffffc, RZ, 0xc0, !PT ;  /* 0x0ffffffc04077812 */ /* 0x000fe200078ec0ff */
[----:B------:R-:W-:Y:S01]  /*3620*/  ULDC UR4, c[0x0][0x1d0] ;  /* 0x0000740000047ab9 */ /* 0x000fe20000000800 */
[----:B------:R-:W-:Y:S01]  /*3630*/  LEA.HI R6, R6, R0, RZ, 0x2 ;  /* 0x0000000006067211 */ /* 0x000fe200078f10ff */
[----:B------:R-:W-:Y:S01]  /*3640*/  ULOP3.LUT UR17, URZ, UR17, URZ, 0x33, !UPT ;  /* 0x000000113f117292 */ /* 0x000fe2000f8e333f */
[----:B------:R-:W-:Y:S01]  /*3650*/  LEA.HI R4, R5, R5, RZ, 0x1 ;  /* 0x0000000505047211 */ /* 0x000fe200078f08ff */
[----:B------:R-:W-:Y:S01]  /*3660*/  IMAD.IADD R8, R122, 0x1, -R7 ;  /* 0x000000017a087824 */ /* 0x000fe200078e0a07 */
[----:B------:R-:W-:Y:S01]  /*3670*/  LEA.HI.SX32 R7, R6, UR26, 0x1e ;  /* 0x0000001a06077c11 */ /* 0x000fe2000f8ff2ff */
[----:B------:R-:W-:Y:S01]  /*3680*/  UIMAD UR4, UR5, UR4, UR30 ;  /* 0x00000004050472a4 */ /* 0x000fe2000f8e021e */
[----:B------:R-:W-:Y:S01]  /*3690*/  PLOP3.LUT P1, PT, PT, PT, UP1, 0x80, 0x0 ;  /* 0x000000000000781c */ /* 0x000fe20003f2f018 */
[C---:B------:R-:W-:Y:S01]  /*36a0*/  IMAD.SHL.U32 R9, R4.reuse, 0x20, RZ ;  /* 0x0000002004097824 */ /* 0x040fe200078e00ff */
[----:B------:R-:W-:Y:S01]  /*36b0*/  LOP3.LUT R4, R4, 0x1ffffffe, RZ, 0xc0, !PT ;  /* 0x1ffffffe04047812 */ /* 0x000fe200078ec0ff */
[----:B------:R-:W-:Y:S01]  /*36c0*/  IMAD R8, R8, 0x10, R7 ;  /* 0x0000001008087824 */ /* 0x000fe200078e0207 */
[----:B------:R-:W-:Y:S01]  /*36d0*/  PLOP3.LUT P0, PT, PT, PT, UP1, 0x80, 0x0 ;  /* 0x000000000000781c */ /* 0x000fe20003f0f018 */
[----:B------:R-:W0:Y:S01]  /*36e0*/  LDGDEPBAR ;  /* 0x00000000000079af */ /* 0x000e220000000000 */
[----:B------:R-:W-:Y:S01]  /*36f0*/  LOP3.LUT R7, R9, 0xffffffc0, RZ, 0xc0, !PT ;  /* 0xffffffc009077812 */ /* 0x000fe200078ec0ff */
[----:B------:R-:W-:-:S04]  /*3700*/  IMAD.IADD R5, R5, 0x1, -R4 ;  /* 0x0000000105057824 */ /* 0x000fc800078e0a04 */
[----:B------:R-:W-:-:S04]  /*3710*/  IMAD.IADD R4, R7, 0x1, R8 ;  /* 0x0000000107047824 */ /* 0x000fc800078e0208 */
[----:B------:R-:W-:-:S04]  /*3720*/  IMAD R10, R5, 0x8, R4 ;  /* 0x00000008050a7824 */ /* 0x000fc800078e0204 */
[----:B------:R-:W-:Y:S01]  /*3730*/  @P1 IMAD.HI.U32 R4, R10, c[0x0][0x2c8], RZ ;  /* 0x0000b2000a041a27 */ /* 0x000fe200078e00ff */
[----:B------:R1:W-:Y:S03]  /*3740*/  STL [R1+0x1c], R10 ;  /* 0x00001c0a01007387 */ /* 0x0003e60000100800 */
[----:B------:R-:W-:Y:S01]  /*3750*/  IMAD.MOV.U32 R9, RZ, RZ, R10 ;  /* 0x000000ffff097224 */ /* 0x000fe200078e000a */
[----:B------:R-:W-:Y:S02]  /*3760*/  @P0 SHF.R.U32.HI R9, RZ, c[0x0][0x2cc], R4 ;  /* 0x0000b300ff090a19 */ /* 0x000fe40000011604 */
[----:B------:R-:W-:Y:S02]  /*3770*/  LOP3.LUT R4, R6, 0x7ffffffc, RZ, 0xc0, !PT ;  /* 0x7ffffffc06047812 */ /* 0x000fe400078ec0ff */
[----:B------:R-:W-:Y:S01]  /*3780*/  PLOP3.LUT P0, PT, PT, PT, UP0, 0x40, 0x0 ;  /* 0x000000000000781c */ /* 0x000fe20003f0e808 */
[----:B------:R-:W2:Y:S02]  /*3790*/  SHFL.IDX PT, R6, R9, RZ, 0x1c1f ;  /* 0x001c1fff09067589 */ /* 0x000ea400000e0000 */
[----:B------:R-:W-:-:S02]  /*37a0*/  IMAD.IADD R4, R0, 0x1, -R4 ;  /* 0x0000000100047824 */ /* 0x000fc400078e0a04 */
[----:B------:R-:W-:Y:S02]  /*37b0*/  IMAD.U32 R0, RZ, RZ, UR27 ;  /* 0x0000001bff007e24 */ /* 0x000fe4000f8e00ff */
[----:B------:R-:W-:-:S05]  /*37c0*/  IMAD.SHL.U32 R7, R4, 0x2, RZ ;  /* 0x0000000204077824 */ /* 0x000fca00078e00ff */
[----:B------:R3:W-:Y:S01]  /*37d0*/  STL [R1+0x8], R7 ;  /* 0x0000080701007387 */ /* 0x0007e20000100800 */
[C---:B------:R-:W-:Y:S02]  /*37e0*/  IADD3 R0, -R7.reuse, 0x1, R0 ;  /* 0x0000000107007810 */ /* 0x040fe40007ffe100 */
[C---:B------:R-:W-:Y:S02]  /*37f0*/  IADD3 R11, -R7.reuse, UR4, RZ ;  /* 0x00000004070b7c10 */ /* 0x040fe4000fffe1ff */
[----:B------:R-:W-:Y:S02]  /*3800*/  IADD3 R0, R0, -c[0x0][0x168], RZ ;  /* 0x80005a0000007a10 */ /* 0x000fe40007ffe0ff */
[----:B------:R-:W-:Y:S02]  /*3810*/  IADD3 R13, -R7, UR30, RZ ;  /* 0x0000001e070d7c10 */ /* 0x000fe4000fffe1ff */
[C---:B-1----:R-:W-:Y:S02]  /*3820*/  IADD3 R10, R0.reuse, c[0x0][0x328], RZ ;  /* 0x0000ca00000a7a10 */ /* 0x042fe40007ffe0ff */
[----:B------:R-:W-:Y:S01]  /*3830*/  IADD3 R12, R0, UR17, RZ ;  /* 0x00000011000c7c10 */ /* 0x000fe2000fffe0ff */
[----:B------:R-:W-:-:S02]  /*3840*/  IMAD.IADD R0, R121, 0x1, R120 ;  /* 0x0000000179007824 */ /* 0x000fc400078e0278 */
[--C-:B--2---:R-:W-:Y:S02]  /*3850*/  IMAD.IADD R5, R10, 0x1, R6.reuse ;  /* 0x000000010a057824 */ /* 0x104fe400078e0206 */
[----:B------:R-:W-:-:S03]  /*3860*/  IMAD.IADD R4, R12, 0x1, R6 ;  /* 0x000000010c047824 */ /* 0x000fc600078e0206 */
[----:B------:R-:W-:Y:S01]  /*3870*/  IMNMX R5, R5, R11, PT ;  /* 0x0000000b05057217 */ /* 0x000fe20003800200 */
[----:B------:R-:W-:Y:S05]  /*3880*/  @P0 BRA `(.L_x_591) ;  /* 0x0000015000000947 */ /* 0x000fea0003800000 */
[----:B---3--:R-:W-:Y:S01]  /*3890*/  IMAD.U32 R7, RZ, RZ, UR9 ;  /* 0x00000009ff077e24 */ /* 0x008fe2000f8e00ff */
        /* <DEDUP_REMOVED lines=11> */
.L_x_593:
[----:B------:R-:W-:-:S04]  /*3950*/  MOV R7, c[0x0][0x32c] ;  /* 0x0000cb0000077a02 */ /* 0x000fc80000000f00 */
[----:B------:R-:W-:-:S13]  /*3960*/  ISETP.NE.AND P0, PT, R7, 0x1, PT ;  /* 0x000000010700780c */ /* 0x000fda0003f05270 */
[----:B------:R-:W-:-:S05]  /*3970*/  @P0 IMAD.HI.U32 R7, R6, c[0x0][0x330], RZ ;  /* 0x0000cc0006070a27 */ /* 0x000fca00078e00ff */
[----:B------:R-:W-:Y:S02]  /*3980*/  @P0 SHF.R.U32.HI R6, RZ, c[0x0][0x334], R7 ;  /* 0x0000cd00ff060a19 */ /* 0x000fe40000011607 */
.L_x_594:
[----:B------:R-:W-:Y:S05]  /*3990*/  BSYNC B0 ;  /* 0x0000000000007941 */ /* 0x000fea0003800000 */
.L_x_592:
[----:B------:R-:W-:-:S05]  /*39a0*/  IMAD R6, R6, c[0x0][0x32c], R13 ;  /* 0x0000cb0006067a24 */ /* 0x000fca00078e020d */
[----:B------:R-:W-:Y:S02]  /*39b0*/  IADD3 R7, R6, c[0x0][0x32c], RZ ;  /* 0x0000cb0006077a10 */ /* 0x000fe40007ffe0ff */
[----:B------:R-:W-:Y:S02]  /*39c0*/  IMNMX R4, R4, R6, !PT ;  /* 0x0000000604047217 */ /* 0x000fe40007800200 */
[----:B------:R-:W-:Y:S02]  /*39d0*/  IMNMX R5, R5, R7, PT ;  /* 0x0000000705057217 */ /* 0x000fe40003800200 */
.L_x_591:
[----:B------:R-:W1:Y:S01]  /*39e0*/  SHFL.IDX PT, R8, R9, 0x1, 0x1c1f ;  /* 0x003c1f0009087f89 */ /* 0x000e6200000e0000 */
[----:B------:R-:W-:-:S06]  /*39f0*/  UISETP.NE.AND UP0, UPT, UR12, URZ, UPT ;  /* 0x0000003f0c00728c */ /* 0x000fcc000bf05270 */
[----:B------:R-:W-:Y:S01]  /*3a00*/  PLOP3.LUT P0, PT, PT, PT, UP0, 0x40, 0x0 ;  /* 0x000000000000781c */ /* 0x000fe20003f0e808 */
[--C-:B-1-3--:R-:W-:Y:S02]  /*3a10*/  IMAD.IADD R7, R10, 0x1, R8.reuse ;  /* 0x000000010a077824 */ /* 0x10afe400078e0208 */
[----:B------:R-:W-:-:S03]  /*3a20*/  IMAD.IADD R6, R12, 0x1, R8 ;  /* 0x000000010c067824 */ /* 0x000fc600078e0208 */
[----:B------:R-:W-:-:S07]  /*3a30*/  IMNMX R7, R7, R11, PT ;  /* 0x0000000b07077217 */ /* 0x000fce0003800200 */
        /* <DEDUP_REMOVED lines=13> */
.L_x_597:
[----:B------:R-:W-:-:S04]  /*3b10*/  MOV R14, c[0x0][0x32c] ;  /* 0x0000cb00000e7a02 */ /* 0x000fc80000000f00 */
[----:B------:R-:W-:-:S13]  /*3b20*/  ISETP.NE.AND P0, PT, R14, 0x1, PT ;  /* 0x000000010e00780c */ /* 0x000fda0003f05270 */
[----:B------:R-:W-:-:S05]  /*3b30*/  @P0 IMAD.HI.U32 R14, R8, c[0x0][0x330], RZ ;  /* 0x0000cc00080e0a27 */ /* 0x000fca00078e00ff */
[----:B------:R-:W-:Y:S02]  /*3b40*/  @P0 SHF.R.U32.HI R8, RZ, c[0x0][0x334], R14 ;  /* 0x0000cd00ff080a19 */ /* 0x000fe4000001160e */
.L_x_598:
[----:B------:R-:W-:Y:S05]  /*3b50*/  BSYNC B0 ;  /* 0x0000000000007941 */ /* 0x000fea0003800000 */
.L_x_596:
[----:B------:R-:W-:-:S05]  /*3b60*/  IMAD R8, R8, c[0x0][0x32c], R13 ;  /* 0x0000cb0008087a24 */ /* 0x000fca00078e020d */
[----:B------:R-:W-:Y:S02]  /*3b70*/  IADD3 R14, R8, c[0x0][0x32c], RZ ;  /* 0x0000cb00080e7a10 */ /* 0x000fe40007ffe0ff */
[----:B------:R-:W-:Y:S02]  /*3b80*/  IMNMX R6, R6, R8, !PT ;  /* 0x0000000806067217 */ /* 0x000fe40007800200 */
[----:B------:R-:W-:Y:S02]  /*3b90*/  IMNMX R7, R7, R14, PT ;  /* 0x0000000e07077217 */ /* 0x000fe40003800200 */
.L_x_595:
[----:B------:R-:W-:Y:S01]  /*3ba0*/  UISETP.GE.AND UP2, UPT, UR30, 0x1, UPT ;  /* 0x000000011e00788c */ /* 0x000fe2000bf46270 */
[----:B------:R-:W1:Y:S01]  /*3bb0*/  SHFL.IDX PT, R8, R9, 0x2, 0x1c1f ;  /* 0x005c1f0009087f89 */ /* 0x000e6200000e0000 */
[----:B------:R-:W-:Y:S02]  /*3bc0*/  UISETP.GE.AND UP1, UPT, UR30, 0x2, UPT ;  /* 0x000000021e00788c */ /* 0x000fe4000bf26270 */
[----:B------:R-:W-:Y:S02]  /*3bd0*/  UISETP.GE.AND UP0, UPT, UR30, 0x9, UPT ;  /* 0x000000091e00788c */ /* 0x000fe4000bf06270 */
[----:B------:R-:W-:Y:S01]  /*3be0*/  PLOP3.LUT P0, PT, PT, PT, UP2, 0x40, 0x0 ;  /* 0x000000000000781c */ /* 0x000fe20003f0e828 */
[----:B------:R-:W-:Y:S01]  /*3bf0*/  UP2UR UR28, UPR, URZ, 0x2 ;  /* 0x000000023f1c7883 */ /* 0x000fe20008000000 */
[----:B------:R-:W-:Y:S01]  /*3c00*/  PLOP3.LUT P2, PT, PT, PT, UP1, 0x40, 0x0 ;  /* 0x000000000000781c */ /* 0x000fe20003f4e818 */
[----:B------:R-:W-:Y:S01]  /*3c10*/  UISETP.GE.AND UP1, UPT, UR30, 0xa, UPT ;  /* 0x0000000a1e00788c */ /* 0x000fe2000bf26270 */
[C---:B------:R-:W-:Y:S01]  /*3c20*/  ISETP.GT.AND P0, PT, R4.reuse, RZ, P0 ;  /* 0x000000ff0400720c */ /* 0x040fe20000704270 */
[----:B------:R-:W-:Y:S01]  /*3c30*/  UP2UR UR27, UPR, URZ, 0x1 ;  /* 0x000000013f1b7883 */ /* 0x000fe20008000000 */
[----:B------:R-:W-:Y:S01]  /*3c40*/  PLOP3.LUT P1, PT, PT, PT, UP0, 0x40, 0x0 ;  /* 0x000000000000781c */ /* 0x000fe20003f2e808 */
[----:B------:R-:W-:Y:S01]  /*3c50*/  UISETP.GE.AND UP5, UPT, UR30, 0x19, UPT ;  /* 0x000000191e00788c */ /* 0x000fe2000bfa6270 */
[C---:B------:R-:W-:Y:S01]  /*3c60*/  ISETP.LT.OR P0, PT, R5.reuse, 0x1, P0 ;  /* 0x000000010500780c */ /* 0x040fe20000701670 */
[----:B------:R-:W-:Y:S01]  /*3c70*/  UISETP.GE.AND UP0, UPT, UR30, 0x11, UPT ;  /* 0x000000111e00788c */ /* 0x000fe2000bf06270 */
[----:B------:R-:W-:Y:S01]  /*3c80*/  ISETP.GT.AND P2, PT, R4, 0x1, P2 ;  /* 0x000000010400780c */ /* 0x000fe20001744270 */
[----:B------:R-:W-:Y:S01]  /*3c90*/  UISETP.GE.AND UP6, UPT, UR30, 0x12, UPT ;  /* 0x000000121e00788c */ /* 0x000fe2000bfc6270 */
[----:B------:R-:W-:Y:S01]  /*3ca0*/  FSEL R15, R48, -INF , !P0 ;  /* 0xff800000300f7808 */ /* 0x000fe20004000000 */
[----:B------:R-:W-:Y:S01]  /*3cb0*/  UP2UR UR29, UPR, URZ, 0x4 ;  /* 0x000000043f1d7883 */ /* 0x000fe20008000000 */
[----:B------:R-:W-:Y:S01]  /*3cc0*/  PLOP3.LUT P0, PT, PT, PT, UP1, 0x40, 0x0 ;  /* 0x000000000000781c */ /* 0x000fe20003f0e818 */
[----:B------:R-:W-:Y:S01]  /*3cd0*/  UISETP.GE.AND UP2, UPT, UR30, 0x22, UPT ;  /* 0x000000221e00788c */ /* 0x000fe2000bf46270 */
[C---:B------:R-:W-:Y:S01]  /*3ce0*/  ISETP.GT.AND P1, PT, R4.reuse, 0x8, P1 ;  /* 0x000000080400780c */ /* 0x040fe20000f24270 */
[----:B------:R-:W-:Y:S01]  /*3cf0*/  UISETP.GE.AND UP4, UPT, UR30, 0x1a, UPT ;  /* 0x0000001a1e00788c */ /* 0x000fe2000bf86270 */
[----:B------:R-:W-:Y:S01]  /*3d00*/  ISETP.GT.AND P0, PT, R4, 0x9, P0 ;  /* 0x000000090400780c */ /* 0x000fe20000704270 */
[----:B------:R-:W-:Y:S01]  /*3d10*/  UISETP.GE.AND UP3, UPT, UR30, 0x21, UPT ;  /* 0x000000211e00788c */ /* 0x000fe2000bf66270 */
[C---:B------:R-:W-:Y:S01]  /*3d20*/  ISETP.LT.OR P2, PT, R5.reuse, 0x2, P2 ;  /* 0x000000020500780c */ /* 0x040fe20001741670 */
[----:B------:R-:W-:Y:S01]  /*3d30*/  UP2UR UR31, UPR, URZ, 0x40 ;  /* 0x000000403f1f7883 */ /* 0x000fe20008000000 */
[C---:B------:R-:W-:Y:S01]  /*3d40*/  ISETP.LT.OR P0, PT, R5.reuse, 0xa, P0 ;  /* 0x0000000a0500780c */ /* 0x040fe20000701670 */
[----:B------:R-:W-:Y:S01]  /*3d50*/  UP2UR UR5, UPR, URZ, 0x2 ;  /* 0x000000023f057883 */ /* 0x000fe20008000000 */
[----:B------:R-:W-:Y:S01]  /*3d60*/  ISETP.LT.OR P1, PT, R5, 0x9, P1 ;  /* 0x000000090500780c */ /* 0x000fe20000f21670 */
[----:B------:R-:W-:Y:S01]  /*3d70*/  UP2UR UR4, UPR, URZ, 0x1 ;  /* 0x000000013f047883 */ /* 0x000fe20008000000 */
[----:B------:R-:W-:Y:S01]  /*3d80*/  FSEL R19, R45, -INF , !P0 ;  /* 0xff8000002d137808 */ /* 0x000fe20004000000 */
[----:B------:R-:W-:Y:S01]  /*3d90*/  UISETP.GE.AND UP1, UPT, UR30, 0x29, UPT ;  /* 0x000000291e00788c */ /* 0x000fe2000bf26270 */
[----:B------:R-:W-:-:S02]  /*3da0*/  FSEL R16, R49, -INF , !P2 ;  /* 0xff80000031107808 */ /* 0x000fc40005000000 */
[----:B------:R-:W-:Y:S02]  /*3db0*/  FSEL R18, R44, -INF , !P1 ;  /* 0xff8000002c127808 */ /* 0x000fe40004800000 */
[----:B------:R-:W-:Y:S02]  /*3dc0*/  PLOP3.LUT P0, PT, PT, PT, UP5, 0x40, 0x0 ;  /* 0x000000000000781c */ /* 0x000fe40003f0e858 */
[----:B------:R-:W-:Y:S01]  /*3dd0*/  PLOP3.LUT P2, PT, PT, PT, UP0, 0x40, 0x0 ;  /* 0x000000000000781c */ /* 0x000fe20003f4e808 */
[----:B------:R-:W-:Y:S01]  /*3de0*/  UISETP.GE.AND UP0, UPT, UR30, 0x2a, UPT ;  /* 0x0000002a1e00788c */ /* 0x000fe2000bf06270 */
[----:B------:R-:W-:Y:S01]  /*3df0*/  PLOP3.LUT P1, PT, PT, PT, UP6, 0x40, 0x0 ;  /* 0x000000000000781c */ /* 0x000fe20003f2e868 */
[----:B------:R-:W-:Y:S01]  /*3e00*/  UISETP.NE.AND UP6, UPT, UR12, URZ, UPT ;  /* 0x0000003f0c00728c */ /* 0x000fe2000bfc5270 */
[C---:B------:R-:W-:Y:S02]  /*3e10*/  ISETP.GT.AND P0, PT, R4.reuse, 0x18, P0 ;  /* 0x000000180400780c */ /* 0x040fe40000704270 */
[----:B------:R-:W-:-:S02]  /*3e20*/  ISETP.GT.AND P2, PT, R4, 0x10, P2 ;  /* 0x000000100400780c */ /* 0x000fc40001744270 */
[----:B------:R-:W-:Y:S02]  /*3e30*/  ISETP.GT.AND P1, PT, R4, 0x11, P1 ;  /* 0x000000110400780c */ /* 0x000fe40000f24270 */
[C---:B------:R-:W-:Y:S02]  /*3e40*/  ISETP.LT.OR P0, PT, R5.reuse, 0x19, P0 ;  /* 0x000000190500780c */ /* 0x040fe40000701670 */
[C---:B------:R-:W-:Y:S02]  /*3e50*/  ISETP.LT.OR P2, PT, R5.reuse, 0x11, P2 ;  /* 0x000000110500780c */ /* 0x040fe40001741670 */
[----:B------:R-:W-:Y:S02]  /*3e60*/  ISETP.LT.OR P1, PT, R5, 0x12, P1 ;  /* 0x000000120500780c */ /* 0x000fe40000f21670 */
[----:B------:R-:W-:Y:S02]  /*3e70*/  FSEL R70, R36, -INF , !P0 ;  /* 0xff80000024467808 */ /* 0x000fe40004000000 */
[----:B------:R-:W-:-:S02]  /*3e80*/  FSEL R64, R40, -INF , !P2 ;  /* 0xff80000028407808 */ /* 0x000fc40005000000 */
[----:B------:R-:W-:Y:S02]  /*3e90*/  FSEL R69, R41, -INF , !P1 ;  /* 0xff80000029457808 */ /* 0x000fe40004800000 */
[----:B------:R-:W-:Y:S02]  /*3ea0*/  PLOP3.LUT P0, PT, PT, PT, UP2, 0x40, 0x0 ;  /* 0x000000000000781c */ /* 0x000fe40003f0e828 */
[----:B------:R-:W-:Y:S02]  /*3eb0*/  PLOP3.LUT P2, PT, PT, PT, UP4, 0x40, 0x0 ;  /* 0x000000000000781c */ /* 0x000fe40003f4e848 */
[----:B------:R-:W-:Y:S02]  /*3ec0*/  PLOP3.LUT P1, PT, PT, PT, UP3, 0x40, 0x0 ;  /* 0x000000000000781c */ /* 0x000fe40003f2e838 */
        /* <DEDUP_REMOVED lines=9> */
[----:B------:R-:W-:Y:S01]  /*3f60*/  PLOP3.LUT P0, PT, PT, PT, UP6, 0x40, 0x0 ;  /* 0x000000000000781c */ /* 0x000fe20003f0e868 */
[----:B------:R-:W-:Y:S01]  /*3f70*/  UISETP.NE.AND UP6, UPT, UR31, URZ, UPT ;  /* 0x0000003f1f00728c */ /* 0x000fe2000bfc5270 */
[----:B------:R-:W-:Y:S02]  /*3f80*/  PLOP3.LUT P2, PT, PT, PT, UP1, 0x40, 0x0 ;  /* 0x000000000000781c */ /* 0x000fe40003f4e818 */
[----:B------:R-:W-:Y:S02]  /*3f90*/  PLOP3.LUT P1, PT, PT, PT, UP0, 0x40, 0x0 ;  /* 0x000000000000781c */ /* 0x000fe40003f2e808 */
[C---:B------:R-:W-:Y:S02]  /*3fa0*/  ISETP.GT.AND P2, PT, R4.reuse, 0x28, P2 ;  /* 0x000000280400780c */ /* 0x040fe40001744270 */
[----:B------:R-:W-:Y:S01]  /*3fb0*/  ISETP.GT.AND P1, PT, R4, 0x29, P1 ;  /* 0x000000290400780c */ /* 0x000fe20000f24270 */
[----:B-1----:R-:W-:Y:S01]  /*3fc0*/  IMAD.IADD R4, R12, 0x1, R8 ;  /* 0x000000010c047824 */ /* 0x002fe200078e0208 */
[----:B------:R-:W-:-:S02]  /*3fd0*/  ISETP.LT.OR P2, PT, R5, 0x29, P2 ;  /* 0x000000290500780c */ /* 0x000fc40001741670 */
[----:B------:R-:W-:Y:S01]  /*3fe0*/  ISETP.LT.OR P1, PT, R5, 0x2a, P1 ;  /* 0x0000002a0500780c */ /* 0x000fe20000f21670 */
[----:B------:R-:W-:Y:S01]  /*3ff0*/  IMAD.IADD R5, R10, 0x1, R8 ;  /* 0x000000010a057824 */ /* 0x000fe200078e0208 */
[----:B------:R-:W-:Y:S02]  /*4000*/  FSEL R147, R20, -INF , !P2 ;  /* 0xff80000014937808 */ /* 0x000fe40005000000 */
[----:B------:R-:W-:Y:S02]  /*4010*/  FSEL R146, R21, -INF , !P1 ;  /* 0xff80000015927808 */ /* 0x000fe40004800000 */
        /* <DEDUP_REMOVED lines=14> */
.L_x_601:
[----:B------:R-:W-:-:S04]  /*4100*/  MOV R14, c[0x0][0x32c] ;  /* 0x0000cb00000e7a02 */ /* 0x000fc80000000f00 */
[----:B------:R-:W-:-:S13]  /*4110*/  ISETP.NE.AND P0, PT, R14, 0x1, PT ;  /* 0x000000010e00780c */ /* 0x000fda0003f05270 */
[----:B------:R-:W-:-:S05]  /*4120*/  @P0 IMAD.HI.U32 R14, R8, c[0x0][0x330], RZ ;  /* 0x0000cc00080e0a27 */ /* 0x000fca00078e00ff */
[----:B------:R-:W-:Y:S02]  /*4130*/  @P0 SHF.R.U32.HI R8, RZ, c[0x0][0x334], R14 ;  /* 0x0000cd00ff080a19 */ /* 0x000fe4000001160e */
.L_x_602:
[----:B------:R-:W-:Y:S05]  /*4140*/  BSYNC B0 ;  /* 0x0000000000007941 */ /* 0x000fea0003800000 */
.L_x_600:
[----:B------:R-:W-:-:S05]  /*4150*/  IMAD R8, R8, c[0x0][0x32c], R13 ;  /* 0x0000cb0008087a24 */ /* 0x000fca00078e020d */
[----:B------:R-:W-:Y:S02]  /*4160*/  IADD3 R14, R8, c[0x0][0x32c], RZ ;  /* 0x0000cb00080e7a10 */ /* 0x000fe40007ffe0ff */
[----:B------:R-:W-:Y:S02]  /*4170*/  IMNMX R4, R4, R8, !PT ;  /* 0x0000000804047217 */ /* 0x000fe40007800200 */
[----:B------:R-:W-:Y:S02]  /*4180*/  IMNMX R5, R5, R14, PT ;  /* 0x0000000e05057217 */ /* 0x000fe40003800200 */
.L_x_599:
[----:B------:R-:W-:Y:S01]  /*4190*/  UP2UR UR33, UPR, URZ, 0x8 ;  /* 0x000000083f217883 */ /* 0x000fe20008000000 */
[----:B------:R-:W1:Y:S01]  /*41a0*/  SHFL.IDX PT, R8, R9, 0x3, 0x1c1f ;  /* 0x007c1f0009087f89 */ /* 0x000e6200000e0000 */
[----:B------:R-:W-:Y:S02]  /*41b0*/  UISETP.NE.AND UP3, UPT, UR28, URZ, UPT ;  /* 0x0000003f1c00728c */ /* 0x000fe4000bf65270 */
[----:B------:R-:W-:Y:S02]  /*41c0*/  UP2UR UR30, UPR, URZ, 0x1 ;  /* 0x000000013f1e7883 */ /* 0x000fe40008000000 */
[----:B------:R-:W-:-:S02]  /*41d0*/  UP2UR UR32, UPR, URZ, 0x4 ;  /* 0x000000043f207883 */ /* 0x000fc40008000000 */
[----:B------:R-:W-:Y:S01]  /*41e0*/  PLOP3.LUT P0, PT, PT, PT, UP3, 0x40, 0x0 ;  /* 0x000000000000781c */ /* 0x000fe20003f0e838 */
[----:B------:R-:W-:Y:S02]  /*41f0*/  UISETP.NE.AND UP0, UPT, UR4, URZ, UPT ;  /* 0x0000003f0400728c */ /* 0x000fe4000bf05270 */
[----:B------:R-:W-:Y:S01]  /*4200*/  UISETP.NE.AND UP2, UPT, UR27, URZ, UPT ;  /* 0x0000003f1b00728c */ /* 0x000fe2000bf45270 */
[----:B------:R-:W-:Y:S01]  /*4210*/  ISETP.GT.AND P0, PT, R4, 0x1, P0 ;  /* 0x000000010400780c */ /* 0x000fe20000704270 */
[----:B------:R-:W-:Y:S02]  /*4220*/  UP2UR UR34, UPR, URZ, 0x10 ;  /* 0x000000103f227883 */ /* 0x000fe40008000000 */
[----:B------:R-:W-:Y:S01]  /*4230*/  UISETP.NE.AND UP4, UPT, UR29, URZ, UPT ;  /* 0x0000003f1d00728c */ /* 0x000fe2000bf85270 */
[----:B------:R-:W-:Y:S01]  /*4240*/  ISETP.LT.OR P0, PT, R5, 0x2, P0 ;  /* 0x000000020500780c */ /* 0x000fe20000701670 */
[----:B------:R-:W-:Y:S01]  /*4250*/  UP2UR UR31, UPR, URZ, 0x2 ;  /* 0x000000023f1f7883 */ /* 0x000fe20008000000 */
[----:B------:R-:W-:Y:S01]  /*4260*/  PLOP3.LUT P1, PT, PT, PT, UP2, 0x40, 0x0 ;  /* 0x000000000000781c */ /* 0x000fe20003f2e828 */
[----:B------:R-:W-:Y:S01]  /*4270*/  UISETP.NE.AND UP1, UPT, UR5, URZ, UPT ;  /* 0x0000003f0500728c */ /* 0x000fe2000bf25270 */
[----:B------:R-:W-:-:S02]  /*4280*/  FSEL R55, R81, -INF , !P0 ;  /* 0xff80000051377808 */ /* 0x000fc40004000000 */
[----:B------:R-:W-:Y:S02]  /*4290*/  PLOP3.LUT P0, PT, PT, PT, UP0, 0x40, 0x0 ;  /* 0x000000000000781c */ /* 0x000fe40003f0e808 */
[----:B------:R-:W-:Y:S01]  /*42a0*/  PLOP3.LUT P2, PT, PT, PT, UP4, 0x40, 0x0 ;  /* 0x000000000000781c */ /* 0x000fe20003f4e848 */
[----:B------:R-:W-:Y:S01]  /*42b0*/  UISETP.NE.AND UP4, UPT, UR34, URZ, UPT ;  /* 0x0000003f2200728c */ /* 0x000fe2000bf85270 */
[C---:B------:R-:W-:Y:S01]  /*42c0*/  ISETP.GT.AND P0, PT, R4.reuse, 0x10, P0 ;  /* 0x000000100400780c */ /* 0x040fe20000704270 */
[----:B------:R-:W-:Y:S01]  /*42d0*/  UP2UR UR34, UPR, URZ, 0x8 ;  /* 0x000000083f227883 */ /* 0x000fe20008000000 */
[C---:B------:R-:W-:Y:S01]  /*42e0*/  ISETP.GT.AND P1, PT, R4.reuse, 0x8, P1 ;  /* 0x000000080400780c */ /* 0x040fe20000f24270 */
[----:B------:R-:W-:Y:S01]  /*42f0*/  UISETP.NE.AND UP3, UPT, UR29, URZ, UPT ;  /* 0x0000003f1d00728c */ /* 0x000fe2000bf65270 */
[----:B------:R-:W-:Y:S02]  /*4300*/  ISETP.GT.AND P2, PT, R4, RZ, P2 ;  /* 0x000000ff0400720c */ /* 0x000fe40001744270 */
[----:B------:R-:W-:-:S02]  /*4310*/  ISETP.LT.OR P0, PT, R5, 0x11, P0 ;  /* 0x000000110500780c */ /* 0x000fc40000701670 */
[C---:B------:R-:W-:Y:S02]  /*4320*/  ISETP.LT.OR P1, PT, R5.reuse, 0x9, P1 ;  /* 0x000000090500780c */ /* 0x040fe40000f21670 */
[----:B------:R-:W-:Y:S02]  /*4330*/  ISETP.LT.OR P2, PT, R5, 0x1, P2 ;  /* 0x000000010500780c */ /* 0x000fe40001741670 */
[----:B------:R-:W-:Y:S02]  /*4340*/  FSEL R68, R32, -INF , !P0 ;  /* 0xff80000020447808 */ /* 0x000fe40004000000 */
[----:B------:R-:W-:Y:S02]  /*4350*/  FSEL R58, R76, -INF , !P1 ;  /* 0xff8000004c3a7808 */ /* 0x000fe40004800000 */
[----:B------:R-:W-:Y:S02]  /*4360*/  PLOP3.LUT P0, PT, PT, PT, UP4, 0x40, 0x0 ;  /* 0x000000000000781c */ /* 0x000fe40003f0e848 */
[----:B------:R-:W-:-:S02]  /*4370*/  PLOP3.LUT P1, PT, PT, PT, UP6, 0x40, 0x0 ;  /* 0x000000000000781c */ /* 0x000fc40003f2e868 */
[----:B------:R-:W-:Y:S02]  /*4380*/  FSEL R54, R80, -INF , !P2 ;  /* 0xff80000050367808 */ /* 0x000fe40005000000 */
[----:B------:R-:W-:Y:S02]  /*4390*/  PLOP3.LUT P2, PT, PT, PT, UP1, 0x40, 0x0 ;  /* 0x000000000000781c */ /* 0x000fe40003f4e818 */
[C---:B------:R-:W-:Y:S02]  /*43a0*/  ISETP.GT.AND P0, PT, R4.reuse, 0x19, P0 ;  /* 0x000000190400780c */ /* 0x040fe40000704270 */
[C---:B------:R-:W-:Y:S02]  /*43b0*/  ISETP.GT.AND P1, PT, R4.reuse, 0x11, P1 ;  /* 0x000000110400780c */ /* 0x040fe40000f24270 */
[----:B------:R-:W-:Y:S02]  /*43c0*/  ISETP.GT.AND P2, PT, R4, 0x9, P2 ;  /* 0x000000090400780c */ /* 0x000fe40001744270 */
[----:B------:R-:W-:-:S02]  /*43d0*/  ISETP.LT.OR P0, PT, R5, 0x1a, P0 ;  /* 0x0000001a0500780c */ /* 0x000fc40000701670 */
[C---:B------:R-:W-:Y:S02]  /*43e0*/  ISETP.LT.OR P1, PT, R5.reuse, 0x12, P1 ;  /* 0x000000120500780c */ /* 0x040fe40000f21670 */
[----:B------:R-:W-:Y:S02]  /*43f0*/  ISETP.LT.OR P2, PT, R5, 0xa, P2 ;  /* 0x0000000a0500780c */ /* 0x000fe40001741670 */
[----:B------:R-:W-:Y:S02]  /*4400*/  FSEL R74, R85, -INF , !P0 ;  /* 0xff800000554a7808 */ /* 0x000fe40004000000 */
[----:B------:R-:W-:Y:S02]  /*4410*/  FSEL R72, R33, -INF , !P1 ;  /* 0xff80000021487808 */ /* 0x000fe40004800000 */
[----:B------:R-:W-:Y:S01]  /*4420*/  PLOP3.LUT P0, PT, PT, PT, UP2, 0x40, 0x0 ;  /* 0x000000000000781c */ /* 0x000fe20003f0e828 */
[----:B------:R-:W-:Y:S01]  /*4430*/  UISETP.NE.AND UP2, UPT, UR32, URZ, UPT ;  /* 0x0000003f2000728c */ /* 0x000fe2000bf45270 */
[----:B------:R-:W-:Y:S01]  /*4440*/  PLOP3.LUT P1, PT, PT, PT, UP3, 0x40, 0x0 ;  /* 0x000000000000781c */ /* 0x000fe20003f2e838 */
[----:B------:R-:W-:Y:S01]  /*4450*/  UISETP.NE.AND UP3, UPT, UR34, URZ, UPT ;  /* 0x0000003f2200728c */ /* 0x000fe2000bf65270 */
[----:B------:R-:W-:-:S02]  /*4460*/  FSEL R59, R77, -INF , !P2 ;  /* 0xff8000004d3b7808 */ /* 0x000fc40005000000 */
[----:B------:R-:W-:Y:S02]  /*4470*/  PLOP3.LUT P2, PT, PT, PT, UP5, 0x40, 0x0 ;  /* 0x000000000000781c */ /* 0x000fe40003f4e858 */
[C---:B------:R-:W-:Y:S02]  /*4480*/  ISETP.GT.AND P0, PT, R6.reuse, 0x8, P0 ;  /* 0x000000080600780c */ /* 0x040fe40000704270 */
[----:B------:R-:W-:Y:S02]  /*4490*/  ISETP.GT.AND P1, PT, R6, RZ, P1 ;  /* 0x000000ff0600720c */ /* 0x000fe40000f24270 */
[----:B------:R-:W-:Y:S02]  /*44a0*/  ISETP.GT.AND P2, PT, R4, 0x18, P2 ;  /* 0x000000180400780c */ /* 0x000fe40001744270 */
[C---:B------:R-:W-:Y:S02]  /*44b0*/  ISETP.LT.OR P0, PT, R7.reuse, 0x9, P0 ;  /* 0x000000090700780c */ /* 0x040fe40000701670 */
[----:B------:R-:W-:-:S02]  /*44c0*/  ISETP.LT.OR P1, PT, R7, 0x1, P1 ;  /* 0x000000010700780c */ /* 0x000fc40000f21670 */
[----:B------:R-:W-:Y:S02]  /*44d0*/  ISETP.LT.OR P2, PT, R5, 0x19, P2 ;  /* 0x000000190500780c */ /* 0x000fe40001741670 */
[----:B------:R-:W-:Y:S02]  /*44e0*/  FSEL R20, R46, -INF , !P0 ;  /* 0xff8000002e147808 */ /* 0x000fe40004000000 */
[----:B------:R-:W-:Y:S02]  /*44f0*/  FSEL R14, R50, -INF , !P1 ;  /* 0xff800000320e7808 */ /* 0x000fe40004800000 */
[----:B------:R-:W-:Y:S02]  /*4500*/  PLOP3.LUT P0, PT, PT, PT, UP6, 0x40, 0x0 ;  /* 0x000000000000781c */ /* 0x000fe40003f0e868 */
[----:B------:R-:W-:Y:S01]  /*4510*/  PLOP3.LUT P1, PT, PT, PT, UP1, 0x40, 0x0 ;  /* 0x000000000000781c */ /* 0x000fe20003f2e818 */
[----:B------:R-:W-:Y:S01]  /*4520*/  UISETP.NE.AND UP1, UPT, UR31, URZ, UPT ;  /* 0x0000003f1f00728c */ /* 0x000fe2000bf25270 */
[----:B------:R-:W-:-:S02]  /*4530*/  FSEL R73, R84, -INF , !P2 ;  /* 0xff80000054497808 */ /* 0x000fc40005000000 */
[----:B------:R-:W-:Y:S01]  /*4540*/  PLOP3.LUT P2, PT, PT, PT, UP3, 0x40, 0x0 ;  /* 0x000000000000781c */ /* 0x000fe20003f4e838 */
[----:B------:R-:W-:Y:S01]  /*4550*/  UISETP.NE.AND UP3, UPT, UR33, URZ, UPT ;  /* 0x0000003f2100728c */ /* 0x000fe2000bf65270 */
[C---:B------:R-:W-:Y:S02]  /*4560*/  ISETP.GT.AND P0, PT, R6.reuse, 0x11, P0 ;  /* 0x000000110600780c */ /* 0x040fe40000704270 */
[C---:B------:R-:W-:Y:S02]  /*4570*/  ISETP.GT.AND P1, PT, R6.reuse, 0x9, P1 ;  /* 0x000000090600780c */ /* 0x040fe40000f24270 */
[----:B------:R-:W-:Y:S02]  /*4580*/  ISETP.GT.AND P2, PT, R6, 0x1, P2 ;  /* 0x000000010600780c */ /* 0x000fe40001744270 */
[C---:B------:R-:W-:Y:S02]  /*4590*/  ISETP.LT.OR P0, PT, R7.reuse, 0x12, P0 ;  /* 0x000000120700780c */ /* 0x040fe40000701670 */
[----:B------:R-:W-:-:S02]  /*45a0*/  ISETP.LT.OR P1, PT, R7, 0xa, P1 ;  /* 0x0000000a0700780c */ /* 0x000fc40000f21670 */
[----:B------:R-:W-:Y:S02]  /*45b0*/  ISETP.LT.OR P2, PT, R7, 0x2, P2 ;  /* 0x000000020700780c */ /* 0x000fe40001741670 */
[----:B------:R-:W-:Y:S02]  /*45c0*/  FSEL R61, R43, -INF , !P0 ;  /* 0xff8000002b3d7808 */ /* 0x000fe40004000000 */
[----:B------:R-:W-:Y:S02]  /*45d0*/  FSEL R21, R47, -INF , !P1 ;  /* 0xff8000002f157808 */ /* 0x000fe40004800000 */
[----:B------:R-:W-:Y:S02]  /*45e0*/  PLOP3.LUT P0, PT, PT, PT, UP3, 0x40, 0x0 ;  /* 0x000000000000781c */ /* 0x000fe40003f0e838 */
[----:B------:R-:W-:Y:S02]  /*45f0*/  PLOP3.LUT P1, PT, PT, PT, UP5, 0x40, 0x0 ;  /* 0x000000000000781c */ /* 0x000fe40003f2e858 */
[----:B------:R-:W-:-:S02]  /*4600*/  FSEL R17, R51, -INF , !P2 ;  /* 0xff80000033117808 */ /* 0x000fc40005000000 */
[----:B------:R-:W-:Y:S01]  /*4610*/  PLOP3.LUT P2, PT, PT, PT, UP0, 0x40, 0x0 ;  /* 0x000000000000781c */ /* 0x000fe20003f4e808 */
[----:B------:R-:W-:Y:S01]  /*4620*/  UISETP.NE.AND UP0, UPT, UR30, URZ, UPT ;  /* 0x0000003f1e00728c */ /* 0x000fe2000bf05270 */
[----:B------:R-:W-:Y:S01]  /*4630*/  ISETP.GT.AND P0, PT, R4, 0x20, P0 ;  /* 0x000000200400780c */ /* 0x000fe20000704270 */
[----:B------:R-:W-:Y:S01]  /*4640*/  UP2UR UR30, UPR, URZ, 0x40 ;  /* 0x000000403f1e7883 */ /* 0x000fe20008000000 */
[C---:B------:R-:W-:Y:S01]  /*4650*/  ISETP.GT.AND P1, PT, R6.reuse, 0x18, P1 ;  /* 0x000000180600780c */ /* 0x040fe20000f24270 */
[----:B------:R-:W-:Y:S01]  /*4660*/  UISETP.NE.AND UP6, UPT, UR12, URZ, UPT ;  /* 0x0000003f0c00728c */ /* 0x000fe2000bfc5270 */
[----:B------:R-:W-:Y:S02]  /*4670*/  ISETP.GT.AND P2, PT, R6, 0x10, P2 ;  /* 0x000000100600780c */ /* 0x000fe40001744270 */
[----:B------:R-:W-:Y:S02]  /*4680*/  ISETP.LT.OR P0, PT, R5, 0x21, P0 ;  /* 0x000000210500780c */ /* 0x000fe40000701670 */
[----:B------:R-:W-:-:S02]  /*4690*/  ISETP.LT.OR P1, PT, R7, 0x19, P1 ;  /* 0x000000190700780c */ /* 0x000fc40000f21670 */
[----:B------:R-:W-:Y:S02]  /*46a0*/  ISETP.LT.OR P2, PT, R7, 0x11, P2 ;  /* 0x000000110700780c */ /* 0x000fe40001741670 */
[----:B------:R-:W-:Y:S02]  /*46b0*/  FSEL R126, R92, -INF , !P0 ;  /* 0xff8000005c7e7808 */ /* 0x000fe40004000000 */
[----:B------:R-:W-:Y:S02]  /*46c0*/  FSEL R62, R38, -INF , !P1 ;  /* 0xff800000263e7808 */ /* 0x000fe40004800000 */
[----:B------:R-:W-:Y:S02]  /*46d0*/  PLOP3.LUT P0, PT, PT, PT, UP2, 0x40, 0x0 ;  /* 0x000000000000781c */ /* 0x000fe40003f0e828 */
[----:B------:R-:W-:Y:S02]  /*46e0*/  PLOP3.LUT P1, PT, PT, PT, UP3, 0x40, 0x0 ;  /* 0x000000000000781c */ /* 0x000fe40003f2e838 */
[----:B------:R-:W-:-:S02]  /*46f0*/  FSEL R60, R42, -INF , !P2 ;  /* 0xff8000002a3c7808 */ /* 0x000fc40005000000 */
[----:B------:R-:W-:Y:S02]  /*4700*/  PLOP3.LUT P2, PT, PT, PT, UP4, 0x40, 0x0 ;  /* 0x000000000000781c */ /* 0x000fe40003f4e848 */
[----:B------:R-:W-:Y:S02]  /*4710*/  ISETP.GT.AND P0, PT, R4, 0x21, P0 ;  /* 0x000000210400780c */ /* 0x000fe40000704270 */
[C---:B------:R-:W-:Y:S02]  /*4720*/  ISETP.GT.AND P1, PT, R6.reuse, 0x20, P1 ;  /* 0x000000200600780c */ /* 0x040fe40000f24270 */
        /* <DEDUP_REMOVED lines=11> */
[----:B------:R-:W-:Y:S02]  /*47e0*/  ISETP.GT.AND P1, PT, R4, 0x28, P1 ;  /* 0x000000280400780c */ /* 0x000fe40000f24270 */
[----:B------:R-:W-:Y:S02]  /*47f0*/  ISETP.GT.AND P2, PT, R6, 0x21, P2 ;  /* 0x000000210600780c */ /* 0x000fe40001744270 */
[----:B------:R-:W-:Y:S02]  /*4800*/  ISETP.LT.OR P0, PT, R7, 0x29, P0 ;  /* 0x000000290700780c */ /* 0x000fe40000701670 */
[----:B------:R-:W-:-:S02]  /*4810*/  ISETP.LT.OR P1, PT, R5, 0x29, P1 ;  /* 0x000000290500780c */ /* 0x000fc40000f21670 */
[----:B------:R-:W-:Y:S02]  /*4820*/  ISETP.LT.OR P2, PT, R7, 0x22, P2 ;  /* 0x000000220700780c */ /* 0x000fe40001741670 */
[----:B------:R-:W-:Y:S02]  /*4830*/  FSEL R91, R22, -INF , !P0 ;  /* 0xff800000165b7808 */ /* 0x000fe40004000000 */
[----:B------:R-:W-:Y:S02]  /*4840*/  FSEL R145, R96, -INF , !P1 ;  /* 0xff80000060917808 */ /* 0x000fe40004800000 */
[----:B------:R-:W-:Y:S01]  /*4850*/  PLOP3.LUT P0, PT, PT, PT, UP6, 0x40, 0x0 ;  /* 0x000000000000781c */ /* 0x000fe20003f0e868 */
[----:B------:R-:W-:Y:S01]  /*4860*/  UISETP.NE.AND UP6, UPT, UR30, URZ, UPT ;  /* 0x0000003f1e00728c */ /* 0x000fe2000bfc5270 */
[----:B------:R-:W-:Y:S02]  /*4870*/  PLOP3.LUT P1, PT, PT, PT, UP0, 0x40, 0x0 ;  /* 0x000000000000781c */ /* 0x000fe40003f2e808 */
[----:B------:R-:W-:-:S02]  /*4880*/  FSEL R124, R27, -INF , !P2 ;  /* 0xff8000001b7c7808 */ /* 0x000fc40005000000 */
[----:B------:R-:W-:Y:S02]  /*4890*/  PLOP3.LUT P2, PT, PT, PT, UP0, 0x40, 0x0 ;  /* 0x000000000000781c */ /* 0x000fe40003f4e808 */
[----:B------:R-:W-:Y:S01]  /*48a0*/  ISETP.GT.AND P1, PT, R4, 0x29, P1 ;  /* 0x000000290400780c */ /* 0x000fe20000f24270 */
[--C-:B-1----:R-:W-:Y:S01]  /*48b0*/  IMAD.IADD R4, R12, 0x1, R8.reuse ;  /* 0x000000010c047824 */ /* 0x102fe200078e0208 */
[----:B------:R-:W-:Y:S02]  /*48c0*/  ISETP.GT.AND P2, PT, R6, 0x29, P2 ;  /* 0x000000290600780c */ /* 0x000fe40001744270 */
[----:B------:R-:W-:Y:S01]  /*48d0*/  ISETP.LT.OR P1, PT, R5, 0x2a, P1 ;  /* 0x0000002a0500780c */ /* 0x000fe20000f21670 */
[----:B------:R-:W-:Y:S01]  /*48e0*/  IMAD.IADD R5, R10, 0x1, R8 ;  /* 0x000000010a057824 */ /* 0x000fe200078e0208 */
[----:B------:R-:W-:Y:S02]  /*48f0*/  ISETP.LT.OR P2, PT, R7, 0x2a, P2 ;  /* 0x0000002a0700780c */ /* 0x000fe40001741670 */
[----:B------:R-:W-:-:S02]  /*4900*/  FSEL R127, R97, -INF , !P1 ;  /* 0xff800000617f7808 */ /* 0x000fc40004800000 */
[----:B------:R-:W-:Y:S02]  /*4910*/  IMNMX R5, R5, R11, PT ;  /* 0x0000000b05057217 */ /* 0x000fe40003800200 */
[----:B------:R-:W-:Y:S01]  /*4920*/  FSEL R90, R23, -INF , !P2 ;  /* 0xff800000175a7808 */ /* 0x000fe20005000000 */
        /* <DEDUP_REMOVED lines=13> */
.L_x_605:
[----:B------:R-:W-:-:S04]  /*4a00*/  MOV R7, c[0x0][0x32c] ;  /* 0x0000cb0000077a02 */ /* 0x000fc80000000f00 */
[----:B------:R-:W-:-:S13]  /*4a10*/  ISETP.NE.AND P0, PT, R7, 0x1, PT ;  /* 0x000000010700780c */ /* 0x000fda0003f05270 */
[----:B------:R-:W-:-:S05]  /*4a20*/  @P0 IMAD.HI.U32 R7, R6, c[0x0][0x330], RZ ;  /* 0x0000cc0006070a27 */ /* 0x000fca00078e00ff */
[----:B------:R-:W-:Y:S02]  /*4a30*/  @P0 SHF.R.U32.HI R6, RZ, c[0x0][0x334], R7 ;  /* 0x0000cd00ff060a19 */ /* 0x000fe40000011607 */
.L_x_606:
[----:B------:R-:W-:Y:S05]  /*4a40*/  BSYNC B0 ;  /* 0x0000000000007941 */ /* 0x000fea0003800000 */
.L_x_604:
[----:B------:R-:W-:-:S05]  /*4a50*/  IMAD R6, R6, c[0x0][0x32c], R13 ;  /* 0x0000cb0006067a24 */ /* 0x000fca00078e020d */
[----:B------:R-:W-:Y:S02]  /*4a60*/  IADD3 R7, R6, c[0x0][0x32c], RZ ;  /* 0x0000cb0006077a10 */ /* 0x000fe40007ffe0ff */
[----:B------:R-:W-:Y:S02]  /*4a70*/  IMNMX R4, R4, R6, !PT ;  /* 0x0000000604047217 */ /* 0x000fe40007800200 */
[----:B------:R-:W-:Y:S02]  /*4a80*/  IMNMX R5, R5, R7, PT ;  /* 0x0000000705057217 */ /* 0x000fe40003800200 */
.L_x_603:
[----:B------:R-:W-:Y:S01]  /*4a90*/  FMNMX.FTZ R7, R15, R16, !PT ;  /* 0x000000100f077209 */ /* 0x000fe20007810000 */
[----:B------:R-:W-:Y:S01]  /*4aa0*/  UP2UR UR30, UPR, URZ, 0x10 ;  /* 0x000000103f1e7883 */ /* 0x000fe20008000000 */
[----:B------:R-:W-:Y:S01]  /*4ab0*/  FMNMX.FTZ R6, R14, R17, !PT ;  /* 0x000000110e067209 */ /* 0x000fe20007810000 */
[----:B------:R-:W-:Y:S01]  /*4ac0*/  UISETP.NE.AND UP4, UPT, UR29, URZ, UPT ;  /* 0x0000003f1d00728c */ /* 0x000fe2000bf85270 */
        /* <DEDUP_REMOVED lines=17> */
[----:B------:R-:W-:Y:S01]  /*4be0*/  STL [R1+0x68], R242 ;  /* 0x000068f201007387 */ /* 0x000fe20000100800 */
[----:B------:R-:W-:Y:S01]  /*4bf0*/  FMNMX.FTZ R6, R62, R6, !PT ;  /* 0x000000063e067209 */ /* 0x000fe20007810000 */
[----:B------:R-:W-:Y:S01]  /*4c00*/  IMAD.SHL.U32 R225, R0, 0x2, RZ ;  /* 0x0000000200e17824 */ /* 0x000fe200078e00ff */
[----:B------:R-:W-:Y:S01]  /*4c10*/  FMNMX.FTZ R169, R71, R169, !PT ;  /* 0x000000a947a97209 */ /* 0x000fe20007810000 */
[----:B------:R-:W-:Y:S01]  /*4c20*/  STL [R1+0x64], R241 ;  /* 0x000064f101007387 */ /* 0x000fe20000100800 */
[----:B------:R-:W-:Y:S01]  /*4c30*/  FMNMX.FTZ R6, R63, R6, !PT ;  /* 0x000000063f067209 */ /* 0x000fe20007810000 */
[----:B------:R-:W-:Y:S01]  /*4c40*/  IMAD R226, R3, 0x2, R225 ;  /* 0x0000000203e27824 */ /* 0x000fe200078e02e1 */
[----:B------:R-:W-:Y:S01]  /*4c50*/  FMNMX.FTZ R169, R161, R169, !PT ;  /* 0x000000a9a1a97209 */ /* 0x000fe20007810000 */
[----:B------:R-:W-:Y:S01]  /*4c60*/  STL [R1+0x60], R240 ;  /* 0x000060f001007387 */ /* 0x000fe20000100800 */
[----:B------:R-:W-:Y:S01]  /*4c70*/  FMNMX.FTZ R6, R125, R6, !PT ;  /* 0x000000067d067209 */ /* 0x000fe20007810000 */
[----:B------:R-:W-:Y:S01]  /*4c80*/  IMAD R227, R2, 0x2, R226 ;  /* 0x0000000202e37824 */ /* 0x000fe200078e02e2 */
[----:B------:R-:W-:Y:S01]  /*4c90*/  FMNMX.FTZ R169, R160, R169, !PT ;  /* 0x000000a9a0a97209 */ /* 0x000fe20007810000 */
[----:B------:R-:W-:Y:S01]  /*4ca0*/  STL [R1+0x5c], R239 ;  /* 0x00005cef01007387 */ /* 0x000fe20000100800 */
[----:B------:R-:W-:-:S02]  /*4cb0*/  FMNMX.FTZ R6, R124, R6, !PT ;  /* 0x000000067c067209 */ /* 0x000fc40007810000 */
[----:B------:R-:W-:Y:S01]  /*4cc0*/  FMNMX.FTZ R169, R147, R169, !PT ;  /* 0x000000a993a97209 */ /* 0x000fe20007810000 */
[----:B------:R-:W-:Y:S01]  /*4cd0*/  STL [R1+0x58], R238 ;  /* 0x000058ee01007387 */ /* 0x000fe20000100800 */
[----:B------:R-:W-:Y:S02]  /*4ce0*/  FMNMX.FTZ R6, R91, R6, !PT ;  /* 0x000000065b067209 */ /* 0x000fe40007810000 */
[----:B------:R-:W-:Y:S01]  /*4cf0*/  FMNMX.FTZ R169, R146, R169, !PT ;  /* 0x000000a992a97209 */ /* 0x000fe20007810000 */
[----:B------:R-:W-:Y:S01]  /*4d00*/  STL [R1+0x54], R237 ;  /* 0x000054ed01007387 */ /* 0x000fe20000100800 */
[----:B------:R-:W-:Y:S02]  /*4d10*/  FMNMX.FTZ R6, R90, R6, !PT ;  /* 0x000000065a067209 */ /* 0x000fe40007810000 */
[----:B------:R-:W-:Y:S01]  /*4d20*/  PLOP3.LUT P0, PT, PT, PT, UP3, 0x40, 0x0 ;  /* 0x000000000000781c */ /* 0x000fe20003f0e838 */
[----:B------:R-:W1:Y:S01]  /*4d30*/  SHFL.BFLY PT, R7, R169, 0x2, 0x1f ;  /* 0x0c401f00a9077f89 */ /* 0x000e6200000e0000 */
[----:B------:R-:W-:Y:S01]  /*4d40*/  PLOP3.LUT P1, PT, PT, PT, UP4, 0x40, 0x0 ;  /* 0x000000000000781c */ /* 0x000fe20003f2e848 */
[----:B------:R-:W-:Y:S01]  /*4d50*/  UISETP.NE.AND UP4, UPT, UR30, URZ, UPT ;  /* 0x0000003f1e00728c */ /* 0x000fe2000bf85270 */
[C---:B------:R-:W-:Y:S01]  /*4d60*/  ISETP.GT.AND P0, PT, R4.reuse, 0x1, P0 ;  /* 0x000000010400780c */ /* 0x040fe20000704270 */
[----:B------:R-:W2:Y:S01]  /*4d70*/  SHFL.BFLY PT, R8, R6, 0x2, 0x1f ;  /* 0x0c401f0006087f89 */ /* 0x000ea200000e0000 */
[----:B------:R-:W-:Y:S01]  /*4d80*/  ISETP.GT.AND P1, PT, R4, RZ, P1 ;  /* 0x000000ff0400720c */ /* 0x000fe20000f24270 */
[----:B------:R-:W-:Y:S01]  /*4d90*/  UISETP.NE.AND UP3, UPT, UR29, URZ, UPT ;  /* 0x0000003f1d00728c */ /* 0x000fe2000bf65270 */
[C---:B------:R-:W-:Y:S01]  /*4da0*/  ISETP.LT.OR P0, PT, R5.reuse, 0x2, P0 ;  /* 0x000000020500780c */ /* 0x040fe20000701670 */
[----:B------:R-:W-:Y:S01]  /*4db0*/  STL [R1+0x50], R236 ;  /* 0x000050ec01007387 */ /* 0x000fe20000100800 */
[----:B------:R-:W-:-:S02]  /*4dc0*/  ISETP.LT.OR P1, PT, R5, 0x1, P1 ;  /* 0x000000010500780c */ /* 0x000fc40000f21670 */
[----:B------:R-:W-:Y:S01]  /*4dd0*/  FSEL R51, R83, -INF , !P0 ;  /* 0xff80000053337808 */ /* 0x000fe20004000000 */
[----:B------:R-:W-:Y:S01]  /*4de0*/  STL [R1+0x4c], R235 ;  /* 0x00004ceb01007387 */ /* 0x000fe20000100800 */
[----:B------:R-:W-:Y:S01]  /*4df0*/  PLOP3.LUT P0, PT, PT, PT, UP0, 0x40, 0x0 ;  /* 0x000000000000781c */ /* 0x000fe20003f0e808 */
[----:B------:R-:W-:Y:S01]  /*4e00*/  UISETP.NE.AND UP0, UPT, UR5, URZ, UPT ;  /* 0x0000003f0500728c */ /* 0x000fe2000bf05270 */
[----:B------:R-:W-:Y:S01]  /*4e10*/  FSEL R50, R82, -INF , !P1 ;  /* 0xff80000052327808 */ /* 0x000fe20004800000 */
[----:B------:R-:W-:Y:S01]  /*4e20*/  STL [R1+0x48], R234 ;  /* 0x000048ea01007387 */ /* 0x000fe20000100800 */
[----:B------:R-:W-:Y:S01]  /*4e30*/  ISETP.GT.AND P0, PT, R4, 0x10, P0 ;  /* 0x000000100400780c */ /* 0x000fe20000704270 */
[----:B------:R-:W-:Y:S01]  /*4e40*/  ULDC.64 UR4, c[0x0][0x2c8] ;  /* 0x0000b20000047ab9 */ /* 0x000fe20000000a00 */
[----:B------:R-:W-:Y:S01]  /*4e50*/  PLOP3.LUT P1, PT, PT, PT, UP1, 0x40, 0x0 ;  /* 0x000000000000781c */ /* 0x000fe20003f2e818 */
[----:B------:R-:W-:Y:S01]  /*4e60*/  UISETP.NE.AND UP1, UPT, UR27, URZ, UPT ;  /* 0x0000003f1b00728c */ /* 0x000fe2000bf25270 */
[----:B------:R-:W-:Y:S01]  /*4e70*/  ISETP.LT.OR P0, PT, R5, 0x11, P0 ;  /* 0x000000110500780c */ /* 0x000fe20000701670 */
[----:B------:R-:W-:Y:S01]  /*4e80*/  LDSM.16.MT88.4 R28, [R226+0x100] ;  /* 0x00010000e21c783b */ /* 0x000fe20000004200 */
[----:B------:R-:W-:Y:S01]  /*4e90*/  PLOP3.LUT P2, PT, PT, PT, UP2, 0x40, 0x0 ;  /* 0x000000000000781c */ /* 0x000fe20003f4e828 */
[----:B------:R-:W-:Y:S01]  /*4ea0*/  UISETP.NE.AND UP2, UPT, UR28, URZ, UPT ;  /* 0x0000003f1c00728c */ /* 0x000fe2000bf45270 */
[----:B-1----:R-:W-:Y:S01]  /*4eb0*/  FMNMX.FTZ R169, R169, R7, !PT ;  /* 0x00000007a9a97209 */ /* 0x002fe20007810000 */
[----:B------:R-:W-:Y:S01]  /*4ec0*/  LDSM.16.MT88.4 R36, [R226+0x1900] ;  /* 0x00190000e224783b */ /* 0x000fe20000004200 */
[----:B------:R-:W-:-:S02]  /*4ed0*/  FSEL R49, R34, -INF , !P0 ;  /* 0xff80000022317808 */ /* 0x000fc40004000000 */
[----:B--2---:R-:W-:Y:S01]  /*4ee0*/  FMNMX.FTZ R6, R6, R8, !PT ;  /* 0x0000000806067209 */ /* 0x004fe20007810000 */
[----:B------:R-:W1:Y:S01]  /*4ef0*/  SHFL.BFLY PT, R7, R169, 0x1, 0x1f ;  /* 0x0c201f00a9077f89 */ /* 0x000e6200000e0000 */
[----:B------:R-:W-:Y:S02]  /*4f00*/  FMNMX.FTZ R8, R54, R55, !PT ;  /* 0x0000003736087209 */ /* 0x000fe40007810000 */
[----:B------:R-:W-:Y:S01]  /*4f10*/  PLOP3.LUT P0, PT, PT, PT, UP4, 0x40, 0x0 ;  /* 0x000000000000781c */ /* 0x000fe20003f0e848 */
[----:B------:R-:W2:Y:S01]  /*4f20*/  SHFL.BFLY PT, R168, R6, 0x1, 0x1f ;  /* 0x0c201f0006a87f89 */ /* 0x000ea200000e0000 */
[C---:B------:R-:W-:Y:S02]  /*4f30*/  ISETP.GT.AND P1, PT, R4.reuse, 0x9, P1 ;  /* 0x000000090400780c */ /* 0x040fe40000f24270 */
[C---:B------:R-:W-:Y:S01]  /*4f40*/  ISETP.GT.AND P0, PT, R4.reuse, 0x19, P0 ;  /* 0x000000190400780c */ /* 0x040fe20000704270 */
[----:B------:R-:W-:Y:S01]  /*4f50*/  LDSM.16.MT88.4 R44, [R227+0x1900] ;  /* 0x00190000e32c783b */ /* 0x000fe20000004200 */
[----:B------:R-:W-:-:S02]  /*4f60*/  ISETP.GT.AND P2, PT, R4, 0x8, P2 ;  /* 0x000000080400780c */ /* 0x000fc40001744270 */
[C---:B------:R-:W-:Y:S01]  /*4f70*/  ISETP.LT.OR P1, PT, R5.reuse, 0xa, P1 ;  /* 0x0000000a0500780c */ /* 0x040fe20000f21670 */
[----:B------:R3:W-:Y:S01]  /*4f80*/  STL [R1+0x44], R233 ;  /* 0x000044e901007387 */ /* 0x0007e20000100800 */
[C---:B------:R-:W-:Y:S02]  /*4f90*/  ISETP.LT.OR P0, PT, R5.reuse, 0x1a, P0 ;  /* 0x0000001a0500780c */ /* 0x040fe40000701670 */
[----:B------:R-:W-:Y:S01]  /*4fa0*/  ISETP.LT.OR P2, PT, R5, 0x9, P2 ;  /* 0x000000090500780c */ /* 0x000fe20001741670 */
[----:B------:R-:W-:Y:S01]  /*4fb0*/  STL [R1+0x40], R232 ;  /* 0x000040e801007387 */ /* 0x000fe20000100800 */
[----:B------:R-:W-:Y:S02]  /*4fc0*/  FSEL R53, R79, -INF , !P1 ;  /* 0xff8000004f357808 */ /* 0x000fe40004800000 */
[----:B------:R-:W-:Y:S01]  /*4fd0*/  FSEL R56, R87, -INF , !P0 ;  /* 0xff80000057387808 */ /* 0x000fe20004000000 */
[----:B------:R-:W-:Y:S01]  /*4fe0*/  STL [R1+0x3c], R231 ;  /* 0x00003ce701007387 */ /* 0x000fe20000100800 */
[----:B------:R-:W-:Y:S01]  /*4ff0*/  PLOP3.LUT P1, PT, PT, PT, UP5, 0x40, 0x0 ;  /* 0x000000000000781c */ /* 0x000fe20003f2e858 */
[----:B------:R-:W-:Y:S01]  /*5000*/  UISETP.NE.AND UP5, UPT, UR13, URZ, UPT ;  /* 0x0000003f0d00728c */ /* 0x000fe2000bfa5270 */
[----:B------:R-:W-:Y:S01]  /*5010*/  FSEL R52, R78, -INF , !P2 ;  /* 0xff8000004e347808 */ /* 0x000fe20005000000 */
[----:B------:R-:W-:Y:S01]  /*5020*/  STL [R1+0x38], R230 ;  /* 0x000038e601007387 */ /* 0x000fe20000100800 */
[----:B-1----:R-:W-:-:S02]  /*5030*/  FMNMX.FTZ R169, R169, R7, !PT ;  /* 0x00000007a9a97209 */ /* 0x002fc40007810000 */
[----:B------:R-:W-:Y:S01]  /*5040*/  FMNMX.FTZ R7, R58, R8, !PT ;  /* 0x000000083a077209 */ /* 0x000fe20007810000 */
[----:B------:R-:W-:Y:S01]  /*5050*/  STL [R1+0x34], R229 ;  /* 0x000034e501007387 */ /* 0x000fe20000100800 */
[----:B--2---:R-:W-:Y:S01]  /*5060*/  FMNMX.FTZ R168, R6, R168, !PT ;  /* 0x000000a806a87209 */ /* 0x004fe20007810000 */
[----:B------:R-:W-:Y:S01]  /*5070*/  FMUL.FTZ R13, R169, c[0x0][0x2d0] ;  /* 0x0000b400a90d7a20 */ /* 0x000fe20000410000 */
[----:B------:R-:W-:Y:S01]  /*5080*/  FMNMX.FTZ R6, R59, R7, !PT ;  /* 0x000000073b067209 */ /* 0x000fe20007810000 */
[----:B------:R-:W-:Y:S01]  /*5090*/  STL [R1+0x30], R224 ;  /* 0x000030e001007387 */ /* 0x000fe20000100800 */
[----:B------:R-:W-:Y:S01]  /*50a0*/  FSETP.NEU.FTZ.AND P0, PT, R169, -INF , PT ;  /* 0xff800000a900780b */ /* 0x000fe20003f1d000 */
[----:B------:R-:W-:Y:S01]  /*50b0*/  FMUL.FTZ R12, R168, c[0x0][0x2d0] ;  /* 0x0000b400a80c7a20 */ /* 0x000fe20000410000 */
[----:B------:R-:W-:Y:S02]  /*50c0*/  FMNMX.FTZ R6, R68, R6, !PT ;  /* 0x0000000644067209 */ /* 0x000fe40007810000 */
[----:B------:R-:W-:Y:S01]  /*50d0*/  PLOP3.LUT P2, PT, PT, PT, UP6, 0x40, 0x0 ;  /* 0x000000000000781c */ /* 0x000fe20003f4e868 */
[----:B------:R-:W-:Y:S01]  /*50e0*/  UISETP.NE.AND UP6, UPT, UR12, URZ, UPT ;  /* 0x0000003f0c00728c */ /* 0x000fe2000bfc5270 */
[----:B------:R-:W-:-:S02]  /*50f0*/  FMNMX.FTZ R6, R72, R6, !PT ;  /* 0x0000000648067209 */ /* 0x000fc40007810000 */
[----:B------:R-:W-:Y:S02]  /*5100*/  FMNMX.FTZ R8, R50, R51, !PT ;  /* 0x0000003332087209 */ /* 0x000fe40007810000 */
[----:B------:R-:W-:Y:S02]  /*5110*/  FMNMX.FTZ R6, R73, R6, !PT ;  /* 0x0000000649067209 */ /* 0x000fe40007810000 */
[----:B------:R-:W-:Y:S02]  /*5120*/  ISETP.GT.AND P1, PT, R4, 0x18, P1 ;  /* 0x000000180400780c */ /* 0x000fe40000f24270 */
[----:B------:R-:W-:Y:S02]  /*5130*/  FMNMX.FTZ R6, R74, R6, !PT ;  /* 0x000000064a067209 */ /* 0x000fe40007810000 */
[----:B------:R-:W-:Y:S02]  /*5140*/  FSEL R13, R13, RZ, P0 ;  /* 0x000000ff0d0d7208 */ /* 0x000fe40000000000 */
[----:B------:R-:W-:-:S02]  /*5150*/  PLOP3.LUT P0, PT, PT, PT, UP3, 0x40, 0x0 ;  /* 0x000000000000781c */ /* 0x000fc40003f0e838 */
[----:B------:R-:W-:Y:S01]  /*5160*/  ISETP.GT.AND P2, PT, R4, 0x11, P2 ;  /* 0x000000110400780c */ /* 0x000fe20001744270 */
[----:B------:R-:W-:Y:S01]  /*5170*/  FFMA.FTZ R7, R15, c[0x0][0x2d0], -R13 ;  /* 0x0000b4000f077a23 */ /* 0x000fe2000001080d */
[----:B------:R-:W-:Y:S02]  /*5180*/  FMNMX.FTZ R8, R52, R8, !PT ;  /* 0x0000000834087209 */ /* 0x000fe40007810000 */
[----:B------:R-:W-:Y:S01]  /*5190*/  FMNMX.FTZ R6, R126, R6, !PT ;  /* 0x000000067e067209 */ /* 0x000fe20007810000 */
[----:B------:R1:W-:Y:S01]  /*51a0*/  MUFU.EX2 R239, R7 ;  /* 0x0000000700ef7308 */ /* 0x0003e20000000800 */
[C---:B------:R-:W-:Y:S02]  /*51b0*/  ISETP.LT.OR P1, PT, R5.reuse, 0x19, P1 ;  /* 0x000000190500780c */ /* 0x040fe40000f21670 */
[----:B------:R-:W-:Y:S02]  /*51c0*/  ISETP.GT.AND P0, PT, R4, 0x20, P0 ;  /* 0x000000200400780c */ /* 0x000fe40000704270 */
[----:B------:R-:W-:-:S02]  /*51d0*/  ISETP.LT.OR P2, PT, R5, 0x12, P2 ;  /* 0x000000120500780c */ /* 0x000fc40001741670 */
[----:B------:R-:W-:Y:S02]  /*51e0*/  FMNMX.FTZ R8, R53, R8, !PT ;  /* 0x0000000835087209 */ /* 0x000fe40007810000 */
[----:B------:R-:W-:Y:S02]  /*51f0*/  FMNMX.FTZ R6, R144, R6, !PT ;  /* 0x0000000690067209 */ /* 0x000fe40007810000 */
[----:B------:R-:W-:Y:S02]  /*5200*/  FSEL R48, R86, -INF , !P1 ;  /* 0xff80000056307808 */ /* 0x000fe40004800000 */
[----:B------:R-:W-:Y:S02]  /*5210*/  FSETP.NEU.FTZ.AND P1, PT, R168, -INF , PT ;  /* 0xff800000a800780b */ /* 0x000fe40003f3d000 */
[----:B------:R-:W-:Y:S01]  /*5220*/  ISETP.LT.OR P0, PT, R5, 0x21, P0 ;  /* 0x000000210500780c */ /* 0x000fe20000701670 */
[----:B-1----:R-:W-:Y:S01]  /*5230*/  FFMA.FTZ R7, R16, c[0x0][0x2d0], -R13 ;  /* 0x0000b40010077a23 */ /* 0x002fe2000001080d */
[----:B------:R-:W-:-:S02]  /*5240*/  FSEL R57, R35, -INF , !P2 ;  /* 0xff80000023397808 */ /* 0x000fc40005000000 */
[----:B------:R-:W-:Y:S01]  /*5250*/  FMNMX.FTZ R8, R49, R8, !PT ;  /* 0x0000000831087209 */ /* 0x000fe20007810000 */
[----:B------:R1:W2:Y:S01]  /*5260*/  MUFU.EX2 R238, R7 ;  /* 0x0000000700ee7308 */ /* 0x0002a20000000800 */
[----:B------:R-:W-:Y:S01]  /*5270*/  FMNMX.FTZ R6, R145, R6, !PT ;  /* 0x0000000691067209 */ /* 0x000fe20007810000 */
[----:B------:R-:W-:Y:S01]  /*5280*/  LDSM.16.MT88.4 R32, [R225+0x100] ;  /* 0x00010000e120783b */ /* 0x000fe20000004200 */
[----:B------:R-:W-:Y:S02]  /*5290*/  FSEL R12, R12, RZ, P1 ;  /* 0x000000ff0c0c7208 */ /* 0x000fe40000800000 */
[----:B------:R-:W-:Y:S02]  /*52a0*/  FSEL R89, R94, -INF , !P0 ;  /* 0xff8000005e597808 */ /* 0x000fe40004000000 */
[----:B------:R-:W-:Y:S02]  /*52b0*/  PLOP3.LUT P2, PT, PT, PT, UP2, 0x40, 0x0 ;  /* 0x000000000000781c */ /* 0x000fe40003f4e828 */
[----:B------:R-:W-:-:S02]  /*52c0*/  PLOP3.LUT P1, PT, PT, PT, UP1, 0x40, 0x0 ;  /* 0x000000000000781c */ /* 0x000fc40003f2e818 */
[----:B------:R-:W-:Y:S02]  /*52d0*/  PLOP3.LUT P0, PT, PT, PT, UP0, 0x40, 0x0 ;  /* 0x000000000000781c */ /* 0x000fe40003f0e808 */
[----:B------:R-:W-:Y:S02]  /*52e0*/  FMNMX.FTZ R8, R57, R8, !PT ;  /* 0x0000000839087209 */ /* 0x000fe40007810000 */
[----:B------:R-:W-:Y:S01]  /*52f0*/  FMNMX.FTZ R6, R127, R6, !PT ;  /* 0x000000067f067209 */ /* 0x000fe20007810000 */
[----:B-1----:R-:W-:Y:S01]  /*5300*/  FFMA.FTZ R7, R18, c[0x0][0x2d0], -R13 ;  /* 0x0000b40012077a23 */ /* 0x002fe2000001080d */
[C---:B------:R-:W-:Y:S02]  /*5310*/  ISETP.GT.AND P2, PT, R4.reuse, 0x21, P2 ;  /* 0x000000210400780c */ /* 0x040fe40001744270 */
[C---:B------:R-:W-:Y:S01]  /*5320*/  ISETP.GT.AND P1, PT, R4.reuse, 0x28, P1 ;  /* 0x000000280400780c */ /* 0x040fe20000f24270 */
[----:B------:R1:W-:Y:S01]  /*5330*/  MUFU.EX2 R240, R7 ;  /* 0x0000000700f07308 */ /* 0x0003e20000000800 */
[----:B------:R-:W-:-:S02]  /*5340*/  ISETP.GT.AND P0, PT, R4, 0x29, P0 ;  /* 0x000000290400780c */ /* 0x000fc40000704270 */
[----:B------:R-:W-:Y:S02]  /*5350*/  FMNMX.FTZ R4, R48, R8, !PT ;  /* 0x0000000830047209 */ /* 0x000fe40007810000 */
[----:B------:R-:W4:Y:S01]  /*5360*/  SHFL.BFLY PT, R8, R6, 0x2, 0x1f ;  /* 0x0c401f0006087f89 */ /* 0x000f2200000e0000 */
[----:B------:R-:W-:Y:S02]  /*5370*/  ISETP.LT.OR P2, PT, R5, 0x22, P2 ;  /* 0x000000220500780c */ /* 0x000fe40001741670 */
[----:B------:R-:W-:Y:S02]  /*5380*/  FMNMX.FTZ R4, R56, R4, !PT ;  /* 0x0000000438047209 */ /* 0x000fe40007810000 */
[----:B------:R-:W-:Y:S02]  /*5390*/  FSEL R88, R95, -INF , !P2 ;  /* 0xff8000005f587808 */ /* 0x000fe40005000000 */
[C---:B------:R-:W-:Y:S02]  /*53a0*/  ISETP.LT.OR P1, PT, R5.reuse, 0x29, P1 ;  /* 0x000000290500780c */ /* 0x040fe40000f21670 */
[----:B------:R-:W-:Y:S01]  /*53b0*/  ISETP.LT.OR P0, PT, R5, 0x2a, P0 ;  /* 0x0000002a0500780c */ /* 0x000fe20000701670 */
[----:B-1----:R-:W-:Y:S01]  /*53c0*/  FFMA.FTZ R7, R19, c[0x0][0x2d0], -R13 ;  /* 0x0000b40013077a23 */ /* 0x002fe2000001080d */
[----:B------:R-:W-:Y:S01]  /*53d0*/  LEA R228, R2, R225, 0x1 ;  /* 0x000000e102e47211 */ /* 0x000fe200078e08ff */
[----:B------:R-:W-:Y:S01]  /*53e0*/  FFMA.FTZ R2, R21, c[0x0][0x2d0], -R12 ;  /* 0x0000b40015027a23 */ /* 0x000fe2000001080c */
[----:B------:R-:W-:Y:S01]  /*53f0*/  FSEL R15, R99, -INF , !P0 ;  /* 0xff800000630f7808 */ /* 0x000fe20004000000 */
[----:B------:R1:W1:Y:S02]  /*5400*/  MUFU.EX2 R234, R7 ;  /* 0x0000000700ea7308 */ /* 0x0002640000000800 */
[----:B------:R-:W-:Y:S04]  /*5410*/  LDSM.16.MT88.4 R24, [R228+0x100] ;  /* 0x00010000e418783b */ /* 0x000fe80000004200 */
[----:B------:R-:W-:Y:S02]  /*5420*/  LDSM.16.MT88.4 R40, [R228+0x1900] ;  /* 0x00190000e428783b */ /* 0x000fe40000004200 */
[----:B---3--:R-:W-:Y:S01]  /*5430*/  MUFU.EX2 R233, R2 ;  /* 0x0000000200e97308 */ /* 0x008fe20000000800 */
[----:B----4-:R-:W-:-:S02]  /*5440*/  FMNMX.FTZ R3, R6, R8, !PT ;  /* 0x0000000806037209 */ /* 0x010fc40007810000 */
[----:B--2---:R-:W-:-:S03]  /*5450*/  F2FP.BF16.PACK_AB R8, R238, R239 ;  /* 0x000000efee08723e */ /* 0x004fc600000010ff */
[----:B------:R-:W2:Y:S01]  /*5460*/  SHFL.BFLY PT, R167, R3, 0x1, 0x1f ;  /* 0x0c201f0003a77f89 */ /* 0x000ea200000e0000 */
[----:B-1----:R-:W-:Y:S01]  /*5470*/  FMNMX.FTZ R7, R89, R4, !PT ;  /* 0x0000000459077209 */ /* 0x002fe20007810000 */
[----:B------:R-:W-:Y:S01]  /*5480*/  FFMA.FTZ R4, R14, c[0x0][0x2d0], -R12 ;  /* 0x0000b4000e047a23 */ /* 0x000fe2000001080c */
[----:B------:R-:W-:Y:S02]  /*5490*/  FSEL R14, R98, -INF , !P1 ;  /* 0xff800000620e7808 */ /* 0x000fe40004800000 */
[----:B------:R-:W-:Y:S01]  /*54a0*/  FMNMX.FTZ R5, R88, R7, !PT ;  /* 0x0000000758057209 */ /* 0x000fe20007810000 */
[----:B------:R1:W-:Y:S01]  /*54b0*/  MUFU.EX2 R212, R4 ;  /* 0x0000000400d47308 */ /* 0x0003e20000000800 */
[----:B------:R-:W-:Y:S02]  /*54c0*/  F2FP.BF16.PACK_AB R10, R234, R240 ;  /* 0x000000f0ea0a723e */ /* 0x000fe400000010ff */
[----:B------:R-:W-:-:S04]  /*54d0*/  FMNMX.FTZ R0, R14, R5, !PT ;  /* 0x000000050e007209 */ /* 0x000fc80007810000 */
[----:B------:R-:W-:-:S05]  /*54e0*/  FMNMX.FTZ R0, R15, R0, !PT ;  /* 0x000000000f007209 */ /* 0x000fca0007810000 */
[----:B------:R-:W3:Y:S01]  /*54f0*/  SHFL.BFLY PT, R5, R0, 0x2, 0x1f ;  /* 0x0c401f0000057f89 */ /* 0x000ee200000e0000 */
[----:B-1----:R-:W-:Y:S01]  /*5500*/  FFMA.FTZ R4, R17, c[0x0][0x2d0], -R12 ;  /* 0x0000b40011047a23 */ /* 0x002fe2000001080c */
[----:B--2---:R-:W-:Y:S02]  /*5510*/  FMNMX.FTZ R167, R3, R167, !PT ;  /* 0x000000a703a77209 */ /* 0x004fe40007810000 */
[----:B------:R-:W-:Y:S01]  /*5520*/  LDSM.16.MT88.4 R16, [R225+0x1900] ;  /* 0x00190000e110783b */ /* 0x000fe20000004200 */
[----:B------:R1:W2:Y:S01]  /*5530*/  MUFU.EX2 R237, R4 ;  /* 0x0000000400ed7308 */ /* 0x0002a20000000800 */
[C---:B------:R-:W-:Y:S01]  /*5540*/  FSETP.NEU.FTZ.AND P0, PT, R167.reuse, -INF , PT ;  /* 0xff800000a700780b */ /* 0x040fe20003f1d000 */
[----:B------:R-:W-:-:S05]  /*5550*/  FMUL.FTZ R2, R167, c[0x0][0x2d0] ;  /* 0x0000b400a7027a20 */ /* 0x000fca0000410000 */
[----:B------:R-:W-:-:S05]  /*5560*/  FSEL R2, R2, RZ, P0 ;  /* 0x000000ff02027208 */ /* 0x000fca0000000000 */
[----:B------:R-:W-:Y:S02]  /*5570*/  FFMA.FTZ R3, R54, c[0x0][0x2d0], -R2 ;  /* 0x0000b40036037a23 */ /* 0x000fe40000010802 */
[----:B-1----:R-:W-:Y:S01]  /*5580*/  FFMA.FTZ R4, R20, c[0x0][0x2d0], -R12 ;  /* 0x0000b40014047a23 */ /* 0x002fe2000001080c */
[----:B---3--:R-:W-:Y:S01]  /*5590*/  FMNMX.FTZ R0, R0, R5, !PT ;  /* 0x0000000500007209 */ /* 0x008fe20007810000 */
[----:B------:R-:W-:Y:S01]  /*55a0*/  LDSM.16.MT88.4 R20, [R227+0x100] ;  /* 0x00010000e314783b */ /* 0x000fe20000004200 */
[----:B------:R1:W-:Y:S01]  /*55b0*/  MUFU.EX2 R207, R3 ;  /* 0x0000000300cf7308 */ /* 0x0003e20000000800 */
[----:B--2---:R-:W-:-:S07]  /*55c0*/  F2FP.BF16.PACK_AB R9, R237, R212 ;  /* 0x000000d4ed09723e */ /* 0x004fce00000010ff */
[----:B------:R2:W3:Y:S01]  /*55d0*/  MUFU.EX2 R162, R4 ;  /* 0x0000000400a27308 */ /* 0x0004e20000000800 */
[----:B-1----:R-:W-:-:S07]  /*55e0*/  FFMA.FTZ R3, R55, c[0x0][0x2d0], -R2 ;  /* 0x0000b40037037a23 */ /* 0x002fce0000010802 */
[----:B------:R1:W-:Y:S01]  /*55f0*/  MUFU.EX2 R214, R3 ;  /* 0x0000000300d67308 */ /* 0x0003e20000000800 */
[----:B--2---:R-:W1:Y:S01]  /*5600*/  SHFL.BFLY PT, R4, R0, 0x1, 0x1f ;  /* 0x0c201f0000047f89 */ /* 0x004e6200000e0000 */
[----:B---3--:R-:W-:-:S07]  /*5610*/  F2FP.BF16.PACK_AB R11, R233, R162 ;  /* 0x000000a2e90b723e */ /* 0x008fce00000010ff */
[C---:B------:R-:W-:Y:S08]  /*5620*/  HMMA.16816.F32.BF16 R176, R8.reuse, R32, RZ ;  /* 0x0000002008b0723c */ /* 0x040ff000000418ff */
[----:B------:R-:W-:Y:S01]  /*5630*/  HMMA.16816.F32.BF16 R196, R8, R28, RZ ;  /* 0x0000001c08c4723c */ /* 0x000fe200000418ff */
[----:B-1----:R-:W-:Y:S01]  /*5640*/  FMNMX.FTZ R3, R4, R0, !PT ;  /* 0x0000000004037209 */ /* 0x002fe20007810000 */
[----:B------:R-:W-:-:S06]  /*5650*/  FFMA.FTZ R0, R58, c[0x0][0x2d0], -R2 ;  /* 0x0000b4003a007a23 */ /* 0x000fcc0000010802 */
[C---:B------:R-:W-:Y:S01]  /*5660*/  HMMA.16816.F32.BF16 R192, R8.reuse, R24, RZ ;  /* 0x0000001808c0723c */ /* 0x040fe200000418ff */
[----:B------:R-:W-:Y:S01]  /*5670*/  FFMA.FTZ R4, R59, c[0x0][0x2d0], -R2 ;  /* 0x0000b4003b047a23 */ /* 0x000fe20000010802 */
[C---:B------:R-:W-:Y:S01]  /*5680*/  FSETP.NEU.FTZ.AND P0, PT, R3.reuse, -INF , PT ;  /* 0xff8000000300780b */ /* 0x040fe20003f1d000 */
[----:B------:R1:W-:Y:S05]  /*5690*/  MUFU.EX2 R235, R0 ;  /* 0x0000000000eb7308 */ /* 0x0003ea0000000800 */
[C---:B------:R-:W-:Y:S03]  /*56a0*/  HMMA.16816.F32.BF16 R188, R8.reuse, R20, RZ ;  /* 0x0000001408bc723c */ /* 0x040fe600000418ff */
[----:B------:R-:W2:Y:S05]  /*56b0*/  MUFU.EX2 R229, R4 ;  /* 0x0000000400e57308 */ /* 0x000eaa0000000800 */
[----:B------:R-:W-:Y:S01]  /*56c0*/  HMMA.16816.F32.BF16 R184, R8, R16, RZ ;  /* 0x0000001008b8723c */ /* 0x000fe200000418ff */
[----:B-1----:R-:W-:-:S07]  /*56d0*/  FMUL.FTZ R0, R3, c[0x0][0x2d0] ;  /* 0x0000b40003007a20 */ /* 0x002fce0000410000 */
[----:B------:R-:W-:Y:S01]  /*56e0*/  HMMA.16816.F32.BF16 R180, R8, R36, RZ ;  /* 0x0000002408b4723c */ /* 0x000fe200000418ff */
[----:B------:R-:W-:Y:S02]  /*56f0*/  FSEL R0, R0, RZ, P0 ;  /* 0x000000ff00007208 */ /* 0x000fe40000000000 */
[----:B--2---:R-:W-:-:S03]  /*5700*/  F2FP.BF16.PACK_AB R6, R229, R235 ;  /* 0x000000ebe506723e */ /* 0x004fc600000010ff */
[--C-:B------:R-:W-:Y:S02]  /*5710*/  FFMA.FTZ R4, R50, c[0x0][0x2d0], -R0.reuse ;  /* 0x0000b40032047a23 */ /* 0x100fe40000010800 */
[C---:B------:R-:W-:Y:S02]  /*5720*/  HMMA.16816.F32.BF16 R172, R8.reuse, R40, RZ ;  /* 0x0000002808ac723c */ /* 0x040fe400000418ff */
[----:B------:R1:W-:Y:S06]  /*5730*/  MUFU.EX2 R247, R4 ;  /* 0x0000000400f77308 */ /* 0x0003ec0000000800 */
[C---:B------:R-:W-:Y:S08]  /*5740*/  HMMA.16816.F32.BF16 R156, R8.reuse, R44, RZ ;  /* 0x0000002c089c723c */ /* 0x040ff000000418ff */
[----:B------:R-:W-:Y:S01]  /*5750*/  HMMA.16816.F32.BF16 R152, R8, R34, RZ ;  /* 0x000000220898723c */ /* 0x000fe200000418ff */
[----:B-1----:R-:W-:-:S04]  /*5760*/  FFMA.FTZ R4, R51, c[0x0][0x2d0], -R0 ;  /* 0x0000b40033047a23 */ /* 0x002fc80000010800 */
[----:B------:R1:W2:Y:S03]  /*5770*/  MUFU.EX2 R171, R4 ;  /* 0x0000000400ab7308 */ /* 0x0002a60000000800 */
[C---:B------:R-:W-:Y:S08]  /*5780*/  HMMA.16816.F32.BF16 R148, R8.reuse, R30, RZ ;  /* 0x0000001e0894723c */ /* 0x040ff000000418ff */
[----:B------:R-:W-:Y:S01]  /*5790*/  HMMA.16816.F32.BF16 R140, R8, R26, RZ ;  /* 0x0000001a088c723c */ /* 0x000fe200000418ff */
[----:B-1----:R-:W-:Y:S01]  /*57a0*/  FFMA.FTZ R4, R52, c[0x0][0x2d0], -R0 ;  /* 0x0000b40034047a23 */ /* 0x002fe20000010800 */
[----:B--2---:R-:W-:-:S06]  /*57b0*/  F2FP.BF16.PACK_AB R5, R171, R247 ;  /* 0x000000f7ab05723e */ /* 0x004fcc00000010ff */
[C---:B------:R-:W-:Y:S01]  /*57c0*/  HMMA.16816.F32.BF16 R136, R8.reuse, R22, RZ ;  /* 0x000000160888723c */ /* 0x040fe200000418ff */
[----:B------:R1:W-:Y:S07]  /*57d0*/  MUFU.EX2 R246, R4 ;  /* 0x0000000400f67308 */ /* 0x0003ee0000000800 */
[C---:B------:R-:W-:Y:S08]  /*57e0*/  HMMA.16816.F32.BF16 R132, R8.reuse, R18, RZ ;  /* 0x000000120884723c */ /* 0x040ff000000418ff */
[----:B------:R-:W-:Y:S01]  /*57f0*/  HMMA.16816.F32.BF16 R128, R8, R38, RZ ;  /* 0x000000260880723c */ /* 0x000fe200000418ff */
[----:B-1----:R-:W-:-:S04]  /*5800*/  FFMA.FTZ R4, R53, c[0x0][0x2d0], -R0 ;  /* 0x0000b40035047a23 */ /* 0x002fc80000010800 */
[----:B------:R1:W2:Y:S03]  /*5810*/  MUFU.EX2 R252, R4 ;  /* 0x0000000400fc7308 */ /* 0x0002a60000000800 */
[C---:B------:R-:W-:Y:S08]  /*5820*/  HMMA.16816.F32.BF16 R120, R8.reuse, R42, RZ ;  /* 0x0000002a0878723c */ /* 0x040ff000000418ff */
[----:B------:R-:W-:Y:S01]  /*5830*/  HMMA.16816.F32.BF16 R112, R8, R46, RZ ;  /* 0x0000002e0870723c */ /* 0x000fe200000418ff */
[----:B-1----:R-:W-:-:S06]  /*5840*/  F2FP.BF16.PACK_AB R4, R214, R207 ;  /* 0x000000cfd604723e */ /* 0x002fcc00000010ff */
[----:B------:R-:W-:Y:S01]  /*5850*/  FFMA.FTZ R8, R64, c[0x0][0x2d0], -R13 ;  /* 0x0000b40040087a23 */ /* 0x000fe2000001080d */
[----:B--2---:R-:W-:-:S03]  /*5860*/  F2FP.BF16.PACK_AB R7, R252, R246 ;  /* 0x000000f6fc07723e */ /* 0x004fc600000010ff */
[----:B------:R1:W-:Y:S04]  /*5870*/  MUFU.EX2 R224, R8 ;  /* 0x0000000800e07308 */ /* 0x0003e80000000800 */
[C---:B------:R-:W-:Y:S08]  /*5880*/  HMMA.16816.F32.BF16 R92, R4.reuse, R24, RZ ;  /* 0x00000018045c723c */ /* 0x040ff000000418ff */
[----:B------:R-:W-:Y:S01]  /*5890*/  HMMA.16816.F32.BF16 R100, R4, R26, RZ ;  /* 0x0000001a0464723c */ /* 0x000fe200000418ff */
[----:B------:R-:W2:Y:S01]  /*58a0*/  LDSM.16.MT88.4 R24, [R226+0x900] ;  /* 0x00090000e218783b */ /* 0x000ea20000004200 */
[----:B-1----:R-:W-:-:S04]  /*58b0*/  FFMA.FTZ R8, R69, c[0x0][0x2d0], -R13 ;  /* 0x0000b40045087a23 */ /* 0x002fc8000001080d */
[----:B------:R1:W-:Y:S02]  /*58c0*/  MUFU.EX2 R241, R8 ;  /* 0x0000000800f17308 */ /* 0x0003e40000000800 */
[C---:B------:R-:W-:Y:S08]  /*58d0*/  HMMA.16816.F32.BF16 R64, R4.reuse, R32, RZ ;  /* 0x000000200440723c */ /* 0x040ff000000418ff */
[----:B------:R-:W-:Y:S01]  /*58e0*/  HMMA.16816.F32.BF16 R116, R4, R34, RZ ;  /* 0x000000220474723c */ /* 0x000fe200000418ff */
[----:B------:R-:W3:Y:S01]  /*58f0*/  LDSM.16.MT88.4 R32, [R225+0x900] ;  /* 0x00090000e120783b */ /* 0x000ee20000004200 */
[----:B-1----:R-:W-:-:S06]  /*5900*/  FFMA.FTZ R8, R70, c[0x0][0x2d0], -R13 ;  /* 0x0000b40046087a23 */ /* 0x002fcc000001080d */
[C---:B------:R-:W-:Y:S01]  /*5910*/  HMMA.16816.F32.BF16 R80, R4.reuse, R20, RZ ;  /* 0x000000140450723c */ /* 0x040fe200000418ff */
[----:B------:R1:W-:Y:S07]  /*5920*/  MUFU.EX2 R163, R8 ;  /* 0x0000000800a37308 */ /* 0x0003ee0000000800 */
[C---:B------:R-:W-:Y:S01]  /*5930*/  HMMA.16816.F32.BF16 R96, R4.reuse, R22, RZ ;  /* 0x000000160460723c */ /* 0x040fe200000418ff */
[----:B------:R-:W4:Y:S07]  /*5940*/  LDSM.16.MT88.4 R20, [R228+0x900] ;  /* 0x00090000e414783b */ /* 0x000f2e0000004200 */
[----:B------:R-:W-:Y:S01]  /*5950*/  HMMA.16816.F32.BF16 R76, R4, R38, RZ ;  /* 0x00000026044c723c */ /* 0x000fe200000418ff */
[----:B-1----:R-:W-:-:S04]  /*5960*/  FFMA.FTZ R8, R71, c[0x0][0x2d0], -R13 ;  /* 0x0000b40047087a23 */ /* 0x002fc8000001080d */
[----:B------:R1:W1:Y:S03]  /*5970*/  MUFU.EX2 R213, R8 ;  /* 0x0000000800d57308 */ /* 0x0002660000000800 */
[C---:B------:R-:W-:Y:S08]  /*5980*/  HMMA.16816.F32.BF16 R104, R4.reuse, R28, RZ ;  /* 0x0000001c0468723c */ /* 0x040ff000000418ff */
[----:B------:R-:W-:Y:S01]  /*5990*/  HMMA.16816.F32.BF16 R108, R4, R30, RZ ;  /* 0x0000001e046c723c */ /* 0x000fe200000418ff */
[----:B------:R-:W-:Y:S01]  /*59a0*/  LDSM.16.MT88.4 R28, [R225+0x2100] ;  /* 0x00210000e11c783b */ /* 0x000fe20000004200 */
[----:B-1----:R-:W-:-:S06]  /*59b0*/  FFMA.FTZ R8, R60, c[0x0][0x2d0], -R12 ;  /* 0x0000b4003c087a23 */ /* 0x002fcc000001080c */
[C---:B------:R-:W-:Y:S01]  /*59c0*/  HMMA.16816.F32.BF16 R84, R4.reuse, R18, RZ ;  /* 0x000000120454723c */ /* 0x040fe200000418ff */
[----:B------:R-:W-:Y:S01]  /*59d0*/  F2FP.BF16.PACK_AB R10, R213, R163 ;  /* 0x000000a3d50a723e */ /* 0x000fe200000010ff */
[----:B------:R1:W-:Y:S06]  /*59e0*/  MUFU.EX2 R205, R8 ;  /* 0x0000000800cd7308 */ /* 0x0003ec0000000800 */
[----:B------:R-:W-:Y:S01]  /*59f0*/  HMMA.16816.F32.BF16 R52, R4, R40, RZ ;  /* 0x000000280434723c */ /* 0x000fe200000418ff */
[----:B-1----:R-:W-:-:S04]  /*5a00*/  FFMA.FTZ R8, R61, c[0x0][0x2d0], -R12 ;  /* 0x0000b4003d087a23 */ /* 0x002fc8000001080c */
[----:B------:R1:W1:Y:S02]  /*5a10*/  MUFU.EX2 R231, R8 ;  /* 0x0000000800e77308 */ /* 0x0002640000000800 */
[----:B-1----:R-:W-:Y:S01]  /*5a20*/  FFMA.FTZ R8, R62, c[0x0][0x2d0], -R12 ;  /* 0x0000b4003e087a23 */ /* 0x002fe2000001080c */
[----:B------:R-:W-:-:S05]  /*5a30*/  F2FP.BF16.PACK_AB R9, R231, R205 ;  /* 0x000000cde709723e */ /* 0x000fca00000010ff */
[----:B------:R1:W-:Y:S02]  /*5a40*/  MUFU.EX2 R236, R8 ;  /* 0x0000000800ec7308 */ /* 0x0003e40000000800 */
[----:B-1----:R-:W-:Y:S02]  /*5a50*/  FFMA.FTZ R8, R63, c[0x0][0x2d0], -R12 ;  /* 0x0000b4003f087a23 */ /* 0x002fe4000001080c */
[C---:B------:R-:W-:Y:S01]  /*5a60*/  HMMA.16816.F32.BF16 R60, R4.reuse, R36, RZ ;  /* 0x00000024043c723c */ /* 0x040fe200000418ff */
[----:B------:R-:W1:Y:S03]  /*5a70*/  LDSM.16.MT88.4 R36, [R226+0x2100] ;  /* 0x00210000e224783b */ /* 0x000e660000004200 */
[----:B------:R2:W2:Y:S02]  /*5a80*/  MUFU.EX2 R204, R8 ;  /* 0x0000000800cc7308 */ /* 0x0004a40000000800 */
[--C-:B--2---:R-:W-:Y:S01]  /*5a90*/  FFMA.FTZ R8, R68, c[0x0][0x2d0], -R2.reuse ;  /* 0x0000b40044087a23 */ /* 0x104fe20000010802 */
[----:B------:R-:W-:Y:S01]  /*5aa0*/  F2FP.BF16.PACK_AB R11, R204, R236 ;  /* 0x000000eccc0b723e */ /* 0x000fe200000010ff */
[----:B------:R-:W-:Y:S01]  /*5ab0*/  HMMA.16816.F32.BF16 R68, R4, R16, RZ ;  /* 0x000000100444723c */ /* 0x000fe200000418ff */
[----:B------:R-:W2:Y:S03]  /*5ac0*/  LDSM.16.MT88.4 R16, [R227+0x900] ;  /* 0x00090000e310783b */ /* 0x000ea60000004200 */
[----:B------:R3:W-:Y:S02]  /*5ad0*/  MUFU.EX2 R242, R8 ;  /* 0x0000000800f27308 */ /* 0x0007e40000000800 */
[----:B---3--:R-:W-:-:S06]  /*5ae0*/  FFMA.FTZ R8, R72, c[0x0][0x2d0], -R2 ;  /* 0x0000b40048087a23 */ /* 0x008fcc0000010802 */
[----:B------:R3:W1:Y:S02]  /*5af0*/  MUFU.EX2 R232, R8 ;  /* 0x0000000800e87308 */ /* 0x0006640000000800 */
[----:B---3--:R-:W-:-:S06]  /*5b00*/  FFMA.FTZ R8, R73, c[0x0][0x2d0], -R2 ;  /* 0x0000b40049087a23 */ /* 0x008fcc0000010802 */
[----:B------:R3:W-:Y:S02]  /*5b10*/  MUFU.EX2 R230, R8 ;  /* 0x0000000800e67308 */ /* 0x0007e40000000800 */
[----:B---3--:R-:W-:Y:S02]  /*5b20*/  FFMA.FTZ R8, R74, c[0x0][0x2d0], -R2 ;  /* 0x0000b4004a087a23 */ /* 0x008fe40000010802 */
[----:B------:R-:W-:Y:S01]  /*5b30*/  HMMA.16816.F32.BF16 R72, R4, R42, RZ ;  /* 0x0000002a0448723c */ /* 0x000fe200000418ff */
[----:B------:R-:W3:Y:S03]  /*5b40*/  LDSM.16.MT88.4 R40, [R228+0x2100] ;  /* 0x00210000e428783b */ /* 0x000ee60000004200 */
[----:B------:R1:W1:Y:S02]  /*5b50*/  MUFU.EX2 R206, R8 ;  /* 0x0000000800ce7308 */ /* 0x0002640000000800 */
[----:B-1----:R-:W-:-:S06]  /*5b60*/  FFMA.FTZ R8, R49, c[0x0][0x2d0], -R0 ;  /* 0x0000b40031087a23 */ /* 0x002fcc0000010800 */
[----:B------:R1:W-:Y:S02]  /*5b70*/  MUFU.EX2 R164, R8 ;  /* 0x0000000800a47308 */ /* 0x0003e40000000800 */
[----:B-1----:R-:W-:-:S06]  /*5b80*/  FFMA.FTZ R8, R57, c[0x0][0x2d0], -R0 ;  /* 0x0000b40039087a23 */ /* 0x002fcc0000010800 */
[----:B------:R1:W1:Y:S02]  /*5b90*/  MUFU.EX2 R170, R8 ;  /* 0x0000000800aa7308 */ /* 0x0002640000000800 */
[--C-:B-1----:R-:W-:Y:S02]  /*5ba0*/  FFMA.FTZ R8, R48, c[0x0][0x2d0], -R0.reuse ;  /* 0x0000b40030087a23 */ /* 0x102fe40000010800 */
[----:B------:R-:W-:Y:S04]  /*5bb0*/  HMMA.16816.F32.BF16 R48, R4, R44, RZ ;  /* 0x0000002c0430723c */ /* 0x000fe800000418ff */
[----:B------:R1:W-:Y:S02]  /*5bc0*/  MUFU.EX2 R166, R8 ;  /* 0x0000000800a67308 */ /* 0x0003e40000000800 */
[----:B-1----:R-:W-:-:S02]  /*5bd0*/  FFMA.FTZ R8, R56, c[0x0][0x2d0], -R0 ;  /* 0x0000b40038087a23 */ /* 0x002fc40000010800 */
[----:B------:R-:W-:Y:S01]  /*5be0*/  HMMA.16816.F32.BF16 R56, R4, R46, RZ ;  /* 0x0000002e0438723c */ /* 0x000fe200000418ff */
[----:B------:R-:W1:Y:S03]  /*5bf0*/  LDSM.16.MT88.4 R44, [R227+0x2100] ;  /* 0x00210000e32c783b */ /* 0x000e660000004200 */
[----:B------:R2:W2:Y:S03]  /*5c00*/  MUFU.EX2 R165, R8 ;  /* 0x0000000800a57308 */ /* 0x0004a60000000800 */
[----:B------:R-:W-:Y:S02]  /*5c10*/  F2FP.BF16.PACK_AB R4, R232, R242 ;  /* 0x000000f2e804723e */ /* 0x000fe400000010ff */
[----:B------:R-:W-:Y:S02]  /*5c20*/  F2FP.BF16.PACK_AB R6, R206, R230 ;  /* 0x000000e6ce06723e */ /* 0x000fe400000010ff */
[----:B------:R-:W-:-:S02]  /*5c30*/  F2FP.BF16.PACK_AB R5, R170, R164 ;  /* 0x000000a4aa05723e */ /* 0x000fc400000010ff */
[----:B--2---:R-:W-:Y:S02]  /*5c40*/  F2FP.BF16.PACK_AB R8, R241, R224 ;  /* 0x000000e0f108723e */ /* 0x004fe400000010ff */
[----:B------:R-:W-:-:S05]  /*5c50*/  F2FP.BF16.PACK_AB R7, R165, R166 ;  /* 0x000000a6a507723e */ /* 0x000fca00000010ff */
[C---:B------:R-:W-:Y:S08]  /*5c60*/  HMMA.16816.F32.BF16 R200, R8.reuse, R24, R196 ;  /* 0x0000001808c8723c */ /* 0x040ff000000418c4 */
[C---:B------:R-:W-:Y:S08]  /*5c70*/  HMMA.16816.F32.BF16 R152, R8.reuse, R34, R152 ;  /* 0x000000220898723c */ /* 0x040ff00000041898 */
[-C--:B------:R-:W-:Y:S08]  /*5c80*/  HMMA.16816.F32.BF16 R176, R8, R32.reuse, R176 ;  /* 0x0000002008b0723c */ /* 0x080ff000000418b0 */
[----:B------:R-:W-:Y:S01]  /*5c90*/  HMMA.16816.F32.BF16 R64, R4, R32, R64 ;  /* 0x000000200440723c */ /* 0x000fe20000041840 */
[----:B------:R-:W-:Y:S01]  /*5ca0*/  MOV R196, R200 ;  /* 0x000000c800c47202 */ /* 0x000fe20000000f00 */
[----:B------:R-:W-:-:S05]  /*5cb0*/  IMAD.MOV.U32 R197, RZ, RZ, R203 ;  /* 0x000000ffffc57224 */ /* 0x000fca00078e00cb */
[----:B------:R-:W-:Y:S01]  /*5cc0*/  IMAD.MOV.U32 R32, RZ, RZ, R201 ;  /* 0x000000ffff207224 */ /* 0x000fe200078e00c9 */
[----:B----4-:R-:W-:Y:S01]  /*5cd0*/  HMMA.16816.F32.BF16 R220, R8, R20, R192 ;  /* 0x0000001408dc723c */ /* 0x010fe200000418c0 */
[----:B------:R-:W-:-:S07]  /*5ce0*/  IMAD.MOV.U32 R33, RZ, RZ, R202 ;  /* 0x000000ffff217224 */ /* 0x000fce00078e00ca */
[C---:B------:R-:W-:Y:S07]  /*5cf0*/  HMMA.16816.F32.BF16 R192, R8.reuse, R36, R180 ;  /* 0x0000002408c0723c */ /* 0x040fee00000418b4 */
[----:B------:R-:W-:Y:S01]  /*5d00*/  IMAD.MOV.U32 R182, RZ, RZ, R32 ;  /* 0x000000ffffb67224 */ /* 0x000fe200078e0020 */
[----:B------:R-:W-:Y:S01]  /*5d10*/  HMMA.16816.F32.BF16 R208, R8, R16, R188 ;  /* 0x0000001008d0723c */ /* 0x000fe200000418bc */
[----:B------:R-:W-:Y:S01]  /*5d20*/  IMAD.MOV.U32 R32, RZ, RZ, R207 ;  /* 0x000000ffff207224 */ /* 0x000fe200078e00cf */
[----:B------:R-:W-:Y:S01]  /*5d30*/  MOV R180, R205 ;  /* 0x000000cd00b47202 */ /* 0x000fe20000000f00 */
[----:B------:R-:W-:Y:S01]  /*5d40*/  IMAD.MOV.U32 R181, RZ, RZ, R213 ;  /* 0x000000ffffb57224 */ /* 0x000fe200078e00d5 */
[----:B------:R-:W-:-:S02]  /*5d50*/  MOV R183, R33 ;  /* 0x0000002100b77202 */ /* 0x000fc40000000f00 */
[----:B------:R-:W-:Y:S02]  /*5d60*/  MOV R33, R212 ;  /* 0x000000d400217202 */ /* 0x000fe40000000f00 */
[C---:B------:R-:W-:Y:S07]  /*5d70*/  HMMA.16816.F32.BF16 R200, R8.reuse, R28, R184 ;  /* 0x0000001c08c8723c */ /* 0x040fee00000418b8 */
[----:B------:R-:W-:Y:S01]  /*5d80*/  IMAD.MOV.U32 R187, RZ, RZ, R206 ;  /* 0x000000ffffbb7224 */ /* 0x000fe200078e00ce */
[----:B------:R-:W-:Y:S01]  /*5d90*/  HMMA.16816.F32.BF16 R248, R8, R26, R148 ;  /* 0x0000001a08f8723c */ /* 0x000fe20000041894 */
[----:B------:R-:W-:Y:S01]  /*5da0*/  MOV R186, R214 ;  /* 0x000000d600ba7202 */ /* 0x000fe20000000f00 */
[----:B------:R-:W-:-:S02]  /*5db0*/  IMAD.MOV.U32 R184, RZ, RZ, R197 ;  /* 0x000000ffffb87224 */ /* 0x000fc400078e00c5 */
[----:B------:R-:W-:-:S03]  /*5dc0*/  IMAD.MOV.U32 R185, RZ, RZ, R196 ;  /* 0x000000ffffb97224 */ /* 0x000fc600078e00c4 */
[----:B------:R-:W-:Y:S01]  /*5dd0*/  IMAD.MOV.U32 R151, RZ, RZ, R204 ;  /* 0x000000ffff977224 */ /* 0x000fe200078e00cc */
[C---:B---3--:R-:W-:Y:S01]  /*5de0*/  HMMA.16816.F32.BF16 R188, R8.reuse, R40, R172 ;  /* 0x0000002808bc723c */ /* 0x048fe200000418ac */
[----:B------:R-:W-:Y:S02]  /*5df0*/  IMAD.MOV.U32 R149, RZ, RZ, R181 ;  /* 0x000000ffff957224 */ /* 0x000fe400078e00b5 */
[----:B------:R-:W-:Y:S02]  /*5e00*/  IMAD.MOV.U32 R181, RZ, RZ, R230 ;  /* 0x000000ffffb57224 */ /* 0x000fe400078e00e6 */
[----:B------:R-:W-:Y:S01]  /*5e10*/  IMAD.MOV.U32 R150, RZ, RZ, R151 ;  /* 0x000000ffff967224 */ /* 0x000fe200078e0097 */
[----:B------:R-:W-:Y:S01]  /*5e20*/  MOV R151, R180 ;  /* 0x000000b400977202 */ /* 0x000fe20000000f00 */
[----:B------:R-:W-:Y:S01]  /*5e30*/  IMAD.MOV.U32 R148, RZ, RZ, R184 ;  /* 0x000000ffff947224 */ /* 0x000fe200078e00b8 */
[----:B-1----:R-:W-:Y:S01]  /*5e40*/  HMMA.16816.F32.BF16 R172, R8, R44, R156 ;  /* 0x0000002c08ac723c */ /* 0x002fe2000004189c */
[----:B------:R-:W-:Y:S01]  /*5e50*/  MOV R180, R186 ;  /* 0x000000ba00b47202 */ /* 0x000fe20000000f00 */
[----:B------:R-:W-:Y:S01]  /*5e60*/  IMAD.MOV.U32 R184, RZ, RZ, R238 ;  /* 0x000000ffffb87224 */ /* 0x000fe200078e00ee */
[----:B------:R-:W-:-:S04]  /*5e70*/  MOV R186, R240 ;  /* 0x000000f000ba7202 */ /* 0x000fc80000000f00 */
[----:B------:R-:W-:Y:S01]  /*5e80*/  IMAD.MOV.U32 R159, RZ, RZ, R152 ;  /* 0x000000ffff9f7224 */ /* 0x000fe200078e0098 */
[----:B------:R-:W-:Y:S01]  /*5e90*/  HMMA.16816.F32.BF16 R204, R8, R18, R136 ;  /* 0x0000001208cc723c */ /* 0x000fe20000041888 */
[----:B------:R-:W-:Y:S01]  /*5ea0*/  IMAD.MOV.U32 R158, RZ, RZ, R153 ;  /* 0x000000ffff9e7224 */ /* 0x000fe200078e0099 */
[----:B------:R-:W-:Y:S01]  /*5eb0*/  MOV R157, R154 ;  /* 0x0000009a009d7202 */ /* 0x000fe20000000f00 */
[----:B------:R-:W-:-:S05]  /*5ec0*/  IMAD.MOV.U32 R156, RZ, RZ, R155 ;  /* 0x000000ffff9c7224 */ /* 0x000fca00078e009b */
[C---:B------:R-:W-:Y:S08]  /*5ed0*/  HMMA.16816.F32.BF16 R136, R8.reuse, R42, R120 ;  /* 0x0000002a0888723c */ /* 0x040ff00000041878 */
[C---:B------:R-:W-:Y:S07]  /*5ee0*/  HMMA.16816.F32.BF16 R212, R8.reuse, R22, R140 ;  /* 0x0000001608d4723c */ /* 0x040fee000004188c */
[----:B------:R-:W-:Y:S01]  /*5ef0*/  IMAD.MOV.U32 R142, RZ, RZ, R182 ;  /* 0x000000ffff8e7224 */ /* 0x000fe200078e00b6 */
[C---:B------:R-:W-:Y:S01]  /*5f00*/  HMMA.16816.F32.BF16 R196, R8.reuse, R30, R132 ;  /* 0x0000001e08c4723c */ /* 0x040fe20000041884 */
[----:B------:R-:W-:Y:S01]  /*5f10*/  IMAD.MOV.U32 R182, RZ, RZ, R236 ;  /* 0x000000ffffb67224 */ /* 0x000fe200078e00ec */
[----:B------:R-:W-:Y:S01]  /*5f20*/  MOV R143, R183 ;  /* 0x000000b7008f7202 */ /* 0x000fe20000000f00 */
[----:B------:R-:W-:Y:S01]  /*5f30*/  IMAD.MOV.U32 R141, RZ, RZ, R185 ;  /* 0x000000ffff8d7224 */ /* 0x000fe200078e00b9 */
[----:B------:R-:W-:Y:S01]  /*5f40*/  MOV R183, R237 ;  /* 0x000000ed00b77202 */ /* 0x000fe20000000f00 */
[----:B------:R-:W-:Y:S01]  /*5f50*/  IMAD.MOV.U32 R185, RZ, RZ, R239 ;  /* 0x000000ffffb97224 */ /* 0x000fe200078e00ef */
[----:B------:R-:W-:Y:S01]  /*5f60*/  MOV R140, R180 ;  /* 0x000000b4008c7202 */ /* 0x000fe20000000f00 */
[----:B------:R-:W-:Y:S01]  /*5f70*/  IMAD.MOV.U32 R134, RZ, RZ, R182 ;  /* 0x000000ffff867224 */ /* 0x000fe200078e00b6 */
[----:B------:R-:W-:Y:S01]  /*5f80*/  HMMA.16816.F32.BF16 R152, R8, R38, R128 ;  /* 0x000000260898723c */ /* 0x000fe20000041880 */
[----:B------:R-:W-:Y:S01]  /*5f90*/  MOV R133, R183 ;  /* 0x000000b700857202 */ /* 0x000fe20000000f00 */
[----:B------:R-:W-:Y:S01]  /*5fa0*/  IMAD.MOV.U32 R132, RZ, RZ, R184 ;  /* 0x000000ffff847224 */ /* 0x000fe200078e00b8 */
[----:B------:R-:W-:Y:S01]  /*5fb0*/  MOV R183, R186 ;  /* 0x000000ba00b77202 */ /* 0x000fe20000000f00 */
[----:B------:R-:W-:Y:S01]  /*5fc0*/  IMAD.MOV.U32 R182, RZ, RZ, R187 ;  /* 0x000000ffffb67224 */ /* 0x000fe200078e00bb */
[----:B------:R-:W-:Y:S01]  /*5fd0*/  MOV R180, R33 ;  /* 0x0000002100b47202 */ /* 0x000fe20000000f00 */
[----:B------:R-:W-:-:S02]  /*5fe0*/  IMAD.MOV.U32 R135, RZ, RZ, R181 ;  /* 0x000000ffff877224 */ /* 0x000fc400078e00b5 */
[----:B------:R-:W-:Y:S01]  /*5ff0*/  HMMA.16816.F32.BF16 R120, R8, R46, R112 ;  /* 0x0000002e0878723c */ /* 0x000fe20000041870 */
[----:B------:R-:W-:Y:S02]  /*6000*/  IMAD.MOV.U32 R130, RZ, RZ, R232 ;  /* 0x000000ffff827224 */ /* 0x000fe400078e00e8 */
[----:B------:R-:W-:Y:S02]  /*6010*/  IMAD.MOV.U32 R129, RZ, RZ, R231 ;  /* 0x000000ffff817224 */ /* 0x000fe400078e00e7 */
[----:B------:R-:W-:Y:S02]  /*6020*/  IMAD.MOV.U32 R131, RZ, RZ, R185 ;  /* 0x000000ffff837224 */ /* 0x000fe400078e00b9 */
[----:B------:R-:W-:Y:S01]  /*6030*/  LDSM.16.MT88.4 R184, [R225+0x1100] ;  /* 0x00110000e1b8783b */ /* 0x000fe20000004200 */
[----:B------:R-:W-:Y:S01]  /*6040*/  HMMA.16816.F32.BF16 R8, R4, R28, R68 ;  /* 0x0000001c0408723c */ /* 0x000fe20000041844 */
[----:B------:R-:W-:-:S07]  /*6050*/  IMAD.MOV.U32 R181, RZ, RZ, R32 ;  /* 0x000000ffffb57224 */ /* 0x000fce00078e0020 */
[C---:B------:R-:W-:Y:S08]  /*6060*/  HMMA.16816.F32.BF16 R80, R4.reuse, R16, R80 ;  /* 0x000000100450723c */ /* 0x040ff00000041850 */
[C---:B------:R-:W-:Y:S08]  /*6070*/  HMMA.16816.F32.BF16 R216, R4.reuse, R20, R92 ;  /* 0x0000001404d8723c */ /* 0x040ff0000004185c */
[----:B------:R-:W-:Y:S01]  /*6080*/  IMAD.MOV.U32 R71, RZ, RZ, R8 ;  /* 0x000000ffff477224 */ /* 0x000fe200078e0008 */
[----:B------:R-:W-:Y:S01]  /*6090*/  MOV R69, R10 ;  /* 0x0000000a00457202 */ /* 0x000fe20000000f00 */
[----:B------:R-:W-:Y:S01]  /*60a0*/  IMAD.MOV.U32 R70, RZ, RZ, R9 ;  /* 0x000000ffff467224 */ /* 0x000fe200078e0009 */
[----:B------:R-:W-:Y:S01]  /*60b0*/  HMMA.16816.F32.BF16 R52, R4, R40, R52 ;  /* 0x000000280434723c */ /* 0x000fe20000041834 */
[----:B------:R-:W-:-:S04]  /*60c0*/  IMAD.MOV.U32 R68, RZ, RZ, R11 ;  /* 0x000000ffff447224 */ /* 0x000fc800078e000b */
[----:B------:R-:W-:Y:S01]  /*60d0*/  IMAD.MOV.U32 R93, RZ, RZ, R83 ;  /* 0x000000ffff5d7224 */ /* 0x000fe200078e0053 */
[----:B------:R-:W-:Y:S01]  /*60e0*/  MOV R95, R81 ;  /* 0x00000051005f7202 */ /* 0x000fe20000000f00 */
[----:B------:R-:W-:Y:S01]  /*60f0*/  IMAD.MOV.U32 R94, RZ, RZ, R82 ;  /* 0x000000ffff5e7224 */ /* 0x000fe200078e0052 */
[C---:B------:R-:W-:Y:S01]  /*6100*/  HMMA.16816.F32.BF16 R8, R4.reuse, R36, R60 ;  /* 0x000000240408723c */ /* 0x040fe2000004183c */
[----:B------:R-:W-:Y:S01]  /*6110*/  MOV R92, R80 ;  /* 0x00000050005c7202 */ /* 0x000fe20000000f00 */
[----:B------:R-:W1:Y:S06]  /*6120*/  LDSM.16.MT88.4 R60, [R227+0x1100] ;  /* 0x00110000e33c783b */ /* 0x000e6c0000004200 */
[C---:B------:R-:W-:Y:S08]  /*6130*/  HMMA.16816.F32.BF16 R48, R4.reuse, R44, R48 ;  /* 0x0000002c0430723c */ /* 0x040ff00000041830 */
[----:B------:R-:W-:Y:S01]  /*6140*/  IMAD.MOV.U32 R240, RZ, RZ, R52 ;  /* 0x000000fffff07224 */ /* 0x000fe200078e0034 */
[----:B------:R-:W-:Y:S01]  /*6150*/  HMMA.16816.F32.BF16 R44, R4, R46, R56 ;  /* 0x0000002e042c723c */ /* 0x000fe20000041838 */
[----:B------:R-:W-:Y:S01]  /*6160*/  MOV R239, R53 ;  /* 0x0000003500ef7202 */ /* 0x000fe20000000f00 */
[----:B------:R-:W-:-:S02]  /*6170*/  IMAD.MOV.U32 R238, RZ, RZ, R54 ;  /* 0x000000ffffee7224 */ /* 0x000fc400078e0036 */
[----:B------:R-:W-:-:S03]  /*6180*/  IMAD.MOV.U32 R237, RZ, RZ, R55 ;  /* 0x000000ffffed7224 */ /* 0x000fc600078e0037 */
[----:B------:R-:W-:Y:S01]  /*6190*/  IMAD.MOV.U32 R83, RZ, RZ, R8 ;  /* 0x000000ffff537224 */ /* 0x000fe200078e0008 */
[----:B------:R-:W-:Y:S01]  /*61a0*/  MOV R81, R10 ;  /* 0x0000000a00517202 */ /* 0x000fe20000000f00 */
[----:B------:R-:W-:Y:S01]  /*61b0*/  FFMA.FTZ R8, R161, c[0x0][0x2d0], -R13 ;  /* 0x0000b400a1087a23 */ /* 0x000fe2000001080d */
[----:B------:R-:W-:Y:S01]  /*61c0*/  MOV R59, R150 ;  /* 0x00000096003b7202 */ /* 0x000fe20000000f00 */
[----:B------:R-:W-:Y:S01]  /*61d0*/  IMAD.MOV.U32 R82, RZ, RZ, R9 ;  /* 0x000000ffff527224 */ /* 0x000fe200078e0009 */
[----:B------:R-:W-:Y:S01]  /*61e0*/  HMMA.16816.F32.BF16 R36, R4, R38, R76 ;  /* 0x000000260424723c */ /* 0x000fe2000004184c */
[----:B------:R2:W-:Y:S01]  /*61f0*/  MUFU.EX2 R112, R8 ;  /* 0x0000000800707308 */ /* 0x0005e20000000800 */
[----:B------:R-:W-:Y:S01]  /*6200*/  IMAD.MOV.U32 R80, RZ, RZ, R11 ;  /* 0x000000ffff507224 */ /* 0x000fe200078e000b */
[----:B------:R-:W3:Y:S01]  /*6210*/  LDSM.16.MT88.4 R76, [R225+0x2900] ;  /* 0x00290000e14c783b */ /* 0x000ee20000004200 */
[----:B------:R-:W-:Y:S02]  /*6220*/  IMAD.MOV.U32 R150, RZ, RZ, R180 ;  /* 0x000000ffff967224 */ /* 0x000fe400078e00b4 */
[----:B------:R-:W-:-:S02]  /*6230*/  IMAD.MOV.U32 R58, RZ, RZ, R182 ;  /* 0x000000ffff3a7224 */ /* 0x000fc400078e00b6 */
[----:B------:R-:W-:Y:S01]  /*6240*/  IMAD.MOV.U32 R57, RZ, RZ, R183 ;  /* 0x000000ffff397224 */ /* 0x000fe200078e00b7 */
[----:B------:R-:W-:Y:S01]  /*6250*/  HMMA.16816.F32.BF16 R104, R4, R24, R104 ;  /* 0x000000180468723c */ /* 0x000fe20000041868 */
[----:B------:R-:W-:Y:S01]  /*6260*/  MOV R115, R150 ;  /* 0x0000009600737202 */ /* 0x000fe20000000f00 */
[----:B--2---:R-:W-:-:S06]  /*6270*/  FFMA.FTZ R8, R160, c[0x0][0x2d0], -R13 ;  /* 0x0000b400a0087a23 */ /* 0x004fcc000001080d */
[C---:B------:R-:W-:Y:S01]  /*6280*/  HMMA.16816.F32.BF16 R32, R4.reuse, R34, R116 ;  /* 0x000000220420723c */ /* 0x040fe20000041874 */
[----:B------:R-:W-:Y:S01]  /*6290*/  IMAD.MOV.U32 R160, RZ, RZ, R68 ;  /* 0x000000ffffa07224 */ /* 0x000fe200078e0044 */
[----:B------:R2:W4:Y:S06]  /*62a0*/  MUFU.EX2 R236, R8 ;  /* 0x0000000800ec7308 */ /* 0x00052c0000000800 */
[C---:B------:R-:W-:Y:S01]  /*62b0*/  HMMA.16816.F32.BF16 R24, R4.reuse, R26, R108 ;  /* 0x0000001a0418723c */ /* 0x040fe2000004186c */
[----:B------:R-:W-:Y:S07]  /*62c0*/  LDSM.16.MT88.4 R108, [R228+0x2900] ;  /* 0x00290000e46c783b */ /* 0x000fee0000004200 */
[----:B------:R-:W-:Y:S01]  /*62d0*/  HMMA.16816.F32.BF16 R20, R4, R22, R100 ;  /* 0x000000160414723c */ /* 0x000fe20000041864 */
[----:B--2---:R-:W-:Y:S01]  /*62e0*/  FFMA.FTZ R8, R147, c[0x0][0x2d0], -R13 ;  /* 0x0000b40093087a23 */ /* 0x004fe2000001080d */
[----:B----4-:R-:W-:-:S02]  /*62f0*/  F2FP.BF16.PACK_AB R128, R236, R112 ;  /* 0x00000070ec80723e */ /* 0x010fc400000010ff */
[----:B------:R-:W-:Y:S01]  /*6300*/  MOV R147, R69 ;  /* 0x0000004500937202 */ /* 0x000fe20000000f00 */
[----:B------:R2:W-:Y:S03]  /*6310*/  MUFU.EX2 R230, R8 ;  /* 0x0000000800e67308 */ /* 0x0005e60000000800 */
[----:B------:R-:W-:Y:S01]  /*6320*/  HMMA.16816.F32.BF16 R28, R4, R30, R84 ;  /* 0x0000001e041c723c */ /* 0x000fe20000041854 */
[----:B--2---:R-:W-:Y:S02]  /*6330*/  FFMA.FTZ R8, R146, c[0x0][0x2d0], -R13 ;  /* 0x0000b40092087a23 */ /* 0x004fe4000001080d */
[----:B------:R-:W-:Y:S02]  /*6340*/  IMAD.MOV.U32 R146, RZ, RZ, R70 ;  /* 0x000000ffff927224 */ /* 0x000fe400078e0046 */
[----:B------:R2:W-:Y:S02]  /*6350*/  MUFU.EX2 R16, R8 ;  /* 0x0000000800107308 */ /* 0x0005e40000000800 */
[----:B--2---:R-:W-:-:S06]  /*6360*/  FFMA.FTZ R8, R125, c[0x0][0x2d0], -R12 ;  /* 0x0000b4007d087a23 */ /* 0x004fcc000001080c */
[----:B------:R2:W-:Y:S02]  /*6370*/  MUFU.EX2 R113, R8 ;  /* 0x0000000800717308 */ /* 0x0005e40000000800 */
[----:B--2---:R-:W-:-:S06]  /*6380*/  FFMA.FTZ R8, R124, c[0x0][0x2d0], -R12 ;  /* 0x0000b4007c087a23 */ /* 0x004fcc000001080c */
[----:B------:R2:W-:Y:S02]  /*6390*/  MUFU.EX2 R232, R8 ;  /* 0x0000000800e87308 */ /* 0x0005e40000000800 */
[----:B--2---:R-:W-:Y:S02]  /*63a0*/  FFMA.FTZ R8, R91, c[0x0][0x2d0], -R12 ;  /* 0x0000b4005b087a23 */ /* 0x004fe4000001080c */
[----:B------:R-:W-:-:S04]  /*63b0*/  IMAD.MOV.U32 R91, RZ, RZ, R71 ;  /* 0x000000ffff5b7224 */ /* 0x000fc800078e0047 */
[----:B------:R2:W-:Y:S02]  /*63c0*/  MUFU.EX2 R52, R8 ;  /* 0x0000000800347308 */ /* 0x0005e40000000800 */
[----:B--2---:R-:W-:Y:S01]  /*63d0*/  FFMA.FTZ R8, R90, c[0x0][0x2d0], -R12 ;  /* 0x0000b4005a087a23 */ /* 0x004fe2000001080c */
[----:B------:R-:W-:-:S05]  /*63e0*/  MOV R90, R93 ;  /* 0x0000005d005a7202 */ /* 0x000fca0000000f00 */
[----:B------:R2:W-:Y:S02]  /*63f0*/  MUFU.EX2 R13, R8 ;  /* 0x00000008000d7308 */ /* 0x0005e40000000800 */
[----:B--2---:R-:W-:-:S06]  /*6400*/  FFMA.FTZ R8, R126, c[0x0][0x2d0], -R2 ;  /* 0x0000b4007e087a23 */ /* 0x004fcc0000010802 */
[----:B------:R2:W-:Y:S02]  /*6410*/  MUFU.EX2 R12, R8 ;  /* 0x00000008000c7308 */ /* 0x0005e40000000800 */
[----:B--2---:R-:W-:Y:S02]  /*6420*/  FFMA.FTZ R8, R144, c[0x0][0x2d0], -R2 ;  /* 0x0000b40090087a23 */ /* 0x004fe40000010802 */
[----:B------:R-:W-:-:S04]  /*6430*/  IMAD.MOV.U32 R144, RZ, RZ, R94 ;  /* 0x000000ffff907224 */ /* 0x000fc800078e005e */
[----:B------:R2:W4:Y:S02]  /*6440*/  MUFU.EX2 R231, R8 ;  /* 0x0000000800e77308 */ /* 0x0005240000000800 */
[--C-:B--2---:R-:W-:Y:S01]  /*6450*/  FFMA.FTZ R8, R145, c[0x0][0x2d0], -R2.reuse ;  /* 0x0000b40091087a23 */ /* 0x104fe20000010802 */
[----:B----4-:R-:W-:Y:S01]  /*6460*/  F2FP.BF16.PACK_AB R124, R231, R12 ;  /* 0x0000000ce77c723e */ /* 0x010fe200000010ff */
[----:B------:R-:W-:-:S04]  /*6470*/  FFMA.FTZ R2, R127, c[0x0][0x2d0], -R2 ;  /* 0x0000b4007f027a23 */ /* 0x000fc80000010802 */
[----:B------:R2:W-:Y:S01]  /*6480*/  MUFU.EX2 R40, R8 ;  /* 0x0000000800287308 */ /* 0x0005e20000000800 */
[----:B------:R-:W-:-:S07]  /*6490*/  IMAD.MOV.U32 R145, RZ, RZ, R95 ;  /* 0x000000ffff917224 */ /* 0x000fce00078e005f */
[----:B------:R4:W-:Y:S01]  /*64a0*/  MUFU.EX2 R17, R2 ;  /* 0x0000000200117308 */ /* 0x0009e20000000800 */
[----:B--2---:R-:W-:Y:S07]  /*64b0*/  HMMA.16816.F32.BF16 R8, R4, R18, R96 ;  /* 0x000000120408723c */ /* 0x004fee0000041860 */
[----:B------:R-:W-:Y:S01]  /*64c0*/  MOV R18, R16 ;  /* 0x0000001000127202 */ /* 0x000fe20000000f00 */
[----:B----4-:R-:W-:Y:S01]  /*64d0*/  FFMA.FTZ R2, R89, c[0x0][0x2d0], -R0 ;  /* 0x0000b40059027a23 */ /* 0x010fe20000010800 */
[----:B------:R-:W-:Y:S01]  /*64e0*/  MOV R97, R130 ;  /* 0x0000008200617202 */ /* 0x000fe20000000f00 */
[----:B------:R-:W-:Y:S01]  /*64f0*/  IMAD.MOV.U32 R19, RZ, RZ, R13 ;  /* 0x000000ffff137224 */ /* 0x000fe200078e000d */
[----:B------:R-:W-:Y:S01]  /*6500*/  F2FP.BF16.PACK_AB R130, R18, R230 ;  /* 0x000000e61282723e */ /* 0x000fe200000010ff */
[----:B------:R2:W-:Y:S01]  /*6510*/  MUFU.EX2 R16, R2 ;  /* 0x0000000200107308 */ /* 0x0005e20000000800 */
[----:B------:R-:W-:-:S02]  /*6520*/  IMAD.MOV.U32 R89, RZ, RZ, R132 ;  /* 0x000000ffff597224 */ /* 0x000fc400078e0084 */
[----:B------:R-:W-:Y:S02]  /*6530*/  IMAD.MOV.U32 R132, RZ, RZ, R141 ;  /* 0x000000ffff847224 */ /* 0x000fe400078e008d */
[----:B------:R-:W-:Y:S02]  /*6540*/  IMAD.MOV.U32 R99, RZ, RZ, R92 ;  /* 0x000000ffff637224 */ /* 0x000fe400078e005c */
[----:B------:R-:W-:Y:S01]  /*6550*/  LDSM.16.MT88.4 R92, [R226+0x2900] ;  /* 0x00290000e25c783b */ /* 0x000fe20000004200 */
[----:B------:R-:W-:Y:S01]  /*6560*/  IMAD.MOV.U32 R98, RZ, RZ, R129 ;  /* 0x000000ffff627224 */ /* 0x000fe200078e0081 */
[----:B------:R-:W-:Y:S01]  /*6570*/  F2FP.BF16.PACK_AB R129, R232, R113 ;  /* 0x00000071e881723e */ /* 0x000fe200000010ff */
[----:B------:R-:W-:Y:S02]  /*6580*/  IMAD.MOV.U32 R96, RZ, RZ, R131 ;  /* 0x000000ffff607224 */ /* 0x000fe400078e0083 */
[----:B------:R-:W-:Y:S02]  /*6590*/  IMAD.MOV.U32 R56, RZ, RZ, R99 ;  /* 0x000000ffff387224 */ /* 0x000fe400078e0063 */
[----:B--2---:R-:W-:Y:S01]  /*65a0*/  FFMA.FTZ R2, R88, c[0x0][0x2d0], -R0 ;  /* 0x0000b40058027a23 */ /* 0x004fe20000010800 */
[----:B------:R-:W-:Y:S01]  /*65b0*/  MOV R88, R133 ;  /* 0x0000008500587202 */ /* 0x000fe20000000f00 */
[----:B------:R-:W-:-:S02]  /*65c0*/  IMAD.MOV.U32 R133, RZ, RZ, R142 ;  /* 0x000000ffff857224 */ /* 0x000fc400078e008e */
[----:B------:R2:W4:Y:S02]  /*65d0*/  MUFU.EX2 R13, R2 ;  /* 0x00000002000d7308 */ /* 0x0005240000000800 */
[--C-:B--2---:R-:W-:Y:S01]  /*65e0*/  FFMA.FTZ R2, R14, c[0x0][0x2d0], -R0.reuse ;  /* 0x0000b4000e027a23 */ /* 0x104fe20000010800 */
[----:B----4-:R-:W-:Y:S01]  /*65f0*/  F2FP.BF16.PACK_AB R125, R13, R16 ;  /* 0x000000100d7d723e */ /* 0x010fe200000010ff */
[----:B------:R-:W-:Y:S01]  /*6600*/  FFMA.FTZ R0, R15, c[0x0][0x2d0], -R0 ;  /* 0x0000b4000f007a23 */ /* 0x000fe20000010800 */
[----:B------:R-:W-:Y:S01]  /*6610*/  MOV R15, R52 ;  /* 0x00000034000f7202 */ /* 0x000fe20000000f00 */
[----:B------:R-:W-:Y:S02]  /*6620*/  IMAD.MOV.U32 R14, RZ, RZ, R40 ;  /* 0x000000ffff0e7224 */ /* 0x000fe400078e0028 */
[----:B------:R-:W-:Y:S01]  /*6630*/  MUFU.EX2 R2, R2 ;  /* 0x0000000200027308 */ /* 0x000fe20000000800 */
[----:B------:R-:W-:Y:S01]  /*6640*/  HMMA.16816.F32.BF16 R40, R4, R42, R72 ;  /* 0x0000002a0428723c */ /* 0x000fe20000041848 */
[----:B------:R-:W2:Y:S01]  /*6650*/  LDSM.16.MT88.4 R4, [R227+0x2900] ;  /* 0x00290000e304783b */ /* 0x000ea20000004200 */
[----:B------:R-:W-:-:S02]  /*6660*/  F2FP.BF16.PACK_AB R126, R17, R14 ;  /* 0x0000000e117e723e */ /* 0x000fc400000010ff */
[----:B------:R-:W-:-:S03]  /*6670*/  F2FP.BF16.PACK_AB R131, R19, R15 ;  /* 0x0000000f1383723e */ /* 0x000fc600000010ff */
[----:B------:R-:W4:Y:S01]  /*6680*/  MUFU.EX2 R0, R0 ;  /* 0x0000000000007308 */ /* 0x000f220000000800 */
[----:B------:R-:W-:Y:S01]  /*6690*/  IMAD.MOV.U32 R72, RZ, RZ, R149 ;  /* 0x000000ffff487224 */ /* 0x000fe200078e0095 */
[----:B------:R-:W-:Y:S01]  /*66a0*/  MOV R73, R140 ;  /* 0x0000008c00497202 */ /* 0x000fe20000000f00 */
[----:B------:R-:W-:Y:S01]  /*66b0*/  IMAD.MOV.U32 R149, RZ, RZ, R151 ;  /* 0x000000ffff957224 */ /* 0x000fe200078e0097 */
[----:B------:R-:W-:Y:S01]  /*66c0*/  MOV R151, R181 ;  /* 0x000000b500977202 */ /* 0x000fe20000000f00 */
[----:B------:R-:W-:Y:S01]  /*66d0*/  IMAD.MOV.U32 R75, RZ, RZ, R134 ;  /* 0x000000ffff4b7224 */ /* 0x000fe200078e0086 */
[----:B------:R-:W-:Y:S01]  /*66e0*/  MOV R134, R143 ;  /* 0x0000008f00867202 */ /* 0x000fe20000000f00 */
[----:B------:R-:W-:Y:S01]  /*66f0*/  IMAD.MOV.U32 R74, RZ, RZ, R135 ;  /* 0x000000ffff4a7224 */ /* 0x000fe200078e0087 */
[----:B------:R-:W-:Y:S01]  /*6700*/  LDSM.16.MT88.4 R140, [R226+0x1100] ;  /* 0x00110000e28c783b */ /* 0x000fe20000004200 */
[----:B------:R-:W-:Y:S01]  /*6710*/  IMAD.MOV.U32 R135, RZ, RZ, R148 ;  /* 0x000000ffff877224 */ /* 0x000fe200078e0094 */
[----:B-1----:R-:W-:Y:S01]  /*6720*/  HMMA.16816.F32.BF16 R52, R128, R60, R208 ;  /* 0x0000003c8034723c */ /* 0x002fe200000418d0 */
[----:B------:R-:W-:-:S02]  /*6730*/  IMAD.MOV.U32 R161, RZ, RZ, R149 ;  /* 0x000000ffffa17224 */ /* 0x000fc400078e0095 */
[----:B------:R-:W-:Y:S01]  /*6740*/  IMAD.MOV.U32 R114, RZ, RZ, R151 ;  /* 0x000000ffff727224 */ /* 0x000fe200078e0097 */
[----:B----4-:R-:W-:-:S03]  /*6750*/  F2FP.BF16.PACK_AB R127, R0, R2 ;  /* 0x00000002007f723e */ /* 0x010fc600000010ff */
[----:B------:R-:W-:Y:S01]  /*6760*/  IMAD.MOV.U32 R208, RZ, RZ, R73 ;  /* 0x000000ffffd07224 */ /* 0x000fe200078e0049 */
[----:B---3--:R-:W-:Y:S01]  /*6770*/  HMMA.16816.F32.BF16 R68, R128, R76, R200 ;  /* 0x0000004c8044723c */ /* 0x008fe200000418c8 */
[----:B------:R-:W-:Y:S01]  /*6780*/  IMAD.MOV.U32 R73, RZ, RZ, R146 ;  /* 0x000000ffff497224 */ /* 0x000fe200078e0092 */
[----:B------:R-:W-:Y:S01]  /*6790*/  MOV R211, R72 ;  /* 0x0000004800d37202 */ /* 0x000fe20000000f00 */
[----:B------:R-:W-:Y:S01]  /*67a0*/  IMAD.MOV.U32 R210, RZ, RZ, R113 ;  /* 0x000000ffffd27224 */ /* 0x000fe200078e0071 */
[----:B------:R-:W-:Y:S02]  /*67b0*/  MOV R72, R91 ;  /* 0x0000005b00487202 */ /* 0x000fe40000000f00 */
        /* <DEDUP_REMOVED lines=13> */
[----:B--2---:R-:W-:Y:S01]  /*6890*/  HMMA.16816.F32.BF16 R116, R128, R4, R172 ;  /* 0x000000048074723c */ /* 0x004fe200000418ac */
[----:B------:R-:W1:Y:S01]  /*68a0*/  LDSM.16.MT88.4 R156, [R228+0x1100] ;  /* 0x00110000e49c783b */ /* 0x000e620000004200 */
[----:B------:R-:W-:-:S02]  /*68b0*/  MOV R89, R82 ;  /* 0x0000005200597202 */ /* 0x000fc40000000f00 */
[----:B------:R-:W-:-:S03]  /*68c0*/  MOV R209, R112 ;  /* 0x0000007000d17202 */ /* 0x000fc60000000f00 */
[----:B------:R-:W-:Y:S01]  /*68d0*/  MOV R174, R96 ;  /* 0x0000006000ae7202 */ /* 0x000fe20000000f00 */
[----:B------:R-:W-:Y:S01]  /*68e0*/  IMAD.MOV.U32 R172, RZ, RZ, R114 ;  /* 0x000000ffffac7224 */ /* 0x000fe200078e0072 */
[----:B------:R-:W-:Y:S01]  /*68f0*/  MOV R173, R115 ;  /* 0x0000007300ad7202 */ /* 0x000fe20000000f00 */
[----:B------:R-:W-:Y:S01]  /*6900*/  HMMA.16816.F32.BF16 R100, R128, R108, R188 ;  /* 0x0000006c8064723c */ /* 0x000fe200000418bc */
[----:B------:R-:W-:-:S07]  /*6910*/  MOV R175, R161 ;  /* 0x000000a100af7202 */ /* 0x000fce0000000f00 */
[C---:B------:R-:W-:Y:S08]  /*6920*/  HMMA.16816.F32.BF16 R188, R128.reuse, R186, R64 ;  /* 0x000000ba80bc723c */ /* 0x040ff00000041840 */
[C---:B------:R-:W-:Y:S08]  /*6930*/  HMMA.16816.F32.BF16 R64, R128.reuse, R62, R204 ;  /* 0x0000003e8040723c */ /* 0x040ff000000418cc */
[C---:B------:R-:W-:Y:S08]  /*6940*/  HMMA.16816.F32.BF16 R84, R128.reuse, R92, R192 ;  /* 0x0000005c8054723c */ /* 0x040ff000000418c0 */
[C---:B-1----:R-:W-:Y:S01]  /*6950*/  HMMA.16816.F32.BF16 R148, R128.reuse, R156, R220 ;  /* 0x0000009c8094723c */ /* 0x042fe200000418dc */
[----:B------:R-:W-:Y:S01]  /*6960*/  MOV R193, R241 ;  /* 0x000000f100c17202 */ /* 0x000fe20000000f00 */
[----:B------:R-:W-:Y:S01]  /*6970*/  IMAD.MOV.U32 R192, RZ, RZ, R242 ;  /* 0x000000ffffc07224 */ /* 0x000fe200078e00f2 */
[----:B------:R-:W-:Y:S01]  /*6980*/  MOV R194, R98 ;  /* 0x0000006200c27202 */ /* 0x000fe20000000f00 */
[----:B------:R-:W-:Y:S01]  /*6990*/  IMAD.MOV.U32 R195, RZ, RZ, R97 ;  /* 0x000000ffffc37224 */ /* 0x000fe200078e0061 */
[----:B------:R1:W5:Y:S02]  /*69a0*/  LDL.LU R242, [R1+0x68] ;  /* 0x0000680001f27983 */ /* 0x0003640000300800 */
[----:B------:R-:W-:Y:S01]  /*69b0*/  IMAD.MOV.U32 R222, RZ, RZ, R57 ;  /* 0x000000ffffde7224 */ /* 0x000fe200078e0039 */
[----:B------:R-:W-:Y:S01]  /*69c0*/  MOV R221, R58 ;  /* 0x0000003a00dd7202 */ /* 0x000fe20000000f00 */
[----:B------:R-:W-:Y:S01]  /*69d0*/  IMAD.MOV.U32 R58, RZ, RZ, R144 ;  /* 0x000000ffff3a7224 */ /* 0x000fe200078e0090 */
[----:B------:R-:W-:Y:S01]  /*69e0*/  MOV R57, R145 ;  /* 0x0000009100397202 */ /* 0x000fe20000000f00 */
[----:B------:R-:W-:Y:S01]  /*69f0*/  IMAD.MOV.U32 R220, RZ, RZ, R59 ;  /* 0x000000ffffdc7224 */ /* 0x000fe200078e003b */
[C---:B------:R-:W-:Y:S01]  /*6a00*/  HMMA.16816.F32.BF16 R144, R128.reuse, R142, R248 ;  /* 0x0000008e8090723c */ /* 0x040fe200000418f8 */
[----:B------:R-:W-:Y:S01]  /*6a10*/  MOV R59, R90 ;  /* 0x0000005a003b7202 */ /* 0x000fe20000000f00 */
[----:B------:R-:W-:Y:S01]  /*6a20*/  IMAD.MOV.U32 R223, RZ, RZ, R12 ;  /* 0x000000ffffdf7224 */ /* 0x000fe200078e000c */
[----:B------:R1:W5:Y:S04]  /*6a30*/  LDL.LU R241, [R1+0x64] ;  /* 0x0000640001f17983 */ /* 0x0003680000300800 */
[----:B------:R-:W-:Y:S01]  /*6a40*/  MOV R251, R162 ;  /* 0x000000a200fb7202 */ /* 0x000fe20000000f00 */
[----:B------:R-:W-:Y:S01]  /*6a50*/  IMAD.MOV.U32 R12, RZ, RZ, R163 ;  /* 0x000000ffff0c7224 */ /* 0x000fe200078e00a3 */
[----:B------:R-:W-:Y:S01]  /*6a60*/  MOV R250, R174 ;  /* 0x000000ae00fa7202 */ /* 0x000fe20000000f00 */
[----:B------:R-:W-:Y:S01]  /*6a70*/  IMAD.MOV.U32 R90, RZ, RZ, R81 ;  /* 0x000000ffff5a7224 */ /* 0x000fe200078e0051 */
[----:B------:R-:W-:Y:S01]  /*6a80*/  HMMA.16816.F32.BF16 R176, R128, R184, R176 ;  /* 0x000000b880b0723c */ /* 0x000fe200000418b0 */
[----:B------:R-:W-:-:S02]  /*6a90*/  IMAD.MOV.U32 R249, RZ, RZ, R251 ;  /* 0x000000fffff97224 */ /* 0x000fc400078e00fb */
[----:B------:R-:W-:Y:S02]  /*6aa0*/  IMAD.MOV.U32 R251, RZ, RZ, R200 ;  /* 0x000000fffffb7224 */ /* 0x000fe400078e00c8 */
[----:B------:R-:W-:Y:S02]  /*6ab0*/  IMAD.MOV.U32 R248, RZ, RZ, R173 ;  /* 0x000000fffff87224 */ /* 0x000fe400078e00ad */
[----:B------:R-:W-:Y:S01]  /*6ac0*/  IMAD.MOV.U32 R174, RZ, RZ, R222 ;  /* 0x000000ffffae7224 */ /* 0x000fe200078e00de */
[----:B------:R-:W-:Y:S01]  /*6ad0*/  HMMA.16816.F32.BF16 R160, R128, R158, R212 ;  /* 0x0000009e80a0723c */ /* 0x000fe200000418d4 */
[----:B------:R-:W-:-:S06]  /*6ae0*/  IMAD.MOV.U32 R205, RZ, RZ, R248 ;  /* 0x000000ffffcd7224 */ /* 0x000fcc00078e00f8 */
[----:B------:R-:W-:Y:S01]  /*6af0*/  MOV R215, R172 ;  /* 0x000000ac00d77202 */ /* 0x000fe20000000f00 */
[----:B------:R-:W-:Y:S01]  /*6b00*/  HMMA.16816.F32.BF16 R80, R128, R78, R196 ;  /* 0x0000004e8050723c */ /* 0x000fe200000418c4 */
[----:B------:R-:W-:Y:S01]  /*6b10*/  MOV R172, R201 ;  /* 0x000000c900ac7202 */ /* 0x000fe20000000f00 */
[----:B------:R-:W-:Y:S01]  /*6b20*/  IMAD.MOV.U32 R173, RZ, RZ, R208 ;  /* 0x000000ffffad7224 */ /* 0x000fe200078e00d0 */
[----:B------:R-:W-:-:S04]  /*6b30*/  MOV R248, R174 ;  /* 0x000000ae00f87202 */ /* 0x000fc80000000f00 */
[----:B------:R-:W-:Y:S01]  /*6b40*/  MOV R199, R250 ;  /* 0x000000fa00c77202 */ /* 0x000fe20000000f00 */
[----:B------:R-:W-:Y:S01]  /*6b50*/  IMAD.MOV.U32 R198, RZ, RZ, R251 ;  /* 0x000000ffffc67224 */ /* 0x000fe200078e00fb */
[----:B------:R-:W-:Y:S01]  /*6b60*/  HMMA.16816.F32.BF16 R56, R124, R60, R56 ;  /* 0x0000003c7c38723c */ /* 0x000fe20000041838 */
[----:B------:R-:W-:Y:S01]  /*6b70*/  MOV R204, R172 ;  /* 0x000000ac00cc7202 */ /* 0x000fe20000000f00 */
[----:B------:R-:W-:Y:S01]  /*6b80*/  IMAD.MOV.U32 R206, RZ, RZ, R173 ;  /* 0x000000ffffce7224 */ /* 0x000fe200078e00ad */
[----:B------:R-:W-:-:S05]  /*6b90*/  MOV R207, R215 ;  /* 0x000000d700cf7202 */ /* 0x000fca0000000f00 */
[----:B------:R-:W-:Y:S01]  /*6ba0*/  HMMA.16816.F32.BF16 R60, R124, R62, R8 ;  /* 0x0000003e7c3c723c */ /* 0x000fe20000041808 */
[----:B------:R-:W-:-:S06]  /*6bb0*/  MOV R251, R234 ;  /* 0x000000ea00fb7202 */ /* 0x000fcc0000000f00 */
[----:B------:R-:W-:Y:S01]  /*6bc0*/  FADD.FTZ R8, R199, R198 ;  /* 0x000000c6c7087221 */ /* 0x000fe20000010000 */
[----:B------:R-:W-:Y:S01]  /*6bd0*/  HMMA.16816.F32.BF16 R132, R128, R140, R132 ;  /* 0x0000008c8084723c */ /* 0x000fe20000041884 */
[----:B------:R-:W-:Y:S02]  /*6be0*/  FADD.FTZ R10, R205, R204 ;  /* 0x000000cccd0a7221 */ /* 0x000fe40000010000 */
[----:B------:R-:W-:Y:S01]  /*6bf0*/  FADD.FTZ R8, R248, R8 ;  /* 0x00000008f8087221 */ /* 0x000fe20000010000 */
[----:B------:R-:W-:Y:S01]  /*6c00*/  MOV R174, R224 ;  /* 0x000000e000ae7202 */ /* 0x000fe20000000f00 */
[----:B------:R-:W-:Y:S02]  /*6c10*/  IMAD.MOV.U32 R250, RZ, RZ, R235 ;  /* 0x000000fffffa7224 */ /* 0x000fe400078e00eb */
[----:B------:R-:W-:Y:S02]  /*6c20*/  FADD.FTZ R11, R207, R206 ;  /* 0x000000cecf0b7221 */ /* 0x000fe40000010000 */
[----:B------:R-:W-:-:S02]  /*6c30*/  IMAD.MOV.U32 R172, RZ, RZ, R233 ;  /* 0x000000ffffac7224 */ /* 0x000fc400078e00e9 */
[----:B------:R-:W-:Y:S02]  /*6c40*/  FADD.FTZ R10, R249, R10 ;  /* 0x0000000af90a7221 */ /* 0x000fe40000010000 */
[----:B------:R-:W-:Y:S02]  /*6c50*/  FADD.FTZ R8, R251, R8 ;  /* 0x00000008fb087221 */ /* 0x000fe40000010000 */
[----:B------:R-:W-:Y:S02]  /*6c60*/  IMAD.MOV.U32 R173, RZ, RZ, R229 ;  /* 0x000000ffffad7224 */ /* 0x000fe400078e00e5 */
[----:B------:R-:W-:Y:S02]  /*6c70*/  FADD.FTZ R11, R250, R11 ;  /* 0x0000000bfa0b7221 */ /* 0x000fe40000010000 */
[----:B------:R-:W-:Y:S02]  /*6c80*/  FADD.FTZ R10, R172, R10 ;  /* 0x0000000aac0a7221 */ /* 0x000fe40000010000 */
[----:B------:R-:W-:-:S02]  /*6c90*/  FADD.FTZ R8, R174, R8 ;  /* 0x00000008ae087221 */ /* 0x000fc40000010000 */
[----:B------:R-:W-:Y:S02]  /*6ca0*/  FADD.FTZ R11, R173, R11 ;  /* 0x0000000bad0b7221 */ /* 0x000fe40000010000 */
[----:B------:R-:W-:Y:S02]  /*6cb0*/  FADD.FTZ R10, R175, R10 ;  /* 0x0000000aaf0a7221 */ /* 0x000fe40000010000 */
[----:B------:R-:W-:Y:S02]  /*6cc0*/  FADD.FTZ R8, R193, R8 ;  /* 0x00000008c1087221 */ /* 0x000fe40000010000 */
[----:B------:R-:W-:Y:S01]  /*6cd0*/  FADD.FTZ R9, R247, R171 ;  /* 0x000000abf7097221 */ /* 0x000fe20000010000 */
[----:B------:R-:W-:Y:S01]  /*6ce0*/  MOV R201, R203 ;  /* 0x000000cb00c97202 */ /* 0x000fe20000000f00 */
[----:B------:R-:W-:Y:S01]  /*6cf0*/  IMAD.MOV.U32 R200, RZ, RZ, R202 ;  /* 0x000000ffffc87224 */ /* 0x000fe200078e00ca */
[----:B------:R-:W-:Y:S01]  /*6d00*/  MOV R202, R211 ;  /* 0x000000d300ca7202 */ /* 0x000fe20000000f00 */
[----:B------:R-:W-:Y:S01]  /*6d10*/  FADD.FTZ R11, R192, R11 ;  /* 0x0000000bc00b7221 */ /* 0x000fe20000010000 */
[----:B------:R-:W-:Y:S01]  /*6d20*/  MOV R208, R221 ;  /* 0x000000dd00d07202 */ /* 0x000fe20000000f00 */
[----:B------:R-:W-:Y:S01]  /*6d30*/  IMAD.MOV.U32 R203, RZ, RZ, R220 ;  /* 0x000000ffffcb7224 */ /* 0x000fe200078e00dc */
[C---:B------:R-:W-:Y:S01]  /*6d40*/  HMMA.16816.F32.BF16 R96, R128.reuse, R94, R152 ;  /* 0x0000005e8060723c */ /* 0x040fe20000041898 */
[----:B------:R-:W-:Y:S01]  /*6d50*/  FADD.FTZ R10, R194, R10 ;  /* 0x0000000ac20a7221 */ /* 0x000fe20000010000 */
[----:B------:R-:W-:Y:S01]  /*6d60*/  MOV R211, R240 ;  /* 0x000000f000d37202 */ /* 0x000fe20000000f00 */
[----:B------:R-:W-:Y:S01]  /*6d70*/  FADD.FTZ R12, R12, R8 ;  /* 0x000000080c0c7221 */ /* 0x000fe20000010000 */
[----:B------:R-:W-:Y:S01]  /*6d80*/  MOV R221, R238 ;  /* 0x000000ee00dd7202 */ /* 0x000fe20000000f00 */
[----:B------:R-:W-:Y:S01]  /*6d90*/  IMAD.MOV.U32 R220, RZ, RZ, R239 ;  /* 0x000000ffffdc7224 */ /* 0x000fe200078e00ef */
[----:B------:R1:W5:Y:S01]  /*6da0*/  LDL.LU R240, [R1+0x60] ;  /* 0x0000600001f07983 */ /* 0x0003620000300800 */
[----:B------:R-:W-:Y:S01]  /*6db0*/  IMAD.MOV.U32 R222, RZ, RZ, R237 ;  /* 0x000000ffffde7224 */ /* 0x000fe200078e00ed */
[----:B------:R-:W-:Y:S01]  /*6dc0*/  HMMA.16816.F32.BF16 R112, R128, R110, R136 ;  /* 0x0000006e8070723c */ /* 0x000fe20000041888 */
[----:B------:R-:W-:-:S02]  /*6dd0*/  FADD.FTZ R8, R246, R9 ;  /* 0x00000009f6087221 */ /* 0x000fc40000010000 */
[----:B------:R-:W-:Y:S01]  /*6de0*/  FADD.FTZ R11, R195, R11 ;  /* 0x0000000bc30b7221 */ /* 0x000fe20000010000 */
[----:B------:R-:W-:Y:S01]  /*6df0*/  MOV R213, R220 ;  /* 0x000000dc00d57202 */ /* 0x000fe20000000f00 */
[----:B------:R-:W-:Y:S01]  /*6e00*/  FADD.FTZ R8, R252, R8 ;  /* 0x00000008fc087221 */ /* 0x000fe20000010000 */
[----:B------:R1:W5:Y:S02]  /*6e10*/  LDL.LU R239, [R1+0x5c] ;  /* 0x00005c0001ef7983 */ /* 0x0003640000300800 */
[----:B------:R-:W-:Y:S01]  /*6e20*/  HMMA.16816.F32.BF16 R128, R128, R6, R120 ;  /* 0x000000068080723c */ /* 0x000fe20000041878 */
[----:B------:R-:W-:Y:S01]  /*6e30*/  IMAD.MOV.U32 R212, RZ, RZ, R211 ;  /* 0x000000ffffd47224 */ /* 0x000fe200078e00d3 */
[----:B------:R-:W-:Y:S01]  /*6e40*/  MOV R215, R222 ;  /* 0x000000de00d77202 */ /* 0x000fe20000000f00 */
[----:B------:R-:W-:Y:S01]  /*6e50*/  IMAD.MOV.U32 R214, RZ, RZ, R221 ;  /* 0x000000ffffd67224 */ /* 0x000fe200078e00dd */
[----:B------:R-:W-:Y:S01]  /*6e60*/  MOV R220, R236 ;  /* 0x000000ec00dc7202 */ /* 0x000fe20000000f00 */
[----:B------:R1:W5:Y:S03]  /*6e70*/  LDL.LU R238, [R1+0x58] ;  /* 0x0000580001ee7983 */ /* 0x0003660000300800 */
[C---:B------:R-:W-:Y:S08]  /*6e80*/  HMMA.16816.F32.BF16 R120, R124.reuse, R4, R48 ;  /* 0x000000047c78723c */ /* 0x040ff00000041830 */
[----:B------:R-:W-:Y:S01]  /*6e90*/  HMMA.16816.F32.BF16 R136, R124, R140, R104 ;  /* 0x0000008c7c88723c */ /* 0x000fe20000041868 */
[----:B------:R-:W-:-:S07]  /*6ea0*/  FADD.FTZ R5, R200, R10 ;  /* 0x0000000ac8057221 */ /* 0x000fce0000010000 */
[----:B------:R-:W-:Y:S01]  /*6eb0*/  HMMA.16816.F32.BF16 R152, R124, R156, R216 ;  /* 0x0000009c7c98723c */ /* 0x000fe200000418d8 */
[----:B------:R-:W-:-:S07]  /*6ec0*/  FADD.FTZ R4, R201, R11 ;  /* 0x0000000bc9047221 */ /* 0x000fce0000010000 */
[----:B------:R-:W-:Y:S01]  /*6ed0*/  HMMA.16816.F32.BF16 R72, R124, R76, R72 ;  /* 0x0000004c7c48723c */ /* 0x000fe20000041848 */
[----:B------:R-:W-:-:S07]  /*6ee0*/  FADD.FTZ R10, R202, R12 ;  /* 0x0000000cca0a7221 */ /* 0x000fce0000010000 */
[----:B------:R-:W-:Y:S01]  /*6ef0*/  HMMA.16816.F32.BF16 R88, R124, R92, R88 ;  /* 0x0000005c7c58723c */ /* 0x000fe20000041858 */
[----:B------:R-:W-:-:S07]  /*6f00*/  FADD.FTZ R9, R203, R5 ;  /* 0x00000005cb097221 */ /* 0x000fce0000010000 */
[C---:B------:R-:W-:Y:S01]  /*6f10*/  HMMA.16816.F32.BF16 R184, R124.reuse, R186, R32 ;  /* 0x000000ba7cb8723c */ /* 0x040fe20000041820 */
[----:B------:R-:W-:Y:S01]  /*6f20*/  FADD.FTZ R5, R164, R8 ;  /* 0x00000008a4057221 */ /* 0x000fe20000010000 */
[----:B------:R-:W-:Y:S01]  /*6f30*/  MOV R221, R232 ;  /* 0x000000e800dd7202 */ /* 0x000fe20000000f00 */
[----:B------:R-:W-:Y:S01]  /*6f40*/  FADD.FTZ R11, R208, R4 ;  /* 0x00000004d00b7221 */ /* 0x000fe20000010000 */
[----:B------:R1:W5:Y:S01]  /*6f50*/  LDL.LU R237, [R1+0x54] ;  /* 0x0000540001ed7983 */ /* 0x0003620000300800 */
[----:B------:R-:W-:Y:S02]  /*6f60*/  FADD.FTZ R4, R209, R10 ;  /* 0x0000000ad1047221 */ /* 0x000fe40000010000 */
[----:B------:R-:W-:Y:S01]  /*6f70*/  FADD.FTZ R5, R170, R5 ;  /* 0x00000005aa057221 */ /* 0x000fe20000010000 */
[C---:B------:R-:W-:Y:S01]  /*6f80*/  HMMA.16816.F32.BF16 R104, R124.reuse, R108, R212 ;  /* 0x0000006c7c68723c */ /* 0x040fe200000418d4 */
[----:B------:R-:W-:Y:S01]  /*6f90*/  IMAD.MOV.U32 R211, RZ, RZ, R223 ;  /* 0x000000ffffd37224 */ /* 0x000fe200078e00df */
[----:B------:R1:W5:Y:S06]  /*6fa0*/  LDL.LU R236, [R1+0x50] ;  /* 0x0000500001ec7983 */ /* 0x00036c0000300800 */
[C---:B------:R-:W-:Y:S08]  /*6fb0*/  HMMA.16816.F32.BF16 R140, R124.reuse, R142, R24 ;  /* 0x0000008e7c8c723c */ /* 0x040ff00000041818 */
[C---:B------:R-:W-:Y:S08]  /*6fc0*/  HMMA.16816.F32.BF16 R156, R124.reuse, R158, R20 ;  /* 0x0000009e7c9c723c */ /* 0x040ff00000041814 */
[C---:B------:R-:W-:Y:S08]  /*6fd0*/  HMMA.16816.F32.BF16 R76, R124.reuse, R78, R28 ;  /* 0x0000004e7c4c723c */ /* 0x040ff0000004181c */
[C---:B------:R-:W-:Y:S08]  /*6fe0*/  HMMA.16816.F32.BF16 R92, R124.reuse, R94, R36 ;  /* 0x0000005e7c5c723c */ /* 0x040ff00000041824 */
[C---:B------:R-:W-:Y:S01]  /*6ff0*/  HMMA.16816.F32.BF16 R108, R124.reuse, R110, R40 ;  /* 0x0000006e7c6c723c */ /* 0x040fe20000041828 */
[----:B------:R-:W-:Y:S01]  /*7000*/  IMAD.MOV.U32 R222, RZ, RZ, R231 ;  /* 0x000000ffffde7224 */ /* 0x000fe200078e00e7 */
[----:B------:R-:W-:Y:S01]  /*7010*/  MOV R223, R230 ;  /* 0x000000e600df7202 */ /* 0x000fe20000000f00 */
[----:B------:R-:W-:Y:S01]  /*7020*/  FADD.FTZ R8, R211, R11 ;  /* 0x0000000bd3087221 */ /* 0x000fe20000010000 */
[----:B------:R1:W5:Y:S04]  /*7030*/  LDL.LU R235, [R1+0x4c] ;  /* 0x00004c0001eb7983 */ /* 0x0003680000300800 */
[----:B------:R-:W-:Y:S01]  /*7040*/  HMMA.16816.F32.BF16 R124, R124, R6, R44 ;  /* 0x000000067c7c723c */ /* 0x000fe2000004182c */
[----:B------:R1:W5:Y:S04]  /*7050*/  LDL.LU R234, [R1+0x48] ;  /* 0x0000480001ea7983 */ /* 0x0003680000300800 */
[----:B------:R1:W5:Y:S02]  /*7060*/  LDL.LU R233, [R1+0x44] ;  /* 0x0000440001e97983 */ /* 0x0003640000300800 */
[----:B------:R-:W-:-:S02]  /*7070*/  FADD.FTZ R7, R220, R4 ;  /* 0x00000004dc077221 */ /* 0x000fc40000010000 */
[----:B------:R-:W-:Y:S01]  /*7080*/  FADD.FTZ R4, R166, R5 ;  /* 0x00000005a6047221 */ /* 0x000fe20000010000 */
[----:B------:R1:W5:Y:S03]  /*7090*/  LDL.LU R232, [R1+0x40] ;  /* 0x0000400001e87983 */ /* 0x0003660000300800 */
[----:B------:R-:W-:Y:S01]  /*70a0*/  FADD.FTZ R4, R165, R4 ;  /* 0x00000004a5047221 */ /* 0x000fe20000010000 */
[----:B------:R1:W5:Y:S01]  /*70b0*/  LDL.LU R231, [R1+0x3c] ;  /* 0x00003c0001e77983 */ /* 0x0003620000300800 */
[----:B------:R-:W-:Y:S02]  /*70c0*/  FADD.FTZ R6, R210, R9 ;  /* 0x00000009d2067221 */ /* 0x000fe40000010000 */
[----:B------:R-:W-:Y:S01]  /*70d0*/  FADD.FTZ R4, R16, R4 ;  /* 0x0000000410047221 */ /* 0x000fe20000010000 */
[----:B------:R1:W5:Y:S01]  /*70e0*/  LDL.LU R230, [R1+0x38] ;  /* 0x0000380001e67983 */ /* 0x0003620000300800 */
[----:B------:R-:W-:-:S02]  /*70f0*/  FADD.FTZ R5, R221, R6 ;  /* 0x00000006dd057221 */ /* 0x000fc40000010000 */
[----:B------:R-:W-:Y:S01]  /*7100*/  FADD.FTZ R4, R13, R4 ;  /* 0x000000040d047221 */ /* 0x000fe20000010000 */
[----:B------:R1:W5:Y:S01]  /*7110*/  LDL.LU R229, [R1+0x34] ;  /* 0x0000340001e57983 */ /* 0x0003620000300800 */
[----:B------:R-:W-:Y:S02]  /*7120*/  FADD.FTZ R6, R222, R8 ;  /* 0x00000008de067221 */ /* 0x000fe40000010000 */
[----:B------:R-:W-:Y:S01]  /*7130*/  FADD.FTZ R7, R223, R7 ;  /* 0x00000007df077221 */ /* 0x000fe20000010000 */
[----:B------:R1:W5:Y:S01]  /*7140*/  LDL.LU R224, [R1+0x30] ;  /* 0x0000300001e07983 */ /* 0x0003620000300800 */
[----:B------:R-:W-:Y:S02]  /*7150*/  FADD.FTZ R5, R15, R5 ;  /* 0x000000050f057221 */ /* 0x000fe40000010000 */
[----:B------:R-:W-:Y:S02]  /*7160*/  FADD.FTZ R4, R2, R4 ;  /* 0x0000000402047221 */ /* 0x000fe40000010000 */
[----:B------:R-:W-:-:S02]  /*7170*/  FADD.FTZ R6, R14, R6 ;  /* 0x000000060e067221 */ /* 0x000fc40000010000 */
[----:B------:R-:W-:Y:S02]  /*7180*/  FADD.FTZ R7, R18, R7 ;  /* 0x0000000712077221 */ /* 0x000fe40000010000 */
[----:B------:R-:W-:Y:S02]  /*7190*/  FADD.FTZ R5, R19, R5 ;  /* 0x0000000513057221 */ /* 0x000fe40000010000 */
[----:B------:R-:W-:Y:S02]  /*71a0*/  FADD.FTZ R0, R0, R4 ;  /* 0x0000000400007221 */ /* 0x000fe40000010000 */
[----:B------:R-:W-:Y:S01]  /*71b0*/  FADD.FTZ R2, R17, R6 ;  /* 0x0000000611027221 */ /* 0x000fe20000010000 */
[----:B------:R1:W-:Y:S01]  /*71c0*/  STL [R1+0x10], R7 ;  /* 0x0000100701007387 */ /* 0x0003e20000100800 */
[----:B------:R-:W-:-:S03]  /*71d0*/  UIMAD.WIDE.U32 UR28, UR26, UR4, URZ ;  /* 0x000000041a1c72a5 */ /* 0x000fc6000f8e003f */
[----:B------:R1:W-:Y:S04]  /*71e0*/  STL [R1+0xc], R5 ;  /* 0x00000c0501007387 */ /* 0x0003e80000100800 */
[----:B------:R1:W-:Y:S04]  /*71f0*/  STL [R1+0x18], R0 ;  /* 0x0000180001007387 */ /* 0x0003e80000100800 */
[----:B------:R1:W-:Y:S01]  /*7200*/  STL [R1+0x14], R2 ;  /* 0x0000140201007387 */ /* 0x0003e20000100800 */
[----:B------:R-:W-:Y:S01]  /*7210*/  PLOP3.LUT P0, PT, PT, PT, UP6, 0x40, 0x0 ;  /* 0x000000000000781c */ /* 0x000fe20003f0e868 */
[----:B------:R-:W-:-:S02]  /*7220*/  @UP5 UMOV UR27, UR29 ;  /* 0x0000001d001b5c82 */ /* 0x000fc40008000000 */
[----:B------:R-:W-:-:S04]  /*7230*/  @UP5 USHF.R.U32.HI UR26, URZ, UR5, UR27 ;  /* 0x000000053f1a5299 */ /* 0x000fc8000801161b */
[----:B------:R-:W-:-:S03]  /*7240*/  UIADD3 UR4, UR25, UR26, URZ ;  /* 0x0000001a19047290 */ /* 0x000fc6000fffe03f */
[----:B------:R-:W-:Y:S02]  /*7250*/  ULDC UR25, c[0x0][0x328] ;  /* 0x0000ca0000197ab9 */ /* 0x000fe40000000800 */
[----:B------:R-:W-:Y:S02]  /*7260*/  UIADD3 UR24, UR24, -0x2, URZ ;  /* 0xfffffffe18187890 */ /* 0x000fe4000fffe03f */
[----:B------:R-:W-:Y:S01]  /*7270*/  UIADD3 UR25, UR4, UR25, URZ ;  /* 0x0000001904197290 */ /* 0x000fe2000fffe03f */
[----:B------:R-:W-:Y:S05]  /*7280*/  @P0 BRA `(.L_x_607) ;  /* 0x0000018000000947 */ /* 0x000fea0003800000 */
        /* <DEDUP_REMOVED lines=8> */
[----:B------:R-:W-:-:S07]  /*7310*/  UIMAD.WIDE.U32 UR28, UR26, UR4, URZ ;  /* 0x000000041a1c72a5 */ /* 0x000fce000f8e003f */
[----:B------:R-:W-:Y:S02]  /*7320*/  @UP0 UMOV UR27, UR29 ;  /* 0x0000001d001b0c82 */ /* 0x000fe40008000000 */
[----:B------:R-:W-:-:S04]  /*7330*/  @UP0 USHF.R.U32.HI UR26, URZ, UR5, UR27 ;  /* 0x000000053f1a0299 */ /* 0x000fc8000801161b */
[----:B------:R-:W-:Y:S01]  /*7340*/  ULOP3.LUT UR26, URZ, UR26, URZ, 0x33, !UPT ;  /* 0x0000001a3f1a7292 */ /* 0x000fe2000f8e333f */
[----:B------:R-:W-:Y:S05]  /*7350*/  BRA `(.L_x_609) ;  /* 0x0000007000007947 */ /* 0x000fea0003800000 */
.L_x_608:
[----:B------:R-:W-:Y:S02]  /*7360*/  UMOV UR5, 0x1 ;  /* 0x0000000100057882 */ /* 0x000fe40000000000 */
[----:B------:R-:W-:Y:S02]  /*7370*/  ULDC UR4, c[0x0][0x32c] ;  /* 0x0000cb0000047ab9 */ /* 0x000fe40000000800 */
[----:B------:R-:W-:-:S03]  /*7380*/  UISETP.NE.AND UP0, UPT, UR5, UR4, UPT ;  /* 0x000000040500728c */ /* 0x000fc6000bf05270 */
[----:B------:R-:W-:Y:S02]  /*7390*/  ULDC.64 UR4, c[0x0][0x330] ;  /* 0x0000cc0000047ab9 */ /* 0x000fe40000000a00 */
[----:B------:R-:W-:-:S07]  /*73a0*/  UIMAD.WIDE.U32 UR28, UR26, UR4, URZ ;  /* 0x000000041a1c72a5 */ /* 0x000fce000f8e003f */
[----:B------:R-:W-:Y:S02]  /*73b0*/  @UP0 UMOV UR27, UR29 ;  /* 0x0000001d001b0c82 */ /* 0x000fe40008000000 */
[----:B------:R-:W-:Y:S02]  /*73c0*/  @UP0 USHF.R.U32.HI UR26, URZ, UR5, UR27 ;  /* 0x000000053f1a0299 */ /* 0x000fe4000801161b */
.L_x_609:
[----:B------:R-:W-:Y:S02]  /*73d0*/  ULDC UR4, c[0x0][0x32c] ;  /* 0x0000cb0000047ab9 */ /* 0x000fe40000000800 */
[----:B------:R-:W-:-:S04]  /*73e0*/  UIMAD UR4, UR26, UR4, UR4 ;  /* 0x000000041a0472a4 */ /* 0x000fc8000f8e0204 */
[----:B------:R-:W-:-:S04]  /*73f0*/  UISETP.LT.AND UP0, UPT, UR25, UR4, UPT ;  /* 0x000000041900728c */ /* 0x000fc8000bf01270 */
[----:B------:R-:W-:-:S04]  /*7400*/  USEL UR25, UR25, UR4, UP0 ;  /* 0x0000000419197287 */ /* 0x000fc80008000000 */
.L_x_607:
[----:B------:R-:W-:-:S04]  /*7410*/  UIMAD.WIDE UR4, UR25, 0x2aaaaaab, URZ ;  /* 0x2aaaaaab190478a5 */ /* 0x000fc8000f8e023f */
[----:B------:R-:W-:-:S04]  /*7420*/  USHF.R.U32.HI UR4, URZ, 0x1f, UR5 ;  /* 0x0000001f3f047899 */ /* 0x000fc80008011605 */
[----:B------:R-:W-:-:S04]  /*7430*/  ULEA.HI.SX32 UR4, UR5, UR4, 0x1d ;  /* 0x0000000405047291 */ /* 0x000fc8000f8fea3f */
[----:B------:R-:W-:-:S04]  /*7440*/  UISETP.LT.AND UP0, UPT, UR8, UR4, UPT ;  /* 0x000000040800728c */ /* 0x000fc8000bf01270 */
[----:B------:R-:W-:-:S04]  /*7450*/  USEL UR5, UR8, UR4, !UP0 ;  /* 0x0000000408057287 */ /* 0x000fc8000c000000 */
[----:B------:R-:W-:-:S06]  /*7460*/  UISETP.GE.AND UP0, UPT, UR24, UR5, UPT ;  /* 0x000000051800728c */ /* 0x000fcc000bf06270 */
[----:B------:R-:W-:-:S13]  /*7470*/  PLOP3.LUT P0, PT, PT, PT, UP0, 0x80, 0x0 ;  /* 0x000000000000781c */ /* 0x000fda0003f0f008 */
[----:B------:R-:W-:Y:S05]  /*7480*/  @!P0 BRA `(.L_x_610) ;  /* 0x00004d4000008947 */ /* 0x000fea0003800000 */
[----:B------:R-:W2:Y:S04]  /*7490*/  LDL R4, [R1] ;  /* 0x0000000001047983 */ /* 0x000ea80000100800 */
[----:B-1----:R-:W3:Y:S04]  /*74a0*/  LDL R2, [R1+0x28] ;  /* 0x0000280001027983 */ /* 0x002ee80000100800 */
[----:B------:R-:W3:Y:S04]  /*74b0*/  LDL R0, [R1+0x24] ;  /* 0x0000240001007983 */ /* 0x000ee80000100800 */
[----:B------:R-:W4:Y:S01]  /*74c0*/  LDL.LU R5, [R1+0x2c] ;  /* 0x00002c0001057983 */ /* 0x000f220000300800 */
[----:B------:R-:W-:Y:S01]  /*74d0*/  MOV R171, R3 ;  /* 0x0000000300ab7202 */ /* 0x000fe20000000f00 */
[----:B------:R-:W-:-:S02]  /*74e0*/  IMAD.MOV.U32 R166, RZ, RZ, R168 ;  /* 0x000000ffffa67224 */ /* 0x000fc400078e00a8 */
[----:B------:R-:W-:Y:S02]  /*74f0*/  IMAD.MOV.U32 R164, RZ, RZ, R169 ;  /* 0x000000ffffa47224 */ /* 0x000fe400078e00a9 */
[----:B------:R-:W-:Y:S01]  /*7500*/  IMAD.MOV.U32 R170, RZ, RZ, R167 ;  /* 0x000000ffffaa7224 */ /* 0x000fe200078e00a7 */
[----:B--2---:R-:W-:-:S05]  /*7510*/  SHF.L.U32 R3, R4, 0x1, RZ ;  /* 0x0000000104037819 */ /* 0x004fca00000006ff */
[----:B------:R1:W-:Y:S01]  /*7520*/  STL [R1+0x20], R3 ;  /* 0x0000200301007387 */ /* 0x0003e20000100800 */
[C---:B---3--:R-:W-:Y:S01]  /*7530*/  SHF.L.U64.HI R249, R0.reuse, 0x1, R2 ;  /* 0x0000000100f97819 */ /* 0x048fe20000010202 */
[----:B------:R-:W-:Y:S01]  /*7540*/  IMAD.SHL.U32 R248, R0, 0x2, RZ ;  /* 0x0000000200f87824 */ /* 0x000fe200078e00ff */
[----:B----4-:R-:W-:Y:S02]  /*7550*/  SHF.L.U64.HI R250, R4, 0x1, R5 ;  /* 0x0000000104fa7819 */ /* 0x010fe40000010205 */
.L_x_629:
[----:B-----5:R2:W5:Y:S01]  /*7560*/  LDL R221, [R1+0x20] ;  /* 0x0000200001dd7983 */ /* 0x0205620000100800 */
[----:B------:R-:W-:Y:S04]  /*7570*/  DEPBAR.LE SB0, 0x0 ;  /* 0x000080000000791a */ /* 0x000fe80000000000 */
[----:B------:R-:W-:Y:S01]  /*7580*/  BAR.SYNC.DEFER_BLOCKING 0x0 ;  /* 0x0000000000007b1d */ /* 0x000fe20000010000 */
[----:B------:R-:W-:Y:S01]  /*7590*/  UISETP.GT.AND UP0, UPT, UR8, UR24, UPT ;  /* 0x000000180800728c */ /* 0x000fe2000bf04270 */
[----:B------:R-:W-:Y:S05]  /*75a0*/  SEL R220, RZ, 0x10, P5 ;  /* 0x00000010ffdc7807 */ /* 0x000fea0002800000 */
[----:B------:R-:W-:Y:S01]  /*75b0*/  PLOP3.LUT P0, PT, PT, PT, UP0, 0x80, 0x0 ;  /* 0x000000000000781c */ /* 0x000fe20003f0f008 */
[----:B------:R2:W3:Y:S04]  /*75c0*/  LDSM.16.M88.4 R48, [R231+0x6100] ;  /* 0x00610000e730783b */ /* 0x0004e80000000200 */
[----:B------:R2:W4:Y:S04]  /*75d0*/  LDSM.16.M88.4 R44, [R231+0x8100] ;  /* 0x00810000e72c783b */ /* 0x0005280000000200 */
[----:B-1----:R2:W1:Y:S04]  /*75e0*/  LDSM.16.M88.4 R16, [R224+0x3100] ;  /* 0x00310000e010783b */ /* 0x0024680000000200 */
[----:B------:R2:W1:Y:S04]  /*75f0*/  LDSM.16.M88.4 R32, [R224+0x3900] ;  /* 0x00390000e020783b */ /* 0x0004680000000200 */
[----:B------:R2:W1:Y:S04]  /*7600*/  LDSM.16.M88.4 R172, [R224+0x4100] ;  /* 0x00410000e0ac783b */ /* 0x0004680000000200 */
[----:B------:R2:W1:Y:S04]  /*7610*/  LDSM.16.M88.4 R192, [R233+0x6100] ;  /* 0x00610000e9c0783b */ /* 0x0004680000000200 */
[----:B------:R2:W1:Y:S04]  /*7620*/  LDSM.16.M88.4 R200, [R233+0x8100] ;  /* 0x00810000e9c8783b */ /* 0x0004680000000200 */
[----:B------:R2:W1:Y:S04]  /*7630*/  LDSM.16.M88.4 R196, [R235] ;  /* 0x00000000ebc4783b */ /* 0x0004680000000200 */
[----:B------:R2:W1:Y:S04]  /*7640*/  LDSM.16.M88.4 R204, [R241] ;  /* 0x00000000f1cc783b */ /* 0x0004680000000200 */
[----:B------:R2:W1:Y:S01]  /*7650*/  LDSM.16.M88.4 R208, [R240] ;  /* 0x00000000f0d0783b */ /* 0x0004620000000200 */
[----:B------:R-:W-:-:S05]  /*7660*/  @P0 BRA `(.L_x_611) ;  /* 0x0000028000000947 */ /* 0x000fca0003800000 */
[----:B------:R-:W-:Y:S01]  /*7670*/  SHF.R.S32.HI R0, RZ, 0x1f, R243 ;  /* 0x0000001fff007819 */ /* 0x000fe200000114f3 */
[C---:B-1----:R-:W-:Y:S01]  /*7680*/  IMAD.WIDE.U32 R2, R243.reuse, c[0x0][0x208], RZ ;  /* 0x00008200f3027a25 */ /* 0x042fe200078e00ff */
[----:B------:R-:W-:Y:S02]  /*7690*/  SHF.R.S32.HI R4, RZ, 0x1f, R242 ;  /* 0x0000001fff047819 */ /* 0x000fe400000114f2 */
[----:B------:R-:W-:Y:S01]  /*76a0*/  IADD3 R14, -R220, 0x10, RZ ;  /* 0x00000010dc0e7810 */ /* 0x000fe20007ffe1ff */
[----:B------:R-:W-:Y:S02]  /*76b0*/  IMAD R0, R0, c[0x0][0x208], RZ ;  /* 0x0000820000007a24 */ /* 0x000fe400078e02ff */
[----:B------:R-:W-:Y:S01]  /*76c0*/  IMAD R4, R4, c[0x0][0x218], RZ ;  /* 0x0000860004047a24 */ /* 0x000fe200078e02ff */
[----:B------:R-:W-:Y:S01]  /*76d0*/  LOP3.LUT R14, R14, 0xf, RZ, 0xc0, !PT ;  /* 0x0000000f0e0e7812 */ /* 0x000fe200078ec0ff */
        /* <DEDUP_REMOVED lines=8> */
[----:B------:R-:W1:Y:S04]  /*7760*/  SHFL.IDX PT, R6, R2, 0x1, 0x181f ;  /* 0x00381f0002067f89 */ /* 0x000e6800000e0000 */
[----:B------:R-:W2:Y:S04]  /*7770*/  SHFL.IDX PT, R3, R2, RZ, 0x181f ;  /* 0x00181fff02037589 */ /* 0x000ea800000e0000 */
[----:B------:R-:W4:Y:S04]  /*7780*/  SHFL.IDX PT, R4, R0, RZ, 0x181f ;  /* 0x00181fff00047589 */ /* 0x000f2800000e0000 */
[----:B------:R-:W3:Y:S04]  /*7790*/  SHFL.IDX PT, R2, R2, 0x2, 0x181f ;  /* 0x00581f0002027f89 */ /* 0x000ee800000e0000 */
[----:B------:R-:W3:Y:S04]  /*77a0*/  SHFL.IDX PT, R5, R0, 0x1, 0x181f ;  /* 0x00381f0000057f89 */ /* 0x000ee800000e0000 */
[----:B------:R-:W3:Y:S01]  /*77b0*/  SHFL.IDX PT, R0, R0, 0x2, 0x181f ;  /* 0x00581f0000007f89 */ /* 0x000ee200000e0000 */
[-C--:B-1---5:R-:W-:Y:S02]  /*77c0*/  IADD3 R8, P1, R6, R221.reuse, RZ ;  /* 0x000000dd06087210 */ /* 0x0a2fe40007f3e0ff */
[CC--:B--2---:R-:W-:Y:S02]  /*77d0*/  IADD3 R12, P0, R3.reuse, R221.reuse, RZ ;  /* 0x000000dd030c7210 */ /* 0x0c4fe40007f1e0ff */
[-C--:B------:R-:W-:Y:S03]  /*77e0*/  IADD3 R10, P2, R3, R248.reuse, RZ ;  /* 0x000000f8030a7210 */ /* 0x080fe60007f5e0ff */
[--C-:B----4-:R-:W-:Y:S01]  /*77f0*/  IMAD.X R13, R4, 0x1, R250.reuse, P0 ;  /* 0x00000001040d7824 */ /* 0x110fe200000e06fa */
[----:B------:R-:W-:Y:S01]  /*7800*/  IADD3 R6, P0, R6, R248, RZ ;  /* 0x000000f806067210 */ /* 0x000fe20007f1e0ff */
[--C-:B------:R-:W-:Y:S01]  /*7810*/  IMAD.X R11, R4, 0x1, R249.reuse, P2 ;  /* 0x00000001040b7824 */ /* 0x100fe200010e06f9 */
[----:B---3--:R-:W-:Y:S02]  /*7820*/  IADD3 R4, P2, R2, R221, RZ ;  /* 0x000000dd02047210 */ /* 0x008fe40007f5e0ff */
[----:B------:R1:W-:Y:S01]  /*7830*/  LDGSTS.E.BYPASS.LTC128B.128 [R245], [R12.64], !P6 ;  /* 0x000000000cf57fae */ /* 0x0003e2000f101d54 */
[C---:B------:R-:W-:Y:S03]  /*7840*/  IMAD.X R9, R5.reuse, 0x1, R250, P1 ;  /* 0x0000000105097824 */ /* 0x040fe600008e06fa */
[----:B------:R1:W-:Y:S01]  /*7850*/  LDGSTS.E.BYPASS.LTC128B.128 [R245+0x1800], [R10.64], !P5 ;  /* 0x018000000af57fae */ /* 0x0003e2000e901d54 */
[--C-:B------:R-:W-:Y:S01]  /*7860*/  IMAD.X R7, R5, 0x1, R249.reuse, P0 ;  /* 0x0000000105077824 */ /* 0x100fe200000e06f9 */
        /* <DEDUP_REMOVED lines=8> */
.L_x_611:
[-C--:B-1-3--:R-:W-:Y:S01]  /*78f0*/  HMMA.16816.F32.BF16 R4, R48, R16.reuse, RZ ;  /* 0x000000103004723c */ /* 0x08afe200000418ff */
[----:B------:R-:W-:Y:S01]  /*7900*/  LDSM.16.M88.4 R212, [R232+0x6100] ;  /* 0x00610000e8d4783b */ /* 0x000fe20000000200 */
[----:B------:R-:W-:Y:S06]  /*7910*/  UISETP.GT.AND UP0, UPT, UR24, UR8, UPT ;  /* 0x000000081800728c */ /* 0x000fec000bf04270 */
[C---:B----4-:R-:W-:Y:S01]  /*7920*/  HMMA.16816.F32.BF16 R8, R44.reuse, R16, RZ ;  /* 0x000000102c08723c */ /* 0x050fe200000418ff */
[----:B------:R-:W0:Y:S01]  /*7930*/  LDGDEPBAR ;  /* 0x00000000000079af */ /* 0x000e220000000000 */
[----:B------:R-:W-:Y:S06]  /*7940*/  PLOP3.LUT P0, PT, PT, PT, UP0, 0x80, 0x0 ;  /* 0x000000000000781c */ /* 0x000fec0003f0f008 */
[-C--:B------:R-:W-:Y:S01]  /*7950*/  HMMA.16816.F32.BF16 R12, R44, R18.reuse, RZ ;  /* 0x000000122c0c723c */ /* 0x080fe200000418ff */
[----:B------:R-:W1:Y:S07]  /*7960*/  LDSM.16.M88.4 R216, [R230+0x3100] ;  /* 0x00310000e6d8783b */ /* 0x000e6e0000000200 */
[C---:B------:R-:W-:Y:S08]  /*7970*/  HMMA.16816.F32.BF16 R16, R48.reuse, R18, RZ ;  /* 0x000000123010723c */ /* 0x040ff000000418ff */
[-C--:B------:R-:W-:Y:S08]  /*7980*/  HMMA.16816.F32.BF16 R20, R48, R32.reuse, RZ ;  /* 0x000000203014723c */ /* 0x080ff000000418ff */
[C---:B------:R-:W-:Y:S08]  /*7990*/  HMMA.16816.F32.BF16 R24, R44.reuse, R32, RZ ;  /* 0x000000202c18723c */ /* 0x040ff000000418ff */
[-C--:B------:R-:W-:Y:S08]  /*79a0*/  HMMA.16816.F32.BF16 R28, R44, R34.reuse, RZ ;  /* 0x000000222c1c723c */ /* 0x080ff000000418ff */
[C---:B------:R-:W-:Y:S08]  /*79b0*/  HMMA.16816.F32.BF16 R32, R48.reuse, R34, RZ ;  /* 0x000000223020723c */ /* 0x040ff000000418ff */
[-C--:B------:R-:W-:Y:S08]  /*79c0*/  HMMA.16816.F32.BF16 R36, R48, R172.reuse, RZ ;  /* 0x000000ac3024723c */ /* 0x080ff000000418ff */
[C---:B------:R-:W-:Y:S08]  /*79d0*/  HMMA.16816.F32.BF16 R40, R44.reuse, R172, RZ ;  /* 0x000000ac2c28723c */ /* 0x040ff000000418ff */
[-C--:B------:R-:W-:Y:S08]  /*79e0*/  HMMA.16816.F32.BF16 R44, R44, R174.reuse, RZ ;  /* 0x000000ae2c2c723c */ /* 0x080ff000000418ff */
[----:B------:R-:W-:Y:S01]  /*79f0*/  HMMA.16816.F32.BF16 R48, R48, R174, RZ ;  /* 0x000000ae3030723c */ /* 0x000fe200000418ff */
[----:B------:R-:W3:Y:S07]  /*7a00*/  LDSM.16.M88.4 R172, [R232+0x8100] ;  /* 0x00810000e8ac783b */ /* 0x000eee0000000200 */
[-C--:B------:R-:W-:Y:S08]  /*7a10*/  HMMA.16816.F32.BF16 R4, R192, R196.reuse, R4 ;  /* 0x000000c4c004723c */ /* 0x080ff00000041804 */
[C---:B------:R-:W-:Y:S08]  /*7a20*/  HMMA.16816.F32.BF16 R8, R200.reuse, R196, R8 ;  /* 0x000000c4c808723c */ /* 0x040ff00000041808 */
[-C--:B------:R-:W-:Y:S08]  /*7a30*/  HMMA.16816.F32.BF16 R12, R200, R198.reuse, R12 ;  /* 0x000000c6c80c723c */ /* 0x080ff0000004180c */
[C---:B------:R-:W-:Y:S01]  /*7a40*/  HMMA.16816.F32.BF16 R16, R192.reuse, R198, R16 ;  /* 0x000000c6c010723c */ /* 0x040fe20000041810 */
[----:B------:R-:W4:Y:S07]  /*7a50*/  LDSM.16.M88.4 R196, [R230+0x3900] ;  /* 0x00390000e6c4783b */ /* 0x000f2e0000000200 */
[-C--:B------:R-:W-:Y:S08]  /*7a60*/  HMMA.16816.F32.BF16 R20, R192, R204.reuse, R20 ;  /* 0x000000ccc014723c */ /* 0x080ff00000041814 */
[C---:B------:R-:W-:Y:S08]  /*7a70*/  HMMA.16816.F32.BF16 R24, R200.reuse, R204, R24 ;  /* 0x000000ccc818723c */ /* 0x040ff00000041818 */
[-C--:B------:R-:W-:Y:S08]  /*7a80*/  HMMA.16816.F32.BF16 R28, R200, R206.reuse, R28 ;  /* 0x000000cec81c723c */ /* 0x080ff0000004181c */
[C---:B------:R-:W-:Y:S01]  /*7a90*/  HMMA.16816.F32.BF16 R32, R192.reuse, R206, R32 ;  /* 0x000000cec020723c */ /* 0x040fe20000041820 */
[----:B------:R-:W-:Y:S07]  /*7aa0*/  LDSM.16.M88.4 R204, [R229] ;  /* 0x00000000e5cc783b */ /* 0x000fee0000000200 */
[-C--:B------:R-:W-:Y:S08]  /*7ab0*/  HMMA.16816.F32.BF16 R36, R192, R208.reuse, R36 ;  /* 0x000000d0c024723c */ /* 0x080ff00000041824 */
[C---:B------:R-:W-:Y:S08]  /*7ac0*/  HMMA.16816.F32.BF16 R40, R200.reuse, R208, R40 ;  /* 0x000000d0c828723c */ /* 0x040ff00000041828 */
[-C--:B------:R-:W-:Y:S01]  /*7ad0*/  HMMA.16816.F32.BF16 R44, R200, R210.reuse, R44 ;  /* 0x000000d2c82c723c */ /* 0x080fe2000004182c */
[----:B------:R-:W-:Y:S07]  /*7ae0*/  LDSM.16.M88.4 R200, [R234+0x6100] ;  /* 0x00610000eac8783b */ /* 0x000fee0000000200 */
[----:B------:R-:W-:Y:S01]  /*7af0*/  HMMA.16816.F32.BF16 R48, R192, R210, R48 ;  /* 0x000000d2c030723c */ /* 0x000fe20000041830 */
[----:B------:R-:W2:Y:S07]  /*7b00*/  LDSM.16.M88.4 R192, [R230+0x4100] ;  /* 0x00410000e6c0783b */ /* 0x000eae0000000200 */
[-C--:B-1----:R-:W-:Y:S01]  /*7b10*/  HMMA.16816.F32.BF16 R4, R212, R216.reuse, R4 ;  /* 0x000000d8d404723c */ /* 0x082fe20000041804 */
[----:B------:R-:W1:Y:S07]  /*7b20*/  LDSM.16.M88.4 R208, [R234+0x8100] ;  /* 0x00810000ead0783b */ /* 0x000e6e0000000200 */
[C---:B---3--:R-:W-:Y:S08]  /*7b30*/  HMMA.16816.F32.BF16 R8, R172.reuse, R216, R8 ;  /* 0x000000d8ac08723c */ /* 0x048ff00000041808 */
[-C--:B------:R-:W-:Y:S08]  /*7b40*/  HMMA.16816.F32.BF16 R12, R172, R218.reuse, R12 ;  /* 0x000000daac0c723c */ /* 0x080ff0000004180c */
[C---:B------:R-:W-:Y:S01]  /*7b50*/  HMMA.16816.F32.BF16 R16, R212.reuse, R218, R16 ;  /* 0x000000dad410723c */ /* 0x040fe20000041810 */
[----:B------:R-:W3:Y:S07]  /*7b60*/  LDSM.16.M88.4 R216, [R229+0x800] ;  /* 0x00080000e5d8783b */ /* 0x000eee0000000200 */
[-C--:B----4-:R-:W-:Y:S08]  /*7b70*/  HMMA.16816.F32.BF16 R20, R212, R196.reuse, R20 ;  /* 0x000000c4d414723c */ /* 0x090ff00000041814 */
[C---:B------:R-:W-:Y:S08]  /*7b80*/  HMMA.16816.F32.BF16 R24, R172.reuse, R196, R24 ;  /* 0x000000c4ac18723c */ /* 0x040ff00000041818 */
[-C--:B------:R-:W-:Y:S08]  /*7b90*/  HMMA.16816.F32.BF16 R28, R172, R198.reuse, R28 ;  /* 0x000000c6ac1c723c */ /* 0x080ff0000004181c */
[C---:B------:R-:W-:Y:S01]  /*7ba0*/  HMMA.16816.F32.BF16 R32, R212.reuse, R198, R32 ;  /* 0x000000c6d420723c */ /* 0x040fe20000041820 */
[----:B------:R-:W4:Y:S07]  /*7bb0*/  LDSM.16.M88.4 R196, [R229+0x1000] ;  /* 0x00100000e5c4783b */ /* 0x000f2e0000000200 */
[-C--:B--2---:R-:W-:Y:S08]  /*7bc0*/  HMMA.16816.F32.BF16 R36, R212, R192.reuse, R36 ;  /* 0x000000c0d424723c */ /* 0x084ff00000041824 */
[C---:B------:R-:W-:Y:S08]  /*7bd0*/  HMMA.16816.F32.BF16 R40, R172.reuse, R192, R40 ;  /* 0x000000c0ac28723c */ /* 0x040ff00000041828 */
[-C--:B------:R-:W-:Y:S01]  /*7be0*/  HMMA.16816.F32.BF16 R44, R172, R194.reuse, R44 ;  /* 0x000000c2ac2c723c */ /* 0x080fe2000004182c */
[----:B------:R-:W-:Y:S07]  /*7bf0*/  LDSM.16.M88.4 R172, [R231+0xa100] ;  /* 0x00a10000e7ac783b */ /* 0x000fee0000000200 */
[----:B------:R-:W-:Y:S01]  /*7c00*/  HMMA.16816.F32.BF16 R48, R212, R194, R48 ;  /* 0x000000c2d430723c */ /* 0x000fe20000041830 */
[----:B------:R-:W2:Y:S07]  /*7c10*/  LDSM.16.M88.4 R192, [R224+0x4900] ;  /* 0x00490000e0c0783b */ /* 0x000eae0000000200 */
[-C--:B------:R-:W-:Y:S01]  /*7c20*/  HMMA.16816.F32.BF16 R4, R200, R204.reuse, R4 ;  /* 0x000000ccc804723c */ /* 0x080fe20000041804 */
[----:B------:R-:W-:Y:S07]  /*7c30*/  LDSM.16.M88.4 R212, [R224+0x5100] ;  /* 0x00510000e0d4783b */ /* 0x000fee0000000200 */
[C---:B-1----:R-:W-:Y:S08]  /*7c40*/  HMMA.16816.F32.BF16 R8, R208.reuse, R204, R8 ;  /* 0x000000ccd008723c */ /* 0x042ff00000041808 */
[-C--:B------:R-:W-:Y:S08]  /*7c50*/  HMMA.16816.F32.BF16 R12, R208, R206.reuse, R12 ;  /* 0x000000ced00c723c */ /* 0x080ff0000004180c */
[C---:B------:R-:W-:Y:S01]  /*7c60*/  HMMA.16816.F32.BF16 R16, R200.reuse, R206, R16 ;  /* 0x000000cec810723c */ /* 0x040fe20000041810 */
[----:B------:R-:W1:Y:S07]  /*7c70*/  LDSM.16.M88.4 R204, [R231+0xc100] ;  /* 0x00c10000e7cc783b */ /* 0x000e6e0000000200 */
[-C--:B---3--:R-:W-:Y:S08]  /*7c80*/  HMMA.16816.F32.BF16 R20, R200, R216.reuse, R20 ;  /* 0x000000d8c814723c */ /* 0x088ff00000041814 */
[C---:B------:R-:W-:Y:S08]  /*7c90*/  HMMA.16816.F32.BF16 R24, R208.reuse, R216, R24 ;  /* 0x000000d8d018723c */ /* 0x040ff00000041818 */
[-C--:B------:R-:W-:Y:S08]  /*7ca0*/  HMMA.16816.F32.BF16 R28, R208, R218.reuse, R28 ;  /* 0x000000dad01c723c */ /* 0x080ff0000004181c */
[C---:B------:R-:W-:Y:S01]  /*7cb0*/  HMMA.16816.F32.BF16 R32, R200.reuse, R218, R32 ;  /* 0x000000dac820723c */ /* 0x040fe20000041820 */
[----:B------:R-:W3:Y:S07]  /*7cc0*/  LDSM.16.M88.4 R216, [R224+0x5900] ;  /* 0x00590000e0d8783b */ /* 0x000eee0000000200 */
[-C--:B----4-:R-:W-:Y:S08]  /*7cd0*/  HMMA.16816.F32.BF16 R36, R200, R196.reuse, R36 ;  /* 0x000000c4c824723c */ /* 0x090ff00000041824 */
[C---:B------:R-:W-:Y:S08]  /*7ce0*/  HMMA.16816.F32.BF16 R40, R208.reuse, R196, R40 ;  /* 0x000000c4d028723c */ /* 0x040ff00000041828 */
[-C--:B------:R-:W-:Y:S01]  /*7cf0*/  HMMA.16816.F32.BF16 R44, R208, R198.reuse, R44 ;  /* 0x000000c6d02c723c */ /* 0x080fe2000004182c */
[----:B------:R-:W-:Y:S07]  /*7d00*/  LDSM.16.M88.4 R208, [R233+0xc100] ;  /* 0x00c10000e9d0783b */ /* 0x000fee0000000200 */
[----:B------:R-:W-:Y:S01]  /*7d10*/  HMMA.16816.F32.BF16 R48, R200, R198, R48 ;  /* 0x000000c6c830723c */ /* 0x000fe20000041830 */
[----:B------:R-:W-:Y:S07]  /*7d20*/  LDSM.16.M88.4 R196, [R233+0xa100] ;  /* 0x00a10000e9c4783b */ /* 0x000fee0000000200 */
[-C--:B--2---:R-:W-:Y:S01]  /*7d30*/  HMMA.16816.F32.BF16 R4, R172, R192.reuse, R4 ;  /* 0x000000c0ac04723c */ /* 0x084fe20000041804 */
[----:B------:R-:W2:Y:S07]  /*7d40*/  LDSM.16.M88.4 R200, [R239] ;  /* 0x00000000efc8783b */ /* 0x000eae0000000200 */
[C---:B-1----:R-:W-:Y:S08]  /*7d50*/  HMMA.16816.F32.BF16 R8, R204.reuse, R192, R8 ;  /* 0x000000c0cc08723c */ /* 0x042ff00000041808 */
[-C--:B------:R-:W-:Y:S08]  /*7d60*/  HMMA.16816.F32.BF16 R12, R204, R194.reuse, R12 ;  /* 0x000000c2cc0c723c */ /* 0x080ff0000004180c */
[C---:B------:R-:W-:Y:S01]  /*7d70*/  HMMA.16816.F32.BF16 R16, R172.reuse, R194, R16 ;  /* 0x000000c2ac10723c */ /* 0x040fe20000041810 */
[----:B------:R-:W1:Y:S07]  /*7d80*/  LDSM.16.M88.4 R192, [R238] ;  /* 0x00000000eec0783b */ /* 0x000e6e0000000200 */
[-C--:B------:R-:W-:Y:S08]  /*7d90*/  HMMA.16816.F32.BF16 R20, R172, R212.reuse, R20 ;  /* 0x000000d4ac14723c */ /* 0x080ff00000041814 */
[C---:B------:R-:W-:Y:S08]  /*7da0*/  HMMA.16816.F32.BF16 R24, R204.reuse, R212, R24 ;  /* 0x000000d4cc18723c */ /* 0x040ff00000041818 */
[-C--:B------:R-:W-:Y:S08]  /*7db0*/  HMMA.16816.F32.BF16 R28, R204, R214.reuse, R28 ;  /* 0x000000d6cc1c723c */ /* 0x080ff0000004181c */
[C---:B------:R-:W-:Y:S01]  /*7dc0*/  HMMA.16816.F32.BF16 R32, R172.reuse, R214, R32 ;  /* 0x000000d6ac20723c */ /* 0x040fe20000041820 */
[----:B------:R-:W-:Y:S07]  /*7dd0*/  LDSM.16.M88.4 R212, [R230+0x4900] ;  /* 0x00490000e6d4783b */ /* 0x000fee0000000200 */
[-C--:B---3--:R-:W-:Y:S08]  /*7de0*/  HMMA.16816.F32.BF16 R36, R172, R216.reuse, R36 ;  /* 0x000000d8ac24723c */ /* 0x088ff00000041824 */
[C---:B------:R-:W-:Y:S08]  /*7df0*/  HMMA.16816.F32.BF16 R40, R204.reuse, R216, R40 ;  /* 0x000000d8cc28723c */ /* 0x040ff00000041828 */
[-C--:B------:R-:W-:Y:S01]  /*7e00*/  HMMA.16816.F32.BF16 R44, R204, R218.reuse, R44 ;  /* 0x000000dacc2c723c */ /* 0x080fe2000004182c */
[----:B------:R-:W-:Y:S07]  /*7e10*/  LDSM.16.M88.4 R204, [R232+0xa100] ;  /* 0x00a10000e8cc783b */ /* 0x000fee0000000200 */
[----:B------:R-:W-:Y:S01]  /*7e20*/  HMMA.16816.F32.BF16 R48, R172, R218, R48 ;  /* 0x000000daac30723c */ /* 0x000fe20000041830 */
[----:B------:R-:W3:Y:S07]  /*7e30*/  LDSM.16.M88.4 R172, [R237] ;  /* 0x00000000edac783b */ /* 0x000eee0000000200 */
[-C--:B--2---:R-:W-:Y:S01]  /*7e40*/  HMMA.16816.F32.BF16 R4, R196, R200.reuse, R4 ;  /* 0x000000c8c404723c */ /* 0x084fe20000041804 */
[----:B------:R-:W2:Y:S07]  /*7e50*/  LDSM.16.M88.4 R216, [R232+0xc100] ;  /* 0x00c10000e8d8783b */ /* 0x000eae0000000200 */
[C---:B------:R-:W-:Y:S08]  /*7e60*/  HMMA.16816.F32.BF16 R8, R208.reuse, R200, R8 ;  /* 0x000000c8d008723c */ /* 0x040ff00000041808 */
[-C--:B------:R-:W-:Y:S08]  /*7e70*/  HMMA.16816.F32.BF16 R12, R208, R202.reuse, R12 ;  /* 0x000000cad00c723c */ /* 0x080ff0000004180c */
[C---:B------:R-:W-:Y:S01]  /*7e80*/  HMMA.16816.F32.BF16 R16, R196.reuse, R202, R16 ;  /* 0x000000cac410723c */ /* 0x040fe20000041810 */
[----:B------:R-:W4:Y:S07]  /*7e90*/  LDSM.16.M88.4 R200, [R230+0x5100] ;  /* 0x00510000e6c8783b */ /* 0x000f2e0000000200 */
[-C--:B-1----:R-:W-:Y:S08]  /*7ea0*/  HMMA.16816.F32.BF16 R20, R196, R192.reuse, R20 ;  /* 0x000000c0c414723c */ /* 0x082ff00000041814 */
        /* <DEDUP_REMOVED lines=9> */
[----:B------:R-:W1:Y:S07]  /*7f40*/  LDSM.16.M88.4 R172, [R230+0x5900] ;  /* 0x00590000e6ac783b */ /* 0x000e6e0000000200 */
[-C--:B------:R-:W-:Y:S01]  /*7f50*/  HMMA.16816.F32.BF16 R4, R204, R212.reuse, R4 ;  /* 0x000000d4cc04723c */ /* 0x080fe20000041804 */
[----:B------:R-:W3:Y:S07]  /*7f60*/  LDSM.16.M88.4 R196, [R229+0x1800] ;  /* 0x00180000e5c4783b */ /* 0x000eee0000000200 */
[C---:B--2---:R-:W-:Y:S08]  /*7f70*/  HMMA.16816.F32.BF16 R8, R216.reuse, R212, R8 ;  /* 0x000000d4d808723c */ /* 0x044ff00000041808 */
[-C--:B------:R-:W-:Y:S08]  /*7f80*/  HMMA.16816.F32.BF16 R12, R216, R214.reuse, R12 ;  /* 0x000000d6d80c723c */ /* 0x080ff0000004180c */
[C---:B------:R-:W-:Y:S01]  /*7f90*/  HMMA.16816.F32.BF16 R16, R204.reuse, R214, R16 ;  /* 0x000000d6cc10723c */ /* 0x040fe20000041810 */
[----:B------:R-:W2:Y:S07]  /*7fa0*/  LDSM.16.M88.4 R212, [R229+0x2000] ;  /* 0x00200000e5d4783b */ /* 0x000eae0000000200 */
[-C--:B----4-:R-:W-:Y:S08]  /*7fb0*/  HMMA.16816.F32.BF16 R20, R204, R200.reuse, R20 ;  /* 0x000000c8cc14723c */ /* 0x090ff00000041814 */
[C---:B------:R-:W-:Y:S08]  /*7fc0*/  HMMA.16816.F32.BF16 R24, R216.reuse, R200, R24 ;  /* 0x000000c8d818723c */ /* 0x040ff00000041818 */
[-C--:B------:R-:W-:Y:S08]  /*7fd0*/  HMMA.16816.F32.BF16 R28, R216, R202.reuse, R28 ;  /* 0x000000cad81c723c */ /* 0x080ff0000004181c */
[C---:B------:R-:W-:Y:S01]  /*7fe0*/  HMMA.16816.F32.BF16 R32, R204.reuse, R202, R32 ;  /* 0x000000cacc20723c */ /* 0x040fe20000041820 */
[----:B------:R-:W4:Y:S01]  /*7ff0*/  LDSM.16.M88.4 R200, [R229+0x2800] ;  /* 0x00280000e5c8783b */ /* 0x000f220000000200 */
[----:B------:R-:W-:Y:S06]  /*8000*/  DEPBAR.LE SB0, 0x0 ;  /* 0x000080000000791a */ /* 0x000fec0000000000 */
[-C--:B-1----:R-:W-:Y:S01]  /*8010*/  HMMA.16816.F32.BF16 R36, R204, R172.reuse, R36 ;  /* 0x000000accc24723c */ /* 0x082fe20000041824 */
[----:B------:R-:W-:Y:S07]  /*8020*/  BAR.SYNC.DEFER_BLOCKING 0x0 ;  /* 0x0000000000007b1d */ /* 0x000fee0000010000 */
[C---:B------:R-:W-:Y:S08]  /*8030*/  HMMA.16816.F32.BF16 R40, R216.reuse, R172, R40 ;  /* 0x000000acd828723c */ /* 0x040ff00000041828 */
[-C--:B------:R-:W-:Y:S08]  /*8040*/  HMMA.16816.F32.BF16 R44, R216, R174.reuse, R44 ;  /* 0x000000aed82c723c */ /* 0x080ff0000004182c */
[----:B------:R-:W-:Y:S08]  /*8050*/  HMMA.16816.F32.BF16 R48, R204, R174, R48 ;  /* 0x000000aecc30723c */ /* 0x000ff00000041830 */
[-C--:B---3--:R-:W-:Y:S08]  /*8060*/  HMMA.16816.F32.BF16 R4, R192, R196.reuse, R4 ;  /* 0x000000c4c004723c */ /* 0x088ff00000041804 */
[C---:B------:R-:W-:Y:S08]  /*8070*/  HMMA.16816.F32.BF16 R8, R208.reuse, R196, R8 ;  /* 0x000000c4d008723c */ /* 0x040ff00000041808 */
[-C--:B------:R-:W-:Y:S08]  /*8080*/  HMMA.16816.F32.BF16 R12, R208, R198.reuse, R12 ;  /* 0x000000c6d00c723c */ /* 0x080ff0000004180c */
[C---:B------:R-:W-:Y:S08]  /*8090*/  HMMA.16816.F32.BF16 R16, R192.reuse, R198, R16 ;  /* 0x000000c6c010723c */ /* 0x040ff00000041810 */
[-C--:B--2---:R-:W-:Y:S08]  /*80a0*/  HMMA.16816.F32.BF16 R20, R192, R212.reuse, R20 ;  /* 0x000000d4c014723c */ /* 0x084ff00000041814 */
[C---:B------:R-:W-:Y:S08]  /*80b0*/  HMMA.16816.F32.BF16 R24, R208.reuse, R212, R24 ;  /* 0x000000d4d018723c */ /* 0x040ff00000041818 */
[-C--:B------:R-:W-:Y:S08]  /*80c0*/  HMMA.16816.F32.BF16 R28, R208, R214.reuse, R28 ;  /* 0x000000d6d01c723c */ /* 0x080ff0000004181c */
[C---:B------:R-:W-:Y:S08]  /*80d0*/  HMMA.16816.F32.BF16 R32, R192.reuse, R214, R32 ;  /* 0x000000d6c020723c */ /* 0x040ff00000041820 */
[-C--:B----4-:R-:W-:Y:S08]  /*80e0*/  HMMA.16816.F32.BF16 R36, R192, R200.reuse, R36 ;  /* 0x000000c8c024723c */ /* 0x090ff00000041824 */
[C---:B------:R-:W-:Y:S08]  /*80f0*/  HMMA.16816.F32.BF16 R40, R208.reuse, R200, R40 ;  /* 0x000000c8d028723c */ /* 0x040ff00000041828 */
[-C--:B------:R-:W-:Y:S08]  /*8100*/  HMMA.16816.F32.BF16 R44, R208, R202.reuse, R44 ;  /* 0x000000cad02c723c */ /* 0x080ff0000004182c */
[----:B------:R-:W-:Y:S01]  /*8110*/  HMMA.16816.F32.BF16 R48, R192, R202, R48 ;  /* 0x000000cac030723c */ /* 0x000fe20000041830 */
[----:B------:R-:W-:-:S07]  /*8120*/  @!P0 BRA `(.L_x_612) ;  /* 0x0000037000008947 */ /* 0x000fce0003800000 */
[----:B------:R-:W2:Y:S01]  /*8130*/  LDL R0, [R1+0x4] ;  /* 0x0000040001007983 */ /* 0x000ea20000100800 */
[----:B------:R-:W-:Y:S01]  /*8140*/  UIMAD UR4, UR24, 0x30, UR10 ;  /* 0x00000030180478a4 */ /* 0x000fe2000f8e020a */
[----:B------:R-:W-:Y:S05]  /*8150*/  IMAD.MOV.U32 R242, RZ, RZ, RZ ;  /* 0x000000fffff27224 */ /* 0x000fea00078e00ff */
[----:B------:R-:W-:Y:S05]  /*8160*/  IMAD.U32 R2, RZ, RZ, UR4 ;  /* 0x00000004ff027e24 */ /* 0x000fea000f8e00ff */
[----:B--2---:R-:W-:Y:S05]  /*8170*/  IADD3 R2, R2, -0x30, R0 ;  /* 0xffffffd002027810 */ /* 0x004fea0007ffe000 */
        /* <DEDUP_REMOVED lines=15> */
[----:B-1----:R-:W-:Y:S04]  /*8270*/  IADD3 R169, -R220, 0x10, RZ ;  /* 0x00000010dca97810 */ /* 0x002fe80007ffe1ff */
[----:B------:R-:W-:Y:S02]  /*8280*/  LOP3.LUT R169, R169, 0xf, RZ, 0xc0, !PT ;  /* 0x0000000fa9a97812 */ /* 0x000fe400078ec0ff */
[----:B--2---:R-:W-:Y:S01]  /*8290*/  SHF.R.S32.HI R165, RZ, 0x1f, R242 ;  /* 0x0000001fffa57819 */ /* 0x004fe200000114f2 */
[----:B------:R-:W-:Y:S04]  /*82a0*/  IMAD.WIDE.U32 R2, R242, c[0x0][0x1f0], R2 ;  /* 0x00007c00f2027a25 */ /* 0x000fe800078e0002 */
[----:B------:R-:W-:Y:S01]  /*82b0*/  IMAD R165, R165, c[0x0][0x1f0], RZ ;  /* 0x00007c00a5a57a24 */ /* 0x000fe200078e02ff */
[----:B------:R-:W-:Y:S03]  /*82c0*/  IADD3 R0, P0, R2, UR14, RZ ;  /* 0x0000000e02007c10 */ /* 0x000fe6000ff1e0ff */
[----:B------:R-:W-:Y:S05]  /*82d0*/  IMAD R165, R242, c[0x0][0x1f4], R165 ;  /* 0x00007d00f2a57a24 */ /* 0x000fea00078e02a5 */
[----:B------:R-:W-:Y:S02]  /*82e0*/  IADD3.X R3, R3, UR6, R165, P0, !PT ;  /* 0x0000000603037c10 */ /* 0x000fe400087fe4a5 */
[C---:B------:R-:W-:Y:S04]  /*82f0*/  LEA R2, P0, R0.reuse, c[0x0][0x1c8], 0x1 ;  /* 0x0000720000027a11 */ /* 0x040fe800078008ff */
[----:B------:R-:W-:Y:S01]  /*8300*/  LEA.HI.X R0, R0, c[0x0][0x1cc], R3, 0x1, P0 ;  /* 0x0000730000007a11 */ /* 0x000fe200000f0c03 */
[----:B------:R-:W1:Y:S04]  /*8310*/  SHFL.IDX PT, R172, R2, 0x1, 0x181f ;  /* 0x00381f0002ac7f89 */ /* 0x000e6800000e0000 */
[----:B------:R-:W2:Y:S04]  /*8320*/  SHFL.IDX PT, R3, R2, RZ, 0x181f ;  /* 0x00181fff02037589 */ /* 0x000ea800000e0000 */
[----:B------:R-:W3:Y:S04]  /*8330*/  SHFL.IDX PT, R165, R0, RZ, 0x181f ;  /* 0x00181fff00a57589 */ /* 0x000ee800000e0000 */
[----:B------:R-:W4:Y:S04]  /*8340*/  SHFL.IDX PT, R2, R2, 0x2, 0x181f ;  /* 0x00581f0002027f89 */ /* 0x000f2800000e0000 */
[----:B------:R-:W4:Y:S04]  /*8350*/  SHFL.IDX PT, R167, R0, 0x1, 0x181f ;  /* 0x00381f0000a77f89 */ /* 0x000f2800000e0000 */
[----:B------:R-:W4:Y:S01]  /*8360*/  SHFL.IDX PT, R0, R0, 0x2, 0x181f ;  /* 0x00581f0000007f89 */ /* 0x000f2200000e0000 */
[CC--:B-1---5:R-:W-:Y:S02]  /*8370*/  IADD3 R174, P1, R172.reuse, R221.reuse, RZ ;  /* 0x000000ddacae7210 */ /* 0x0e2fe40007f3e0ff */
[CC--:B--2---:R-:W-:Y:S02]  /*8380*/  IADD3 R194, P0, R3.reuse, R221.reuse, RZ ;  /* 0x000000dd03c27210 */ /* 0x0c4fe40007f1e0ff */
[-C--:B------:R-:W-:Y:S03]  /*8390*/  IADD3 R192, P2, R3, R248.reuse, RZ ;  /* 0x000000f803c07210 */ /* 0x080fe60007f5e0ff */
[C-C-:B---3--:R-:W-:Y:S01]  /*83a0*/  IMAD.X R195, R165.reuse, 0x1, R250.reuse, P0 ;  /* 0x00000001a5c37824 */ /* 0x148fe200000e06fa */
[----:B------:R-:W-:Y:S01]  /*83b0*/  IADD3 R172, P0, R172, R248, RZ ;  /* 0x000000f8acac7210 */ /* 0x000fe20007f1e0ff */
[--C-:B------:R-:W-:Y:S01]  /*83c0*/  IMAD.X R193, R165, 0x1, R249.reuse, P2 ;  /* 0x00000001a5c17824 */ /* 0x100fe200010e06f9 */
[----:B----4-:R-:W-:Y:S02]  /*83d0*/  IADD3 R168, P2, R2, R221, RZ ;  /* 0x000000dd02a87210 */ /* 0x010fe40007f5e0ff */
[----:B------:R1:W-:Y:S01]  /*83e0*/  LDGSTS.E.BYPASS.LTC128B.128 [R244+0x3100], [R194.64], !P6 ;  /* 0x03100000c2f47fae */ /* 0x0003e2000f101d54 */
        /* <DEDUP_REMOVED lines=11> */
.L_x_612:
[----:B-1----:R-:W-:Y:S01]  /*84a0*/  IMAD.MOV.U32 R3, RZ, RZ, c[0x0][0x2ac] ;  /* 0x0000ab00ff037624 */ /* 0x002fe200078e00ff */
[----:B------:R-:W2:Y:S01]  /*84b0*/  LDL R2, [R1+0x1c] ;  /* 0x00001c0001027983 */ /* 0x000ea20000100800 */
[----:B------:R-:W-:Y:S02]  /*84c0*/  UISETP.NE.AND UP1, UPT, UR13, URZ, UPT ;  /* 0x0000003f0d00728c */ /* 0x000fe4000bf25270 */
[----:B------:R-:W-:Y:S01]  /*84d0*/  UIMAD UR4, UR24, -0x30, URZ ;  /* 0xffffffd0180478a4 */ /* 0x000fe2000f8e023f */
[----:B------:R-:W3:Y:S01]  /*84e0*/  LDL R194, [R1+0x8] ;  /* 0x0000080001c27983 */ /* 0x000ee20000100800 */
[----:B------:R-:W-:Y:S02]  /*84f0*/  UISETP.NE.AND UP0, UPT, UR12, URZ, UPT ;  /* 0x0000003f0c00728c */ /* 0x000fe4000bf05270 */
[----:B------:R-:W-:Y:S01]  /*8500*/  PLOP3.LUT P1, PT, PT, PT, UP1, 0x80, 0x0 ;  /* 0x000000000000781c */ /* 0x000fe20003f2f018 */
[----:B------:R-:W0:Y:S01]  /*8510*/  LDGDEPBAR ;  /* 0x00000000000079af */ /* 0x000e220000000000 */
[----:B------:R-:W-:Y:S11]  /*8520*/  PLOP3.LUT P0, PT, PT, PT, UP1, 0x80, 0x0 ;  /* 0x000000000000781c */ /* 0x000ff60003f0f018 */
[----:B--2---:R-:W-:Y:S04]  /*8530*/  @P1 IMAD.HI.U32 R0, R2, c[0x0][0x2c8], RZ ;  /* 0x0000b20002001a27 */ /* 0x004fe800078e00ff */
[----:B------:R-:W-:Y:S01]  /*8540*/  IMAD.MOV.U32 R172, RZ, RZ, R2 ;  /* 0x000000ffffac7224 */ /* 0x000fe200078e0002 */
[----:B------:R-:W-:Y:S01]  /*8550*/  @P0 SHF.R.U32.HI R172, RZ, c[0x0][0x2cc], R0 ;  /* 0x0000b300ffac0a19 */ /* 0x000fe20000011600 */
[----:B------:R-:W-:Y:S01]  /*8560*/  IMAD.U32 R2, RZ, RZ, UR4 ;  /* 0x00000004ff027e24 */ /* 0x000fe2000f8e00ff */
[----:B------:R-:W-:Y:S03]  /*8570*/  PLOP3.LUT P0, PT, PT, PT, UP0, 0x40, 0x0 ;  /* 0x000000000000781c */ /* 0x000fe60003f0e808 */
[----:B------:R-:W1:Y:S01]  /*8580*/  SHFL.IDX PT, R0, R172, RZ, 0x1c1f ;  /* 0x001c1fffac007589 */ /* 0x000e6200000e0000 */
[----:B---3--:R-:W-:Y:S05]  /*8590*/  IADD3 R174, -R194, 0x1, R2 ;  /* 0x00000001c2ae7810 */ /* 0x008fea0007ffe102 */
        /* <DEDUP_REMOVED lines=22> */
.L_x_615:
[----:B------:R-:W-:Y:S04]  /*8700*/  MOV R2, c[0x0][0x32c] ;  /* 0x0000cb0000027a02 */ /* 0x000fe80000000f00 */
[----:B------:R-:W-:Y:S11]  /*8710*/  ISETP.NE.AND P0, PT, R2, 0x1, PT ;  /* 0x000000010200780c */ /* 0x000ff60003f05270 */
[----:B------:R-:W-:Y:S02]  /*8720*/  @!UPT UIADD3 URZ, URZ, URZ, URZ ;  /* 0x0000003f3f3ff290 */ /* 0x000fe4000fffe03f */
[----:B------:R-:W-:Y:S05]  /*8730*/  @P0 IMAD.HI.U32 R2, R0, c[0x0][0x330], RZ ;  /* 0x0000cc0000020a27 */ /* 0x000fea00078e00ff */
[----:B------:R-:W-:Y:S02]  /*8740*/  @P0 SHF.R.U32.HI R0, RZ, c[0x0][0x334], R2 ;  /* 0x0000cd00ff000a19 */ /* 0x000fe40000011602 */
.L_x_616:
[----:B------:R-:W-:Y:S05]  /*8750*/  BSYNC B0 ;  /* 0x0000000000007941 */ /* 0x000fea0003800000 */
.L_x_614:
[----:B------:R-:W-:Y:S05]  /*8760*/  IADD3 R2, -R194, UR4, RZ ;  /* 0x00000004c2027c10 */ /* 0x000fea000fffe1ff */
[----:B------:R-:W-:Y:S05]  /*8770*/  IMAD R0, R0, c[0x0][0x32c], R2 ;  /* 0x0000cb0000007a24 */ /* 0x000fea00078e0202 */
[----:B------:R-:W-:Y:S02]  /*8780*/  IADD3 R2, R0, c[0x0][0x32c], RZ ;  /* 0x0000cb0000027a10 */ /* 0x000fe40007ffe0ff */
[----:B------:R-:W-:Y:S02]  /*8790*/  IMNMX R167, R167, R0, !PT ;  /* 0x00000000a7a77217 */ /* 0x000fe40007800200 */
[----:B------:R-:W-:Y:S02]  /*87a0*/  IMNMX R168, R168, R2, PT ;  /* 0x00000002a8a87217 */ /* 0x000fe40003800200 */
.L_x_613:
[----:B------:R-:W1:Y:S01]  /*87b0*/  SHFL.IDX PT, R0, R172, 0x1, 0x1c1f ;  /* 0x003c1f00ac007f89 */ /* 0x000e6200000e0000 */
[----:B------:R-:W-:Y:S06]  /*87c0*/  UISETP.NE.AND UP0, UPT, UR12, URZ, UPT ;  /* 0x0000003f0c00728c */ /* 0x000fec000bf05270 */
[----:B------:R-:W-:Y:S02]  /*87d0*/  PLOP3.LUT P0, PT, PT, PT, UP0, 0x40, 0x0 ;  /* 0x000000000000781c */ /* 0x000fe40003f0e808 */
[----:B-1----:R-:W-:Y:S01]  /*87e0*/  IADD3 R3, R174, R0, RZ ;  /* 0x00000000ae037210 */ /* 0x002fe20007ffe0ff */
[----:B------:R-:W-:Y:S10]  /*87f0*/  IMAD.IADD R165, R173, 0x1, R0 ;  /* 0x00000001ada57824 */ /* 0x000ff400078e0200 */
        /* <DEDUP_REMOVED lines=16> */
.L_x_619:
[----:B------:R-:W-:Y:S04]  /*8900*/  MOV R2, 0x1 ;  /* 0x0000000100027802 */ /* 0x000fe80000000f00 */
[----:B------:R-:W-:Y:S11]  /*8910*/  ISETP.NE.AND P0, PT, R2, c[0x0][0x32c], PT ;  /* 0x0000cb0002007a0c */ /* 0x000ff60003f05270 */
[----:B------:R-:W-:Y:S02]  /*8920*/  @!UPT UIADD3 URZ, URZ, URZ, URZ ;  /* 0x0000003f3f3ff290 */ /* 0x000fe4000fffe03f */
[----:B------:R-:W-:Y:S05]  /*8930*/  @P0 IMAD.HI.U32 R2, R0, c[0x0][0x330], RZ ;  /* 0x0000cc0000020a27 */ /* 0x000fea00078e00ff */
[----:B------:R-:W-:Y:S02]  /*8940*/  @P0 SHF.R.U32.HI R0, RZ, c[0x0][0x334], R2 ;  /* 0x0000cd00ff000a19 */ /* 0x000fe40000011602 */
.L_x_620:
[----:B------:R-:W-:Y:S05]  /*8950*/  BSYNC B0 ;  /* 0x0000000000007941 */ /* 0x000fea0003800000 */
.L_x_618:
[----:B------:R-:W-:Y:S05]  /*8960*/  IADD3 R2, -R194, UR4, RZ ;  /* 0x00000004c2027c10 */ /* 0x000fea000fffe1ff */
[----:B------:R-:W-:Y:S05]  /*8970*/  IMAD R0, R0, c[0x0][0x32c], R2 ;  /* 0x0000cb0000007a24 */ /* 0x000fea00078e0202 */
[----:B------:R-:W-:Y:S02]  /*8980*/  IADD3 R2, R0, c[0x0][0x32c], RZ ;  /* 0x0000cb0000027a10 */ /* 0x000fe40007ffe0ff */
[----:B------:R-:W-:Y:S02]  /*8990*/  IMNMX R3, R3, R0, !PT ;  /* 0x0000000003037217 */ /* 0x000fe40007800200 */
[----:B------:R-:W-:Y:S02]  /*89a0*/  IMNMX R165, R165, R2, PT ;  /* 0x00000002a5a57217 */ /* 0x000fe40003800200 */
.L_x_617:
        /* <DEDUP_REMOVED lines=21> */
.L_x_623:
[----:B------:R-:W-:Y:S04]  /*8b00*/  MOV R175, c[0x0][0x32c] ;  /* 0x0000cb0000af7a02 */ /* 0x000fe80000000f00 */
[----:B------:R-:W-:Y:S11]  /*8b10*/  ISETP.NE.AND P0, PT, R175, 0x1, PT ;  /* 0x00000001af00780c */ /* 0x000ff60003f05270 */
[----:B------:R-:W-:Y:S02]  /*8b20*/  @!UPT UIADD3 URZ, URZ, URZ, URZ ;  /* 0x0000003f3f3ff290 */ /* 0x000fe4000fffe03f */
[----:B------:R-:W-:Y:S05]  /*8b30*/  @P0 IMAD.HI.U32 R175, R169, c[0x0][0x330], RZ ;  /* 0x0000cc00a9af0a27 */ /* 0x000fea00078e00ff */
[----:B------:R-:W-:Y:S02]  /*8b40*/  @P0 SHF.R.U32.HI R169, RZ, c[0x0][0x334], R175 ;  /* 0x0000cd00ffa90a19 */ /* 0x000fe400000116af */
.L_x_624:
[----:B------:R-:W-:Y:S05]  /*8b50*/  BSYNC B0 ;  /* 0x0000000000007941 */ /* 0x000fea0003800000 */
.L_x_622:
[----:B------:R-:W-:Y:S05]  /*8b60*/  IADD3 R175, -R194, UR4, RZ ;  /* 0x00000004c2af7c10 */ /* 0x000fea000fffe1ff */
[----:B------:R-:W-:Y:S05]  /*8b70*/  IMAD R169, R169, c[0x0][0x32c], R175 ;  /* 0x0000cb00a9a97a24 */ /* 0x000fea00078e02af */
[----:B------:R-:W-:Y:S02]  /*8b80*/  IADD3 R175, R169, c[0x0][0x32c], RZ ;  /* 0x0000cb00a9af7a10 */ /* 0x000fe40007ffe0ff */
[----:B------:R-:W-:Y:S02]  /*8b90*/  IMNMX R0, R0, R169, !PT ;  /* 0x000000a900007217 */ /* 0x000fe40007800200 */
[----:B------:R-:W-:Y:S02]  /*8ba0*/  IMNMX R2, R2, R175, PT ;  /* 0x000000af02027217 */ /* 0x000fe40003800200 */
.L_x_621:
[----:B------:R-:W-:Y:S02]  /*8bb0*/  UISETP.GE.AND UP1, UPT, UR4, 0x1, UPT ;  /* 0x000000010400788c */ /* 0x000fe4000bf26270 */
[----:B------:R-:W-:Y:S02]  /*8bc0*/  UISETP.GE.AND UP0, UPT, UR4, 0x2, UPT ;  /* 0x000000020400788c */ /* 0x000fe4000bf06270 */
[----:B------:R-:W-:Y:S02]  /*8bd0*/  UISETP.GE.AND UP2, UPT, UR4, 0x9, UPT ;  /* 0x000000090400788c */ /* 0x000fe4000bf46270 */
[----:B------:R-:W-:Y:S01]  /*8be0*/  PLOP3.LUT P0, PT, PT, PT, UP1, 0x40, 0x0 ;  /* 0x000000000000781c */ /* 0x000fe20003f0e818 */
[----:B------:R-:W-:Y:S01]  /*8bf0*/  UP2UR UR29, UPR, URZ, 0x2 ;  /* 0x000000023f1d7883 */ /* 0x000fe20008000000 */
[----:B------:R-:W-:Y:S01]  /*8c00*/  PLOP3.LUT P1, PT, PT, PT, UP0, 0x40, 0x0 ;  /* 0x000000000000781c */ /* 0x000fe20003f2e808 */
[----:B------:R-:W-:Y:S01]  /*8c10*/  UP2UR UR28, UPR, URZ, 0x1 ;  /* 0x000000013f1c7883 */ /* 0x000fe20008000000 */
[C---:B------:R-:W-:Y:S01]  /*8c20*/  ISETP.GT.AND P0, PT, R3.reuse, RZ, P0 ;  /* 0x000000ff0300720c */ /* 0x040fe20000704270 */
[----:B------:R-:W-:Y:S01]  /*8c30*/  UISETP.GE.AND UP6, UPT, UR4, 0x12, UPT ;  /* 0x000000120400788c */ /* 0x000fe2000bfc6270 */
[----:B------:R-:W-:Y:S01]  /*8c40*/  ISETP.GT.AND P1, PT, R3, 0x1, P1 ;  /* 0x000000010300780c */ /* 0x000fe20000f24270 */
[----:B------:R-:W-:Y:S01]  /*8c50*/  UISETP.GE.AND UP4, UPT, UR4, 0x1a, UPT ;  /* 0x0000001a0400788c */ /* 0x000fe2000bf86270 */
[C---:B------:R-:W-:Y:S01]  /*8c60*/  ISETP.LT.OR P0, PT, R165.reuse, 0x1, P0 ;  /* 0x00000001a500780c */ /* 0x040fe20000701670 */
[----:B------:R-:W-:Y:S01]  /*8c70*/  UISETP.GE.AND UP5, UPT, UR4, 0x19, UPT ;  /* 0x000000190400788c */ /* 0x000fe2000bfa6270 */
[----:B------:R-:W-:Y:S01]  /*8c80*/  ISETP.LT.OR P1, PT, R165, 0x2, P1 ;  /* 0x00000002a500780c */ /* 0x000fe20000f21670 */
[----:B------:R-:W-:Y:S01]  /*8c90*/  UISETP.GE.AND UP3, UPT, UR4, 0x21, UPT ;  /* 0x000000210400788c */ /* 0x000fe2000bf66270 */
[----:B------:R-:W-:Y:S01]  /*8ca0*/  FSEL R175, R6, -INF , !P0 ;  /* 0xff80000006af7808 */ /* 0x000fe20004000000 */
[----:B------:R-:W-:Y:S01]  /*8cb0*/  UP2UR UR27, UPR, URZ, 0x4 ;  /* 0x000000043f1b7883 */ /* 0x000fe20008000000 */
[----:B------:R-:W-:Y:S01]  /*8cc0*/  PLOP3.LUT P0, PT, PT, PT, UP0, 0x40, 0x0 ;  /* 0x000000000000781c */ /* 0x000fe20003f0e808 */
[----:B------:R-:W-:Y:S01]  /*8cd0*/  UISETP.GE.AND UP0, UPT, UR4, 0x11, UPT ;  /* 0x000000110400788c */ /* 0x000fe2000bf06270 */
[----:B------:R-:W-:Y:S01]  /*8ce0*/  PLOP3.LUT P2, PT, PT, PT, UP1, 0x40, 0x0 ;  /* 0x000000000000781c */ /* 0x000fe20003f4e818 */
[----:B------:R-:W-:Y:S01]  /*8cf0*/  UISETP.GE.AND UP1, UPT, UR4, 0xa, UPT ;  /* 0x0000000a0400788c */ /* 0x000fe2000bf26270 */
[----:B------:R-:W-:Y:S01]  /*8d00*/  ISETP.GT.AND P0, PT, R167, 0x1, P0 ;  /* 0x00000001a700780c */ /* 0x000fe20000704270 */
[----:B------:R-:W-:Y:S01]  /*8d10*/  UP2UR UR25, UPR, URZ, 0x1 ;  /* 0x000000013f197883 */ /* 0x000fe20008000000 */
[----:B------:R-:W-:Y:S01]  /*8d20*/  FSEL R192, R7, -INF , !P1 ;  /* 0xff80000007c07808 */ /* 0x000fe20004800000 */
[----:B------:R-:W-:Y:S01]  /*8d30*/  UP2UR UR26, UPR, URZ, 0x2 ;  /* 0x000000023f1a7883 */ /* 0x000fe20008000000 */
[----:B------:R-:W-:Y:S01]  /*8d40*/  PLOP3.LUT P1, PT, PT, PT, UP2, 0x40, 0x0 ;  /* 0x000000000000781c */ /* 0x000fe20003f2e828 */
[----:B------:R-:W-:Y:S01]  /*8d50*/  UP2UR UR30, UPR, URZ, 0x40 ;  /* 0x000000403f1e7883 */ /* 0x000fe20008000000 */
[----:B------:R-:W-:Y:S02]  /*8d60*/  ISETP.LT.OR P0, PT, R168, 0x2, P0 ;  /* 0x00000002a800780c */ /* 0x000fe40000701670 */
[----:B------:R-:W-:Y:S02]  /*8d70*/  ISETP.GT.AND P1, PT, R3, 0x8, P1 ;  /* 0x000000080300780c */ /* 0x000fe40000f24270 */
[----:B------:R-:W-:Y:S02]  /*8d80*/  FSEL R7, R5, -INF , !P0 ;  /* 0xff80000005077808 */ /* 0x000fe40004000000 */
[----:B------:R-:W-:Y:S02]  /*8d90*/  PLOP3.LUT P0, PT, PT, PT, UP1, 0x40, 0x0 ;  /* 0x000000000000781c */ /* 0x000fe40003f0e818 */
[----:B------:R-:W-:Y:S02]  /*8da0*/  ISETP.LT.OR P1, PT, R165, 0x9, P1 ;  /* 0x00000009a500780c */ /* 0x000fe40000f21670 */
[----:B------:R-:W-:Y:S02]  /*8db0*/  ISETP.GT.AND P0, PT, R3, 0x9, P0 ;  /* 0x000000090300780c */ /* 0x000fe40000704270 */
[----:B------:R-:W-:Y:S02]  /*8dc0*/  ISETP.GT.AND P2, PT, R167, RZ, P2 ;  /* 0x000000ffa700720c */ /* 0x000fe40001744270 */
[----:B------:R-:W-:Y:S02]  /*8dd0*/  FSEL R193, R18, -INF , !P1 ;  /* 0xff80000012c17808 */ /* 0x000fe40004800000 */
[----:B------:R-:W-:Y:S01]  /*8de0*/  PLOP3.LUT P1, PT, PT, PT, UP1, 0x40, 0x0 ;  /* 0x000000000000781c */ /* 0x000fe20003f2e818 */
[----:B------:R-:W-:Y:S01]  /*8df0*/  UISETP.GE.AND UP1, UPT, UR4, 0x29, UPT ;  /* 0x000000290400788c */ /* 0x000fe2000bf26270 */
[----:B------:R-:W-:Y:S02]  /*8e00*/  ISETP.LT.OR P0, PT, R165, 0xa, P0 ;  /* 0x0000000aa500780c */ /* 0x000fe40000701670 */
[----:B------:R-:W-:Y:S02]  /*8e10*/  ISETP.LT.OR P2, PT, R168, 0x1, P2 ;  /* 0x00000001a800780c */ /* 0x000fe40001741670 */
[----:B------:R-:W-:Y:S02]  /*8e20*/  ISETP.GT.AND P1, PT, R167, 0x9, P1 ;  /* 0x00000009a700780c */ /* 0x000fe40000f24270 */
[----:B------:R-:W-:Y:S02]  /*8e30*/  FSEL R19, R19, -INF , !P0 ;  /* 0xff80000013137808 */ /* 0x000fe40004000000 */
[----:B------:R-:W-:Y:S02]  /*8e40*/  PLOP3.LUT P0, PT, PT, PT, UP0, 0x40, 0x0 ;  /* 0x000000000000781c */ /* 0x000fe40003f0e808 */
[----:B------:R-:W-:Y:S02]  /*8e50*/  FSEL R6, R4, -INF , !P2 ;  /* 0xff80000004067808 */ /* 0x000fe40005000000 */
[----:B------:R-:W-:Y:S01]  /*8e60*/  PLOP3.LUT P2, PT, PT, PT, UP2, 0x40, 0x0 ;  /* 0x000000000000781c */ /* 0x000fe20003f4e828 */
[----:B------:R-:W-:Y:S01]  /*8e70*/  UISETP.GE.AND UP2, UPT, UR4, 0x22, UPT ;  /* 0x000000220400788c */ /* 0x000fe2000bf46270 */
[C---:B------:R-:W-:Y:S02]  /*8e80*/  ISETP.LT.OR P1, PT, R168.reuse, 0xa, P1 ;  /* 0x0000000aa800780c */ /* 0x040fe40000f21670 */
[----:B------:R-:W-:Y:S02]  /*8e90*/  ISETP.GT.AND P0, PT, R3, 0x10, P0 ;  /* 0x000000100300780c */ /* 0x000fe40000704270 */
[----:B------:R-:W-:Y:S02]  /*8ea0*/  ISETP.GT.AND P2, PT, R167, 0x8, P2 ;  /* 0x00000008a700780c */ /* 0x000fe40001744270 */
[----:B------:R-:W-:Y:S02]  /*8eb0*/  FSEL R18, R17, -INF , !P1 ;  /* 0xff80000011127808 */ /* 0x000fe40004800000 */
[----:B------:R-:W-:Y:S01]  /*8ec0*/  PLOP3.LUT P1, PT, PT, PT, UP0, 0x40, 0x0 ;  /* 0x000000000000781c */ /* 0x000fe20003f2e808 */
[----:B------:R-:W-:Y:S01]  /*8ed0*/  UISETP.GE.AND UP0, UPT, UR4, 0x2a, UPT ;  /* 0x0000002a0400788c */ /* 0x000fe2000bf06270 */
[----:B------:R-:W-:Y:S02]  /*8ee0*/  ISETP.LT.OR P0, PT, R165, 0x11, P0 ;  /* 0x00000011a500780c */ /* 0x000fe40000701670 */
[----:B------:R-:W-:Y:S02]  /*8ef0*/  ISETP.LT.OR P2, PT, R168, 0x9, P2 ;  /* 0x00000009a800780c */ /* 0x000fe40001741670 */
[C---:B------:R-:W-:Y:S02]  /*8f00*/  ISETP.GT.AND P1, PT, R167.reuse, 0x10, P1 ;  /* 0x00000010a700780c */ /* 0x040fe40000f24270 */
[----:B------:R-:W-:Y:S02]  /*8f10*/  FSEL R198, R22, -INF , !P0 ;  /* 0xff80000016c67808 */ /* 0x000fe40004000000 */
[----:B------:R-:W-:Y:S02]  /*8f20*/  PLOP3.LUT P0, PT, PT, PT, UP6, 0x40, 0x0 ;  /* 0x000000000000781c */ /* 0x000fe40003f0e868 */
[----:B------:R-:W-:Y:S02]  /*8f30*/  FSEL R16, R16, -INF , !P2 ;  /* 0xff80000010107808 */ /* 0x000fe40005000000 */
[----:B------:R-:W-:Y:S01]  /*8f40*/  PLOP3.LUT P2, PT, PT, PT, UP6, 0x40, 0x0 ;  /* 0x000000000000781c */ /* 0x000fe20003f4e868 */
[----:B------:R-:W-:Y:S01]  /*8f50*/  UISETP.NE.AND UP6, UPT, UR25, URZ, UPT ;  /* 0x0000003f1900728c */ /* 0x000fe2000bfc5270 */
[----:B------:R-:W-:Y:S02]  /*8f60*/  ISETP.LT.OR P1, PT, R168, 0x11, P1 ;  /* 0x00000011a800780c */ /* 0x000fe40000f21670 */
[----:B------:R-:W-:Y:S01]  /*8f70*/  ISETP.GT.AND P0, PT, R167, 0x11, P0 ;  /* 0x00000011a700780c */ /* 0x000fe20000704270 */
[----:B------:R-:W-:Y:S01]  /*8f80*/  UP2UR UR31, UPR, URZ, 0x40 ;  /* 0x000000403f1f7883 */ /* 0x000fe20008000000 */
[----:B------:R-:W-:Y:S01]  /*8f90*/  ISETP.GT.AND P2, PT, R3, 0x11, P2 ;  /* 0x000000110300780c */ /* 0x000fe20001744270 */
[----:B------:R-:W-:Y:S01]  /*8fa0*/  UISETP.NE.AND UP6, UPT, UR26, URZ, UPT ;  /* 0x0000003f1a00728c */ /* 0x000fe2000bfc5270 */
[----:B------:R-:W-:Y:S02]  /*8fb0*/  FSEL R196, R20, -INF , !P1 ;  /* 0xff80000014c47808 */ /* 0x000fe40004800000 */
[----:B------:R-:W-:Y:S01]  /*8fc0*/  PLOP3.LUT P1, PT, PT, PT, UP4, 0x40, 0x0 ;  /* 0x000000000000781c */ /* 0x000fe20003f2e848 */
[----:B------:R-:W-:Y:S01]  /*8fd0*/  UP2UR UR32, UPR, URZ, 0x40 ;  /* 0x000000403f207883 */ /* 0x000fe20008000000 */
[C---:B------:R-:W-:Y:S01]  /*8fe0*/  ISETP.LT.OR P0, PT, R168.reuse, 0x12, P0 ;  /* 0x00000012a800780c */ /* 0x040fe20000701670 */
[----:B------:R-:W-:Y:S01]  /*8ff0*/  UISETP.NE.AND UP6, UPT, UR27, URZ, UPT ;  /* 0x0000003f1b00728c */ /* 0x000fe2000bfc5270 */
[----:B------:R-:W-:Y:S02]  /*9000*/  ISETP.LT.OR P2, PT, R165, 0x12, P2 ;  /* 0x00000012a500780c */ /* 0x000fe40001741670 */
[----:B------:R-:W-:Y:S01]  /*9010*/  ISETP.GT.AND P1, PT, R3, 0x19, P1 ;  /* 0x000000190300780c */ /* 0x000fe20000f24270 */
[----:B------:R-:W-:Y:S01]  /*9020*/  UP2UR UR33, UPR, URZ, 0x40 ;  /* 0x000000403f217883 */ /* 0x000fe20008000000 */
[----:B------:R-:W-:Y:S01]  /*9030*/  FSEL R197, R21, -INF , !P0 ;  /* 0xff80000015c57808 */ /* 0x000fe20004000000 */
[----:B------:R-:W-:Y:S01]  /*9040*/  UISETP.NE.AND UP6, UPT, UR28, URZ, UPT ;  /* 0x0000003f1c00728c */ /* 0x000fe2000bfc5270 */
[----:B------:R-:W-:Y:S02]  /*9050*/  PLOP3.LUT P0, PT, PT, PT, UP5, 0x40, 0x0 ;  /* 0x000000000000781c */ /* 0x000fe40003f0e858 */
[----:B------:R-:W-:Y:S01]  /*9060*/  FSEL R199, R23, -INF , !P2 ;  /* 0xff80000017c77808 */ /* 0x000fe20005000000 */
[----:B------:R-:W-:Y:S01]  /*9070*/  UP2UR UR34, UPR, URZ, 0x40 ;  /* 0x000000403f227883 */ /* 0x000fe20008000000 */
[----:B------:R-:W-:Y:S01]  /*9080*/  PLOP3.LUT P2, PT, PT, PT, UP5, 0x40, 0x0 ;  /* 0x000000000000781c */ /* 0x000fe20003f4e858 */
[----:B------:R-:W-:Y:S01]  /*9090*/  UISETP.NE.AND UP6, UPT, UR29, URZ, UPT ;  /* 0x0000003f1d00728c */ /* 0x000fe2000bfc5270 */
[----:B------:R-:W-:Y:S02]  /*90a0*/  ISETP.LT.OR P1, PT, R165, 0x1a, P1 ;  /* 0x0000001aa500780c */ /* 0x000fe40000f21670 */
[----:B------:R-:W-:Y:S02]  /*90b0*/  ISETP.GT.AND P0, PT, R167, 0x18, P0 ;  /* 0x00000018a700780c */ /* 0x000fe40000704270 */
[----:B------:R-:W-:Y:S02]  /*90c0*/  ISETP.GT.AND P2, PT, R3, 0x18, P2 ;  /* 0x000000180300780c */ /* 0x000fe40001744270 */
[----:B------:R-:W-:Y:S02]  /*90d0*/  FSEL R209, R35, -INF , !P1 ;  /* 0xff80000023d17808 */ /* 0x000fe40004800000 */
[----:B------:R-:W-:Y:S02]  /*90e0*/  PLOP3.LUT P1, PT, PT, PT, UP3, 0x40, 0x0 ;  /* 0x000000000000781c */ /* 0x000fe40003f2e838 */
[----:B------:R-:W-:Y:S02]  /*90f0*/  ISETP.LT.OR P0, PT, R168, 0x19, P0 ;  /* 0x00000019a800780c */ /* 0x000fe40000701670 */
[----:B------:R-:W-:Y:S02]  /*9100*/  ISETP.LT.OR P2, PT, R165, 0x19, P2 ;  /* 0x00000019a500780c */ /* 0x000fe40001741670 */
[----:B------:R-:W-:Y:S02]  /*9110*/  ISETP.GT.AND P1, PT, R3, 0x20, P1 ;  /* 0x000000200300780c */ /* 0x000fe40000f24270 */
[----:B------:R-:W-:Y:S02]  /*9120*/  FSEL R201, R32, -INF , !P0 ;  /* 0xff80000020c97808 */ /* 0x000fe40004000000 */
[----:B------:R-:W-:Y:S02]  /*9130*/  PLOP3.LUT P0, PT, PT, PT, UP2, 0x40, 0x0 ;  /* 0x000000000000781c */ /* 0x000fe40003f0e828 */
[----:B------:R-:W-:Y:S02]  /*9140*/  FSEL R206, R34, -INF , !P2 ;  /* 0xff80000022ce7808 */ /* 0x000fe40005000000 */
[----:B------:R-:W-:Y:S02]  /*9150*/  PLOP3.LUT P2, PT, PT, PT, UP4, 0x40, 0x0 ;  /* 0x000000000000781c */ /* 0x000fe40003f4e848 */
[----:B------:R-:W-:Y:S02]  /*9160*/  ISETP.LT.OR P1, PT, R165, 0x21, P1 ;  /* 0x00000021a500780c */ /* 0x000fe40000f21670 */
[----:B------:R-:W-:Y:S02]  /*9170*/  ISETP.GT.AND P0, PT, R3, 0x21, P0 ;  /* 0x000000210300780c */ /* 0x000fe40000704270 */
[----:B------:R-:W-:Y:S02]  /*9180*/  ISETP.GT.AND P2, PT, R167, 0x19, P2 ;  /* 0x00000019a700780c */ /* 0x000fe40001744270 */
[----:B------:R-:W-:Y:S02]  /*9190*/  FSEL R219, R38, -INF , !P1 ;  /* 0xff80000026db7808 */ /* 0x000fe40004800000 */
[----:B------:R-:W-:Y:S02]  /*91a0*/  PLOP3.LUT P1, PT, PT, PT, UP2, 0x40, 0x0 ;  /* 0x000000000000781c */ /* 0x000fe40003f2e828 */
[----:B------:R-:W-:Y:S02]  /*91b0*/  ISETP.LT.OR P0, PT, R165, 0x22, P0 ;  /* 0x00000022a500780c */ /* 0x000fe40000701670 */
[C---:B------:R-:W-:Y:S02]  /*91c0*/  ISETP.LT.OR P2, PT, R168.reuse, 0x1a, P2 ;  /* 0x0000001aa800780c */ /* 0x040fe40001741670 */
[----:B------:R-:W-:Y:S02]  /*91d0*/  ISETP.GT.AND P1, PT, R167, 0x21, P1 ;  /* 0x00000021a700780c */ /* 0x000fe40000f24270 */
[----:B------:R-:W-:Y:S02]  /*91e0*/  FSEL R223, R39, -INF , !P0 ;  /* 0xff80000027df7808 */ /* 0x000fe40004000000 */
[----:B------:R-:W-:Y:S02]  /*91f0*/  PLOP3.LUT P0, PT, PT, PT, UP1, 0x40, 0x0 ;  /* 0x000000000000781c */ /* 0x000fe40003f0e818 */
[----:B------:R-:W-:Y:S02]  /*9200*/  FSEL R202, R33, -INF , !P2 ;  /* 0xff80000021ca7808 */ /* 0x000fe40005000000 */
[----:B------:R-:W-:Y:S02]  /*9210*/  PLOP3.LUT P2, PT, PT, PT, UP3, 0x40, 0x0 ;  /* 0x000000000000781c */ /* 0x000fe40003f4e838 */
[C---:B------:R-:W-:Y:S02]  /*9220*/  ISETP.LT.OR P1, PT, R168.reuse, 0x22, P1 ;  /* 0x00000022a800780c */ /* 0x040fe40000f21670 */
[----:B------:R-:W-:Y:S02]  /*9230*/  ISETP.GT.AND P0, PT, R3, 0x28, P0 ;  /* 0x000000280300780c */ /* 0x000fe40000704270 */
[----:B------:R-:W-:Y:S02]  /*9240*/  ISETP.GT.AND P2, PT, R167, 0x20, P2 ;  /* 0x00000020a700780c */ /* 0x000fe40001744270 */
[----:B------:R-:W-:Y:S02]  /*9250*/  FSEL R216, R37, -INF , !P1 ;  /* 0xff80000025d87808 */ /* 0x000fe40004800000 */
[----:B------:R-:W-:Y:S02]  /*9260*/  ISETP.LT.OR P1, PT, R165, 0x29, P0 ;  /* 0x00000029a500780c */ /* 0x000fe40000721670 */
[----:B------:R-:W-:Y:S02]  /*9270*/  PLOP3.LUT P0, PT, PT, PT, UP0, 0x40, 0x0 ;  /* 0x000000000000781c */ /* 0x000fe40003f0e808 */
[----:B------:R-:W-:Y:S02]  /*9280*/  ISETP.LT.OR P2, PT, R168, 0x21, P2 ;  /* 0x00000021a800780c */ /* 0x000fe40001741670 */
[----:B------:R-:W-:Y:S02]  /*9290*/  ISETP.GT.AND P0, PT, R3, 0x29, P0 ;  /* 0x000000290300780c */ /* 0x000fe40000704270 */
[----:B------:R-:W-:Y:S01]  /*92a0*/  FSEL R215, R36, -INF , !P2 ;  /* 0xff80000024d77808 */ /* 0x000fe20005000000 */
[----:B------:R-:W1:Y:S01]  /*92b0*/  SHFL.IDX PT, R3, R172, 0x3, 0x1c1f ;  /* 0x007c1f00ac037f89 */ /* 0x000e6200000e0000 */
[----:B------:R-:W-:Y:S02]  /*92c0*/  PLOP3.LUT P2, PT, PT, PT, UP1, 0x40, 0x0 ;  /* 0x000000000000781c */ /* 0x000fe40003f4e818 */
[----:B------:R-:W-:Y:S02]  /*92d0*/  ISETP.LT.OR P0, PT, R165, 0x2a, P0 ;  /* 0x0000002aa500780c */ /* 0x000fe40000701670 */
[----:B------:R-:W-:Y:S02]  /*92e0*/  ISETP.GT.AND P2, PT, R167, 0x28, P2 ;  /* 0x00000028a700780c */ /* 0x000fe40001744270 */
[----:B------:R-:W-:Y:S02]  /*92f0*/  FSEL R252, R50, -INF , !P1 ;  /* 0xff80000032fc7808 */ /* 0x000fe40004800000 */
[----:B------:R-:W-:Y:S02]  /*9300*/  PLOP3.LUT P1, PT, PT, PT, UP0, 0x40, 0x0 ;  /* 0x000000000000781c */ /* 0x000fe40003f2e808 */
[----:B------:R-:W-:Y:S02]  /*9310*/  FSEL R51, R51, -INF , !P0 ;  /* 0xff80000033337808 */ /* 0x000fe40004000000 */
[----:B------:R-:W-:Y:S01]  /*9320*/  PLOP3.LUT P0, PT, PT, PT, UP6, 0x40, 0x0 ;  /* 0x000000000000781c */ /* 0x000fe20003f0e868 */
[----:B------:R-:W-:Y:S01]  /*9330*/  UISETP.NE.AND UP6, UPT, UR34, URZ, UPT ;  /* 0x0000003f2200728c */ /* 0x000fe2000bfc5270 */
[----:B------:R-:W-:Y:S02]  /*9340*/  ISETP.LT.OR P2, PT, R168, 0x29, P2 ;  /* 0x00000029a800780c */ /* 0x000fe40001741670 */
[----:B------:R-:W-:Y:S02]  /*9350*/  ISETP.GT.AND P1, PT, R167, 0x29, P1 ;  /* 0x00000029a700780c */ /* 0x000fe40000f24270 */
[----:B------:R-:W-:Y:S02]  /*9360*/  FSEL R222, R48, -INF , !P2 ;  /* 0xff80000030de7808 */ /* 0x000fe40005000000 */
[----:B------:R-:W-:Y:S01]  /*9370*/  PLOP3.LUT P2, PT, PT, PT, UP6, 0x40, 0x0 ;  /* 0x000000000000781c */ /* 0x000fe20003f4e868 */
[----:B------:R-:W-:Y:S01]  /*9380*/  UISETP.NE.AND UP6, UPT, UR33, URZ, UPT ;  /* 0x0000003f2100728c */ /* 0x000fe2000bfc5270 */
[----:B------:R-:W-:Y:S02]  /*9390*/  ISETP.LT.OR P1, PT, R168, 0x2a, P1 ;  /* 0x0000002aa800780c */ /* 0x000fe40000f21670 */
[----:B------:R-:W-:Y:S02]  /*93a0*/  ISETP.GT.AND P0, PT, R0, RZ, P0 ;  /* 0x000000ff0000720c */ /* 0x000fe40000704270 */
        /* <DEDUP_REMOVED lines=9> */
[C---:B------:R-:W-:Y:S02]  /*9440*/  ISETP.GT.AND P0, PT, R0.reuse, 0x9, P0 ;  /* 0x000000090000780c */ /* 0x040fe40000704270 */
[----:B------:R-:W-:Y:S02]  /*9450*/  ISETP.GT.AND P1, PT, R0, 0x8, P1 ;  /* 0x000000080000780c */ /* 0x000fe40000f24270 */
[C---:B------:R-:W-:Y:S02]  /*9460*/  ISETP.LT.OR P0, PT, R2.reuse, 0xa, P0 ;  /* 0x0000000a0200780c */ /* 0x040fe40000701670 */
[----:B------:R-:W-:Y:S02]  /*9470*/  FSEL R17, R9, -INF , !P2 ;  /* 0xff80000009117808 */ /* 0x000fe40005000000 */
[----:B------:R-:W-:Y:S01]  /*9480*/  PLOP3.LUT P2, PT, PT, PT, UP6, 0x40, 0x0 ;  /* 0x000000000000781c */ /* 0x000fe20003f4e868 */
[----:B------:R-:W-:Y:S01]  /*9490*/  UISETP.NE.AND UP6, UPT, UR30, URZ, UPT ;  /* 0x0000003f1e00728c */ /* 0x000fe2000bfc5270 */
[----:B------:R-:W-:Y:S02]  /*94a0*/  ISETP.LT.OR P1, PT, R2, 0x9, P1 ;  /* 0x000000090200780c */ /* 0x000fe40000f21670 */
[----:B------:R-:W-:Y:S01]  /*94b0*/  FSEL R13, R13, -INF , !P0 ;  /* 0xff8000000d0d7808 */ /* 0x000fe20004000000 */
[----:B------:R-:W-:Y:S01]  /*94c0*/  UP2UR UR30, UPR, URZ, 0x40 ;  /* 0x000000403f1e7883 */ /* 0x000fe20008000000 */
[----:B------:R-:W-:Y:S02]  /*94d0*/  PLOP3.LUT P0, PT, PT, PT, UP5, 0x40, 0x0 ;  /* 0x000000000000781c */ /* 0x000fe40003f0e858 */
[----:B------:R-:W-:Y:S02]  /*94e0*/  FSEL R12, R12, -INF , !P1 ;  /* 0xff8000000c0c7808 */ /* 0x000fe40004800000 */
[----:B------:R-:W-:Y:S01]  /*94f0*/  PLOP3.LUT P1, PT, PT, PT, UP6, 0x40, 0x0 ;  /* 0x000000000000781c */ /* 0x000fe20003f2e868 */
[----:B------:R-:W-:Y:S01]  /*9500*/  UISETP.NE.AND UP6, UPT, UR12, URZ, UPT ;  /* 0x0000003f0c00728c */ /* 0x000fe2000bfc5270 */
[C---:B------:R-:W-:Y:S02]  /*9510*/  ISETP.GT.AND P0, PT, R0.reuse, 0x18, P0 ;  /* 0x000000180000780c */ /* 0x040fe40000704270 */
[C---:B------:R-:W-:Y:S02]  /*9520*/  ISETP.GT.AND P2, PT, R0.reuse, 0x10, P2 ;  /* 0x000000100000780c */ /* 0x040fe40001744270 */
[----:B------:R-:W-:Y:S02]  /*9530*/  ISETP.GT.AND P1, PT, R0, 0x11, P1 ;  /* 0x000000110000780c */ /* 0x000fe40000f24270 */
[C---:B------:R-:W-:Y:S02]  /*9540*/  ISETP.LT.OR P0, PT, R2.reuse, 0x19, P0 ;  /* 0x000000190200780c */ /* 0x040fe40000701670 */
[C---:B------:R-:W-:Y:S02]  /*9550*/  ISETP.LT.OR P2, PT, R2.reuse, 0x11, P2 ;  /* 0x000000110200780c */ /* 0x040fe40001741670 */
[----:B------:R-:W-:Y:S02]  /*9560*/  ISETP.LT.OR P1, PT, R2, 0x12, P1 ;  /* 0x000000120200780c */ /* 0x000fe40000f21670 */
[----:B------:R-:W-:Y:S02]  /*9570*/  FSEL R210, R28, -INF , !P0 ;  /* 0xff8000001cd27808 */ /* 0x000fe40004000000 */
[----:B------:R-:W-:Y:S02]  /*9580*/  PLOP3.LUT P0, PT, PT, PT, UP2, 0x40, 0x0 ;  /* 0x000000000000781c */ /* 0x000fe40003f0e828 */
[----:B------:R-:W-:Y:S02]  /*9590*/  FSEL R205, R24, -INF , !P2 ;  /* 0xff80000018cd7808 */ /* 0x000fe40005000000 */
[----:B------:R-:W-:Y:S02]  /*95a0*/  PLOP3.LUT P2, PT, PT, PT, UP4, 0x40, 0x0 ;  /* 0x000000000000781c */ /* 0x000fe40003f4e848 */
[----:B------:R-:W-:Y:S02]  /*95b0*/  FSEL R208, R25, -INF , !P1 ;  /* 0xff80000019d07808 */ /* 0x000fe40004800000 */
[----:B------:R-:W-:Y:S02]  /*95c0*/  PLOP3.LUT P1, PT, PT, PT, UP3, 0x40, 0x0 ;  /* 0x000000000000781c */ /* 0x000fe40003f2e838 */
[C---:B------:R-:W-:Y:S02]  /*95d0*/  ISETP.GT.AND P0, PT, R0.reuse, 0x21, P0 ;  /* 0x000000210000780c */ /* 0x040fe40000704270 */
[C---:B------:R-:W-:Y:S02]  /*95e0*/  ISETP.GT.AND P2, PT, R0.reuse, 0x19, P2 ;  /* 0x000000190000780c */ /* 0x040fe40001744270 */
[----:B------:R-:W-:Y:S02]  /*95f0*/  ISETP.GT.AND P1, PT, R0, 0x20, P1 ;  /* 0x000000200000780c */ /* 0x000fe40000f24270 */
[C---:B------:R-:W-:Y:S02]  /*9600*/  ISETP.LT.OR P0, PT, R2.reuse, 0x22, P0 ;  /* 0x000000220200780c */ /* 0x040fe40000701670 */
[C---:B------:R-:W-:Y:S02]  /*9610*/  ISETP.LT.OR P2, PT, R2.reuse, 0x1a, P2 ;  /* 0x0000001a0200780c */ /* 0x040fe40001741670 */
[----:B------:R-:W-:Y:S02]  /*9620*/  ISETP.LT.OR P1, PT, R2, 0x21, P1 ;  /* 0x000000210200780c */ /* 0x000fe40000f21670 */
[----:B------:R-:W-:Y:S02]  /*9630*/  FSEL R251, R41, -INF , !P0 ;  /* 0xff80000029fb7808 */ /* 0x000fe40004000000 */
[----:B------:R-:W-:Y:S01]  /*9640*/  PLOP3.LUT P0, PT, PT, PT, UP6, 0x40, 0x0 ;  /* 0x000000000000781c */ /* 0x000fe20003f0e868 */
[----:B------:R-:W-:Y:S01]  /*9650*/  UISETP.NE.AND UP6, UPT, UR30, URZ, UPT ;  /* 0x0000003f1e00728c */ /* 0x000fe2000bfc5270 */
[----:B------:R-:W-:Y:S02]  /*9660*/  FSEL R211, R29, -INF , !P2 ;  /* 0xff8000001dd37808 */ /* 0x000fe40005000000 */
[----:B------:R-:W-:Y:S02]  /*9670*/  PLOP3.LUT P2, PT, PT, PT, UP1, 0x40, 0x0 ;  /* 0x000000000000781c */ /* 0x000fe40003f4e818 */
[----:B------:R-:W-:Y:S02]  /*9680*/  FSEL R247, R40, -INF , !P1 ;  /* 0xff80000028f77808 */ /* 0x000fe40004800000 */
[----:B------:R-:W-:Y:S02]  /*9690*/  PLOP3.LUT P1, PT, PT, PT, UP0, 0x40, 0x0 ;  /* 0x000000000000781c */ /* 0x000fe40003f2e808 */
[C---:B------:R-:W-:Y:S02]  /*96a0*/  ISETP.GT.AND P2, PT, R0.reuse, 0x28, P2 ;  /* 0x000000280000780c */ /* 0x040fe40001744270 */
[----:B------:R-:W-:Y:S01]  /*96b0*/  ISETP.GT.AND P1, PT, R0, 0x29, P1 ;  /* 0x000000290000780c */ /* 0x000fe20000f24270 */
[--C-:B-1----:R-:W-:Y:S01]  /*96c0*/  IMAD.IADD R0, R174, 0x1, R3.reuse ;  /* 0x00000001ae007824 */ /* 0x102fe200078e0203 */
[C---:B------:R-:W-:Y:S02]  /*96d0*/  ISETP.LT.OR P2, PT, R2.reuse, 0x29, P2 ;  /* 0x000000290200780c */ /* 0x040fe40001741670 */
[----:B------:R-:W-:Y:S01]  /*96e0*/  ISETP.LT.OR P1, PT, R2, 0x2a, P1 ;  /* 0x0000002a0200780c */ /* 0x000fe20000f21670 */
[----:B------:R-:W-:Y:S01]  /*96f0*/  IMAD.IADD R2, R173, 0x1, R3 ;  /* 0x00000001ad027824 */ /* 0x000fe200078e0203 */
[----:B------:R-:W-:Y:S02]  /*9700*/  FSEL R34, R44, -INF , !P2 ;  /* 0xff8000002c227808 */ /* 0x000fe40005000000 */
[----:B------:R-:W-:Y:S01]  /*9710*/  FSEL R35, R45, -INF , !P1 ;  /* 0xff8000002d237808 */ /* 0x000fe20004800000 */
        /* <DEDUP_REMOVED lines=16> */
.L_x_627:
[----:B------:R-:W-:Y:S04]  /*9820*/  MOV R4, c[0x0][0x32c] ;  /* 0x0000cb0000047a02 */ /* 0x000fe80000000f00 */
[----:B------:R-:W-:Y:S11]  /*9830*/  ISETP.NE.AND P0, PT, R4, 0x1, PT ;  /* 0x000000010400780c */ /* 0x000ff60003f05270 */
[----:B------:R-:W-:Y:S02]  /*9840*/  @!UPT UIADD3 URZ, URZ, URZ, URZ ;  /* 0x0000003f3f3ff290 */ /* 0x000fe4000fffe03f */
[----:B------:R-:W-:Y:S05]  /*9850*/  @P0 IMAD.HI.U32 R4, R3, c[0x0][0x330], RZ ;  /* 0x0000cc0003040a27 */ /* 0x000fea00078e00ff */
[----:B------:R-:W-:Y:S02]  /*9860*/  @P0 SHF.R.U32.HI R3, RZ, c[0x0][0x334], R4 ;  /* 0x0000cd00ff030a19 */ /* 0x000fe40000011604 */
.L_x_628:
[----:B------:R-:W-:Y:S05]  /*9870*/  BSYNC B0 ;  /* 0x0000000000007941 */ /* 0x000fea0003800000 */
.L_x_626:
[----:B------:R-:W-:Y:S05]  /*9880*/  IADD3 R4, -R194, UR4, RZ ;  /* 0x00000004c2047c10 */ /* 0x000fea000fffe1ff */
[----:B------:R-:W-:Y:S05]  /*9890*/  IMAD R3, R3, c[0x0][0x32c], R4 ;  /* 0x0000cb0003037a24 */ /* 0x000fea00078e0204 */
[----:B------:R-:W-:Y:S02]  /*98a0*/  IADD3 R4, R3, c[0x0][0x32c], RZ ;  /* 0x0000cb0003047a10 */ /* 0x000fe40007ffe0ff */
[----:B------:R-:W-:Y:S02]  /*98b0*/  IMNMX R0, R0, R3, !PT ;  /* 0x0000000300007217 */ /* 0x000fe40007800200 */
[----:B------:R-:W-:Y:S02]  /*98c0*/  IMNMX R2, R2, R4, PT ;  /* 0x0000000402027217 */ /* 0x000fe40003800200 */
.L_x_625:
        /* <DEDUP_REMOVED lines=21> */
[----:B------:R-:W-:Y:S01]  /*9a20*/  LDSM.16.MT88.4 R36, [R226+0x100] ;  /* 0x00010000e224783b */ /* 0x000fe20000004200 */
        /* <DEDUP_REMOVED lines=10> */
[----:B------:R-:W-:Y:S02]  /*9ad0*/  MOV R41, R51 ;  /* 0x0000003300297202 */ /* 0x000fe40000000f00 */
[----:B------:R-:W-:Y:S02]  /*9ae0*/  FMNMX.FTZ R169, R246, R169, !PT ;  /* 0x000000a9f6a97209 */ /* 0x000fe40007810000 */
[----:B------:R-:W-:Y:S02]  /*9af0*/  FMNMX.FTZ R3, R252, R3, !PT ;  /* 0x00000003fc037209 */ /* 0x000fe40007810000 */
[----:B------:R-:W-:Y:S01]  /*9b00*/  PLOP3.LUT P2, PT, PT, PT, UP3, 0x40, 0x0 ;  /* 0x000000000000781c */ /* 0x000fe20003f4e838 */
[----:B------:R-:W1:Y:S01]  /*9b10*/  SHFL.BFLY PT, R5, R169, 0x2, 0x1f ;  /* 0x0c401f00a9057f89 */ /* 0x000e6200000e0000 */
[----:B------:R-:W-:Y:S01]  /*9b20*/  FMNMX.FTZ R4, R8, R170, !PT ;  /* 0x000000aa08047209 */ /* 0x000fe20007810000 */
[----:B------:R-:W-:Y:S01]  /*9b30*/  UISETP.NE.AND UP3, UPT, UR29, URZ, UPT ;  /* 0x0000003f1d00728c */ /* 0x000fe2000bf65270 */
[----:B------:R-:W-:Y:S02]  /*9b40*/  FMNMX.FTZ R3, R41, R3, !PT ;  /* 0x0000000329037209 */ /* 0x000fe40007810000 */
[----:B------:R-:W-:Y:S02]  /*9b50*/  ISETP.GT.AND P2, PT, R0, 0x1, P2 ;  /* 0x000000010000780c */ /* 0x000fe40001744270 */
[----:B------:R-:W-:Y:S01]  /*9b60*/  FMNMX.FTZ R4, R17, R4, !PT ;  /* 0x0000000411047209 */ /* 0x000fe20007810000 */
[----:B------:R-:W2:Y:S01]  /*9b70*/  SHFL.BFLY PT, R168, R3, 0x2, 0x1f ;  /* 0x0c401f0003a87f89 */ /* 0x000ea200000e0000 */
[----:B------:R-:W-:Y:S02]  /*9b80*/  ISETP.LT.OR P2, PT, R2, 0x2, P2 ;  /* 0x000000020200780c */ /* 0x000fe40001741670 */
[----:B------:R-:W-:Y:S02]  /*9b90*/  FMNMX.FTZ R4, R12, R4, !PT ;  /* 0x000000040c047209 */ /* 0x000fe40007810000 */
[----:B------:R-:W-:Y:S02]  /*9ba0*/  FSEL R11, R11, -INF , !P2 ;  /* 0xff8000000b0b7808 */ /* 0x000fe40005000000 */
[----:B------:R-:W-:Y:S01]  /*9bb0*/  PLOP3.LUT P2, PT, PT, PT, UP0, 0x40, 0x0 ;  /* 0x000000000000781c */ /* 0x000fe20003f4e808 */
[----:B------:R-:W-:Y:S01]  /*9bc0*/  UISETP.NE.AND UP0, UPT, UR26, URZ, UPT ;  /* 0x0000003f1a00728c */ /* 0x000fe2000bf05270 */
[----:B------:R-:W-:Y:S02]  /*9bd0*/  FMNMX.FTZ R4, R13, R4, !PT ;  /* 0x000000040d047209 */ /* 0x000fe40007810000 */
[----:B------:R-:W-:Y:S02]  /*9be0*/  ISETP.GT.AND P2, PT, R0, 0x10, P2 ;  /* 0x000000100000780c */ /* 0x000fe40001744270 */
[----:B------:R-:W-:Y:S02]  /*9bf0*/  FMNMX.FTZ R4, R205, R4, !PT ;  /* 0x00000004cd047209 */ /* 0x000fe40007810000 */
[----:B------:R-:W-:Y:S02]  /*9c00*/  ISETP.LT.OR P2, PT, R2, 0x11, P2 ;  /* 0x000000110200780c */ /* 0x000fe40001741670 */
[----:B------:R-:W-:Y:S02]  /*9c10*/  FMNMX.FTZ R4, R208, R4, !PT ;  /* 0x00000004d0047209 */ /* 0x000fe40007810000 */
[----:B------:R-:W-:Y:S02]  /*9c20*/  FSEL R200, R26, -INF , !P2 ;  /* 0xff8000001ac87808 */ /* 0x000fe40005000000 */
[----:B------:R-:W-:Y:S02]  /*9c30*/  FMNMX.FTZ R4, R210, R4, !PT ;  /* 0x00000004d2047209 */ /* 0x000fe40007810000 */
[----:B------:R-:W-:Y:S01]  /*9c40*/  PLOP3.LUT P0, PT, PT, PT, UP2, 0x40, 0x0 ;  /* 0x000000000000781c */ /* 0x000fe20003f0e828 */
[----:B------:R-:W-:Y:S01]  /*9c50*/  UISETP.NE.AND UP2, UPT, UR28, URZ, UPT ;  /* 0x0000003f1c00728c */ /* 0x000fe2000bf45270 */
[----:B-1----:R-:W-:Y:S02]  /*9c60*/  FMNMX.FTZ R169, R169, R5, !PT ;  /* 0x00000005a9a97209 */ /* 0x002fe40007810000 */
[----:B------:R-:W-:Y:S02]  /*9c70*/  FMNMX.FTZ R4, R211, R4, !PT ;  /* 0x00000004d3047209 */ /* 0x000fe40007810000 */
[----:B--2---:R-:W-:Y:S01]  /*9c80*/  FMNMX.FTZ R168, R3, R168, !PT ;  /* 0x000000a803a87209 */ /* 0x004fe20007810000 */
[----:B------:R-:W1:Y:S01]  /*9c90*/  SHFL.BFLY PT, R5, R169, 0x1, 0x1f ;  /* 0x0c201f00a9057f89 */ /* 0x000e6200000e0000 */
[----:B------:R-:W-:Y:S02]  /*9ca0*/  FMNMX.FTZ R3, R247, R4, !PT ;  /* 0x00000004f7037209 */ /* 0x000fe40007810000 */
[----:B------:R-:W-:Y:S02]  /*9cb0*/  ISETP.GT.AND P0, PT, R0, 0x8, P0 ;  /* 0x000000080000780c */ /* 0x000fe40000704270 */
[----:B------:R-:W-:Y:S02]  /*9cc0*/  FMNMX.FTZ R3, R251, R3, !PT ;  /* 0x00000003fb037209 */ /* 0x000fe40007810000 */
[----:B------:R-:W-:Y:S01]  /*9cd0*/  PLOP3.LUT P1, PT, PT, PT, UP4, 0x40, 0x0 ;  /* 0x000000000000781c */ /* 0x000fe20003f2e848 */
[----:B------:R-:W-:Y:S01]  /*9ce0*/  UISETP.NE.AND UP4, UPT, UR4, URZ, UPT ;  /* 0x0000003f0400728c */ /* 0x000fe2000bf85270 */
[----:B------:R-:W-:Y:S01]  /*9cf0*/  FMNMX.FTZ R3, R34, R3, !PT ;  /* 0x0000000322037209 */ /* 0x000fe20007810000 */
[----:B------:R-:W-:Y:S01]  /*9d00*/  SHFL.BFLY PT, R9, R168, 0x1, 0x1f ;  /* 0x0c201f00a8097f89 */ /* 0x000fe200000e0000 */
[----:B------:R-:W-:Y:S02]  /*9d10*/  ISETP.LT.OR P0, PT, R2, 0x9, P0 ;  /* 0x000000090200780c */ /* 0x000fe40000701670 */
[----:B------:R-:W-:Y:S02]  /*9d20*/  FMNMX.FTZ R3, R35, R3, !PT ;  /* 0x0000000323037209 */ /* 0x000fe40007810000 */
[----:B------:R-:W-:Y:S02]  /*9d30*/  ISETP.GT.AND P1, PT, R0, RZ, P1 ;  /* 0x000000ff0000720c */ /* 0x000fe40000f24270 */
[----:B------:R-:W-:Y:S02]  /*9d40*/  FSEL R14, R14, -INF , !P0 ;  /* 0xff8000000e0e7808 */ /* 0x000fe40004000000 */
[----:B------:R-:W-:Y:S02]  /*9d50*/  PLOP3.LUT P0, PT, PT, PT, UP6, 0x40, 0x0 ;  /* 0x000000000000781c */ /* 0x000fe40003f0e868 */
[----:B------:R-:W-:Y:S02]  /*9d60*/  ISETP.LT.OR P1, PT, R2, 0x1, P1 ;  /* 0x000000010200780c */ /* 0x000fe40000f21670 */
[----:B------:R-:W-:Y:S02]  /*9d70*/  ISETP.GT.AND P0, PT, R0, 0x11, P0 ;  /* 0x000000110000780c */ /* 0x000fe40000704270 */
[----:B-1----:R-:W-:Y:S02]  /*9d80*/  FMNMX.FTZ R169, R169, R5, !PT ;  /* 0x00000005a9a97209 */ /* 0x002fe40007810000 */
[----:B------:R-:W-:Y:S02]  /*9d90*/  FSEL R10, R10, -INF , !P1 ;  /* 0xff8000000a0a7808 */ /* 0x000fe40004800000 */
[C---:B------:R-:W-:Y:S01]  /*9da0*/  FSETP.NEU.FTZ.AND P2, PT, R169.reuse, -INF , PT ;  /* 0xff800000a900780b */ /* 0x040fe20003f5d000 */
[----:B------:R-:W-:Y:S01]  /*9db0*/  FMUL.FTZ R173, R169, c[0x0][0x2d0] ;  /* 0x0000b400a9ad7a20 */ /* 0x000fe20000410000 */
[----:B------:R-:W-:Y:S01]  /*9dc0*/  PLOP3.LUT P1, PT, PT, PT, UP1, 0x40, 0x0 ;  /* 0x000000000000781c */ /* 0x000fe20003f2e818 */
[----:B------:R-:W-:Y:S01]  /*9dd0*/  UISETP.NE.AND UP1, UPT, UR27, URZ, UPT ;  /* 0x0000003f1b00728c */ /* 0x000fe2000bf25270 */
[----:B------:R-:W-:Y:S02]  /*9de0*/  ISETP.LT.OR P0, PT, R2, 0x12, P0 ;  /* 0x000000120200780c */ /* 0x000fe40000701670 */
[----:B------:R-:W-:Y:S02]  /*9df0*/  FSEL R173, R173, RZ, P2 ;  /* 0x000000ffadad7208 */ /* 0x000fe40001000000 */
[----:B------:R-:W-:Y:S02]  /*9e00*/  ISETP.GT.AND P1, PT, R0, 0x9, P1 ;  /* 0x000000090000780c */ /* 0x000fe40000f24270 */
[----:B------:R-:W-:Y:S01]  /*9e10*/  FSEL R203, R27, -INF , !P0 ;  /* 0xff8000001bcb7808 */ /* 0x000fe20004000000 */
[--C-:B------:R-:W-:Y:S01]  /*9e20*/  FFMA.FTZ R4, R6, c[0x0][0x2d0], -R173.reuse ;  /* 0x0000b40006047a23 */ /* 0x100fe200000108ad */
[----:B------:R-:W-:Y:S01]  /*9e30*/  PLOP3.LUT P0, PT, PT, PT, UP4, 0x40, 0x0 ;  /* 0x000000000000781c */ /* 0x000fe20003f0e848 */
[----:B------:R-:W1:Y:S01]  /*9e40*/  SHFL.BFLY PT, R6, R3, 0x2, 0x1f ;  /* 0x0c401f0003067f89 */ /* 0x000e6200000e0000 */
[----:B------:R-:W-:Y:S01]  /*9e50*/  ISETP.LT.OR P1, PT, R2, 0xa, P1 ;  /* 0x0000000a0200780c */ /* 0x000fe20000f21670 */
[----:B------:R2:W3:Y:S01]  /*9e60*/  MUFU.EX2 R20, R4 ;  /* 0x0000000400147308 */ /* 0x0004e20000000800 */
[----:B------:R-:W-:Y:S02]  /*9e70*/  ISETP.GT.AND P0, PT, R0, 0x19, P0 ;  /* 0x000000190000780c */ /* 0x000fe40000704270 */
[----:B------:R-:W-:Y:S02]  /*9e80*/  FSEL R15, R15, -INF , !P1 ;  /* 0xff8000000f0f7808 */ /* 0x000fe40004800000 */
[----:B------:R-:W-:Y:S02]  /*9e90*/  PLOP3.LUT P1, PT, PT, PT, UP5, 0x40, 0x0 ;  /* 0x000000000000781c */ /* 0x000fe40003f2e858 */
[----:B------:R-:W-:Y:S02]  /*9ea0*/  ISETP.LT.OR P0, PT, R2, 0x1a, P0 ;  /* 0x0000001a0200780c */ /* 0x000fe40000701670 */
[----:B------:R-:W-:Y:S02]  /*9eb0*/  ISETP.GT.AND P1, PT, R0, 0x18, P1 ;  /* 0x000000180000780c */ /* 0x000fe40000f24270 */
[----:B------:R-:W-:Y:S02]  /*9ec0*/  FSEL R207, R31, -INF , !P0 ;  /* 0xff8000001fcf7808 */ /* 0x000fe40004000000 */
[----:B------:R-:W-:Y:S02]  /*9ed0*/  PLOP3.LUT P0, PT, PT, PT, UP3, 0x40, 0x0 ;  /* 0x000000000000781c */ /* 0x000fe40003f0e838 */
[----:B------:R-:W-:Y:S02]  /*9ee0*/  ISETP.LT.OR P1, PT, R2, 0x19, P1 ;  /* 0x000000190200780c */ /* 0x000fe40000f21670 */
[----:B------:R-:W-:Y:S02]  /*9ef0*/  ISETP.GT.AND P0, PT, R0, 0x20, P0 ;  /* 0x000000200000780c */ /* 0x000fe40000704270 */
[----:B------:R-:W-:Y:S02]  /*9f00*/  FSEL R204, R30, -INF , !P1 ;  /* 0xff8000001ecc7808 */ /* 0x000fe40004800000 */
[----:B------:R-:W-:Y:S02]  /*9f10*/  PLOP3.LUT P1, PT, PT, PT, UP2, 0x40, 0x0 ;  /* 0x000000000000781c */ /* 0x000fe40003f2e828 */
[----:B-1----:R-:W-:Y:S01]  /*9f20*/  FMNMX.FTZ R3, R3, R6, !PT ;  /* 0x0000000603037209 */ /* 0x002fe20007810000 */
[--C-:B--2---:R-:W-:Y:S01]  /*9f30*/  FFMA.FTZ R4, R7, c[0x0][0x2d0], -R173.reuse ;  /* 0x0000b40007047a23 */ /* 0x104fe200000108ad */
[----:B------:R-:W-:Y:S02]  /*9f40*/  ISETP.LT.OR P0, PT, R2, 0x21, P0 ;  /* 0x000000210200780c */ /* 0x000fe40000701670 */
[----:B------:R-:W-:Y:S01]  /*9f50*/  ISETP.GT.AND P1, PT, R0, 0x21, P1 ;  /* 0x000000210000780c */ /* 0x000fe20000f24270 */
[----:B------:R1:W2:Y:S01]  /*9f60*/  MUFU.EX2 R24, R4 ;  /* 0x0000000400187308 */ /* 0x0002a20000000800 */
[----:B------:R-:W4:Y:S01]  /*9f70*/  SHFL.BFLY PT, R167, R3, 0x1, 0x1f ;  /* 0x0c201f0003a77f89 */ /* 0x000f2200000e0000 */
[----:B------:R-:W-:Y:S02]  /*9f80*/  FSEL R212, R42, -INF , !P0 ;  /* 0xff8000002ad47808 */ /* 0x000fe40004000000 */
[----:B------:R-:W-:Y:S02]  /*9f90*/  PLOP3.LUT P0, PT, PT, PT, UP1, 0x40, 0x0 ;  /* 0x000000000000781c */ /* 0x000fe40003f0e818 */
[----:B------:R-:W-:Y:S02]  /*9fa0*/  FMNMX.FTZ R168, R168, R9, !PT ;  /* 0x00000009a8a87209 */ /* 0x000fe40007810000 */
[----:B------:R-:W-:Y:S02]  /*9fb0*/  ISETP.LT.OR P1, PT, R2, 0x22, P1 ;  /* 0x000000220200780c */ /* 0x000fe40000f21670 */
[----:B------:R-:W-:Y:S01]  /*9fc0*/  ISETP.GT.AND P0, PT, R0, 0x28, P0 ;  /* 0x000000280000780c */ /* 0x000fe20000704270 */
[C---:B------:R-:W-:Y:S01]  /*9fd0*/  FMUL.FTZ R174, R168.reuse, c[0x0][0x2d0] ;  /* 0x0000b400a8ae7a20 */ /* 0x040fe20000410000 */
[----:B------:R-:W-:Y:S02]  /*9fe0*/  FSEL R214, R43, -INF , !P1 ;  /* 0xff8000002bd67808 */ /* 0x000fe40004800000 */
[----:B------:R-:W-:Y:S02]  /*9ff0*/  FSETP.NEU.FTZ.AND P1, PT, R168, -INF , PT ;  /* 0xff800000a800780b */ /* 0x000fe40003f3d000 */
[----:B------:R-:W-:Y:S02]  /*a000*/  ISETP.LT.OR P0, PT, R2, 0x29, P0 ;  /* 0x000000290200780c */ /* 0x000fe40000701670 */
[----:B------:R-:W-:Y:S02]  /*a010*/  FMNMX.FTZ R5, R10, R171, !PT ;  /* 0x000000ab0a057209 */ /* 0x000fe40007810000 */
[----:B------:R-:W-:Y:S02]  /*a020*/  FSEL R174, R174, RZ, P1 ;  /* 0x000000ffaeae7208 */ /* 0x000fe40000800000 */
[----:B------:R-:W-:Y:S01]  /*a030*/  FSEL R213, R46, -INF , !P0 ;  /* 0xff8000002ed57808 */ /* 0x000fe20004000000 */
[--C-:B-1----:R-:W-:Y:S01]  /*a040*/  FFMA.FTZ R4, R16, c[0x0][0x2d0], -R173.reuse ;  /* 0x0000b40010047a23 */ /* 0x102fe200000108ad */
[----:B------:R-:W-:Y:S01]  /*a050*/  PLOP3.LUT P0, PT, PT, PT, UP0, 0x40, 0x0 ;  /* 0x000000000000781c */ /* 0x000fe20003f0e808 */
[----:B------:R-:W-:Y:S01]  /*a060*/  UISETP.GT.AND UP0, UPT, UR24, UR5, UPT ;  /* 0x000000051800728c */ /* 0x000fe2000bf04270 */
[----:B------:R-:W-:Y:S01]  /*a070*/  FMNMX.FTZ R5, R11, R5, !PT ;  /* 0x000000050b057209 */ /* 0x000fe20007810000 */
[----:B------:R1:W1:Y:S01]  /*a080*/  MUFU.EX2 R21, R4 ;  /* 0x0000000400157308 */ /* 0x0002620000000800 */
[----:B----4-:R-:W-:Y:S01]  /*a090*/  FMNMX.FTZ R167, R3, R167, !PT ;  /* 0x000000a703a77209 */ /* 0x010fe20007810000 */
[--C-:B------:R-:W-:Y:S01]  /*a0a0*/  FFMA.FTZ R3, R19, c[0x0][0x2d0], -R174.reuse ;  /* 0x0000b40013037a23 */ /* 0x100fe200000108ae */
[----:B------:R-:W-:Y:S01]  /*a0b0*/  ISETP.GT.AND P0, PT, R0, 0x29, P0 ;  /* 0x000000290000780c */ /* 0x000fe20000704270 */
[----:B------:R-:W-:Y:S01]  /*a0c0*/  UIADD3 UR24, UR24, -0x1, URZ ;  /* 0xffffffff18187890 */ /* 0x000fe2000fffe03f */
[----:B------:R-:W-:Y:S02]  /*a0d0*/  FMNMX.FTZ R5, R14, R5, !PT ;  /* 0x000000050e057209 */ /* 0x000fe40007810000 */
[----:B------:R-:W-:Y:S01]  /*a0e0*/  ISETP.LT.OR P0, PT, R2, 0x2a, P0 ;  /* 0x0000002a0200780c */ /* 0x000fe20000701670 */
[--C-:B------:R-:W-:Y:S01]  /*a0f0*/  FFMA.FTZ R2, R192, c[0x0][0x2d0], -R174.reuse ;  /* 0x0000b400c0027a23 */ /* 0x100fe200000108ae */
[----:B------:R-:W-:Y:S01]  /*a100*/  FMNMX.FTZ R5, R15, R5, !PT ;  /* 0x000000050f057209 */ /* 0x000fe20007810000 */
[----:B------:R-:W-:Y:S01]  /*a110*/  MUFU.EX2 R49, R3 ;  /* 0x0000000300317308 */ /* 0x000fe20000000800 */
[----:B------:R-:W-:Y:S02]  /*a120*/  FSEL R172, R47, -INF , !P0 ;  /* 0xff8000002fac7808 */ /* 0x000fe40004000000 */
[----:B------:R-:W-:Y:S02]  /*a130*/  FMNMX.FTZ R5, R200, R5, !PT ;  /* 0x00000005c8057209 */ /* 0x000fe40007810000 */
[----:B------:R-:W-:Y:S02]  /*a140*/  FSETP.NEU.FTZ.AND P0, PT, R167, -INF , PT ;  /* 0xff800000a700780b */ /* 0x000fe40003f1d000 */
[----:B------:R-:W-:Y:S02]  /*a150*/  FMNMX.FTZ R5, R203, R5, !PT ;  /* 0x00000005cb057209 */ /* 0x000fe40007810000 */
[----:B---3--:R-:W-:Y:S01]  /*a160*/  MOV R43, R20 ;  /* 0x00000014002b7202 */ /* 0x008fe20000000f00 */
[----:B------:R3:W-:Y:S01]  /*a170*/  MUFU.EX2 R6, R2 ;  /* 0x0000000200067308 */ /* 0x0007e20000000800 */
[----:B------:R-:W-:Y:S02]  /*a180*/  MOV R42, R34 ;  /* 0x00000022002a7202 */ /* 0x000fe40000000f00 */
[----:B--2---:R-:W-:Y:S01]  /*a190*/  F2FP.BF16.PACK_AB R192, R24, R43 ;  /* 0x0000002b18c0723e */ /* 0x004fe200000010ff */
[----:B-1----:R-:W-:Y:S01]  /*a1a0*/  FFMA.FTZ R4, R18, c[0x0][0x2d0], -R173 ;  /* 0x0000b40012047a23 */ /* 0x002fe200000108ad */
[----:B------:R-:W-:Y:S02]  /*a1b0*/  MOV R46, R21 ;  /* 0x00000015002e7202 */ /* 0x000fe40000000f00 */
[----:B------:R-:W-:Y:S03]  /*a1c0*/  LDSM.16.MT88.4 R20, [R225+0x100] ;  /* 0x00010000e114783b */ /* 0x000fe60000004200 */
[----:B------:R1:W2:Y:S01]  /*a1d0*/  MUFU.EX2 R51, R4 ;  /* 0x0000000400337308 */ /* 0x0002a20000000800 */
[--C-:B---3--:R-:W-:Y:S09]  /*a1e0*/  FFMA.FTZ R2, R193, c[0x0][0x2d0], -R174.reuse ;  /* 0x0000b400c1027a23 */ /* 0x108ff200000108ae */
[----:B------:R-:W3:Y:S01]  /*a1f0*/  MUFU.EX2 R50, R2 ;  /* 0x0000000200327308 */ /* 0x000ee20000000800 */
[----:B-1----:R-:W-:Y:S01]  /*a200*/  FMNMX.FTZ R4, R204, R5, !PT ;  /* 0x00000005cc047209 */ /* 0x002fe20007810000 */
[----:B------:R-:W-:Y:S01]  /*a210*/  FFMA.FTZ R5, R175, c[0x0][0x2d0], -R174 ;  /* 0x0000b400af057a23 */ /* 0x000fe200000108ae */
[----:B--2---:R-:W-:Y:S01]  /*a220*/  F2FP.BF16.PACK_AB R194, R51, R46 ;  /* 0x0000002e33c2723e */ /* 0x004fe200000010ff */
[----:B------:R-:W-:Y:S01]  /*a230*/  FMUL.FTZ R175, R167, c[0x0][0x2d0] ;  /* 0x0000b400a7af7a20 */ /* 0x000fe20000410000 */
[----:B------:R-:W-:Y:S05]  /*a240*/  FMNMX.FTZ R4, R207, R4, !PT ;  /* 0x00000004cf047209 */ /* 0x000fea0007810000 */
[----:B------:R-:W-:Y:S01]  /*a250*/  MUFU.EX2 R45, R5 ;  /* 0x00000005002d7308 */ /* 0x000fe20000000800 */
[----:B------:R-:W-:Y:S02]  /*a260*/  FSEL R175, R175, RZ, P0 ;  /* 0x000000ffafaf7208 */ /* 0x000fe40000000000 */
[----:B------:R-:W-:Y:S03]  /*a270*/  FMNMX.FTZ R0, R212, R4, !PT ;  /* 0x00000004d4007209 */ /* 0x000fe60007810000 */
[--C-:B------:R-:W-:Y:S01]  /*a280*/  FFMA.FTZ R3, R8, c[0x0][0x2d0], -R175.reuse ;  /* 0x0000b40008037a23 */ /* 0x100fe200000108af */
[----:B------:R-:W-:Y:S01]  /*a290*/  FMNMX.FTZ R0, R214, R0, !PT ;  /* 0x00000000d6007209 */ /* 0x000fe20007810000 */
[--C-:B------:R-:W-:Y:S02]  /*a2a0*/  FFMA.FTZ R4, R12, c[0x0][0x2d0], -R175.reuse ;  /* 0x0000b4000c047a23 */ /* 0x100fe400000108af */
[----:B------:R1:W-:Y:S01]  /*a2b0*/  MUFU.EX2 R44, R3 ;  /* 0x00000003002c7308 */ /* 0x0003e20000000800 */
[----:B------:R-:W-:Y:S02]  /*a2c0*/  FMNMX.FTZ R0, R213, R0, !PT ;  /* 0x00000000d5007209 */ /* 0x000fe40007810000 */
[----:B---3--:R-:W-:Y:S02]  /*a2d0*/  F2FP.BF16.PACK_AB R195, R49, R50 ;  /* 0x0000003231c3723e */ /* 0x008fe400000010ff */
[----:B------:R-:W-:Y:S05]  /*a2e0*/  FMNMX.FTZ R0, R172, R0, !PT ;  /* 0x00000000ac007209 */ /* 0x000fea0007810000 */
[----:B------:R-:W2:Y:S01]  /*a2f0*/  SHFL.BFLY PT, R2, R0, 0x2, 0x1f ;  /* 0x0c401f0000027f89 */ /* 0x000ea200000e0000 */
[----:B------:R-:W-:Y:S01]  /*a300*/  MUFU.EX2 R7, R4 ;  /* 0x0000000400077308 */ /* 0x000fe20000000800 */
[--C-:B-1----:R-:W-:Y:S09]  /*a310*/  FFMA.FTZ R3, R17, c[0x0][0x2d0], -R175.reuse ;  /* 0x0000b40011037a23 */ /* 0x102ff200000108af */
[----:B------:R2:W-:Y:S02]  /*a320*/  MUFU.EX2 R47, R3 ;  /* 0x00000003002f7308 */ /* 0x0005e40000000800 */
[----:B--2---:R-:W-:Y:S01]  /*a330*/  FMNMX.FTZ R3, R0, R2, !PT ;  /* 0x0000000200037209 */ /* 0x004fe20007810000 */
[----:B------:R-:W-:Y:S01]  /*a340*/  FFMA.FTZ R2, R13, c[0x0][0x2d0], -R175 ;  /* 0x0000b4000d027a23 */ /* 0x000fe200000108af */
[----:B------:R-:W-:Y:S06]  /*a350*/  FSEL R0, R169, RZ, P2 ;  /* 0x000000ffa9007208 */ /* 0x000fec0001000000 */
[----:B------:R1:W-:Y:S01]  /*a360*/  MUFU.EX2 R48, R2 ;  /* 0x0000000200307308 */ /* 0x0003e20000000800 */
[----:B------:R-:W2:Y:S01]  /*a370*/  SHFL.BFLY PT, R4, R3, 0x1, 0x1f ;  /* 0x0c201f0003047f89 */ /* 0x000ea200000e0000 */
[----:B------:R-:W-:Y:S04]  /*a380*/  FADD.FTZ R0, -R0, R164 ;  /* 0x000000a400007221 */ /* 0x000fe80000010100 */
[----:B------:R-:W-:Y:S04]  /*a390*/  FMUL.FTZ R0, R0, c[0x0][0x2d0] ;  /* 0x0000b40000007a20 */ /* 0x000fe80000410000 */
[----:B------:R3:W4:Y:S01]  /*a3a0*/  MUFU.EX2 R165, R0 ;  /* 0x0000000000a57308 */ /* 0x0007220000000800 */
[----:B-1----:R-:W-:Y:S02]  /*a3b0*/  FSEL R2, R168, RZ, P1 ;  /* 0x000000ffa8027208 */ /* 0x002fe40000800000 */
[----:B--2---:R-:W-:Y:S03]  /*a3c0*/  FMNMX.FTZ R3, R4, R3, !PT ;  /* 0x0000000304037209 */ /* 0x004fe60007810000 */
[----:B------:R-:W-:Y:S02]  /*a3d0*/  FADD.FTZ R2, -R2, R166 ;  /* 0x000000a602027221 */ /* 0x000fe40000010100 */
[----:B------:R-:W-:Y:S02]  /*a3e0*/  FMUL.FTZ R166, R3, c[0x0][0x2d0] ;  /* 0x0000b40003a67a20 */ /* 0x000fe40000410000 */
[----:B------:R-:W-:Y:S01]  /*a3f0*/  FMUL.FTZ R2, R2, c[0x0][0x2d0] ;  /* 0x0000b40002027a20 */ /* 0x000fe20000410000 */
[----:B---3--:R-:W-:Y:S01]  /*a400*/  FSEL R0, R167, RZ, P0 ;  /* 0x000000ffa7007208 */ /* 0x008fe20000000000 */
[----:B----4-:R-:W-:Y:S01]  /*a410*/  FMUL.FTZ R5, R165, R177 ;  /* 0x000000b1a5057220 */ /* 0x010fe20000410000 */
[----:B------:R-:W-:Y:S01]  /*a420*/  FSETP.NEU.FTZ.AND P0, PT, R3, -INF , PT ;  /* 0xff8000000300780b */ /* 0x000fe20003f1d000 */
[----:B------:R-:W1:Y:S01]  /*a430*/  MUFU.EX2 R164, R2 ;  /* 0x0000000200a47308 */ /* 0x000e620000000800 */
[C---:B------:R-:W-:Y:S02]  /*a440*/  FMUL.FTZ R16, R165.reuse, R188 ;  /* 0x000000bca5107220 */ /* 0x040fe40000410000 */
[----:B------:R-:W-:Y:S01]  /*a450*/  FADD.FTZ R0, -R0, R170 ;  /* 0x000000aa00007221 */ /* 0x000fe20000010100 */
[----:B------:R-:W-:Y:S01]  /*a460*/  FSEL R166, R166, RZ, P0 ;  /* 0x000000ffa6a67208 */ /* 0x000fe20000000000 */
[C---:B------:R-:W-:Y:S01]  /*a470*/  FMUL.FTZ R17, R165.reuse, R189 ;  /* 0x000000bda5117220 */ /* 0x040fe20000410000 */
[----:B------:R-:W-:Y:S01]  /*a480*/  MOV R170, R7 ;  /* 0x0000000700aa7202 */ /* 0x000fe20000000f00 */
[----:B------:R-:W-:Y:S02]  /*a490*/  FMUL.FTZ R0, R0, c[0x0][0x2d0] ;  /* 0x0000b40000007a20 */ /* 0x000fe40000410000 */
[--C-:B------:R-:W-:Y:S02]  /*a4a0*/  FFMA.FTZ R4, R14, c[0x0][0x2d0], -R166.reuse ;  /* 0x0000b4000e047a23 */ /* 0x100fe400000108a6 */
[----:B------:R2:W3:Y:S01]  /*a4b0*/  MUFU.EX2 R2, R0 ;  /* 0x0000000000027308 */ /* 0x0004e20000000800 */
[C---:B------:R-:W-:Y:S02]  /*a4c0*/  FMUL.FTZ R32, R165.reuse, R144 ;  /* 0x00000090a5207220 */ /* 0x040fe40000410000 */
[C---:B------:R-:W-:Y:S02]  /*a4d0*/  FMUL.FTZ R33, R165.reuse, R145 ;  /* 0x00000091a5217220 */ /* 0x040fe40000410000 */
[C---:B------:R-:W-:Y:S02]  /*a4e0*/  FMUL.FTZ R52, R165.reuse, R52 ;  /* 0x00000034a5347220 */ /* 0x040fe40000410000 */
[C---:B------:R-:W-:Y:S02]  /*a4f0*/  FMUL.FTZ R53, R165.reuse, R53 ;  /* 0x00000035a5357220 */ /* 0x040fe40000410000 */
[C---:B------:R-:W-:Y:S01]  /*a500*/  FMUL.FTZ R64, R165.reuse, R64 ;  /* 0x00000040a5407220 */ /* 0x040fe20000410000 */
[----:B------:R4:W-:Y:S01]  /*a510*/  MUFU.EX2 R220, R4 ;  /* 0x0000000400dc7308 */ /* 0x0009e20000000800 */
[----:B------:R-:W-:Y:S02]  /*a520*/  FMUL.FTZ R65, R165, R65 ;  /* 0x00000041a5417220 */ /* 0x000fe40000410000 */
[C---:B-1----:R-:W-:Y:S02]  /*a530*/  FMUL.FTZ R7, R164.reuse, R179 ;  /* 0x000000b3a4077220 */ /* 0x042fe40000410000 */
[C---:B------:R-:W-:Y:S02]  /*a540*/  FMUL.FTZ R18, R164.reuse, R190 ;  /* 0x000000bea4127220 */ /* 0x040fe40000410000 */
[C---:B------:R-:W-:Y:S02]  /*a550*/  FMUL.FTZ R19, R164.reuse, R191 ;  /* 0x000000bfa4137220 */ /* 0x040fe40000410000 */
[C---:B------:R-:W-:Y:S02]  /*a560*/  FMUL.FTZ R34, R164.reuse, R146 ;  /* 0x00000092a4227220 */ /* 0x040fe40000410000 */
[C---:B------:R-:W-:Y:S02]  /*a570*/  FMUL.FTZ R54, R164.reuse, R54 ;  /* 0x00000036a4367220 */ /* 0x040fe40000410000 */
[----:B------:R-:W-:Y:S02]  /*a580*/  FMUL.FTZ R55, R164, R55 ;  /* 0x00000037a4377220 */ /* 0x000fe40000410000 */
[--C-:B--2---:R-:W-:Y:S02]  /*a590*/  FFMA.FTZ R0, R10, c[0x0][0x2d0], -R166.reuse ;  /* 0x0000b4000a007a23 */ /* 0x104fe400000108a6 */
[C---:B---3--:R-:W-:Y:S01]  /*a5a0*/  FMUL.FTZ R8, R2.reuse, R180 ;  /* 0x000000b402087220 */ /* 0x048fe20000410000 */
[----:B------:R-:W-:Y:S01]  /*a5b0*/  MOV R180, R24 ;  /* 0x0000001800b47202 */ /* 0x000fe20000000f00 */
[----:B------:R1:W-:Y:S01]  /*a5c0*/  MUFU.EX2 R217, R0 ;  /* 0x0000000000d97308 */ /* 0x0003e20000000800 */
[C---:B------:R-:W-:Y:S01]  /*a5d0*/  FMUL.FTZ R9, R2.reuse, R181 ;  /* 0x000000b502097220 */ /* 0x040fe20000410000 */
[----:B------:R-:W-:Y:S01]  /*a5e0*/  MOV R181, R35 ;  /* 0x0000002300b57202 */ /* 0x000fe20000000f00 */
[C---:B------:R-:W-:Y:S01]  /*a5f0*/  FMUL.FTZ R12, R2.reuse, R184 ;  /* 0x000000b8020c7220 */ /* 0x040fe20000410000 */
[----:B------:R-:W-:Y:S01]  /*a600*/  MOV R184, R51 ;  /* 0x0000003300b87202 */ /* 0x000fe20000000f00 */
[--C-:B----4-:R-:W-:Y:S01]  /*a610*/  FFMA.FTZ R4, R15, c[0x0][0x2d0], -R166.reuse ;  /* 0x0000b4000f047a23 */ /* 0x110fe200000108a6 */
[----:B------:R-:W-:Y:S01]  /*a620*/  MOV R191, R180 ;  /* 0x000000b400bf7202 */ /* 0x000fe20000000f00 */
[C---:B------:R-:W-:Y:S01]  /*a630*/  FMUL.FTZ R13, R2.reuse, R185 ;  /* 0x000000b9020d7220 */ /* 0x040fe20000410000 */
[----:B------:R-:W-:Y:S01]  /*a640*/  MOV R185, R46 ;  /* 0x0000002e00b97202 */ /* 0x000fe20000000f00 */
[C---:B------:R-:W-:Y:S01]  /*a650*/  FMUL.FTZ R24, R2.reuse, R136 ;  /* 0x0000008802187220 */ /* 0x040fe20000410000 */
[----:B-----5:R2:W3:Y:S01]  /*a660*/  MUFU.EX2 R221, R4 ;  /* 0x0000000400dd7308 */ /* 0x0204e20000000800 */
[C---:B------:R-:W-:Y:S02]  /*a670*/  FMUL.FTZ R25, R2.reuse, R137 ;  /* 0x0000008902197220 */ /* 0x040fe40000410000 */
[C---:B------:R-:W-:Y:S02]  /*a680*/  FMUL.FTZ R29, R2.reuse, R141 ;  /* 0x0000008d021d7220 */ /* 0x040fe40000410000 */
[----:B------:R-:W-:Y:S02]  /*a690*/  FMUL.FTZ R28, R2, R140 ;  /* 0x0000008c021c7220 */ /* 0x000fe40000410000 */
[----:B------:R-:W-:Y:S02]  /*a6a0*/  FMUL.FTZ R35, R164, R147 ;  /* 0x00000093a4237220 */ /* 0x000fe40000410000 */
[C---:B------:R-:W-:Y:S01]  /*a6b0*/  FMUL.FTZ R40, R2.reuse, R152 ;  /* 0x0000009802287220 */ /* 0x040fe20000410000 */
[----:B------:R-:W-:Y:S01]  /*a6c0*/  MOV R152, R41 ;  /* 0x0000002900987202 */ /* 0x000fe20000000f00 */
[----:B------:R-:W-:Y:S01]  /*a6d0*/  FMUL.FTZ R41, R2, R153 ;  /* 0x0000009902297220 */ /* 0x000fe20000410000 */
[----:B------:R-:W-:Y:S01]  /*a6e0*/  MOV R153, R42 ;  /* 0x0000002a00997202 */ /* 0x000fe20000000f00 */
[----:B------:R-:W-:Y:S01]  /*a6f0*/  FMUL.FTZ R51, R164, R163 ;  /* 0x000000a3a4337220 */ /* 0x000fe20000410000 */
[----:B------:R-:W-:Y:S01]  /*a700*/  LDSM.16.MT88.4 R144, [R226+0x900] ;  /* 0x00090000e290783b */ /* 0x000fe20000004200 */
[----:B-1----:R-:W-:Y:S02]  /*a710*/  FFMA.FTZ R0, R11, c[0x0][0x2d0], -R166 ;  /* 0x0000b4000b007a23 */ /* 0x002fe400000108a6 */
[C---:B------:R-:W-:Y:S02]  /*a720*/  FMUL.FTZ R56, R2.reuse, R56 ;  /* 0x0000003802387220 */ /* 0x040fe40000410000 */
[----:B------:R1:W4:Y:S01]  /*a730*/  MUFU.EX2 R218, R0 ;  /* 0x0000000000da7308 */ /* 0x0003220000000800 */
[C---:B------:R-:W-:Y:S02]  /*a740*/  FMUL.FTZ R57, R2.reuse, R57 ;  /* 0x0000003902397220 */ /* 0x040fe40000410000 */
[C---:B------:R-:W-:Y:S02]  /*a750*/  FMUL.FTZ R60, R2.reuse, R60 ;  /* 0x0000003c023c7220 */ /* 0x040fe40000410000 */
[----:B--2---:R-:W-:Y:S01]  /*a760*/  FMUL.FTZ R4, R165, R176 ;  /* 0x000000b0a5047220 */ /* 0x004fe20000410000 */
[----:B------:R-:W-:Y:S01]  /*a770*/  F2FP.BF16.PACK_AB R176, R47, R44 ;  /* 0x0000002c2fb0723e */ /* 0x000fe200000010ff */
[----:B------:R-:W-:Y:S01]  /*a780*/  FMUL.FTZ R61, R2, R61 ;  /* 0x0000003d023d7220 */ /* 0x000fe20000410000 */
[----:B---3--:R-:W-:Y:S01]  /*a790*/  F2FP.BF16.PACK_AB R179, R221, R220 ;  /* 0x000000dcddb3723e */ /* 0x008fe200000010ff */
[C---:B------:R-:W-:Y:S02]  /*a7a0*/  FMUL.FTZ R66, R164.reuse, R66 ;  /* 0x00000042a4427220 */ /* 0x040fe40000410000 */
[C---:B------:R-:W-:Y:S02]  /*a7b0*/  FMUL.FTZ R67, R164.reuse, R67 ;  /* 0x00000043a4437220 */ /* 0x040fe40000410000 */
[C---:B------:R-:W-:Y:S02]  /*a7c0*/  FMUL.FTZ R68, R165.reuse, R68 ;  /* 0x00000044a5447220 */ /* 0x040fe40000410000 */
[----:B------:R-:W-:Y:S02]  /*a7d0*/  FMUL.FTZ R69, R165, R69 ;  /* 0x00000045a5457220 */ /* 0x000fe40000410000 */
[C---:B------:R-:W-:Y:S02]  /*a7e0*/  FMUL.FTZ R70, R164.reuse, R70 ;  /* 0x00000046a4467220 */ /* 0x040fe40000410000 */
[----:B------:R-:W-:Y:S02]  /*a7f0*/  FMUL.FTZ R71, R164, R71 ;  /* 0x00000047a4477220 */ /* 0x000fe40000410000 */
[C---:B------:R-:W-:Y:S02]  /*a800*/  FMUL.FTZ R72, R2.reuse, R72 ;  /* 0x0000004802487220 */ /* 0x040fe40000410000 */
[C---:B------:R-:W-:Y:S01]  /*a810*/  FMUL.FTZ R73, R2.reuse, R73 ;  /* 0x0000004902497220 */ /* 0x040fe20000410000 */
[----:B-1----:R-:W-:Y:S01]  /*a820*/  FSEL R0, R3, RZ, P0 ;  /* 0x000000ff03007208 */ /* 0x002fe20000000000 */
[----:B------:R-:W-:Y:S01]  /*a830*/  FMUL.FTZ R76, R2, R76 ;  /* 0x0000004c024c7220 */ /* 0x000fe20000410000 */
[----:B----4-:R-:W-:Y:S01]  /*a840*/  F2FP.BF16.PACK_AB R177, R218, R217 ;  /* 0x000000d9dab1723e */ /* 0x010fe200000010ff */
[----:B------:R-:W-:Y:S01]  /*a850*/  FMUL.FTZ R77, R2, R77 ;  /* 0x0000004d024d7220 */ /* 0x000fe20000410000 */
[----:B------:R-:W-:Y:S01]  /*a860*/  PLOP3.LUT P0, PT, PT, PT, UP0, 0x80, 0x0 ;  /* 0x000000000000781c */ /* 0x000fe20003f0f008 */
[----:B------:R-:W-:Y:S01]  /*a870*/  FADD.FTZ R0, -R0, R171 ;  /* 0x000000ab00007221 */ /* 0x000fe20000010100 */
[----:B------:R-:W-:Y:S01]  /*a880*/  MOV R171, R6 ;  /* 0x0000000600ab7202 */ /* 0x000fe20000000f00 */
[----:B------:R-:W-:Y:S01]  /*a890*/  FMUL.FTZ R6, R164, R178 ;  /* 0x000000b2a4067220 */ /* 0x000fe20000410000 */
[----:B------:R-:W-:Y:S01]  /*a8a0*/  F2FP.BF16.PACK_AB R178, R48, R170 ;  /* 0x000000aa30b2723e */ /* 0x000fe200000010ff */
[----:B------:R-:W-:Y:S01]  /*a8b0*/  FMUL.FTZ R0, R0, c[0x0][0x2d0] ;  /* 0x0000b40000007a20 */ /* 0x000fe20000410000 */
[----:B------:R-:W-:Y:S01]  /*a8c0*/  F2FP.BF16.PACK_AB R193, R171, R45 ;  /* 0x0000002dabc1723e */ /* 0x000fe200000010ff */
[C---:B------:R-:W-:Y:S02]  /*a8d0*/  FMUL.FTZ R80, R165.reuse, R80 ;  /* 0x00000050a5507220 */ /* 0x040fe40000410000 */
[----:B------:R-:W-:Y:S02]  /*a8e0*/  FMUL.FTZ R81, R165, R81 ;  /* 0x00000051a5517220 */ /* 0x000fe40000410000 */
[----:B------:R-:W1:Y:S01]  /*a8f0*/  MUFU.EX2 R0, R0 ;  /* 0x0000000000007308 */ /* 0x000e620000000800 */
[C---:B------:R-:W-:Y:S01]  /*a900*/  FMUL.FTZ R82, R164.reuse, R82 ;  /* 0x00000052a4527220 */ /* 0x040fe20000410000 */
[-C--:B------:R-:W-:Y:S01]  /*a910*/  HMMA.16816.F32.BF16 R4, R192, R20.reuse, R4 ;  /* 0x00000014c004723c */ /* 0x080fe20000041804 */
[C---:B------:R-:W-:Y:S02]  /*a920*/  FMUL.FTZ R83, R164.reuse, R83 ;  /* 0x00000053a4537220 */ /* 0x040fe40000410000 */
[--C-:B------:R-:W-:Y:S02]  /*a930*/  FFMA.FTZ R140, R197, c[0x0][0x2d0], -R173.reuse ;  /* 0x0000b400c58c7a23 */ /* 0x100fe400000108ad */
[C---:B------:R-:W-:Y:S02]  /*a940*/  FMUL.FTZ R84, R165.reuse, R84 ;  /* 0x00000054a5547220 */ /* 0x040fe40000410000 */
[C---:B------:R-:W-:Y:S02]  /*a950*/  FMUL.FTZ R85, R165.reuse, R85 ;  /* 0x00000055a5557220 */ /* 0x040fe40000410000 */
[C---:B------:R-:W-:Y:S03]  /*a960*/  FMUL.FTZ R86, R164.reuse, R86 ;  /* 0x00000056a4567220 */ /* 0x040fe60000410000 */
[----:B------:R-:W-:Y:S02]  /*a970*/  FMUL.FTZ R87, R164, R87 ;  /* 0x00000057a4577220 */ /* 0x000fe40000410000 */
[C---:B------:R-:W-:Y:S02]  /*a980*/  FMUL.FTZ R88, R2.reuse, R88 ;  /* 0x0000005802587220 */ /* 0x040fe40000410000 */
[C---:B------:R-:W-:Y:S02]  /*a990*/  FMUL.FTZ R89, R2.reuse, R89 ;  /* 0x0000005902597220 */ /* 0x040fe40000410000 */
[C---:B------:R-:W-:Y:S02]  /*a9a0*/  FMUL.FTZ R92, R2.reuse, R92 ;  /* 0x0000005c025c7220 */ /* 0x040fe40000410000 */
[----:B------:R-:W-:Y:S02]  /*a9b0*/  FMUL.FTZ R93, R2, R93 ;  /* 0x0000005d025d7220 */ /* 0x000fe40000410000 */
[C---:B-1----:R-:W-:Y:S01]  /*a9c0*/  FMUL.FTZ R10, R0.reuse, R182 ;  /* 0x000000b6000a7220 */ /* 0x042fe20000410000 */
[----:B------:R-:W-:Y:S01]  /*a9d0*/  MOV R182, R48 ;  /* 0x0000003000b67202 */ /* 0x000fe20000000f00 */
[C---:B------:R-:W-:Y:S01]  /*a9e0*/  FMUL.FTZ R11, R0.reuse, R183 ;  /* 0x000000b7000b7220 */ /* 0x040fe20000410000 */
[----:B------:R-:W-:Y:S01]  /*a9f0*/  MOV R183, R50 ;  /* 0x0000003200b77202 */ /* 0x000fe20000000f00 */
[C---:B------:R-:W-:Y:S02]  /*aa00*/  FMUL.FTZ R26, R0.reuse, R138 ;  /* 0x0000008a001a7220 */ /* 0x040fe40000410000 */
[C---:B------:R-:W-:Y:S02]  /*aa10*/  FMUL.FTZ R27, R0.reuse, R139 ;  /* 0x0000008b001b7220 */ /* 0x040fe40000410000 */
[----:B------:R-:W-:Y:S01]  /*aa20*/  LDSM.16.MT88.4 R136, [R227+0x100] ;  /* 0x00010000e388783b */ /* 0x000fe20000004200 */
[C---:B------:R-:W-:Y:S01]  /*aa30*/  HMMA.16816.F32.BF16 R8, R176.reuse, R20, R8 ;  /* 0x00000014b008723c */ /* 0x040fe20000041808 */
[C---:B------:R-:W-:Y:S01]  /*aa40*/  FMUL.FTZ R14, R0.reuse, R186 ;  /* 0x000000ba000e7220 */ /* 0x040fe20000410000 */
[----:B------:R-:W-:Y:S01]  /*aa50*/  MOV R186, R47 ;  /* 0x0000002f00ba7202 */ /* 0x000fe20000000f00 */
[C---:B------:R-:W-:Y:S01]  /*aa60*/  FMUL.FTZ R15, R0.reuse, R187 ;  /* 0x000000bb000f7220 */ /* 0x040fe20000410000 */
[----:B------:R-:W-:Y:S01]  /*aa70*/  MOV R187, R171 ;  /* 0x000000ab00bb7202 */ /* 0x000fe20000000f00 */
[C---:B------:R-:W-:Y:S01]  /*aa80*/  FMUL.FTZ R30, R0.reuse, R142 ;  /* 0x0000008e001e7220 */ /* 0x040fe20000410000 */
[----:B------:R1:W-:Y:S01]  /*aa90*/  MUFU.EX2 R171, R140 ;  /* 0x0000008c00ab7308 */ /* 0x0003e20000000800 */
[C---:B------:R-:W-:Y:S02]  /*aaa0*/  FMUL.FTZ R20, R165.reuse, R132 ;  /* 0x00000084a5147220 */ /* 0x040fe40000410000 */
[C---:B------:R-:W-:Y:S01]  /*aab0*/  FMUL.FTZ R21, R165.reuse, R133 ;  /* 0x00000085a5157220 */ /* 0x040fe20000410000 */
[-C--:B------:R-:W-:Y:S02]  /*aac0*/  HMMA.16816.F32.BF16 R12, R176, R22.reuse, R12 ;  /* 0x00000016b00c723c */ /* 0x080fe4000004180c */
[C---:B------:R-:W-:Y:S02]  /*aad0*/  FMUL.FTZ R31, R0.reuse, R143 ;  /* 0x0000008f001f7220 */ /* 0x040fe40000410000 */
[C---:B------:R-:W-:Y:S01]  /*aae0*/  FMUL.FTZ R42, R0.reuse, R154 ;  /* 0x0000009a002a7220 */ /* 0x040fe20000410000 */
[----:B------:R-:W-:Y:S01]  /*aaf0*/  MOV R154, R43 ;  /* 0x0000002b009a7202 */ /* 0x000fe20000000f00 */
[----:B------:R-:W-:Y:S01]  /*ab00*/  FMUL.FTZ R43, R0, R155 ;  /* 0x0000009b002b7220 */ /* 0x000fe20000410000 */
[----:B------:R-:W-:Y:S01]  /*ab10*/  MOV R155, R44 ;  /* 0x0000002c009b7202 */ /* 0x000fe20000000f00 */
[C---:B------:R-:W-:Y:S01]  /*ab20*/  HMMA.16816.F32.BF16 R16, R192.reuse, R22, R16 ;  /* 0x00000016c010723c */ /* 0x040fe20000041810 */
[C---:B------:R-:W-:Y:S03]  /*ab30*/  FMUL.FTZ R44, R2.reuse, R156 ;  /* 0x0000009c022c7220 */ /* 0x040fe60000410000 */
[----:B------:R-:W-:Y:S01]  /*ab40*/  MOV R156, R45 ;  /* 0x0000002d009c7202 */ /* 0x000fe20000000f00 */
[----:B------:R-:W-:Y:S01]  /*ab50*/  FMUL.FTZ R45, R2, R157 ;  /* 0x0000009d022d7220 */ /* 0x000fe20000410000 */
[----:B------:R-:W-:Y:S01]  /*ab60*/  MOV R157, R181 ;  /* 0x000000b5009d7202 */ /* 0x000fe20000000f00 */
[C---:B------:R-:W-:Y:S01]  /*ab70*/  FMUL.FTZ R22, R164.reuse, R134 ;  /* 0x00000086a4167220 */ /* 0x040fe20000410000 */
[----:B------:R-:W-:Y:S01]  /*ab80*/  MOV R181, R49 ;  /* 0x0000003100b57202 */ /* 0x000fe20000000f00 */
[----:B------:R-:W-:Y:S02]  /*ab90*/  FMUL.FTZ R23, R164, R135 ;  /* 0x00000087a4177220 */ /* 0x000fe40000410000 */
[----:B------:R-:W2:Y:S01]  /*aba0*/  LDSM.16.MT88.4 R132, [R228+0x100] ;  /* 0x00010000e484783b */ /* 0x000ea20000004200 */
[C---:B------:R-:W-:Y:S02]  /*abb0*/  FMUL.FTZ R46, R0.reuse, R158 ;  /* 0x0000009e002e7220 */ /* 0x040fe40000410000 */
[----:B------:R-:W-:Y:S02]  /*abc0*/  FMUL.FTZ R47, R0, R159 ;  /* 0x0000009f002f7220 */ /* 0x000fe40000410000 */
[-C--:B------:R-:W-:Y:S01]  /*abd0*/  HMMA.16816.F32.BF16 R20, R192, R36.reuse, R20 ;  /* 0x00000024c014723c */ /* 0x080fe20000041814 */
[C---:B------:R-:W-:Y:S02]  /*abe0*/  FMUL.FTZ R48, R165.reuse, R160 ;  /* 0x000000a0a5307220 */ /* 0x040fe40000410000 */
[C---:B------:R-:W-:Y:S02]  /*abf0*/  FMUL.FTZ R49, R165.reuse, R161 ;  /* 0x000000a1a5317220 */ /* 0x040fe40000410000 */
[----:B------:R-:W-:Y:S02]  /*ac00*/  FMUL.FTZ R50, R164, R162 ;  /* 0x000000a2a4327220 */ /* 0x000fe40000410000 */
[C---:B------:R-:W-:Y:S01]  /*ac10*/  FMUL.FTZ R58, R0.reuse, R58 ;  /* 0x0000003a003a7220 */ /* 0x040fe20000410000 */
[C---:B------:R-:W-:Y:S01]  /*ac20*/  HMMA.16816.F32.BF16 R24, R176.reuse, R36, R24 ;  /* 0x00000024b018723c */ /* 0x040fe20000041818 */
[C---:B------:R-:W-:Y:S03]  /*ac30*/  FMUL.FTZ R59, R0.reuse, R59 ;  /* 0x0000003b003b7220 */ /* 0x040fe60000410000 */
[C---:B------:R-:W-:Y:S02]  /*ac40*/  FMUL.FTZ R62, R0.reuse, R62 ;  /* 0x0000003e003e7220 */ /* 0x040fe40000410000 */
[C---:B------:R-:W-:Y:S02]  /*ac50*/  FMUL.FTZ R63, R0.reuse, R63 ;  /* 0x0000003f003f7220 */ /* 0x040fe40000410000 */
[-C--:B------:R-:W-:Y:S01]  /*ac60*/  HMMA.16816.F32.BF16 R28, R176, R38.reuse, R28 ;  /* 0x00000026b01c723c */ /* 0x080fe2000004181c */
[C---:B------:R-:W-:Y:S03]  /*ac70*/  FMUL.FTZ R36, R165.reuse, R148 ;  /* 0x00000094a5247220 */ /* 0x040fe60000410000 */
[C---:B------:R-:W-:Y:S02]  /*ac80*/  FMUL.FTZ R37, R165.reuse, R149 ;  /* 0x00000095a5257220 */ /* 0x040fe40000410000 */
[C---:B------:R-:W-:Y:S02]  /*ac90*/  FMUL.FTZ R74, R0.reuse, R74 ;  /* 0x0000004a004a7220 */ /* 0x040fe40000410000 */
[C---:B------:R-:W-:Y:S01]  /*aca0*/  HMMA.16816.F32.BF16 R32, R192.reuse, R38, R32 ;  /* 0x00000026c020723c */ /* 0x040fe20000041820 */
[C---:B------:R-:W-:Y:S03]  /*acb0*/  FMUL.FTZ R75, R0.reuse, R75 ;  /* 0x0000004b004b7220 */ /* 0x040fe60000410000 */
[C---:B------:R-:W-:Y:S02]  /*acc0*/  FMUL.FTZ R78, R0.reuse, R78 ;  /* 0x0000004e004e7220 */ /* 0x040fe40000410000 */
[----:B------:R-:W-:Y:S02]  /*acd0*/  FMUL.FTZ R79, R0, R79 ;  /* 0x0000004f004f7220 */ /* 0x000fe40000410000 */
[C---:B------:R-:W-:Y:S04]  /*ace0*/  FMUL.FTZ R38, R164.reuse, R150 ;  /* 0x00000096a4267220 */ /* 0x040fe80000410000 */
[----:B------:R-:W-:Y:S02]  /*acf0*/  FMUL.FTZ R39, R164, R151 ;  /* 0x00000097a4277220 */ /* 0x000fe40000410000 */
[----:B------:R-:W-:Y:S01]  /*ad00*/  LDSM.16.MT88.4 R148, [R228+0x900] ;  /* 0x00090000e494783b */ /* 0x000fe20000004200 */
[C---:B------:R-:W-:Y:S02]  /*ad10*/  FMUL.FTZ R90, R0.reuse, R90 ;  /* 0x0000005a005a7220 */ /* 0x040fe40000410000 */
[C---:B------:R-:W-:Y:S02]  /*ad20*/  FMUL.FTZ R91, R0.reuse, R91 ;  /* 0x0000005b005b7220 */ /* 0x040fe40000410000 */
[-C--:B--2---:R-:W-:Y:S01]  /*ad30*/  HMMA.16816.F32.BF16 R36, R192, R132.reuse, R36 ;  /* 0x00000084c024723c */ /* 0x084fe20000041824 */
[C---:B------:R-:W-:Y:S02]  /*ad40*/  FMUL.FTZ R94, R0.reuse, R94 ;  /* 0x0000005e005e7220 */ /* 0x040fe40000410000 */
[----:B------:R-:W-:Y:S02]  /*ad50*/  FMUL.FTZ R95, R0, R95 ;  /* 0x0000005f005f7220 */ /* 0x000fe40000410000 */
[C---:B------:R-:W-:Y:S02]  /*ad60*/  FMUL.FTZ R96, R165.reuse, R96 ;  /* 0x00000060a5607220 */ /* 0x040fe40000410000 */
[C---:B------:R-:W-:Y:S01]  /*ad70*/  FMUL.FTZ R97, R165.reuse, R97 ;  /* 0x00000061a5617220 */ /* 0x040fe20000410000 */
[C---:B------:R-:W-:Y:S01]  /*ad80*/  HMMA.16816.F32.BF16 R40, R176.reuse, R132, R40 ;  /* 0x00000084b028723c */ /* 0x040fe20000041828 */
[C---:B------:R-:W-:Y:S03]  /*ad90*/  FMUL.FTZ R98, R164.reuse, R98 ;  /* 0x00000062a4627220 */ /* 0x040fe60000410000 */
[----:B------:R-:W-:Y:S02]  /*ada0*/  FMUL.FTZ R99, R164, R99 ;  /* 0x00000063a4637220 */ /* 0x000fe40000410000 */
[--C-:B-1----:R-:W-:Y:S02]  /*adb0*/  FFMA.FTZ R140, R198, c[0x0][0x2d0], -R174.reuse ;  /* 0x0000b400c68c7a23 */ /* 0x102fe400000108ae */
[-C--:B------:R-:W-:Y:S01]  /*adc0*/  HMMA.16816.F32.BF16 R44, R176, R134.reuse, R44 ;  /* 0x00000086b02c723c */ /* 0x080fe2000004182c */
[C---:B------:R-:W-:Y:S01]  /*add0*/  FMUL.FTZ R100, R165.reuse, R100 ;  /* 0x00000064a5647220 */ /* 0x040fe20000410000 */
[----:B------:R1:W-:Y:S02]  /*ade0*/  MUFU.EX2 R160, R140 ;  /* 0x0000008c00a07308 */ /* 0x0003e40000000800 */
[C---:B------:R-:W-:Y:S02]  /*adf0*/  FMUL.FTZ R101, R165.reuse, R101 ;  /* 0x00000065a5657220 */ /* 0x040fe40000410000 */
[C---:B------:R-:W-:Y:S02]  /*ae00*/  FMUL.FTZ R102, R164.reuse, R102 ;  /* 0x00000066a4667220 */ /* 0x040fe40000410000 */
[C---:B------:R-:W-:Y:S01]  /*ae10*/  HMMA.16816.F32.BF16 R48, R192.reuse, R134, R48 ;  /* 0x00000086c030723c */ /* 0x040fe20000041830 */
[----:B------:R-:W2:Y:S03]  /*ae20*/  LDSM.16.MT88.4 R132, [R225+0x1900] ;  /* 0x00190000e184783b */ /* 0x000ea60000004200 */
[----:B------:R-:W-:Y:S02]  /*ae30*/  FMUL.FTZ R103, R164, R103 ;  /* 0x00000067a4677220 */ /* 0x000fe40000410000 */
[C---:B------:R-:W-:Y:S02]  /*ae40*/  FMUL.FTZ R104, R2.reuse, R104 ;  /* 0x0000006802687220 */ /* 0x040fe40000410000 */
[-C--:B------:R-:W-:Y:S01]  /*ae50*/  HMMA.16816.F32.BF16 R52, R192, R136.reuse, R52 ;  /* 0x00000088c034723c */ /* 0x080fe20000041834 */
[----:B------:R-:W-:Y:S03]  /*ae60*/  FMUL.FTZ R105, R2, R105 ;  /* 0x0000006902697220 */ /* 0x000fe60000410000 */
[C---:B------:R-:W-:Y:S02]  /*ae70*/  FMUL.FTZ R106, R0.reuse, R106 ;  /* 0x0000006a006a7220 */ /* 0x040fe40000410000 */
[----:B------:R-:W-:Y:S02]  /*ae80*/  FMUL.FTZ R107, R0, R107 ;  /* 0x0000006b006b7220 */ /* 0x000fe40000410000 */
[C---:B------:R-:W-:Y:S01]  /*ae90*/  HMMA.16816.F32.BF16 R56, R176.reuse, R136, R56 ;  /* 0x00000088b038723c */ /* 0x040fe20000041838 */
[----:B------:R-:W-:Y:S03]  /*aea0*/  FMUL.FTZ R108, R2, R108 ;  /* 0x0000006c026c7220 */ /* 0x000fe60000410000 */
[--C-:B-1----:R-:W-:Y:S01]  /*aeb0*/  FFMA.FTZ R140, R202, c[0x0][0x2d0], -R173.reuse ;  /* 0x0000b400ca8c7a23 */ /* 0x102fe200000108ad */
[----:B------:R-:W-:Y:S01]  /*aec0*/  MOV R202, R152 ;  /* 0x0000009800ca7202 */ /* 0x000fe20000000f00 */
[----:B------:R-:W-:Y:S02]  /*aed0*/  FMUL.FTZ R109, R2, R109 ;  /* 0x0000006d026d7220 */ /* 0x000fe40000410000 */
[-C--:B------:R-:W-:Y:S01]  /*aee0*/  HMMA.16816.F32.BF16 R60, R176, R138.reuse, R60 ;  /* 0x0000008ab03c723c */ /* 0x080fe2000004183c */
[----:B------:R-:W-:Y:S01]  /*aef0*/  FFMA.FTZ R136, R196, c[0x0][0x2d0], -R173 ;  /* 0x0000b400c4887a23 */ /* 0x000fe200000108ad */
[----:B------:R1:W-:Y:S02]  /*af00*/  MUFU.EX2 R161, R140 ;  /* 0x0000008c00a17308 */ /* 0x0003e40000000800 */
[C---:B------:R-:W-:Y:S02]  /*af10*/  FMUL.FTZ R110, R0.reuse, R110 ;  /* 0x0000006e006e7220 */ /* 0x040fe40000410000 */
[----:B------:R-:W-:Y:S02]  /*af20*/  FMUL.FTZ R111, R0, R111 ;  /* 0x0000006f006f7220 */ /* 0x000fe40000410000 */
[C---:B------:R-:W-:Y:S01]  /*af30*/  HMMA.16816.F32.BF16 R64, R192.reuse, R138, R64 ;  /* 0x0000008ac040723c */ /* 0x040fe20000041840 */
[C---:B------:R-:W-:Y:S03]  /*af40*/  FMUL.FTZ R112, R165.reuse, R112 ;  /* 0x00000070a5707220 */ /* 0x040fe60000410000 */
[----:B------:R3:W-:Y:S01]  /*af50*/  MUFU.EX2 R180, R136 ;  /* 0x0000008800b47308 */ /* 0x0007e20000000800 */
[C---:B------:R-:W-:Y:S02]  /*af60*/  FMUL.FTZ R113, R165.reuse, R113 ;  /* 0x00000071a5717220 */ /* 0x040fe40000410000 */
[C---:B------:R-:W-:Y:S01]  /*af70*/  FMUL.FTZ R114, R164.reuse, R114 ;  /* 0x00000072a4727220 */ /* 0x040fe20000410000 */
[-C--:B--2---:R-:W-:Y:S01]  /*af80*/  HMMA.16816.F32.BF16 R68, R192, R132.reuse, R68 ;  /* 0x00000084c044723c */ /* 0x084fe20000041844 */
[----:B------:R-:W-:Y:S03]  /*af90*/  FMUL.FTZ R115, R164, R115 ;  /* 0x00000073a4737220 */ /* 0x000fe60000410000 */
[C---:B------:R-:W-:Y:S02]  /*afa0*/  FMUL.FTZ R116, R165.reuse, R116 ;  /* 0x00000074a5747220 */ /* 0x040fe40000410000 */
[----:B------:R-:W-:Y:S02]  /*afb0*/  FMUL.FTZ R117, R165, R117 ;  /* 0x00000075a5757220 */ /* 0x000fe40000410000 */
[C---:B------:R-:W-:Y:S01]  /*afc0*/  HMMA.16816.F32.BF16 R72, R176.reuse, R132, R72 ;  /* 0x00000084b048723c */ /* 0x040fe20000041848 */
[--C-:B-1----:R-:W-:Y:S03]  /*afd0*/  FFMA.FTZ R140, R206, c[0x0][0x2d0], -R174.reuse ;  /* 0x0000b400ce8c7a23 */ /* 0x102fe600000108ae */
[C---:B------:R-:W-:Y:S01]  /*afe0*/  FMUL.FTZ R118, R164.reuse, R118 ;  /* 0x00000076a4767220 */ /* 0x040fe20000410000 */
[----:B------:R1:W-:Y:S01]  /*aff0*/  MUFU.EX2 R163, R140 ;  /* 0x0000008c00a37308 */ /* 0x0003e20000000800 */
[----:B------:R-:W-:Y:S02]  /*b000*/  FMUL.FTZ R119, R164, R119 ;  /* 0x00000077a4777220 */ /* 0x000fe40000410000 */
[-C--:B------:R-:W-:Y:S01]  /*b010*/  HMMA.16816.F32.BF16 R76, R176, R134.reuse, R76 ;  /* 0x00000086b04c723c */ /* 0x080fe2000004184c */
[--C-:B------:R-:W-:Y:S01]  /*b020*/  FFMA.FTZ R132, R199, c[0x0][0x2d0], -R174.reuse ;  /* 0x0000b400c7847a23 */ /* 0x100fe200000108ae */
[----:B---3--:R-:W2:Y:S02]  /*b030*/  LDSM.16.MT88.4 R136, [R226+0x1900] ;  /* 0x00190000e288783b */ /* 0x008ea40000004200 */
[C---:B------:R-:W-:Y:S02]  /*b040*/  FMUL.FTZ R120, R2.reuse, R120 ;  /* 0x0000007802787220 */ /* 0x040fe40000410000 */
[----:B------:R-:W-:Y:S01]  /*b050*/  FMUL.FTZ R121, R2, R121 ;  /* 0x0000007902797220 */ /* 0x000fe20000410000 */
[----:B------:R3:W-:Y:S01]  /*b060*/  MUFU.EX2 R188, R132 ;  /* 0x0000008400bc7308 */ /* 0x0007e20000000800 */
[C---:B------:R-:W-:Y:S01]  /*b070*/  HMMA.16816.F32.BF16 R80, R192.reuse, R134, R80 ;  /* 0x00000086c050723c */ /* 0x040fe20000041850 */
[C---:B------:R-:W-:Y:S03]  /*b080*/  FMUL.FTZ R122, R0.reuse, R122 ;  /* 0x0000007a007a7220 */ /* 0x040fe60000410000 */
[----:B------:R-:W-:Y:S02]  /*b090*/  FMUL.FTZ R123, R0, R123 ;  /* 0x0000007b007b7220 */ /* 0x000fe40000410000 */
[C---:B------:R-:W-:Y:S02]  /*b0a0*/  FMUL.FTZ R124, R2.reuse, R124 ;  /* 0x0000007c027c7220 */ /* 0x040fe40000410000 */
[----:B------:R-:W-:Y:S04]  /*b0b0*/  FMUL.FTZ R125, R2, R125 ;  /* 0x0000007d027d7220 */ /* 0x000fe80000410000 */
[----:B------:R-:W-:Y:S02]  /*b0c0*/  FMUL.FTZ R126, R0, R126 ;  /* 0x0000007e007e7220 */ /* 0x000fe40000410000 */
[----:B-1----:R-:W-:Y:S02]  /*b0d0*/  FFMA.FTZ R140, R208, c[0x0][0x2d0], -R175 ;  /* 0x0000b400d08c7a23 */ /* 0x002fe400000108af */
[----:B------:R-:W-:Y:S02]  /*b0e0*/  FMUL.FTZ R127, R0, R127 ;  /* 0x0000007f007f7220 */ /* 0x000fe40000410000 */
[----:B------:R1:W-:Y:S01]  /*b0f0*/  MUFU.EX2 R189, R140 ;  /* 0x0000008c00bd7308 */ /* 0x0003e20000000800 */
[C---:B------:R-:W-:Y:S02]  /*b100*/  FMUL.FTZ R128, R165.reuse, R128 ;  /* 0x00000080a5807220 */ /* 0x040fe40000410000 */
[----:B------:R-:W-:Y:S02]  /*b110*/  FMUL.FTZ R129, R165, R129 ;  /* 0x00000081a5817220 */ /* 0x000fe40000410000 */
[----:B---3--:R-:W-:Y:S01]  /*b120*/  FFMA.FTZ R132, R201, c[0x0][0x2d0], -R173 ;  /* 0x0000b400c9847a23 */ /* 0x008fe200000108ad */
[----:B------:R-:W-:Y:S01]  /*b130*/  MOV R201, R153 ;  /* 0x0000009900c97202 */ /* 0x000fe20000000f00 */
[C---:B------:R-:W-:Y:S02]  /*b140*/  FMUL.FTZ R130, R164.reuse, R130 ;  /* 0x00000082a4827220 */ /* 0x040fe40000410000 */
[----:B------:R-:W-:Y:S01]  /*b150*/  FMUL.FTZ R131, R164, R131 ;  /* 0x00000083a4837220 */ /* 0x000fe20000410000 */
[----:B------:R3:W4:Y:S01]  /*b160*/  MUFU.EX2 R190, R132 ;  /* 0x0000008400be7308 */ /* 0x0007220000000800 */
[-C--:B--2---:R-:W-:Y:S01]  /*b170*/  HMMA.16816.F32.BF16 R84, R192, R136.reuse, R84 ;  /* 0x00000088c054723c */ /* 0x084fe20000041854 */
[--C-:B-1----:R-:W-:Y:S07]  /*b180*/  FFMA.FTZ R140, R210, c[0x0][0x2d0], -R175.reuse ;  /* 0x0000b400d28c7a23 */ /* 0x102fee00000108af */
[C---:B------:R-:W-:Y:S01]  /*b190*/  HMMA.16816.F32.BF16 R88, R176.reuse, R136, R88 ;  /* 0x00000088b058723c */ /* 0x040fe20000041858 */
[----:B------:R1:W-:Y:S06]  /*b1a0*/  MUFU.EX2 R162, R140 ;  /* 0x0000008c00a27308 */ /* 0x0003ec0000000800 */
[----:B------:R-:W-:Y:S01]  /*b1b0*/  FFMA.FTZ R136, R209, c[0x0][0x2d0], -R174 ;  /* 0x0000b400d1887a23 */ /* 0x000fe200000108ae */
[-C--:B------:R-:W-:Y:S01]  /*b1c0*/  HMMA.16816.F32.BF16 R92, R176, R138.reuse, R92 ;  /* 0x0000008ab05c723c */ /* 0x080fe2000004185c */
[----:B---3--:R-:W2:Y:S02]  /*b1d0*/  LDSM.16.MT88.4 R132, [R228+0x1900] ;  /* 0x00190000e484783b */ /* 0x008ea40000004200 */
[----:B------:R3:W-:Y:S05]  /*b1e0*/  MUFU.EX2 R158, R136 ;  /* 0x00000088009e7308 */ /* 0x0007ea0000000800 */
[C---:B------:R-:W-:Y:S01]  /*b1f0*/  HMMA.16816.F32.BF16 R96, R192.reuse, R138, R96 ;  /* 0x0000008ac060723c */ /* 0x040fe20000041860 */
[----:B-1----:R-:W-:Y:S03]  /*b200*/  LDSM.16.MT88.4 R140, [R225+0x900] ;  /* 0x00090000e18c783b */ /* 0x002fe60000004200 */
[--C-:B---3--:R-:W-:Y:S04]  /*b210*/  FFMA.FTZ R136, R205, c[0x0][0x2d0], -R175.reuse ;  /* 0x0000b400cd887a23 */ /* 0x108fe800000108af */
[----:B------:R1:W3:Y:S01]  /*b220*/  MUFU.EX2 R196, R136 ;  /* 0x0000008800c47308 */ /* 0x0002e20000000800 */
[-C--:B--2---:R-:W-:Y:S08]  /*b230*/  HMMA.16816.F32.BF16 R100, R192, R132.reuse, R100 ;  /* 0x00000084c064723c */ /* 0x084ff00000041864 */
[C---:B------:R-:W-:Y:S07]  /*b240*/  HMMA.16816.F32.BF16 R104, R176.reuse, R132, R104 ;  /* 0x00000084b068723c */ /* 0x040fee0000041868 */
[----:B------:R-:W-:Y:S01]  /*b250*/  FFMA.FTZ R132, R211, c[0x0][0x2d0], -R175 ;  /* 0x0000b400d3847a23 */ /* 0x000fe200000108af */
[-C--:B------:R-:W-:Y:S01]  /*b260*/  HMMA.16816.F32.BF16 R108, R176, R134.reuse, R108 ;  /* 0x00000086b06c723c */ /* 0x080fe2000004186c */
[----:B-1----:R-:W1:Y:S02]  /*b270*/  LDSM.16.MT88.4 R136, [R227+0x1900] ;  /* 0x00190000e388783b */ /* 0x002e640000004200 */
[----:B------:R2:W1:Y:S05]  /*b280*/  MUFU.EX2 R159, R132 ;  /* 0x00000084009f7308 */ /* 0x00046a0000000800 */
[C---:B------:R-:W-:Y:S07]  /*b290*/  HMMA.16816.F32.BF16 R112, R192.reuse, R134, R112 ;  /* 0x00000086c070723c */ /* 0x040fee0000041870 */
[----:B----4-:R-:W-:Y:S01]  /*b2a0*/  F2FP.BF16.PACK_AB R134, R161, R190 ;  /* 0x000000bea186723e */ /* 0x010fe200000010ff */
[--C-:B--2---:R-:W-:Y:S04]  /*b2b0*/  FFMA.FTZ R132, R200, c[0x0][0x2d0], -R166.reuse ;  /* 0x0000b400c8847a23 */ /* 0x104fe800000108a6 */
[----:B------:R2:W-:Y:S01]  /*b2c0*/  MUFU.EX2 R200, R132 ;  /* 0x0000008400c87308 */ /* 0x0005e20000000800 */
[-C--:B-1----:R-:W-:Y:S08]  /*b2d0*/  HMMA.16816.F32.BF16 R116, R192, R136.reuse, R116 ;  /* 0x00000088c074723c */ /* 0x082ff00000041874 */
[C---:B------:R-:W-:Y:S01]  /*b2e0*/  HMMA.16816.F32.BF16 R120, R176.reuse, R136, R120 ;  /* 0x00000088b078723c */ /* 0x040fe20000041878 */
[--C-:B--2---:R-:W-:Y:S06]  /*b2f0*/  FFMA.FTZ R132, R203, c[0x0][0x2d0], -R166.reuse ;  /* 0x0000b400cb847a23 */ /* 0x104fec00000108a6 */
[----:B---3--:R-:W-:Y:S01]  /*b300*/  F2FP.BF16.PACK_AB R136, R189, R196 ;  /* 0x000000c4bd88723e */ /* 0x008fe200000010ff */
[-C--:B------:R-:W-:Y:S01]  /*b310*/  HMMA.16816.F32.BF16 R124, R176, R138.reuse, R124 ;  /* 0x0000008ab07c723c */ /* 0x080fe2000004187c */
[----:B------:R1:W2:Y:S06]  /*b320*/  MUFU.EX2 R199, R132 ;  /* 0x0000008400c77308 */ /* 0x0002ac0000000800 */
[----:B------:R-:W-:Y:S01]  /*b330*/  MOV R178, R160 ;  /* 0x000000a000b27202 */ /* 0x000fe20000000f00 */
[----:B------:R-:W-:Y:S01]  /*b340*/  HMMA.16816.F32.BF16 R128, R192, R138, R128 ;  /* 0x0000008ac080723c */ /* 0x000fe20000041880 */
[----:B------:R-:W-:Y:S03]  /*b350*/  MOV R179, R158 ;  /* 0x0000009e00b37202 */ /* 0x000fe60000000f00 */
[----:B------:R-:W-:Y:S02]  /*b360*/  F2FP.BF16.PACK_AB R133, R188, R178 ;  /* 0x000000b2bc85723e */ /* 0x000fe400000010ff */
[----:B------:R-:W-:Y:S02]  /*b370*/  F2FP.BF16.PACK_AB R135, R179, R163 ;  /* 0x000000a3b387723e */ /* 0x000fe400000010ff */
[----:B------:R-:W-:Y:S04]  /*b380*/  F2FP.BF16.PACK_AB R138, R159, R162 ;  /* 0x000000a29f8a723e */ /* 0x000fe800000010ff */
[----:B------:R-:W-:Y:S02]  /*b390*/  MOV R160, R157 ;  /* 0x0000009d00a07202 */ /* 0x000fe40000000f00 */
[----:B------:R-:W-:Y:S02]  /*b3a0*/  MOV R157, R155 ;  /* 0x0000009b009d7202 */ /* 0x000fe40000000f00 */
[----:B------:R-:W-:Y:S01]  /*b3b0*/  MOV R158, R156 ;  /* 0x0000009c009e7202 */ /* 0x000fe20000000f00 */
[--C-:B-1----:R-:W-:Y:S01]  /*b3c0*/  FFMA.FTZ R132, R204, c[0x0][0x2d0], -R166.reuse ;  /* 0x0000b400cc847a23 */ /* 0x102fe200000108a6 */
[----:B--2---:R-:W-:Y:S02]  /*b3d0*/  F2FP.BF16.PACK_AB R137, R199, R200 ;  /* 0x000000c8c789723e */ /* 0x004fe400000010ff */
[----:B------:R-:W-:Y:S01]  /*b3e0*/  MOV R156, R154 ;  /* 0x0000009a009c7202 */ /* 0x000fe20000000f00 */
[----:B------:R1:W-:Y:S01]  /*b3f0*/  MUFU.EX2 R198, R132 ;  /* 0x0000008400c67308 */ /* 0x0003e20000000800 */
[----:B------:R-:W2:Y:S01]  /*b400*/  LDSM.16.MT88.4 R152, [R227+0x900] ;  /* 0x00090000e398783b */ /* 0x000ea20000004200 */
[----:B-1----:R-:W-:Y:S08]  /*b410*/  FFMA.FTZ R132, R207, c[0x0][0x2d0], -R166 ;  /* 0x0000b400cf847a23 */ /* 0x002ff000000108a6 */
[----:B------:R1:W3:Y:S02]  /*b420*/  MUFU.EX2 R197, R132 ;  /* 0x0000008400c57308 */ /* 0x0002e40000000800 */
[----:B-1----:R-:W-:Y:S02]  /*b430*/  F2FP.BF16.PACK_AB R132, R171, R180 ;  /* 0x000000b4ab84723e */ /* 0x002fe400000010ff */
[----:B---3--:R-:W-:Y:S05]  /*b440*/  F2FP.BF16.PACK_AB R139, R197, R198 ;  /* 0x000000c6c58b723e */ /* 0x008fea00000010ff */
[-C--:B------:R-:W-:Y:S08]  /*b450*/  HMMA.16816.F32.BF16 R4, R132, R140.reuse, R4 ;  /* 0x0000008c8404723c */ /* 0x080ff00000041804 */
[C---:B------:R-:W-:Y:S08]  /*b460*/  HMMA.16816.F32.BF16 R8, R136.reuse, R140, R8 ;  /* 0x0000008c8808723c */ /* 0x040ff00000041808 */
[-C--:B------:R-:W-:Y:S08]  /*b470*/  HMMA.16816.F32.BF16 R12, R136, R142.reuse, R12 ;  /* 0x0000008e880c723c */ /* 0x080ff0000004180c */
[C---:B------:R-:W-:Y:S01]  /*b480*/  HMMA.16816.F32.BF16 R16, R132.reuse, R142, R16 ;  /* 0x0000008e8410723c */ /* 0x040fe20000041810 */
[----:B------:R-:W1:Y:S07]  /*b490*/  LDSM.16.MT88.4 R140, [R225+0x2100] ;  /* 0x00210000e18c783b */ /* 0x000e6e0000004200 */
[-C--:B------:R-:W-:Y:S08]  /*b4a0*/  HMMA.16816.F32.BF16 R20, R132, R144.reuse, R20 ;  /* 0x000000908414723c */ /* 0x080ff00000041814 */
[C---:B------:R-:W-:Y:S07]  /*b4b0*/  HMMA.16816.F32.BF16 R24, R136.reuse, R144, R24 ;  /* 0x000000908818723c */ /* 0x040fee0000041818 */
[--C-:B------:R-:W-:Y:S01]  /*b4c0*/  FFMA.FTZ R144, R215, c[0x0][0x2d0], -R173.reuse ;  /* 0x0000b400d7907a23 */ /* 0x100fe200000108ad */
[-C--:B------:R-:W-:Y:S03]  /*b4d0*/  HMMA.16816.F32.BF16 R28, R136, R146.reuse, R28 ;  /* 0x00000092881c723c */ /* 0x080fe6000004181c */
[----:B------:R3:W-:Y:S05]  /*b4e0*/  MUFU.EX2 R211, R144 ;  /* 0x0000009000d37308 */ /* 0x0007ea0000000800 */
[C---:B------:R-:W-:Y:S08]  /*b4f0*/  HMMA.16816.F32.BF16 R32, R132.reuse, R146, R32 ;  /* 0x000000928420723c */ /* 0x040ff00000041820 */
[-C--:B------:R-:W-:Y:S08]  /*b500*/  HMMA.16816.F32.BF16 R36, R132, R148.reuse, R36 ;  /* 0x000000948424723c */ /* 0x080ff00000041824 */
[C---:B------:R-:W-:Y:S01]  /*b510*/  HMMA.16816.F32.BF16 R40, R136.reuse, R148, R40 ;  /* 0x000000948828723c */ /* 0x040fe20000041828 */
[--C-:B---3--:R-:W-:Y:S03]  /*b520*/  FFMA.FTZ R144, R216, c[0x0][0x2d0], -R173.reuse ;  /* 0x0000b400d8907a23 */ /* 0x108fe600000108ad */
[----:B------:R-:W-:Y:S03]  /*b530*/  MOV R216, R179 ;  /* 0x000000b300d87202 */ /* 0x000fe60000000f00 */
[--C-:B------:R-:W-:Y:S01]  /*b540*/  FFMA.FTZ R148, R223, c[0x0][0x2d0], -R174.reuse ;  /* 0x0000b400df947a23 */ /* 0x100fe200000108ae */
[-C--:B------:R-:W-:Y:S01]  /*b550*/  HMMA.16816.F32.BF16 R44, R136, R150.reuse, R44 ;  /* 0x00000096882c723c */ /* 0x080fe2000004182c */
[----:B------:R3:W-:Y:S07]  /*b560*/  MUFU.EX2 R215, R144 ;  /* 0x0000009000d77308 */ /* 0x0007ee0000000800 */
[C---:B------:R-:W-:Y:S03]  /*b570*/  HMMA.16816.F32.BF16 R48, R132.reuse, R150, R48 ;  /* 0x000000968430723c */ /* 0x040fe60000041830 */
[----:B------:R4:W-:Y:S05]  /*b580*/  MUFU.EX2 R209, R148 ;  /* 0x0000009400d17308 */ /* 0x0009ea0000000800 */
[-C--:B--2---:R-:W-:Y:S08]  /*b590*/  HMMA.16816.F32.BF16 R52, R132, R152.reuse, R52 ;  /* 0x000000988434723c */ /* 0x084ff00000041834 */
[C---:B------:R-:W-:Y:S01]  /*b5a0*/  HMMA.16816.F32.BF16 R56, R136.reuse, R152, R56 ;  /* 0x000000988838723c */ /* 0x040fe20000041838 */
[--C-:B---3--:R-:W-:Y:S03]  /*b5b0*/  FFMA.FTZ R144, R219, c[0x0][0x2d0], -R174.reuse ;  /* 0x0000b400db907a23 */ /* 0x108fe600000108ae */
[----:B------:R-:W-:Y:S01]  /*b5c0*/  MOV R219, R161 ;  /* 0x000000a100db7202 */ /* 0x000fe20000000f00 */
[----:B------:R2:W3:Y:S02]  /*b5d0*/  MUFU.EX2 R210, R144 ;  /* 0x0000009000d27308 */ /* 0x0004e40000000800 */
[----:B------:R-:W-:Y:S01]  /*b5e0*/  MOV R153, R163 ;  /* 0x000000a300997202 */ /* 0x000fe20000000f00 */
[-C--:B------:R-:W-:Y:S01]  /*b5f0*/  HMMA.16816.F32.BF16 R60, R136, R154.reuse, R60 ;  /* 0x0000009a883c723c */ /* 0x080fe2000004183c */
[----:B------:R-:W-:Y:S03]  /*b600*/  MOV R152, R162 ;  /* 0x000000a200987202 */ /* 0x000fe60000000f00 */
[--C-:B----4-:R-:W-:Y:S01]  /*b610*/  FFMA.FTZ R148, R222, c[0x0][0x2d0], -R173.reuse ;  /* 0x0000b400de947a23 */ /* 0x110fe200000108ad */
[----:B------:R-:W-:Y:S01]  /*b620*/  MOV R222, R185 ;  /* 0x000000b900de7202 */ /* 0x000fe20000000f00 */
[----:B------:R-:W-:Y:S01]  /*b630*/  FFMA.FTZ R173, R246, c[0x0][0x2d0], -R173 ;  /* 0x0000b400f6ad7a23 */ /* 0x000fe200000108ad */
[----:B------:R-:W-:Y:S01]  /*b640*/  MOV R246, R183 ;  /* 0x000000b700f67202 */ /* 0x000fe20000000f00 */
[C---:B------:R-:W-:Y:S01]  /*b650*/  HMMA.16816.F32.BF16 R64, R132.reuse, R154, R64 ;  /* 0x0000009a8440723c */ /* 0x040fe20000041840 */
[----:B------:R4:W-:Y:S06]  /*b660*/  MUFU.EX2 R208, R148 ;  /* 0x0000009400d07308 */ /* 0x0009ec0000000800 */
[----:B------:R-:W-:Y:S01]  /*b670*/  MOV R155, R187 ;  /* 0x000000bb009b7202 */ /* 0x000fe20000000f00 */
[-C--:B-1----:R-:W-:Y:S01]  /*b680*/  HMMA.16816.F32.BF16 R68, R132, R140.reuse, R68 ;  /* 0x0000008c8444723c */ /* 0x082fe20000041844 */
[----:B------:R-:W-:Y:S02]  /*b690*/  MOV R154, R186 ;  /* 0x000000ba009a7202 */ /* 0x000fe40000000f00 */
[----:B------:R3:W1:Y:S01]  /*b6a0*/  MUFU.EX2 R207, R173 ;  /* 0x000000ad00cf7308 */ /* 0x0006620000000800 */
[----:B--2---:R-:W2:Y:S04]  /*b6b0*/  LDSM.16.MT88.4 R144, [R226+0x2100] ;  /* 0x00210000e290783b */ /* 0x004ea80000004200 */
[C---:B------:R-:W-:Y:S07]  /*b6c0*/  HMMA.16816.F32.BF16 R72, R136.reuse, R140, R72 ;  /* 0x0000008c8848723c */ /* 0x040fee0000041848 */
[--C-:B------:R-:W-:Y:S01]  /*b6d0*/  FFMA.FTZ R140, R252, c[0x0][0x2d0], -R174.reuse ;  /* 0x0000b400fc8c7a23 */ /* 0x100fe200000108ae */
[-C--:B------:R-:W-:Y:S01]  /*b6e0*/  HMMA.16816.F32.BF16 R76, R136, R142.reuse, R76 ;  /* 0x0000008e884c723c */ /* 0x080fe2000004184c */
[----:B----4-:R-:W4:Y:S02]  /*b6f0*/  LDSM.16.MT88.4 R148, [R228+0x2100] ;  /* 0x00210000e494783b */ /* 0x010f240000004200 */
[----:B------:R1:W-:Y:S01]  /*b700*/  MUFU.EX2 R206, R140 ;  /* 0x0000008c00ce7308 */ /* 0x0003e20000000800 */
[----:B------:R-:W-:Y:S01]  /*b710*/  MOV R252, R190 ;  /* 0x000000be00fc7202 */ /* 0x000fe20000000f00 */
[----:B------:R-:W-:Y:S03]  /*b720*/  FFMA.FTZ R174, R202, c[0x0][0x2d0], -R174 ;  /* 0x0000b400caae7a23 */ /* 0x000fe600000108ae */
[C---:B------:R-:W-:Y:S01]  /*b730*/  HMMA.16816.F32.BF16 R80, R132.reuse, R142, R80 ;  /* 0x0000008e8450723c */ /* 0x040fe20000041850 */
[----:B---3--:R-:W-:Y:S04]  /*b740*/  F2FP.BF16.PACK_AB R173, R209, R210 ;  /* 0x000000d2d1ad723e */ /* 0x008fe800000010ff */
[----:B------:R3:W-:Y:S01]  /*b750*/  MUFU.EX2 R205, R174 ;  /* 0x000000ae00cd7308 */ /* 0x0007e20000000800 */
[--C-:B-1----:R-:W-:Y:S01]  /*b760*/  FFMA.FTZ R140, R247, c[0x0][0x2d0], -R175.reuse ;  /* 0x0000b400f78c7a23 */ /* 0x102fe200000108af */
[----:B------:R-:W-:Y:S01]  /*b770*/  MOV R247, R189 ;  /* 0x000000bd00f77202 */ /* 0x000fe20000000f00 */
[-C--:B--2---:R-:W-:Y:S07]  /*b780*/  HMMA.16816.F32.BF16 R84, R132, R144.reuse, R84 ;  /* 0x000000908454723c */ /* 0x084fee0000041854 */
[----:B------:R1:W-:Y:S01]  /*b790*/  MUFU.EX2 R204, R140 ;  /* 0x0000008c00cc7308 */ /* 0x0003e20000000800 */
[C---:B------:R-:W-:Y:S01]  /*b7a0*/  HMMA.16816.F32.BF16 R88, R136.reuse, R144, R88 ;  /* 0x000000908858723c */ /* 0x040fe20000041858 */
[----:B---3--:R-:W-:Y:S06]  /*b7b0*/  F2FP.BF16.PACK_AB R174, R207, R208 ;  /* 0x000000d0cfae723e */ /* 0x008fec00000010ff */
[--C-:B------:R-:W-:Y:S01]  /*b7c0*/  FFMA.FTZ R144, R212, c[0x0][0x2d0], -R166.reuse ;  /* 0x0000b400d4907a23 */ /* 0x100fe200000108a6 */
[-C--:B------:R-:W-:Y:S01]  /*b7d0*/  HMMA.16816.F32.BF16 R92, R136, R146.reuse, R92 ;  /* 0x00000092885c723c */ /* 0x080fe2000004185c */
[----:B------:R-:W-:Y:S02]  /*b7e0*/  MOV R212, R171 ;  /* 0x000000ab00d47202 */ /* 0x000fe40000000f00 */
[----:B------:R2:W-:Y:S05]  /*b7f0*/  MUFU.EX2 R171, R144 ;  /* 0x0000009000ab7308 */ /* 0x0005ea0000000800 */
[C---:B------:R-:W-:Y:S01]  /*b800*/  HMMA.16816.F32.BF16 R96, R132.reuse, R146, R96 ;  /* 0x000000928460723c */ /* 0x040fe20000041860 */
[--C-:B-1----:R-:W-:Y:S03]  /*b810*/  FFMA.FTZ R140, R251, c[0x0][0x2d0], -R175.reuse ;  /* 0x0000b400fb8c7a23 */ /* 0x102fe600000108af */
[----:B------:R-:W-:Y:S04]  /*b820*/  MOV R251, R188 ;  /* 0x000000bc00fb7202 */ /* 0x000fe80000000f00 */
[-C--:B----4-:R-:W-:Y:S01]  /*b830*/  HMMA.16816.F32.BF16 R100, R132, R148.reuse, R100 ;  /* 0x000000948464723c */ /* 0x090fe20000041864 */
[----:B------:R1:W3:Y:S07]  /*b840*/  MUFU.EX2 R203, R140 ;  /* 0x0000008c00cb7308 */ /* 0x0002ee0000000800 */
[C---:B------:R-:W-:Y:S01]  /*b850*/  HMMA.16816.F32.BF16 R104, R136.reuse, R148, R104 ;  /* 0x000000948868723c */ /* 0x040fe20000041868 */
[--C-:B--2---:R-:W-:Y:S03]  /*b860*/  FFMA.FTZ R144, R214, c[0x0][0x2d0], -R166.reuse ;  /* 0x0000b400d6907a23 */ /* 0x104fe600000108a6 */
[----:B------:R-:W-:Y:S03]  /*b870*/  MOV R214, R196 ;  /* 0x000000c400d67202 */ /* 0x000fe60000000f00 */
[----:B------:R-:W-:Y:S01]  /*b880*/  MOV R149, R170 ;  /* 0x000000aa00957202 */ /* 0x000fe20000000f00 */
[-C--:B------:R-:W-:Y:S01]  /*b890*/  HMMA.16816.F32.BF16 R108, R136, R150.reuse, R108 ;  /* 0x00000096886c723c */ /* 0x080fe2000004186c */
[----:B------:R2:W4:Y:S03]  /*b8a0*/  MUFU.EX2 R196, R144 ;  /* 0x0000009000c47308 */ /* 0x0005260000000800 */
[----:B------:R-:W-:Y:S04]  /*b8b0*/  MOV R148, R184 ;  /* 0x000000b800947202 */ /* 0x000fe80000000f00 */
[C---:B------:R-:W-:Y:S01]  /*b8c0*/  HMMA.16816.F32.BF16 R112, R132.reuse, R150, R112 ;  /* 0x000000968470723c */ /* 0x040fe20000041870 */
[--C-:B-1----:R-:W-:Y:S03]  /*b8d0*/  FFMA.FTZ R140, R201, c[0x0][0x2d0], -R175.reuse ;  /* 0x0000b400c98c7a23 */ /* 0x102fe600000108af */
[----:B------:R-:W-:Y:S01]  /*b8e0*/  FFMA.FTZ R175, R160, c[0x0][0x2d0], -R175 ;  /* 0x0000b400a0af7a23 */ /* 0x000fe200000108af */
[----:B------:R1:W-:Y:S01]  /*b8f0*/  MUFU.EX2 R202, R140 ;  /* 0x0000008c00ca7308 */ /* 0x0003e20000000800 */
[----:B------:R-:W-:Y:S02]  /*b900*/  MOV R160, R191 ;  /* 0x000000bf00a07202 */ /* 0x000fe40000000f00 */
[----:B------:R-:W-:Y:S01]  /*b910*/  LDSM.16.MT88.4 R188, [R225+0x1100] ;  /* 0x00110000e1bc783b */ /* 0x000fe20000004200 */
[----:B---3--:R-:W-:Y:S03]  /*b920*/  F2FP.BF16.PACK_AB R192, R203, R204 ;  /* 0x000000cccbc0723e */ /* 0x008fe600000010ff */
[----:B------:R-:W-:Y:S02]  /*b930*/  MOV R150, R182 ;  /* 0x000000b600967202 */ /* 0x000fe40000000f00 */
[----:B------:R-:W-:Y:S01]  /*b940*/  MOV R151, R181 ;  /* 0x000000b500977202 */ /* 0x000fe20000000f00 */
[----:B------:R3:W3:Y:S01]  /*b950*/  MUFU.EX2 R201, R175 ;  /* 0x000000af00c97308 */ /* 0x0006e20000000800 */
[----:B------:R-:W-:Y:S01]  /*b960*/  MOV R223, R160 ;  /* 0x000000a000df7202 */ /* 0x000fe20000000f00 */
[--C-:B--2---:R-:W-:Y:S01]  /*b970*/  FFMA.FTZ R144, R213, c[0x0][0x2d0], -R166.reuse ;  /* 0x0000b400d5907a23 */ /* 0x104fe200000108a6 */
[----:B------:R-:W-:Y:S01]  /*b980*/  MOV R213, R178 ;  /* 0x000000b200d57202 */ /* 0x000fe20000000f00 */
[----:B------:R-:W-:Y:S01]  /*b990*/  FFMA.FTZ R166, R172, c[0x0][0x2d0], -R166 ;  /* 0x0000b400aca67a23 */ /* 0x000fe200000108a6 */
[----:B------:R-:W-:Y:S01]  /*b9a0*/  F2FP.BF16.PACK_AB R172, R215, R211 ;  /* 0x000000d3d7ac723e */ /* 0x000fe200000010ff */
[----:B------:R-:W-:Y:S01]  /*b9b0*/  LDSM.16.MT88.4 R160, [R228+0x1100] ;  /* 0x00110000e4a0783b */ /* 0x000fe20000004200 */
[----:B----4-:R-:W-:Y:S03]  /*b9c0*/  F2FP.BF16.PACK_AB R193, R196, R171 ;  /* 0x000000abc4c1723e */ /* 0x010fe600000010ff */
[----:B------:R2:W-:Y:S04]  /*b9d0*/  MUFU.EX2 R170, R144 ;  /* 0x0000009000aa7308 */ /* 0x0005e80000000800 */
[----:B-1----:R-:W1:Y:S06]  /*b9e0*/  LDSM.16.MT88.4 R140, [R227+0x2100] ;  /* 0x00210000e38c783b */ /* 0x002e6c0000004200 */
[----:B------:R-:W4:Y:S01]  /*b9f0*/  MUFU.EX2 R166, R166 ;  /* 0x000000a600a67308 */ /* 0x000f220000000800 */
[----:B---3--:R-:W-:Y:S02]  /*ba00*/  F2FP.BF16.PACK_AB R175, R205, R206 ;  /* 0x000000cecdaf723e */ /* 0x008fe400000010ff */
[----:B------:R-:W-:Y:S01]  /*ba10*/  F2FP.BF16.PACK_AB R194, R201, R202 ;  /* 0x000000cac9c2723e */ /* 0x000fe200000010ff */
[----:B--2---:R-:W2:Y:S01]  /*ba20*/  LDSM.16.MT88.4 R144, [R226+0x1100] ;  /* 0x00110000e290783b */ /* 0x004ea20000004200 */
[----:B----4-:R-:W-:Y:S01]  /*ba30*/  F2FP.BF16.PACK_AB R195, R166, R170 ;  /* 0x000000aaa6c3723e */ /* 0x010fe200000010ff */
[-C--:B-1----:R-:W-:Y:S08]  /*ba40*/  HMMA.16816.F32.BF16 R116, R132, R140.reuse, R116 ;  /* 0x0000008c8474723c */ /* 0x082ff00000041874 */
[C---:B------:R-:W-:Y:S07]  /*ba50*/  HMMA.16816.F32.BF16 R120, R136.reuse, R140, R120 ;  /* 0x0000008c8878723c */ /* 0x040fee0000041878 */
[----:B------:R-:W-:Y:S01]  /*ba60*/  MOV R141, R180 ;  /* 0x000000b4008d7202 */ /* 0x000fe20000000f00 */
[-C--:B------:R-:W-:Y:S08]  /*ba70*/  HMMA.16816.F32.BF16 R124, R136, R142.reuse, R124 ;  /* 0x0000008e887c723c */ /* 0x080ff0000004187c */
[----:B------:R-:W-:Y:S08]  /*ba80*/  HMMA.16816.F32.BF16 R128, R132, R142, R128 ;  /* 0x0000008e8480723c */ /* 0x000ff00000041880 */
[-C--:B------:R-:W-:Y:S01]  /*ba90*/  HMMA.16816.F32.BF16 R176, R172, R188.reuse, R4 ;  /* 0x000000bcacb0723c */ /* 0x080fe20000041804 */
[----:B------:R-:W1:Y:S07]  /*baa0*/  LDSM.16.MT88.4 R4, [R227+0x1100] ;  /* 0x00110000e304783b */ /* 0x000e6e0000004200 */
[C---:B------:R-:W-:Y:S01]  /*bab0*/  HMMA.16816.F32.BF16 R180, R192.reuse, R188, R8 ;  /* 0x000000bcc0b4723c */ /* 0x040fe20000041808 */
[----:B------:R-:W3:Y:S07]  /*bac0*/  LDSM.16.MT88.4 R8, [R225+0x2900] ;  /* 0x00290000e108783b */ /* 0x000eee0000004200 */
[-C--:B------:R-:W-:Y:S01]  /*bad0*/  HMMA.16816.F32.BF16 R184, R192, R190.reuse, R12 ;  /* 0x000000bec0b8723c */ /* 0x080fe2000004180c */
[----:B------:R-:W4:Y:S07]  /*bae0*/  LDSM.16.MT88.4 R12, [R226+0x2900] ;  /* 0x00290000e20c783b */ /* 0x000f2e0000004200 */
[C---:B------:R-:W-:Y:S01]  /*baf0*/  HMMA.16816.F32.BF16 R188, R172.reuse, R190, R16 ;  /* 0x000000beacbc723c */ /* 0x040fe20000041810 */
[----:B------:R-:W1:Y:S07]  /*bb00*/  LDSM.16.MT88.4 R16, [R228+0x2900] ;  /* 0x00290000e410783b */ /* 0x000e6e0000004200 */
[-C--:B--2---:R-:W-:Y:S07]  /*bb10*/  HMMA.16816.F32.BF16 R132, R172, R144.reuse, R20 ;  /* 0x00000090ac84723c */ /* 0x084fee0000041814 */
[----:B------:R-:W-:Y:S01]  /*bb20*/  MOV R23, R141 ;  /* 0x0000008d00177202 */ /* 0x000fe20000000f00 */
[C---:B------:R-:W-:Y:S01]  /*bb30*/  HMMA.16816.F32.BF16 R136, R192.reuse, R144, R24 ;  /* 0x00000090c088723c */ /* 0x040fe20000041818 */
[----:B------:R-:W2:Y:S03]  /*bb40*/  LDL.LU R27, [R1+0x18] ;  /* 0x00001800011b7983 */ /* 0x000ea60000300800 */
[----:B------:R-:W-:Y:S02]  /*bb50*/  MOV R22, R150 ;  /* 0x0000009600167202 */ /* 0x000fe40000000f00 */
[----:B------:R-:W-:Y:S02]  /*bb60*/  MOV R21, R151 ;  /* 0x0000009700157202 */ /* 0x000fe40000000f00 */
[-C--:B------:R-:W-:Y:S01]  /*bb70*/  HMMA.16816.F32.BF16 R140, R192, R146.reuse, R28 ;  /* 0x00000092c08c723c */ /* 0x080fe2000004181c */
[----:B------:R-:W2:Y:S03]  /*bb80*/  LDL.LU R28, [R1+0x14] ;  /* 0x00001400011c7983 */ /* 0x000ea60000300800 */
[----:B------:R-:W-:Y:S02]  /*bb90*/  MOV R20, R148 ;  /* 0x0000009400147202 */ /* 0x000fe40000000f00 */
[----:B------:R-:W-:Y:S02]  /*bba0*/  MOV R26, R149 ;  /* 0x00000095001a7202 */ /* 0x000fe40000000f00 */
[C---:B------:R-:W-:Y:S01]  /*bbb0*/  HMMA.16816.F32.BF16 R144, R172.reuse, R146, R32 ;  /* 0x00000092ac90723c */ /* 0x040fe20000041820 */
[----:B------:R-:W2:Y:S03]  /*bbc0*/  LDL.LU R33, [R1+0x10] ;  /* 0x0000100001217983 */ /* 0x000ea60000300800 */
[----:B------:R-:W-:Y:S01]  /*bbd0*/  MOV R31, R154 ;  /* 0x0000009a001f7202 */ /* 0x000fe20000000f00 */
[----:B------:R-:W2:Y:S01]  /*bbe0*/  LDL.LU R32, [R1+0xc] ;  /* 0x00000c0001207983 */ /* 0x000ea20000300800 */
[----:B------:R-:W-:Y:S02]  /*bbf0*/  MOV R30, R155 ;  /* 0x0000009b001e7202 */ /* 0x000fe40000000f00 */
[-C--:B------:R-:W-:Y:S01]  /*bc00*/  HMMA.16816.F32.BF16 R148, R172, R160.reuse, R36 ;  /* 0x000000a0ac94723c */ /* 0x080fe20000041824 */
[----:B------:R-:W-:Y:S03]  /*bc10*/  MOV R25, R246 ;  /* 0x000000f600197202 */ /* 0x000fe60000000f00 */
[----:B------:R-:W-:Y:S02]  /*bc20*/  MOV R246, R153 ;  /* 0x0000009900f67202 */ /* 0x000fe40000000f00 */
[----:B------:R-:W-:Y:S02]  /*bc30*/  MOV R24, R222 ;  /* 0x000000de00187202 */ /* 0x000fe40000000f00 */
[----:B------:R-:W-:Y:S02]  /*bc40*/  MOV R222, R152 ;  /* 0x0000009800de7202 */ /* 0x000fe40000000f00 */
[C---:B------:R-:W-:Y:S02]  /*bc50*/  HMMA.16816.F32.BF16 R152, R192.reuse, R160, R40 ;  /* 0x000000a0c098723c */ /* 0x040fe40000041828 */
[----:B------:R-:W-:Y:S02]  /*bc60*/  MOV R34, R158 ;  /* 0x0000009e00227202 */ /* 0x000fe40000000f00 */
[----:B------:R-:W-:Y:S02]  /*bc70*/  MOV R35, R157 ;  /* 0x0000009d00237202 */ /* 0x000fe40000000f00 */
[----:B------:R-:W-:Y:S02]  /*bc80*/  MOV R39, R156 ;  /* 0x0000009c00277202 */ /* 0x000fe40000000f00 */
[----:B------:R-:W-:Y:S04]  /*bc90*/  MOV R29, R223 ;  /* 0x000000df001d7202 */ /* 0x000fe80000000f00 */
[----:B------:R-:W-:Y:S02]  /*bca0*/  MOV R223, R219 ;  /* 0x000000db00df7202 */ /* 0x000fe40000000f00 */
[----:B------:R-:W-:Y:S02]  /*bcb0*/  MOV R219, R216 ;  /* 0x000000d800db7202 */ /* 0x000fe40000000f00 */
[----:B------:R-:W-:Y:S02]  /*bcc0*/  MOV R216, R159 ;  /* 0x0000009f00d87202 */ /* 0x000fe40000000f00 */
[-C--:B------:R-:W-:Y:S08]  /*bcd0*/  HMMA.16816.F32.BF16 R156, R192, R162.reuse, R44 ;  /* 0x000000a2c09c723c */ /* 0x080ff0000004182c */
[C---:B------:R-:W-:Y:S08]  /*bce0*/  HMMA.16816.F32.BF16 R160, R172.reuse, R162, R48 ;  /* 0x000000a2aca0723c */ /* 0x040ff00000041830 */
[-C--:B-1----:R-:W-:Y:S08]  /*bcf0*/  HMMA.16816.F32.BF16 R52, R172, R4.reuse, R52 ;  /* 0x00000004ac34723c */ /* 0x082ff00000041834 */
[C---:B------:R-:W-:Y:S08]  /*bd00*/  HMMA.16816.F32.BF16 R56, R192.reuse, R4, R56 ;  /* 0x00000004c038723c */ /* 0x040ff00000041838 */
[-C--:B------:R-:W-:Y:S08]  /*bd10*/  HMMA.16816.F32.BF16 R60, R192, R6.reuse, R60 ;  /* 0x00000006c03c723c */ /* 0x080ff0000004183c */
[C---:B------:R-:W-:Y:S01]  /*bd20*/  HMMA.16816.F32.BF16 R64, R172.reuse, R6, R64 ;  /* 0x00000006ac40723c */ /* 0x040fe20000041840 */
[----:B------:R-:W1:Y:S07]  /*bd30*/  LDSM.16.MT88.4 R4, [R227+0x2900] ;  /* 0x00290000e304783b */ /* 0x000e6e0000004200 */
[-C--:B---3--:R-:W-:Y:S08]  /*bd40*/  HMMA.16816.F32.BF16 R68, R172, R8.reuse, R68 ;  /* 0x00000008ac44723c */ /* 0x088ff00000041844 */
[C---:B------:R-:W-:Y:S08]  /*bd50*/  HMMA.16816.F32.BF16 R72, R192.reuse, R8, R72 ;  /* 0x00000008c048723c */ /* 0x040ff00000041848 */
[-C--:B------:R-:W-:Y:S08]  /*bd60*/  HMMA.16816.F32.BF16 R76, R192, R10.reuse, R76 ;  /* 0x0000000ac04c723c */ /* 0x080ff0000004184c */
[C---:B------:R-:W-:Y:S08]  /*bd70*/  HMMA.16816.F32.BF16 R80, R172.reuse, R10, R80 ;  /* 0x0000000aac50723c */ /* 0x040ff00000041850 */
[-C--:B----4-:R-:W-:Y:S08]  /*bd80*/  HMMA.16816.F32.BF16 R84, R172, R12.reuse, R84 ;  /* 0x0000000cac54723c */ /* 0x090ff00000041854 */
[C---:B------:R-:W-:Y:S08]  /*bd90*/  HMMA.16816.F32.BF16 R88, R192.reuse, R12, R88 ;  /* 0x0000000cc058723c */ /* 0x040ff00000041858 */
[-C--:B------:R-:W-:Y:S08]  /*bda0*/  HMMA.16816.F32.BF16 R92, R192, R14.reuse, R92 ;  /* 0x0000000ec05c723c */ /* 0x080ff0000004185c */
[C---:B------:R-:W-:Y:S08]  /*bdb0*/  HMMA.16816.F32.BF16 R96, R172.reuse, R14, R96 ;  /* 0x0000000eac60723c */ /* 0x040ff00000041860 */
[-C--:B------:R-:W-:Y:S08]  /*bdc0*/  HMMA.16816.F32.BF16 R100, R172, R16.reuse, R100 ;  /* 0x00000010ac64723c */ /* 0x080ff00000041864 */
[C---:B------:R-:W-:Y:S08]  /*bdd0*/  HMMA.16816.F32.BF16 R104, R192.reuse, R16, R104 ;  /* 0x00000010c068723c */ /* 0x040ff00000041868 */
[-C--:B------:R-:W-:Y:S08]  /*bde0*/  HMMA.16816.F32.BF16 R108, R192, R18.reuse, R108 ;  /* 0x00000012c06c723c */ /* 0x080ff0000004186c */
[C---:B------:R-:W-:Y:S08]  /*bdf0*/  HMMA.16816.F32.BF16 R112, R172.reuse, R18, R112 ;  /* 0x00000012ac70723c */ /* 0x040ff00000041870 */
[-C--:B-1----:R-:W-:Y:S08]  /*be00*/  HMMA.16816.F32.BF16 R116, R172, R4.reuse, R116 ;  /* 0x00000004ac74723c */ /* 0x082ff00000041874 */
[C---:B------:R-:W-:Y:S08]  /*be10*/  HMMA.16816.F32.BF16 R120, R192.reuse, R4, R120 ;  /* 0x00000004c078723c */ /* 0x040ff00000041878 */
[-C--:B------:R-:W-:Y:S08]  /*be20*/  HMMA.16816.F32.BF16 R124, R192, R6.reuse, R124 ;  /* 0x00000006c07c723c */ /* 0x080ff0000004187c */
[----:B------:R-:W-:Y:S01]  /*be30*/  HMMA.16816.F32.BF16 R128, R172, R6, R128 ;  /* 0x00000006ac80723c */ /* 0x000fe20000041880 */
[----:B--2---:R-:W-:Y:S04]  /*be40*/  FFMA.FTZ R8, R2, R28, R35 ;  /* 0x0000001c02087223 */ /* 0x004fe80000010023 */
[----:B------:R-:W-:Y:S02]  /*be50*/  FADD.FTZ R8, R31, R8 ;  /* 0x000000081f087221 */ /* 0x000fe40000010000 */
[----:B------:R-:W-:Y:S02]  /*be60*/  FFMA.FTZ R165, R165, R33, R39 ;  /* 0x00000021a5a57223 */ /* 0x000fe40000010027 */
[----:B------:R-:W-:Y:S03]  /*be70*/  FADD.FTZ R9, R26, R8 ;  /* 0x000000081a097221 */ /* 0x000fe60000010000 */
[----:B------:R-:W-:Y:S02]  /*be80*/  FFMA.FTZ R164, R164, R32, R34 ;  /* 0x00000020a4a47223 */ /* 0x000fe40000010022 */
[----:B------:R-:W-:Y:S02]  /*be90*/  FADD.FTZ R2, R29, R165 ;  /* 0x000000a51d027221 */ /* 0x000fe40000010000 */
[----:B------:R-:W-:Y:S02]  /*bea0*/  FADD.FTZ R164, R30, R164 ;  /* 0x000000a41ea47221 */ /* 0x000fe40000010000 */
[----:B------:R-:W-:Y:S02]  /*beb0*/  FADD.FTZ R2, R24, R2 ;  /* 0x0000000218027221 */ /* 0x000fe40000010000 */
[----:B------:R-:W-:Y:S02]  /*bec0*/  FFMA.FTZ R8, R0, R27, R217 ;  /* 0x0000001b00087223 */ /* 0x000fe400000100d9 */
[----:B------:R-:W-:Y:S02]  /*bed0*/  FADD.FTZ R164, R25, R164 ;  /* 0x000000a419a47221 */ /* 0x000fe40000010000 */
[----:B------:R-:W-:Y:S02]  /*bee0*/  FADD.FTZ R10, R20, R2 ;  /* 0x00000002140a7221 */ /* 0x000fe40000010000 */
[----:B------:R-:W-:Y:S02]  /*bef0*/  FADD.FTZ R8, R218, R8 ;  /* 0x00000008da087221 */ /* 0x000fe40000010000 */
[----:B------:R-:W-:Y:S01]  /*bf00*/  FADD.FTZ R2, R21, R164 ;  /* 0x000000a415027221 */ /* 0x000fe20000010000 */
[----:B------:R-:W-:Y:S01]  /*bf10*/  MOV R164, R169 ;  /* 0x000000a900a47202 */ /* 0x000fe20000000f00 */
[----:B------:R-:W-:Y:S02]  /*bf20*/  FADD.FTZ R10, R23, R10 ;  /* 0x0000000a170a7221 */ /* 0x000fe40000010000 */
        /* <DEDUP_REMOVED lines=29> */
[----:B------:R-:W-:Y:S01]  /*c100*/  FADD.FTZ R4, R206, R8 ;  /* 0x00000008ce047221 */ /* 0x000fe20000010000 */
[----:B------:R1:W-:Y:S01]  /*c110*/  STL [R1+0x10], R5 ;  /* 0x0000100501007387 */ /* 0x0003e20000100800 */
[----:B------:R-:W-:Y:S02]  /*c120*/  FADD.FTZ R2, R202, R2 ;  /* 0x00000002ca027221 */ /* 0x000fe40000010000 */
[----:B------:R-:W-:Y:S02]  /*c130*/  FADD.FTZ R4, R205, R4 ;  /* 0x00000004cd047221 */ /* 0x000fe40000010000 */
[----:B------:R-:W-:Y:S02]  /*c140*/  FADD.FTZ R2, R201, R2 ;  /* 0x00000002c9027221 */ /* 0x000fe40000010000 */
[----:B------:R-:W-:Y:S01]  /*c150*/  FADD.FTZ R0, R170, R0 ;  /* 0x00000000aa007221 */ /* 0x000fe20000010000 */
[----:B------:R1:W-:Y:S01]  /*c160*/  STL [R1+0xc], R4 ;  /* 0x00000c0401007387 */ /* 0x0003e20000100800 */
[----:B------:R-:W-:Y:S02]  /*c170*/  MOV R170, R167 ;  /* 0x000000a700aa7202 */ /* 0x000fe40000000f00 */
[----:B------:R-:W-:Y:S01]  /*c180*/  FADD.FTZ R0, R166, R0 ;  /* 0x00000000a6007221 */ /* 0x000fe20000010000 */
[----:B------:R1:W-:Y:S01]  /*c190*/  STL [R1+0x14], R2 ;  /* 0x0000140201007387 */ /* 0x0003e20000100800 */
[----:B------:R-:W-:Y:S03]  /*c1a0*/  MOV R166, R168 ;  /* 0x000000a800a67202 */ /* 0x000fe60000000f00 */
[----:B------:R1:W-:Y:S01]  /*c1b0*/  STL [R1+0x18], R0 ;  /* 0x0000180001007387 */ /* 0x0003e20000100800 */
[----:B------:R-:W-:-:S05]  /*c1c0*/  @P0 BRA `(.L_x_629) ;  /* 0xffffb39000000947 */ /* 0x000fca000383ffff */
.L_x_610:
[----:B------:R-:W2:Y:S01]  /*c1d0*/  S2UR UR28, SR_CTAID.X ;  /* 0x00000000001c79c3 */ /* 0x000ea20000002500 */
[----:B------:R-:W-:-:S02]  /*c1e0*/  UISETP.NE.AND UP1, UPT, UR13, URZ, UPT ;  /* 0x0000003f0d00728c */ /* 0x000fc4000bf25270 */
[----:B------:R-:W-:Y:S02]  /*c1f0*/  UISETP.NE.AND UP0, UPT, UR12, URZ, UPT ;  /* 0x0000003f0c00728c */ /* 0x000fe4000bf05270 */
[----:B------:R-:W-:Y:S02]  /*c200*/  UMOV UR27, 0x1 ;  /* 0x00000001001b7882 */ /* 0x000fe40000000000 */
[----:B------:R-:W-:Y:S02]  /*c210*/  ULDC UR25, c[0x0][0x168] ;  /* 0x00005a0000197ab9 */ /* 0x000fe40000000800 */
[----:B------:R-:W-:Y:S01]  /*c220*/  ULDC.64 UR4, c[0x0][0x2c8] ;  /* 0x0000b20000047ab9 */ /* 0x000fe20000000a00 */
[----:B------:R-:W-:Y:S01]  /*c230*/  PLOP3.LUT P0, PT, PT, PT, UP0, 0x40, 0x0 ;  /* 0x000000000000781c */ /* 0x000fe20003f0e808 */
[----:B------:R-:W-:Y:S02]  /*c240*/  UIADD3 UR25, UR27, -UR25, URZ ;  /* 0x800000191b197290 */ /* 0x000fe4000fffe03f */
[----:B------:R-:W-:-:S02]  /*c250*/  ULDC UR26, c[0x0][0x2ac] ;  /* 0x0000ab00001a7ab9 */ /* 0x000fc40000000800 */
[----:B--2---:R-:W-:-:S04]  /*c260*/  ULEA UR28, UR28, 0x7f, 0x7 ;  /* 0x0000007f1c1c7891 */ /* 0x004fc8000f8e383f */
[----:B------:R-:W-:-:S03]  /*c270*/  UIMAD.WIDE.U32 UR30, UR28, UR4, URZ ;  /* 0x000000041c1e72a5 */ /* 0x000fc6000f8e003f */
[----:B------:R-:W-:Y:S02]  /*c280*/  ULDC UR4, c[0x0][0x1d0] ;  /* 0x0000740000047ab9 */ /* 0x000fe40000000800 */
[----:B------:R-:W-:Y:S02]  /*c290*/  UIMAD UR4, UR26, UR4, UR25 ;  /* 0x000000041a0472a4 */ /* 0x000fe4000f8e0219 */
[----:B------:R-:W-:Y:S02]  /*c2a0*/  @UP1 USHF.R.U32.HI UR28, URZ, UR5, UR31 ;  /* 0x000000053f1c1299 */ /* 0x000fe4000801161f */
[----:B------:R-:W-:Y:S02]  /*c2b0*/  ULDC UR25, c[0x0][0x324] ;  /* 0x0000c90000197ab9 */ /* 0x000fe40000000800 */
[----:B------:R-:W-:-:S04]  /*c2c0*/  UIADD3 UR26, UR4, UR28, URZ ;  /* 0x0000001c041a7290 */ /* 0x000fc8000fffe03f */
[----:B------:R-:W-:Y:S01]  /*c2d0*/  UIADD3 UR25, UR26, -UR25, URZ ;  /* 0x800000191a197290 */ /* 0x000fe2000fffe03f */
[----:B------:R-:W-:Y:S05]  /*c2e0*/  @P0 BRA `(.L_x_630) ;  /* 0x0000016000000947 */ /* 0x000fea0003800000 */
[----:B------:R-:W-:-:S06]  /*c2f0*/  UISETP.GT.AND UP0, UPT, UR26, -0x1, UPT ;  /* 0xffffffff1a00788c */ /* 0x000fcc000bf04270 */
[----:B------:R-:W-:-:S13]  /*c300*/  PLOP3.LUT P0, PT, PT, PT, UP0, 0x80, 0x0 ;  /* 0x000000000000781c */ /* 0x000fda0003f0f008 */
[----:B------:R-:W-:Y:S05]  /*c310*/  @P0 BRA `(.L_x_631) ;  /* 0x0000009000000947 */ /* 0x000fea0003800000 */
[----:B------:R-:W-:Y:S02]  /*c320*/  ULDC UR4, c[0x0][0x32c] ;  /* 0x0000cb0000047ab9 */ /* 0x000fe40000000800 */
[----:B------:R-:W-:Y:S02]  /*c330*/  UISETP.NE.AND UP0, UPT, UR27, UR4, UPT ;  /* 0x000000041b00728c */ /* 0x000fe4000bf05270 */
[----:B------:R-:W-:Y:S02]  /*c340*/  ULOP3.LUT UR26, URZ, UR26, URZ, 0x33, !UPT ;  /* 0x0000001a3f1a7292 */ /* 0x000fe4000f8e333f */
[----:B------:R-:W-:Y:S02]  /*c350*/  ULDC.64 UR4, c[0x0][0x330] ;  /* 0x0000cc0000047ab9 */ /* 0x000fe40000000a00 */
[----:B------:R-:W-:-:S07]  /*c360*/  UIMAD.WIDE.U32 UR28, UR26, UR4, URZ ;  /* 0x000000041a1c72a5 */ /* 0x000fce000f8e003f */
[----:B------:R-:W-:Y:S02]  /*c370*/  @UP0 UMOV UR27, UR29 ;  /* 0x0000001d001b0c82 */ /* 0x000fe40008000000 */
[----:B------:R-:W-:-:S04]  /*c380*/  @UP0 USHF.R.U32.HI UR26, URZ, UR5, UR27 ;  /* 0x000000053f1a0299 */ /* 0x000fc8000801161b */
[----:B------:R-:W-:Y:S01]  /*c390*/  ULOP3.LUT UR26, URZ, UR26, URZ, 0x33, !UPT ;  /* 0x0000001a3f1a7292 */ /* 0x000fe2000f8e333f */
[----:B------:R-:W-:Y:S05]  /*c3a0*/  BRA `(.L_x_632) ;  /* 0x0000006000007947 */ /* 0x000fea0003800000 */
.L_x_631:
[----:B------:R-:W-:Y:S02]  /*c3b0*/  ULDC UR4, c[0x0][0x32c] ;  /* 0x0000cb0000047ab9 */ /* 0x000fe40000000800 */
[----:B------:R-:W-:-:S03]  /*c3c0*/  UISETP.NE.AND UP0, UPT, UR27, UR4, UPT ;  /* 0x000000041b00728c */ /* 0x000fc6000bf05270 */
[----:B------:R-:W-:Y:S02]  /*c3d0*/  ULDC.64 UR4, c[0x0][0x330] ;  /* 0x0000cc0000047ab9 */ /* 0x000fe40000000a00 */
[----:B------:R-:W-:-:S07]  /*c3e0*/  UIMAD.WIDE.U32 UR28, UR26, UR4, URZ ;  /* 0x000000041a1c72a5 */ /* 0x000fce000f8e003f */
[----:B------:R-:W-:Y:S02]  /*c3f0*/  @UP0 UMOV UR27, UR29 ;  /* 0x0000001d001b0c82 */ /* 0x000fe40008000000 */
[----:B------:R-:W-:Y:S02]  /*c400*/  @UP0 USHF.R.U32.HI UR26, URZ, UR5, UR27 ;  /* 0x000000053f1a0299 */ /* 0x000fe4000801161b */
.L_x_632:
[----:B------:R-:W-:Y:S02]  /*c410*/  ULDC UR4, c[0x0][0x32c] ;  /* 0x0000cb0000047ab9 */ /* 0x000fe40000000800 */
[----:B------:R-:W-:-:S04]  /*c420*/  UIMAD UR4, UR26, UR4, URZ ;  /* 0x000000041a0472a4 */ /* 0x000fc8000f8e023f */
[----:B------:R-:W-:-:S04]  /*c430*/  UISETP.LT.AND UP0, UPT, UR25, UR4, UPT ;  /* 0x000000041900728c */ /* 0x000fc8000bf01270 */
[----:B------:R-:W-:-:S04]  /*c440*/  USEL UR25, UR25, UR4, !UP0 ;  /* 0x0000000419197287 */ /* 0x000fc8000c000000 */
.L_x_630:
[----:B------:R-:W-:-:S04]  /*c450*/  UIADD3 UR25, UR25, 0x2f, URZ ;  /* 0x0000002f19197890 */ /* 0x000fc8000fffe03f */
        /* <DEDUP_REMOVED lines=8> */
[----:B-1----:R-:W2:Y:S04]  /*c4e0*/  LDL R2, [R1] ;  /* 0x0000000001027983 */ /* 0x002ea80000100800 */
[----:B------:R-:W3:Y:S04]  /*c4f0*/  LDL R5, [R1+0x28] ;  /* 0x0000280001057983 */ /* 0x000ee80000100800 */
[----:B------:R-:W3:Y:S01]  /*c500*/  LDL R4, [R1+0x24] ;  /* 0x0000240001047983 */ /* 0x000ee20000100800 */
[----:B------:R-:W-:Y:S01]  /*c510*/  IMAD.MOV.U32 R164, RZ, RZ, R168 ;  /* 0x000000ffffa47224 */ /* 0x000fe200078e00a8 */
[----:B------:R-:W-:Y:S01]  /*c520*/  MOV R171, R3 ;  /* 0x0000000300ab7202 */ /* 0x000fe20000000f00 */
[----:B------:R-:W-:-:S02]  /*c530*/  IMAD.MOV.U32 R0, RZ, RZ, R169 ;  /* 0x000000ffff007224 */ /* 0x000fc400078e00a9 */
[----:B------:R-:W-:Y:S01]  /*c540*/  IMAD.MOV.U32 R170, RZ, RZ, R167 ;  /* 0x000000ffffaa7224 */ /* 0x000fe200078e00a7 */
[----:B--2---:R-:W-:Y:S02]  /*c550*/  SHF.R.S32.HI R222, RZ, 0x1f, R2 ;  /* 0x0000001fffde7819 */ /* 0x004fe40000011402 */
[C---:B------:R-:W-:Y:S02]  /*c560*/  SHF.L.U32 R251, R2.reuse, 0x1, RZ ;  /* 0x0000000102fb7819 */ /* 0x040fe400000006ff */
[----:B------:R-:W-:Y:S02]  /*c570*/  SHF.L.U64.HI R222, R2, 0x1, R222 ;  /* 0x0000000102de7819 */ /* 0x000fe400000102de */
[C---:B---3--:R-:W-:Y:S01]  /*c580*/  SHF.L.U64.HI R221, R4.reuse, 0x1, R5 ;  /* 0x0000000104dd7819 */ /* 0x048fe20000010205 */
[----:B------:R-:W-:Y:S02]  /*c590*/  IMAD.SHL.U32 R220, R4, 0x2, RZ ;  /* 0x0000000204dc7824 */ /* 0x000fe400078e00ff */
.L_x_636:
[----:B------:R-:W-:Y:S04]  /*c5a0*/  DEPBAR.LE SB0, 0x0 ;  /* 0x000080000000791a */ /* 0x000fe80000000000 */
[----:B------:R-:W-:Y:S01]  /*c5b0*/  BAR.SYNC.DEFER_BLOCKING 0x0 ;  /* 0x0000000000007b1d */ /* 0x000fe20000010000 */
[----:B------:R-:W-:Y:S01]  /*c5c0*/  UISETP.GT.AND UP0, UPT, UR8, UR24, UPT ;  /* 0x000000180800728c */ /* 0x000fe2000bf04270 */
[----:B------:R-:W-:Y:S05]  /*c5d0*/  SEL R223, RZ, 0x10, P5 ;  /* 0x00000010ffdf7807 */ /* 0x000fea0002800000 */
[----:B------:R-:W-:Y:S01]  /*c5e0*/  PLOP3.LUT P0, PT, PT, PT, UP0, 0x80, 0x0 ;  /* 0x000000000000781c */ /* 0x000fe20003f0f008 */
[----:B-----5:R1:W2:Y:S04]  /*c5f0*/  LDSM.16.M88.4 R48, [R231+0x6100] ;  /* 0x00610000e730783b */ /* 0x0202a80000000200 */
[----:B------:R1:W3:Y:S04]  /*c600*/  LDSM.16.M88.4 R44, [R231+0x8100] ;  /* 0x00810000e72c783b */ /* 0x0002e80000000200 */
[----:B------:R1:W4:Y:S04]  /*c610*/  LDSM.16.M88.4 R16, [R224+0x3100] ;  /* 0x00310000e010783b */ /* 0x0003280000000200 */
        /* <DEDUP_REMOVED lines=8> */
[----:B------:R-:W-:Y:S02]  /*c6a0*/  SHF.R.S32.HI R2, RZ, 0x1f, R243 ;  /* 0x0000001fff027819 */ /* 0x000fe400000114f3 */
[----:B------:R-:W-:Y:S03]  /*c6b0*/  SHF.R.S32.HI R5, RZ, 0x1f, R242 ;  /* 0x0000001fff057819 */ /* 0x000fe600000114f2 */
[----:B------:R-:W-:Y:S02]  /*c6c0*/  IMAD R4, R2, c[0x0][0x208], RZ ;  /* 0x0000820002047a24 */ /* 0x000fe400078e02ff */
[C---:B------:R-:W-:Y:S04]  /*c6d0*/  IMAD.WIDE.U32 R2, R243.reuse, c[0x0][0x208], RZ ;  /* 0x00008200f3027a25 */ /* 0x040fe800078e00ff */
[----:B------:R-:W-:Y:S04]  /*c6e0*/  IMAD R4, R243, c[0x0][0x20c], R4 ;  /* 0x00008300f3047a24 */ /* 0x000fe800078e0204 */
[----:B------:R-:W-:Y:S02]  /*c6f0*/  IMAD.IADD R3, R3, 0x1, R4 ;  /* 0x0000000103037824 */ /* 0x000fe400078e0204 */
[----:B------:R-:W-:Y:S02]  /*c700*/  IMAD R4, R5, c[0x0][0x218], RZ ;  /* 0x0000860005047a24 */ /* 0x000fe400078e02ff */
[C---:B------:R-:W-:Y:S04]  /*c710*/  IMAD.WIDE.U32 R2, R242.reuse, c[0x0][0x218], R2 ;  /* 0x00008600f2027a25 */ /* 0x040fe800078e0002 */
[----:B------:R-:W-:Y:S01]  /*c720*/  IMAD R4, R242, c[0x0][0x21c], R4 ;  /* 0x00008700f2047a24 */ /* 0x000fe200078e0204 */
[----:B------:R-:W-:Y:S04]  /*c730*/  IADD3 R2, P0, R2, UR22, RZ ;  /* 0x0000001602027c10 */ /* 0x000fe8000ff1e0ff */
[----:B------:R-:W-:Y:S02]  /*c740*/  IADD3.X R4, R3, UR16, R4, P0, !PT ;  /* 0x0000001003047c10 */ /* 0x000fe400087fe404 */
[C---:B------:R-:W-:Y:S04]  /*c750*/  LEA R3, P0, R2.reuse, c[0x0][0x1f8], 0x1 ;  /* 0x00007e0002037a11 */ /* 0x040fe800078008ff */
[----:B------:R-:W-:Y:S01]  /*c760*/  LEA.HI.X R2, R2, c[0x0][0x1fc], R4, 0x1, P0 ;  /* 0x00007f0002027a11 */ /* 0x000fe200000f0c04 */
[----:B------:R-:W-:Y:S04]  /*c770*/  SHFL.IDX PT, R6, R3, 0x1, 0x181f ;  /* 0x00381f0003067f89 */ /* 0x000fe800000e0000 */
[----:B------:R-:W5:Y:S04]  /*c780*/  SHFL.IDX PT, R4, R3, RZ, 0x181f ;  /* 0x00181fff03047589 */ /* 0x000f6800000e0000 */
[----:B------:R-:W4:Y:S04]  /*c790*/  SHFL.IDX PT, R5, R2, RZ, 0x181f ;  /* 0x00181fff02057589 */ /* 0x000f2800000e0000 */
[----:B------:R-:W3:Y:S04]  /*c7a0*/  SHFL.IDX PT, R3, R3, 0x2, 0x181f ;  /* 0x00581f0003037f89 */ /* 0x000ee800000e0000 */
[----:B------:R-:W2:Y:S04]  /*c7b0*/  SHFL.IDX PT, R7, R2, 0x1, 0x181f ;  /* 0x00381f0002077f89 */ /* 0x000ea800000e0000 */
[----:B------:R1:W2:Y:S02]  /*c7c0*/  SHFL.IDX PT, R14, R2, 0x2, 0x181f ;  /* 0x00581f00020e7f89 */ /* 0x0002a400000e0000 */
[----:B-1----:R-:W-:Y:S02]  /*c7d0*/  IADD3 R2, -R223, 0x10, RZ ;  /* 0x00000010df027810 */ /* 0x002fe40007ffe1ff */
[CC--:B-----5:R-:W-:Y:S02]  /*c7e0*/  IADD3 R12, P0, R4.reuse, R251.reuse, RZ ;  /* 0x000000fb040c7210 */ /* 0x0e0fe40007f1e0ff */
[-C--:B------:R-:W-:Y:S02]  /*c7f0*/  IADD3 R10, P2, R4, R220.reuse, RZ ;  /* 0x000000dc040a7210 */ /* 0x080fe40007f5e0ff */
[CC--:B------:R-:W-:Y:S01]  /*c800*/  IADD3 R8, P1, R6.reuse, R251.reuse, RZ ;  /* 0x000000fb06087210 */ /* 0x0c0fe20007f3e0ff */
[C-C-:B----4-:R-:W-:Y:S01]  /*c810*/  IMAD.X R13, R5.reuse, 0x1, R222.reuse, P0 ;  /* 0x00000001050d7824 */ /* 0x150fe200000e06de */
[----:B------:R-:W-:Y:S01]  /*c820*/  IADD3 R6, P0, R6, R220, RZ ;  /* 0x000000dc06067210 */ /* 0x000fe20007f1e0ff */
[--C-:B------:R-:W-:Y:S01]  /*c830*/  IMAD.X R11, R5, 0x1, R221.reuse, P2 ;  /* 0x00000001050b7824 */ /* 0x100fe200010e06dd */
[----:B---3--:R-:W-:Y:S01]  /*c840*/  IADD3 R4, P2, R3, R251, RZ ;  /* 0x000000fb03047210 */ /* 0x008fe20007f5e0ff */
[C-C-:B--2---:R-:W-:Y:S01]  /*c850*/  IMAD.X R9, R7.reuse, 0x1, R222.reuse, P1 ;  /* 0x0000000107097824 */ /* 0x144fe200008e06de */
[----:B------:R1:W-:Y:S01]  /*c860*/  LDGSTS.E.BYPASS.LTC128B.128 [R245], [R12.64], !P6 ;  /* 0x000000000cf57fae */ /* 0x0003e2000f101d54 */
[--C-:B------:R-:W-:Y:S01]  /*c870*/  IMAD.X R7, R7, 0x1, R221.reuse, P0 ;  /* 0x0000000107077824 */ /* 0x100fe200000e06dd */
[----:B------:R-:W-:Y:S01]  /*c880*/  LOP3.LUT R2, R2, 0xf, RZ, 0xc0, !PT ;  /* 0x0000000f02027812 */ /* 0x000fe200078ec0ff */
[----:B------:R-:W-:Y:S01]  /*c890*/  IMAD.X R5, R14, 0x1, R222, P2 ;  /* 0x000000010e057824 */ /* 0x000fe200010e06de */
[----:B------:R1:W-:Y:S01]  /*c8a0*/  LDGSTS.E.BYPASS.LTC128B.128 [R245+0x1800], [R10.64], !P5 ;  /* 0x018000000af57fae */ /* 0x0003e2000e901d54 */
[----:B------:R-:W-:Y:S02]  /*c8b0*/  ISETP.NE.U32.AND P2, PT, R223, RZ, PT ;  /* 0x000000ffdf00720c */ /* 0x000fe40003f45070 */
[----:B------:R-:W-:Y:S01]  /*c8c0*/  IADD3 R2, P1, P0, R2, R3, R220 ;  /* 0x0000000302027210 */ /* 0x000fe2000783e0dc */
[----:B------:R1:W-:Y:S03]  /*c8d0*/  LDGSTS.E.BYPASS.LTC128B.128 [R245+0x800], [R8.64], !P6 ;  /* 0x0080000008f57fae */ /* 0x0003e6000f101d54 */
[----:B------:R-:W-:Y:S01]  /*c8e0*/  IADD3.X R3, RZ, R14, R221, P1, P0 ;  /* 0x0000000eff037210 */ /* 0x000fe20000fe04dd */
[----:B------:R1:W-:Y:S04]  /*c8f0*/  LDGSTS.E.BYPASS.LTC128B.128 [R245+0x2000], [R6.64], !P5 ;  /* 0x0200000006f57fae */ /* 0x0003e8000e901d54 */
[----:B------:R1:W-:Y:S04]  /*c900*/  LDGSTS.E.BYPASS.LTC128B.128 [R245+0x1000], [R4.64], !P6 ;  /* 0x0100000004f57fae */ /* 0x0003e8000f101d54 */
[----:B------:R1:W-:Y:S02]  /*c910*/  LDGSTS.E.BYPASS.LTC128B.128.ZFILL [R245+0x2800], [R2.64], P2 ;  /* 0x0280000002f57fae */ /* 0x0003e40009141d54 */
.L_x_634:
[-C--:B-12-4-:R-:W-:Y:S01]  /*c920*/  HMMA.16816.F32.BF16 R4, R48, R16.reuse, RZ ;  /* 0x000000103004723c */ /* 0x096fe200000418ff */
[----:B------:R-:W-:Y:S01]  /*c930*/  LDSM.16.M88.4 R212, [R232+0x6100] ;  /* 0x00610000e8d4783b */ /* 0x000fe20000000200 */
[----:B------:R-:W-:Y:S06]  /*c940*/  UISETP.GT.AND UP0, UPT, UR24, UR8, UPT ;  /* 0x000000081800728c */ /* 0x000fec000bf04270 */
[C---:B---3--:R-:W-:Y:S01]  /*c950*/  HMMA.16816.F32.BF16 R8, R44.reuse, R16, RZ ;  /* 0x000000102c08723c */ /* 0x048fe200000418ff */
        /* <DEDUP_REMOVED lines=13> */
[----:B------:R-:W2:Y:S07]  /*ca30*/  LDSM.16.M88.4 R172, [R232+0x8100] ;  /* 0x00810000e8ac783b */ /* 0x000eae0000000200 */
[-C--:B------:R-:W-:Y:S08]  /*ca40*/  HMMA.16816.F32.BF16 R4, R192, R196.reuse, R4 ;  /* 0x000000c4c004723c */ /* 0x080ff00000041804 */
[C---:B------:R-:W-:Y:S08]  /*ca50*/  HMMA.16816.F32.BF16 R8, R200.reuse, R196, R8 ;  /* 0x000000c4c808723c */ /* 0x040ff00000041808 */
[-C--:B------:R-:W-:Y:S08]  /*ca60*/  HMMA.16816.F32.BF16 R12, R200, R198.reuse, R12 ;  /* 0x000000c6c80c723c */ /* 0x080ff0000004180c */
[C---:B------:R-:W-:Y:S01]  /*ca70*/  HMMA.16816.F32.BF16 R16, R192.reuse, R198, R16 ;  /* 0x000000c6c010723c */ /* 0x040fe20000041810 */
[----:B------:R-:W3:Y:S07]  /*ca80*/  LDSM.16.M88.4 R196, [R230+0x3900] ;  /* 0x00390000e6c4783b */ /* 0x000eee0000000200 */
        /* <DEDUP_REMOVED lines=10> */
[----:B------:R-:W4:Y:S07]  /*cb30*/  LDSM.16.M88.4 R192, [R230+0x4100] ;  /* 0x00410000e6c0783b */ /* 0x000f2e0000000200 */
[-C--:B-1----:R-:W-:Y:S01]  /*cb40*/  HMMA.16816.F32.BF16 R4, R212, R216.reuse, R4 ;  /* 0x000000d8d404723c */ /* 0x082fe20000041804 */
[----:B------:R-:W1:Y:S07]  /*cb50*/  LDSM.16.M88.4 R208, [R234+0x8100] ;  /* 0x00810000ead0783b */ /* 0x000e6e0000000200 */
[C---:B--2---:R-:W-:Y:S08]  /*cb60*/  HMMA.16816.F32.BF16 R8, R172.reuse, R216, R8 ;  /* 0x000000d8ac08723c */ /* 0x044ff00000041808 */
[-C--:B------:R-:W-:Y:S08]  /*cb70*/  HMMA.16816.F32.BF16 R12, R172, R218.reuse, R12 ;  /* 0x000000daac0c723c */ /* 0x080ff0000004180c */
[C---:B------:R-:W-:Y:S01]  /*cb80*/  HMMA.16816.F32.BF16 R16, R212.reuse, R218, R16 ;  /* 0x000000dad410723c */ /* 0x040fe20000041810 */
[----:B------:R-:W2:Y:S07]  /*cb90*/  LDSM.16.M88.4 R216, [R229+0x800] ;  /* 0x00080000e5d8783b */ /* 0x000eae0000000200 */
        /* <DEDUP_REMOVED lines=10> */
[----:B------:R-:W4:Y:S07]  /*cc40*/  LDSM.16.M88.4 R192, [R224+0x4900] ;  /* 0x00490000e0c0783b */ /* 0x000f2e0000000200 */
[-C--:B------:R-:W-:Y:S01]  /*cc50*/  HMMA.16816.F32.BF16 R4, R200, R204.reuse, R4 ;  /* 0x000000ccc804723c */ /* 0x080fe20000041804 */
[----:B------:R-:W-:Y:S07]  /*cc60*/  LDSM.16.M88.4 R212, [R224+0x5100] ;  /* 0x00510000e0d4783b */ /* 0x000fee0000000200 */
[C---:B-1----:R-:W-:Y:S08]  /*cc70*/  HMMA.16816.F32.BF16 R8, R208.reuse, R204, R8 ;  /* 0x000000ccd008723c */ /* 0x042ff00000041808 */
[-C--:B------:R-:W-:Y:S08]  /*cc80*/  HMMA.16816.F32.BF16 R12, R208, R206.reuse, R12 ;  /* 0x000000ced00c723c */ /* 0x080ff0000004180c */
[C---:B------:R-:W-:Y:S01]  /*cc90*/  HMMA.16816.F32.BF16 R16, R200.reuse, R206, R16 ;  /* 0x000000cec810723c */ /* 0x040fe20000041810 */
[----:B------:R-:W1:Y:S07]  /*cca0*/  LDSM.16.M88.4 R204, [R231+0xc100] ;  /* 0x00c10000e7cc783b */ /* 0x000e6e0000000200 */
[-C--:B--2---:R-:W-:Y:S08]  /*ccb0*/  HMMA.16816.F32.BF16 R20, R200, R216.reuse, R20 ;  /* 0x000000d8c814723c */ /* 0x084ff00000041814 */
[C---:B------:R-:W-:Y:S08]  /*ccc0*/  HMMA.16816.F32.BF16 R24, R208.reuse, R216, R24 ;  /* 0x000000d8d018723c */ /* 0x040ff00000041818 */
[-C--:B------:R-:W-:Y:S08]  /*ccd0*/  HMMA.16816.F32.BF16 R28, R208, R218.reuse, R28 ;  /* 0x000000dad01c723c */ /* 0x080ff0000004181c */
[C---:B------:R-:W-:Y:S01]  /*cce0*/  HMMA.16816.F32.BF16 R32, R200.reuse, R218, R32 ;  /* 0x000000dac820723c */ /* 0x040fe20000041820 */
[----:B------:R-:W2:Y:S07]  /*ccf0*/  LDSM.16.M88.4 R216, [R224+0x5900] ;  /* 0x00590000e0d8783b */ /* 0x000eae0000000200 */
[-C--:B---3--:R-:W-:Y:S08]  /*cd00*/  HMMA.16816.F32.BF16 R36, R200, R196.reuse, R36 ;  /* 0x000000c4c824723c */ /* 0x088ff00000041824 */
[C---:B------:R-:W-:Y:S08]  /*cd10*/  HMMA.16816.F32.BF16 R40, R208.reuse, R196, R40 ;  /* 0x000000c4d028723c */ /* 0x040ff00000041828 */
[-C--:B------:R-:W-:Y:S01]  /*cd20*/  HMMA.16816.F32.BF16 R44, R208, R198.reuse, R44 ;  /* 0x000000c6d02c723c */ /* 0x080fe2000004182c */
[----:B------:R-:W-:Y:S07]  /*cd30*/  LDSM.16.M88.4 R208, [R233+0xc100] ;  /* 0x00c10000e9d0783b */ /* 0x000fee0000000200 */
[----:B------:R-:W-:Y:S01]  /*cd40*/  HMMA.16816.F32.BF16 R48, R200, R198, R48 ;  /* 0x000000c6c830723c */ /* 0x000fe20000041830 */
[----:B------:R-:W-:Y:S07]  /*cd50*/  LDSM.16.M88.4 R196, [R233+0xa100] ;  /* 0x00a10000e9c4783b */ /* 0x000fee0000000200 */
[-C--:B----4-:R-:W-:Y:S01]  /*cd60*/  HMMA.16816.F32.BF16 R4, R172, R192.reuse, R4 ;  /* 0x000000c0ac04723c */ /* 0x090fe20000041804 */
[----:B------:R-:W3:Y:S07]  /*cd70*/  LDSM.16.M88.4 R200, [R239] ;  /* 0x00000000efc8783b */ /* 0x000eee0000000200 */
        /* <DEDUP_REMOVED lines=9> */
[-C--:B--2---:R-:W-:Y:S08]  /*ce10*/  HMMA.16816.F32.BF16 R36, R172, R216.reuse, R36 ;  /* 0x000000d8ac24723c */ /* 0x084ff00000041824 */
[C---:B------:R-:W-:Y:S08]  /*ce20*/  HMMA.16816.F32.BF16 R40, R204.reuse, R216, R40 ;  /* 0x000000d8cc28723c */ /* 0x040ff00000041828 */
[-C--:B------:R-:W-:Y:S01]  /*ce30*/  HMMA.16816.F32.BF16 R44, R204, R218.reuse, R44 ;  /* 0x000000dacc2c723c */ /* 0x080fe2000004182c */
[----:B------:R-:W-:Y:S07]  /*ce40*/  LDSM.16.M88.4 R204, [R232+0xa100] ;  /* 0x00a10000e8cc783b */ /* 0x000fee0000000200 */
[----:B------:R-:W-:Y:S01]  /*ce50*/  HMMA.16816.F32.BF16 R48, R172, R218, R48 ;  /* 0x000000daac30723c */ /* 0x000fe20000041830 */
[----:B------:R-:W2:Y:S07]  /*ce60*/  LDSM.16.M88.4 R172, [R237] ;  /* 0x00000000edac783b */ /* 0x000eae0000000200 */
[-C--:B---3--:R-:W-:Y:S01]  /*ce70*/  HMMA.16816.F32.BF16 R4, R196, R200.reuse, R4 ;  /* 0x000000c8c404723c */ /* 0x088fe20000041804 */
[----:B------:R-:W3:Y:S07]  /*ce80*/  LDSM.16.M88.4 R216, [R232+0xc100] ;  /* 0x00c10000e8d8783b */ /* 0x000eee0000000200 */
        /* <DEDUP_REMOVED lines=14> */
[----:B------:R-:W1:Y:S07]  /*cf70*/  LDSM.16.M88.4 R172, [R230+0x5900] ;  /* 0x00590000e6ac783b */ /* 0x000e6e0000000200 */
[-C--:B------:R-:W-:Y:S01]  /*cf80*/  HMMA.16816.F32.BF16 R4, R204, R212.reuse, R4 ;  /* 0x000000d4cc04723c */ /* 0x080fe20000041804 */
[----:B------:R-:W2:Y:S07]  /*cf90*/  LDSM.16.M88.4 R196, [R229+0x1800] ;  /* 0x00180000e5c4783b */ /* 0x000eae0000000200 */
        /* <DEDUP_REMOVED lines=15> */
[-C--:B--2---:R-:W-:Y:S08]  /*d090*/  HMMA.16816.F32.BF16 R4, R192, R196.reuse, R4 ;  /* 0x000000c4c004723c */ /* 0x084ff00000041804 */
[C---:B------:R-:W-:Y:S08]  /*d0a0*/  HMMA.16816.F32.BF16 R8, R208.reuse, R196, R8 ;  /* 0x000000c4d008723c */ /* 0x040ff00000041808 */
[-C--:B------:R-:W-:Y:S08]  /*d0b0*/  HMMA.16816.F32.BF16 R12, R208, R198.reuse, R12 ;  /* 0x000000c6d00c723c */ /* 0x080ff0000004180c */
[C---:B------:R-:W-:Y:S08]  /*d0c0*/  HMMA.16816.F32.BF16 R16, R192.reuse, R198, R16 ;  /* 0x000000c6c010723c */ /* 0x040ff00000041810 */
[-C--:B---3--:R-:W-:Y:S08]  /*d0d0*/  HMMA.16816.F32.BF16 R20, R192, R212.reuse, R20 ;  /* 0x000000d4c014723c */ /* 0x088ff00000041814 */
        /* <DEDUP_REMOVED lines=21> */
[----:B------:R-:W-:Y:S04]  /*d230*/  @!P3 LEA.HI.X R167, R165, c[0x0][0x2a4], R167, 0x2, P0 ;  /* 0x0000a900a5a7ba11 */ /* 0x000fe800000f14a7 */
[----:B------:R-:W-:Y:S01]  /*d240*/  SHF.R.S32.HI R2, RZ, 0x1f, R243 ;  /* 0x0000001fff027819 */ /* 0x000fe200000114f3 */
[----:B------:R-:W2:Y:S04]  /*d250*/  @!P3 LDG.E R242, [R166.64] ;  /* 0x00000014a6f2b981 */ /* 0x000ea8000c1e1900 */
[----:B------:R-:W-:Y:S02]  /*d260*/  IMAD R165, R2, c[0x0][0x1e0], RZ ;  /* 0x0000780002a57a24 */ /* 0x000fe400078e02ff */
[C---:B------:R-:W-:Y:S04]  /*d270*/  IMAD.WIDE.U32 R2, R243.reuse, c[0x0][0x1e0], RZ ;  /* 0x00007800f3027a25 */ /* 0x040fe800078e00ff */
        /* <DEDUP_REMOVED lines=14> */
[----:B------:R-:W5:Y:S04]  /*d360*/  SHFL.IDX PT, R167, R2, 0x1, 0x181f ;  /* 0x00381f0002a77f89 */ /* 0x000f6800000e0000 */
[----:B------:R5:W5:Y:S01]  /*d370*/  SHFL.IDX PT, R194, R2, 0x2, 0x181f ;  /* 0x00581f0002c27f89 */ /* 0x000b6200000e0000 */
[-C--:B-1----:R-:W-:Y:S02]  /*d380*/  IADD3 R172, P1, R168, R251.reuse, RZ ;  /* 0x000000fba8ac7210 */ /* 0x082fe40007f3e0ff */
[CC--:B--2---:R-:W-:Y:S02]  /*d390*/  IADD3 R192, P0, R165.reuse, R251.reuse, RZ ;  /* 0x000000fba5c07210 */ /* 0x0c4fe40007f1e0ff */
[-C--:B------:R-:W-:Y:S03]  /*d3a0*/  IADD3 R174, P2, R165, R220.reuse, RZ ;  /* 0x000000dca5ae7210 */ /* 0x080fe60007f5e0ff */
[--C-:B---3--:R-:W-:Y:S01]  /*d3b0*/  IMAD.X R193, R166, 0x1, R222.reuse, P0 ;  /* 0x00000001a6c17824 */ /* 0x108fe200000e06de */
[----:B------:R-:W-:Y:S01]  /*d3c0*/  IADD3 R168, P0, R168, R220, RZ ;  /* 0x000000dca8a87210 */ /* 0x000fe20007f1e0ff */
[--C-:B------:R-:W-:Y:S01]  /*d3d0*/  IMAD.X R175, R166, 0x1, R221.reuse, P2 ;  /* 0x00000001a6af7824 */ /* 0x100fe200010e06dd */
[----:B----4-:R-:W-:Y:S02]  /*d3e0*/  IADD3 R166, P2, R3, R251, RZ ;  /* 0x000000fb03a67210 */ /* 0x010fe40007f5e0ff */
[----:B------:R1:W-:Y:S01]  /*d3f0*/  LDGSTS.E.BYPASS.LTC128B.128 [R244+0x3100], [R192.64], !P6 ;  /* 0x03100000c0f47fae */ /* 0x0003e2000f101d54 */
[--C-:B-----5:R-:W-:Y:S03]  /*d400*/  IMAD.X R173, R167, 0x1, R222.reuse, P1 ;  /* 0x00000001a7ad7824 */ /* 0x120fe600008e06de */
[----:B------:R1:W-:Y:S01]  /*d410*/  LDGSTS.E.BYPASS.LTC128B.128 [R244+0x4900], [R174.64], !P5 ;  /* 0x04900000aef47fae */ /* 0x0003e2000e901d54 */
[----:B------:R-:W-:Y:S01]  /*d420*/  IADD3 R2, -R223, 0x10, RZ ;  /* 0x00000010df027810 */ /* 0x000fe20007ffe1ff */
[--C-:B------:R-:W-:Y:S02]  /*d430*/  IMAD.X R169, R167, 0x1, R221.reuse, P0 ;  /* 0x00000001a7a97824 */ /* 0x100fe400000e06dd */
[----:B------:R1:W-:Y:S01]  /*d440*/  LDGSTS.E.BYPASS.LTC128B.128 [R244+0x3900], [R172.64], !P6 ;  /* 0x03900000acf47fae */ /* 0x0003e2000f101d54 */
[----:B------:R-:W-:Y:S01]  /*d450*/  IMAD.X R167, R194, 0x1, R222, P2 ;  /* 0x00000001c2a77824 */ /* 0x000fe200010e06de */
[----:B------:R-:W-:Y:S02]  /*d460*/  ISETP.NE.U32.AND P2, PT, R223, RZ, PT ;  /* 0x000000ffdf00720c */ /* 0x000fe40003f45070 */
[----:B------:R1:W-:Y:S01]  /*d470*/  LDGSTS.E.BYPASS.LTC128B.128 [R244+0x5100], [R168.64], !P5 ;  /* 0x05100000a8f47fae */ /* 0x0003e2000e901d54 */
[----:B------:R-:W-:Y:S03]  /*d480*/  LOP3.LUT R2, R2, 0xf, RZ, 0xc0, !PT ;  /* 0x0000000f02027812 */ /* 0x000fe600078ec0ff */
[----:B------:R1:W-:Y:S01]  /*d490*/  LDGSTS.E.BYPASS.LTC128B.128 [R244+0x4100], [R166.64], !P6 ;  /* 0x04100000a6f47fae */ /* 0x0003e2000f101d54 */
[----:B------:R-:W-:Y:S04]  /*d4a0*/  IADD3 R2, P1, P0, R2, R3, R220 ;  /* 0x0000000302027210 */ /* 0x000fe8000783e0dc */
[----:B------:R-:W-:Y:S05]  /*d4b0*/  IADD3.X R3, RZ, R194, R221, P1, P0 ;  /* 0x000000c2ff037210 */ /* 0x000fea0000fe04dd */
[----:B------:R1:W-:Y:S04]  /*d4c0*/  LDGSTS.E.BYPASS.LTC128B.128.ZFILL [R244+0x5900], [R2.64], P2 ;  /* 0x0590000002f47fae */ /* 0x0003e80009141d54 */
.L_x_635:
[----:B-1----:R-:W-:Y:S01]  /*d4d0*/  FMNMX.FTZ R169, R4, R0, !PT ;  /* 0x0000000004a97209 */ /* 0x002fe20007810000 */
[----:B------:R-:W-:Y:S01]  /*d4e0*/  LDSM.16.MT88.4 R192, [R225+0x100] ;  /* 0x00010000e1c0783b */ /* 0x000fe20000004200 */
        /* <DEDUP_REMOVED lines=11> */
[----:B------:R-:W2:Y:S01]  /*d5a0*/  LDL.LU R252, [R1+0x18] ;  /* 0x0000180001fc7983 */ /* 0x000ea20000300800 */
        /* <DEDUP_REMOVED lines=29> */
[----:B------:R-:W3:Y:S01]  /*d780*/  SHFL.BFLY PT, R167, R2, 0x2, 0x1f ;  /* 0x0c401f0002a77f89 */ /* 0x000ee200000e0000 */
[----:B------:R-:W-:Y:S07]  /*d790*/  FMNMX.FTZ R3, R51, R3, !PT ;  /* 0x0000000333037209 */ /* 0x000fee0007810000 */
[----:B------:R-:W4:Y:S01]  /*d7a0*/  SHFL.BFLY PT, R166, R3, 0x2, 0x1f ;  /* 0x0c401f0003a67f89 */ /* 0x000f2200000e0000 */
[----:B-1----:R-:W-:Y:S02]  /*d7b0*/  FMNMX.FTZ R169, R169, R165, !PT ;  /* 0x000000a5a9a97209 */ /* 0x002fe40007810000 */
[----:B------:R-:W-:Y:S04]  /*d7c0*/  FMNMX.FTZ R165, R10, R171, !PT ;  /* 0x000000ab0aa57209 */ /* 0x000fe80007810000 */
[----:B------:R-:W-:Y:S01]  /*d7d0*/  FMNMX.FTZ R165, R11, R165, !PT ;  /* 0x000000a50ba57209 */ /* 0x000fe20007810000 */
[----:B------:R-:W1:Y:S03]  /*d7e0*/  SHFL.BFLY PT, R172, R169, 0x1, 0x1f ;  /* 0x0c201f00a9ac7f89 */ /* 0x000e6600000e0000 */
[----:B------:R-:W-:Y:S04]  /*d7f0*/  FMNMX.FTZ R165, R14, R165, !PT ;  /* 0x000000a50ea57209 */ /* 0x000fe80007810000 */
[----:B------:R-:W-:Y:S02]  /*d800*/  FMNMX.FTZ R165, R15, R165, !PT ;  /* 0x000000a50fa57209 */ /* 0x000fe40007810000 */
[----:B---3--:R-:W-:Y:S02]  /*d810*/  FMNMX.FTZ R167, R2, R167, !PT ;  /* 0x000000a702a77209 */ /* 0x008fe40007810000 */
[----:B------:R-:W-:Y:S03]  /*d820*/  FMNMX.FTZ R165, R26, R165, !PT ;  /* 0x000000a51aa57209 */ /* 0x000fe60007810000 */
[----:B------:R-:W3:Y:S01]  /*d830*/  SHFL.BFLY PT, R173, R167, 0x1, 0x1f ;  /* 0x0c201f00a7ad7f89 */ /* 0x000ee200000e0000 */
[----:B------:R-:W-:Y:S02]  /*d840*/  FMNMX.FTZ R2, R27, R165, !PT ;  /* 0x000000a51b027209 */ /* 0x000fe40007810000 */
[----:B----4-:R-:W-:Y:S02]  /*d850*/  FMNMX.FTZ R3, R3, R166, !PT ;  /* 0x000000a603037209 */ /* 0x010fe40007810000 */
[----:B------:R-:W-:Y:S03]  /*d860*/  FMNMX.FTZ R2, R30, R2, !PT ;  /* 0x000000021e027209 */ /* 0x000fe60007810000 */
[----:B------:R-:W4:Y:S01]  /*d870*/  SHFL.BFLY PT, R168, R3, 0x1, 0x1f ;  /* 0x0c201f0003a87f89 */ /* 0x000f2200000e0000 */
[----:B------:R-:W-:Y:S02]  /*d880*/  FMNMX.FTZ R2, R31, R2, !PT ;  /* 0x000000021f027209 */ /* 0x000fe40007810000 */
[----:B-1----:R-:W-:Y:S02]  /*d890*/  FMNMX.FTZ R169, R169, R172, !PT ;  /* 0x000000aca9a97209 */ /* 0x002fe40007810000 */
[----:B------:R-:W-:Y:S03]  /*d8a0*/  FMNMX.FTZ R165, R42, R2, !PT ;  /* 0x000000022aa57209 */ /* 0x000fe60007810000 */
[----:B------:R-:W-:Y:S04]  /*d8b0*/  FADD.FTZ R0, -R169, R0 ;  /* 0x00000000a9007221 */ /* 0x000fe80000010100 */
[----:B------:R-:W-:Y:S01]  /*d8c0*/  FMUL.FTZ R2, R0, c[0x0][0x2d0] ;  /* 0x0000b40000027a20 */ /* 0x000fe20000410000 */
[----:B------:R-:W-:Y:S03]  /*d8d0*/  FMNMX.FTZ R0, R43, R165, !PT ;  /* 0x000000a52b007209 */ /* 0x000fe60007810000 */
[----:B------:R1:W5:Y:S01]  /*d8e0*/  MUFU.EX2 R166, R2 ;  /* 0x0000000200a67308 */ /* 0x0003620000000800 */
[----:B------:R-:W-:Y:S02]  /*d8f0*/  FMNMX.FTZ R0, R46, R0, !PT ;  /* 0x000000002e007209 */ /* 0x000fe40007810000 */
[----:B---3--:R-:W-:Y:S02]  /*d900*/  FMNMX.FTZ R167, R167, R173, !PT ;  /* 0x000000ada7a77209 */ /* 0x008fe40007810000 */
[----:B------:R-:W-:Y:S02]  /*d910*/  FMNMX.FTZ R0, R47, R0, !PT ;  /* 0x000000002f007209 */ /* 0x000fe40007810000 */
[----:B----4-:R-:W-:Y:S03]  /*d920*/  FMNMX.FTZ R168, R3, R168, !PT ;  /* 0x000000a803a87209 */ /* 0x010fe60007810000 */
[----:B------:R-:W3:Y:S02]  /*d930*/  SHFL.BFLY PT, R3, R0, 0x2, 0x1f ;  /* 0x0c401f0000037f89 */ /* 0x000ee400000e0000 */
[----:B------:R-:W-:Y:S04]  /*d940*/  FMUL.FTZ R200, R168, c[0x0][0x2d0] ;  /* 0x0000b400a8c87a20 */ /* 0x000fe80000410000 */
[--C-:B------:R-:W-:Y:S02]  /*d950*/  FFMA.FTZ R6, R6, c[0x0][0x2d0], -R200.reuse ;  /* 0x0000b40006067a23 */ /* 0x100fe400000108c8 */
[--C-:B------:R-:W-:Y:S02]  /*d960*/  FFMA.FTZ R7, R7, c[0x0][0x2d0], -R200.reuse ;  /* 0x0000b40007077a23 */ /* 0x100fe400000108c8 */
[--C-:B------:R-:W-:Y:S01]  /*d970*/  FFMA.FTZ R18, R18, c[0x0][0x2d0], -R200.reuse ;  /* 0x0000b40012127a23 */ /* 0x100fe200000108c8 */
[----:B------:R-:W-:Y:S01]  /*d980*/  MUFU.EX2 R218, R6 ;  /* 0x0000000600da7308 */ /* 0x000fe20000000800 */
[----:B------:R-:W-:Y:S02]  /*d990*/  FFMA.FTZ R19, R19, c[0x0][0x2d0], -R200 ;  /* 0x0000b40013137a23 */ /* 0x000fe400000108c8 */
[----:B-1----:R-:W-:Y:S02]  /*d9a0*/  FADD.FTZ R2, -R168, R164 ;  /* 0x000000a4a8027221 */ /* 0x002fe40000010100 */
[----:B-----5:R-:W-:Y:S02]  /*d9b0*/  FMUL.FTZ R132, R166, R132 ;  /* 0x00000084a6847220 */ /* 0x020fe40000410000 */
[----:B------:R-:W-:Y:S02]  /*d9c0*/  FMUL.FTZ R2, R2, c[0x0][0x2d0] ;  /* 0x0000b40002027a20 */ /* 0x000fe40000410000 */
[C---:B------:R-:W-:Y:S01]  /*d9d0*/  FMUL.FTZ R133, R166.reuse, R133 ;  /* 0x00000085a6857220 */ /* 0x040fe20000410000 */
[----:B------:R-:W1:Y:S01]  /*d9e0*/  MUFU.EX2 R219, R7 ;  /* 0x0000000700db7308 */ /* 0x000e620000000800 */
[----:B------:R-:W-:Y:S01]  /*d9f0*/  FMUL.FTZ R144, R166, R144 ;  /* 0x00000090a6907220 */ /* 0x000fe20000410000 */
[----:B---3--:R-:W-:Y:S01]  /*da00*/  FMNMX.FTZ R0, R0, R3, !PT ;  /* 0x0000000300007209 */ /* 0x008fe20007810000 */
[----:B------:R-:W-:Y:S02]  /*da10*/  FMUL.FTZ R145, R166, R145 ;  /* 0x00000091a6917220 */ /* 0x000fe40000410000 */
[--C-:B------:R-:W-:Y:S02]  /*da20*/  FFMA.FTZ R22, R22, c[0x0][0x2d0], -R200.reuse ;  /* 0x0000b40016167a23 */ /* 0x100fe400000108c8 */
[--C-:B------:R-:W-:Y:S02]  /*da30*/  FFMA.FTZ R23, R23, c[0x0][0x2d0], -R200.reuse ;  /* 0x0000b40017177a23 */ /* 0x100fe400000108c8 */
[--C-:B------:R-:W-:Y:S01]  /*da40*/  FFMA.FTZ R34, R34, c[0x0][0x2d0], -R200.reuse ;  /* 0x0000b40022227a23 */ /* 0x100fe200000108c8 */
[----:B------:R3:W4:Y:S01]  /*da50*/  MUFU.EX2 R165, R2 ;  /* 0x0000000200a57308 */ /* 0x0007220000000800 */
[--C-:B------:R-:W-:Y:S02]  /*da60*/  FFMA.FTZ R35, R35, c[0x0][0x2d0], -R200.reuse ;  /* 0x0000b40023237a23 */ /* 0x100fe400000108c8 */
[--C-:B------:R-:W-:Y:S02]  /*da70*/  FFMA.FTZ R38, R38, c[0x0][0x2d0], -R200.reuse ;  /* 0x0000b40026267a23 */ /* 0x100fe400000108c8 */
[--C-:B------:R-:W-:Y:S02]  /*da80*/  FFMA.FTZ R39, R39, c[0x0][0x2d0], -R200.reuse ;  /* 0x0000b40027277a23 */ /* 0x100fe400000108c8 */
[--C-:B------:R-:W-:Y:S02]  /*da90*/  FFMA.FTZ R50, R50, c[0x0][0x2d0], -R200.reuse ;  /* 0x0000b40032327a23 */ /* 0x100fe400000108c8 */
[----:B------:R-:W-:Y:S01]  /*daa0*/  FFMA.FTZ R51, R51, c[0x0][0x2d0], -R200 ;  /* 0x0000b40033337a23 */ /* 0x000fe200000108c8 */
[----:B------:R5:W-:Y:S01]  /*dab0*/  MUFU.EX2 R246, R18 ;  /* 0x0000001200f67308 */ /* 0x000be20000000800 */
[C---:B------:R-:W-:Y:S02]  /*dac0*/  FMUL.FTZ R148, R166.reuse, R148 ;  /* 0x00000094a6947220 */ /* 0x040fe40000410000 */
[C---:B------:R-:W-:Y:S01]  /*dad0*/  FMUL.FTZ R149, R166.reuse, R149 ;  /* 0x00000095a6957220 */ /* 0x040fe20000410000 */
[----:B-1----:R-:W-:Y:S01]  /*dae0*/  F2FP.BF16.PACK_AB R173, R219, R218 ;  /* 0x000000dadbad723e */ /* 0x002fe200000010ff */
[C---:B------:R-:W-:Y:S02]  /*daf0*/  FMUL.FTZ R160, R166.reuse, R160 ;  /* 0x000000a0a6a07220 */ /* 0x040fe40000410000 */
[C---:B------:R-:W-:Y:S02]  /*db00*/  FMUL.FTZ R161, R166.reuse, R161 ;  /* 0x000000a1a6a17220 */ /* 0x040fe40000410000 */
[C---:B------:R-:W-:Y:S01]  /*db10*/  FMUL.FTZ R52, R166.reuse, R52 ;  /* 0x00000034a6347220 */ /* 0x040fe20000410000 */
[----:B------:R-:W1:Y:S01]  /*db20*/  MUFU.EX2 R223, R19 ;  /* 0x0000001300df7308 */ /* 0x000e620000000800 */
[C---:B------:R-:W-:Y:S02]  /*db30*/  FMUL.FTZ R53, R166.reuse, R53 ;  /* 0x00000035a6357220 */ /* 0x040fe40000410000 */
[----:B------:R-:W-:Y:S02]  /*db40*/  FMUL.FTZ R64, R166, R64 ;  /* 0x00000040a6407220 */ /* 0x000fe40000410000 */
[----:B---3--:R-:W-:Y:S02]  /*db50*/  FADD.FTZ R2, -R167, R170 ;  /* 0x000000aaa7027221 */ /* 0x008fe40000010100 */
[----:B------:R-:W-:Y:S02]  /*db60*/  FMUL.FTZ R170, R169, c[0x0][0x2d0] ;  /* 0x0000b400a9aa7a20 */ /* 0x000fe40000410000 */
[----:B------:R-:W-:Y:S01]  /*db70*/  FMUL.FTZ R2, R2, c[0x0][0x2d0] ;  /* 0x0000b40002027a20 */ /* 0x000fe20000410000 */
[----:B------:R-:W-:Y:S01]  /*db80*/  MUFU.EX2 R207, R22 ;  /* 0x0000001600cf7308 */ /* 0x000fe20000000800 */
[--C-:B------:R-:W-:Y:S02]  /*db90*/  FFMA.FTZ R4, R4, c[0x0][0x2d0], -R170.reuse ;  /* 0x0000b40004047a23 */ /* 0x100fe400000108aa */
[--C-:B------:R-:W-:Y:S02]  /*dba0*/  FFMA.FTZ R5, R5, c[0x0][0x2d0], -R170.reuse ;  /* 0x0000b40005057a23 */ /* 0x100fe400000108aa */
[--C-:B------:R-:W-:Y:S02]  /*dbb0*/  FFMA.FTZ R16, R16, c[0x0][0x2d0], -R170.reuse ;  /* 0x0000b40010107a23 */ /* 0x100fe400000108aa */
[--C-:B------:R-:W-:Y:S02]  /*dbc0*/  FFMA.FTZ R17, R17, c[0x0][0x2d0], -R170.reuse ;  /* 0x0000b40011117a23 */ /* 0x100fe400000108aa */
[C---:B----4-:R-:W-:Y:S01]  /*dbd0*/  FMUL.FTZ R6, R165.reuse, R178 ;  /* 0x000000b2a5067220 */ /* 0x050fe20000410000 */
[----:B------:R3:W4:Y:S01]  /*dbe0*/  MUFU.EX2 R164, R2 ;  /* 0x0000000200a47308 */ /* 0x0007220000000800 */
[C---:B------:R-:W-:Y:S02]  /*dbf0*/  FMUL.FTZ R7, R165.reuse, R179 ;  /* 0x000000b3a5077220 */ /* 0x040fe40000410000 */
[----:B-----5:R-:W-:Y:S01]  /*dc00*/  FMUL.FTZ R18, R165, R190 ;  /* 0x000000bea5127220 */ /* 0x020fe20000410000 */
[----:B-1----:R-:W-:Y:S01]  /*dc10*/  F2FP.BF16.PACK_AB R175, R223, R246 ;  /* 0x000000f6dfaf723e */ /* 0x002fe200000010ff */
[C---:B------:R-:W-:Y:S02]  /*dc20*/  FMUL.FTZ R19, R165.reuse, R191 ;  /* 0x000000bfa5137220 */ /* 0x040fe40000410000 */
[C---:B------:R-:W-:Y:S02]  /*dc30*/  FMUL.FTZ R134, R165.reuse, R134 ;  /* 0x00000086a5867220 */ /* 0x040fe40000410000 */
[C---:B------:R-:W-:Y:S01]  /*dc40*/  FMUL.FTZ R135, R165.reuse, R135 ;  /* 0x00000087a5877220 */ /* 0x040fe20000410000 */
[----:B------:R1:W-:Y:S01]  /*dc50*/  MUFU.EX2 R247, R4 ;  /* 0x0000000400f77308 */ /* 0x0003e20000000800 */
[C---:B------:R-:W-:Y:S02]  /*dc60*/  FMUL.FTZ R146, R165.reuse, R146 ;  /* 0x00000092a5927220 */ /* 0x040fe40000410000 */
[----:B------:R-:W-:Y:S02]  /*dc70*/  FMUL.FTZ R147, R165, R147 ;  /* 0x00000093a5937220 */ /* 0x000fe40000410000 */
[--C-:B------:R-:W-:Y:S02]  /*dc80*/  FFMA.FTZ R20, R20, c[0x0][0x2d0], -R170.reuse ;  /* 0x0000b40014147a23 */ /* 0x100fe400000108aa */
[--C-:B------:R-:W-:Y:S02]  /*dc90*/  FFMA.FTZ R21, R21, c[0x0][0x2d0], -R170.reuse ;  /* 0x0000b40015157a23 */ /* 0x100fe400000108aa */
[--C-:B------:R-:W-:Y:S01]  /*dca0*/  FFMA.FTZ R32, R32, c[0x0][0x2d0], -R170.reuse ;  /* 0x0000b40020207a23 */ /* 0x100fe200000108aa */
[----:B------:R-:W5:Y:S01]  /*dcb0*/  MUFU.EX2 R249, R5 ;  /* 0x0000000500f97308 */ /* 0x000f620000000800 */
[--C-:B------:R-:W-:Y:S02]  /*dcc0*/  FFMA.FTZ R33, R33, c[0x0][0x2d0], -R170.reuse ;  /* 0x0000b40021217a23 */ /* 0x100fe400000108aa */
[--C-:B------:R-:W-:Y:S01]  /*dcd0*/  FFMA.FTZ R36, R36, c[0x0][0x2d0], -R170.reuse ;  /* 0x0000b40024247a23 */ /* 0x100fe200000108aa */
[----:B---3--:R-:W3:Y:S01]  /*dce0*/  SHFL.BFLY PT, R2, R0, 0x1, 0x1f ;  /* 0x0c201f0000027f89 */ /* 0x008ee200000e0000 */
[C---:B----4-:R-:W-:Y:S02]  /*dcf0*/  FMUL.FTZ R136, R164.reuse, R136 ;  /* 0x00000088a4887220 */ /* 0x050fe40000410000 */
[C---:B------:R-:W-:Y:S02]  /*dd00*/  FMUL.FTZ R137, R164.reuse, R137 ;  /* 0x00000089a4897220 */ /* 0x040fe40000410000 */
[C---:B------:R-:W-:Y:S01]  /*dd10*/  FMUL.FTZ R140, R164.reuse, R140 ;  /* 0x0000008ca48c7220 */ /* 0x040fe20000410000 */
[----:B------:R-:W-:Y:S01]  /*dd20*/  MUFU.EX2 R248, R16 ;  /* 0x0000001000f87308 */ /* 0x000fe20000000800 */
[----:B------:R-:W-:Y:S02]  /*dd30*/  FMUL.FTZ R141, R164, R141 ;  /* 0x0000008da48d7220 */ /* 0x000fe40000410000 */
[--C-:B------:R-:W-:Y:S02]  /*dd40*/  FFMA.FTZ R37, R37, c[0x0][0x2d0], -R170.reuse ;  /* 0x0000b40025257a23 */ /* 0x100fe400000108aa */
[----:B-1----:R-:W-:Y:S02]  /*dd50*/  FMUL.FTZ R4, R166, R176 ;  /* 0x000000b0a6047220 */ /* 0x002fe40000410000 */
[--C-:B------:R-:W-:Y:S02]  /*dd60*/  FFMA.FTZ R48, R48, c[0x0][0x2d0], -R170.reuse ;  /* 0x0000b40030307a23 */ /* 0x100fe400000108aa */
[----:B------:R-:W-:Y:S01]  /*dd70*/  FFMA.FTZ R49, R49, c[0x0][0x2d0], -R170 ;  /* 0x0000b40031317a23 */ /* 0x000fe200000108aa */
[----:B------:R-:W1:Y:S01]  /*dd80*/  MUFU.EX2 R250, R17 ;  /* 0x0000001100fa7308 */ /* 0x000e620000000800 */
[----:B------:R-:W4:Y:S01]  /*dd90*/  LDL.LU R170, [R1+0x14] ;  /* 0x0000140001aa7983 */ /* 0x000f220000300800 */
[----:B------:R-:W-:Y:S01]  /*dda0*/  FMUL.FTZ R150, R165, R150 ;  /* 0x00000096a5967220 */ /* 0x000fe20000410000 */
[----:B-----5:R-:W-:Y:S01]  /*ddb0*/  F2FP.BF16.PACK_AB R172, R249, R247 ;  /* 0x000000f7f9ac723e */ /* 0x020fe200000010ff */
[----:B------:R-:W-:Y:S01]  /*ddc0*/  FMUL.FTZ R5, R166, R177 ;  /* 0x000000b1a6057220 */ /* 0x000fe20000410000 */
[----:B------:R-:W5:Y:S01]  /*ddd0*/  LDL.LU R200, [R1+0xc] ;  /* 0x00000c0001c87983 */ /* 0x000f620000300800 */
[----:B------:R-:W-:Y:S01]  /*dde0*/  FMUL.FTZ R151, R165, R151 ;  /* 0x00000097a5977220 */ /* 0x000fe20000410000 */
[----:B---3--:R-:W-:Y:S01]  /*ddf0*/  FMNMX.FTZ R3, R2, R0, !PT ;  /* 0x0000000002037209 */ /* 0x008fe20007810000 */
[C---:B------:R-:W-:Y:S02]  /*de00*/  FMUL.FTZ R152, R164.reuse, R152 ;  /* 0x00000098a4987220 */ /* 0x040fe40000410000 */
[----:B------:R-:W-:Y:S01]  /*de10*/  MUFU.EX2 R209, R20 ;  /* 0x0000001400d17308 */ /* 0x000fe20000000800 */
[----:B------:R-:W-:Y:S02]  /*de20*/  FMUL.FTZ R153, R164, R153 ;  /* 0x00000099a4997220 */ /* 0x000fe40000410000 */
[----:B------:R-:W-:Y:S02]  /*de30*/  FADD.FTZ R0, -R3, R171 ;  /* 0x000000ab03007221 */ /* 0x000fe40000010100 */
[----:B------:R-:W-:Y:S02]  /*de40*/  FMUL.FTZ R171, R167, c[0x0][0x2d0] ;  /* 0x0000b400a7ab7a20 */ /* 0x000fe40000410000 */
[----:B------:R-:W-:Y:S02]  /*de50*/  FMUL.FTZ R2, R3, c[0x0][0x2d0] ;  /* 0x0000b40003027a20 */ /* 0x000fe40000410000 */
[----:B------:R-:W-:Y:S01]  /*de60*/  FMUL.FTZ R0, R0, c[0x0][0x2d0] ;  /* 0x0000b40000007a20 */ /* 0x000fe20000410000 */
        /* <DEDUP_REMOVED lines=8> */
[-C--:B------:R-:W-:Y:S05]  /*def0*/  HMMA.16816.F32.BF16 R4, R172, R192.reuse, R4 ;  /* 0x000000c0ac04723c */ /* 0x080fea0000041804 */
[--C-:B------:R-:W-:Y:S02]  /*df00*/  FFMA.FTZ R11, R11, c[0x0][0x2d0], -R2.reuse ;  /* 0x0000b4000b0b7a23 */ /* 0x100fe40000010802 */
[--C-:B------:R-:W-:Y:S02]  /*df10*/  FFMA.FTZ R14, R14, c[0x0][0x2d0], -R2.reuse ;  /* 0x0000b4000e0e7a23 */ /* 0x100fe40000010802 */
[--C-:B------:R-:W-:Y:S01]  /*df20*/  FFMA.FTZ R15, R15, c[0x0][0x2d0], -R2.reuse ;  /* 0x0000b4000f0f7a23 */ /* 0x100fe20000010802 */
[----:B------:R3:W-:Y:S02]  /*df30*/  MUFU.EX2 R214, R8 ;  /* 0x0000000800d67308 */ /* 0x0007e40000000800 */
[C---:B------:R-:W-:Y:S02]  /*df40*/  FMUL.FTZ R16, R166.reuse, R188 ;  /* 0x000000bca6107220 */ /* 0x040fe40000410000 */
[----:B------:R-:W-:Y:S02]  /*df50*/  FMUL.FTZ R17, R166, R189 ;  /* 0x000000bda6117220 */ /* 0x000fe40000410000 */
[----:B------:R-:W-:Y:S01]  /*df60*/  LDSM.16.MT88.4 R188, [R225+0x1100] ;  /* 0x00110000e1bc783b */ /* 0x000fe20000004200 */
[--C-:B------:R-:W-:Y:S02]  /*df70*/  FFMA.FTZ R24, R24, c[0x0][0x2d0], -R171.reuse ;  /* 0x0000b40018187a23 */ /* 0x100fe400000108ab */
[--C-:B------:R-:W-:Y:S01]  /*df80*/  FFMA.FTZ R25, R25, c[0x0][0x2d0], -R171.reuse ;  /* 0x0000b40019197a23 */ /* 0x100fe200000108ab */
[----:B------:R-:W2:Y:S01]  /*df90*/  MUFU.EX2 R215, R9 ;  /* 0x0000000900d77308 */ /* 0x000ea20000000800 */
[--C-:B------:R-:W-:Y:S02]  /*dfa0*/  FFMA.FTZ R26, R26, c[0x0][0x2d0], -R2.reuse ;  /* 0x0000b4001a1a7a23 */ /* 0x100fe40000010802 */
[C---:B-1----:R-:W-:Y:S02]  /*dfb0*/  FMUL.FTZ R138, R0.reuse, R138 ;  /* 0x0000008a008a7220 */ /* 0x042fe40000410000 */
[C---:B------:R-:W-:Y:S02]  /*dfc0*/  FMUL.FTZ R139, R0.reuse, R139 ;  /* 0x0000008b008b7220 */ /* 0x040fe40000410000 */
[C---:B------:R-:W-:Y:S02]  /*dfd0*/  FMUL.FTZ R142, R0.reuse, R142 ;  /* 0x0000008e008e7220 */ /* 0x040fe40000410000 */
[C---:B------:R-:W-:Y:S01]  /*dfe0*/  FMUL.FTZ R143, R0.reuse, R143 ;  /* 0x0000008f008f7220 */ /* 0x040fe20000410000 */
[----:B------:R1:W-:Y:S01]  /*dff0*/  MUFU.EX2 R216, R12 ;  /* 0x0000000c00d87308 */ /* 0x0003e20000000800 */
[--C-:B------:R-:W-:Y:S02]  /*e000*/  FFMA.FTZ R27, R27, c[0x0][0x2d0], -R2.reuse ;  /* 0x0000b4001b1b7a23 */ /* 0x100fe40000010802 */
[----:B------:R-:W-:Y:S02]  /*e010*/  FMUL.FTZ R154, R0, R154 ;  /* 0x0000009a009a7220 */ /* 0x000fe40000410000 */
[----:B---3--:R-:W-:Y:S02]  /*e020*/  FMUL.FTZ R8, R164, R180 ;  /* 0x000000b4a4087220 */ /* 0x008fe40000410000 */
[----:B------:R-:W-:Y:S02]  /*e030*/  FMUL.FTZ R155, R0, R155 ;  /* 0x0000009b009b7220 */ /* 0x000fe40000410000 */
[C---:B------:R-:W-:Y:S01]  /*e040*/  FMUL.FTZ R156, R164.reuse, R156 ;  /* 0x0000009ca49c7220 */ /* 0x040fe20000410000 */
[----:B------:R-:W3:Y:S01]  /*e050*/  MUFU.EX2 R217, R13 ;  /* 0x0000000d00d97308 */ /* 0x000ee20000000800 */
[----:B------:R-:W-:Y:S02]  /*e060*/  FMUL.FTZ R157, R164, R157 ;  /* 0x0000009da49d7220 */ /* 0x000fe40000410000 */
[----:B------:R-:W-:Y:S01]  /*e070*/  FMUL.FTZ R158, R0, R158 ;  /* 0x0000009e009e7220 */ /* 0x000fe20000410000 */
[----:B--2---:R-:W-:Y:S01]  /*e080*/  F2FP.BF16.PACK_AB R176, R215, R214 ;  /* 0x000000d6d7b0723e */ /* 0x004fe200000010ff */
[----:B------:R-:W-:Y:S02]  /*e090*/  FMUL.FTZ R9, R164, R181 ;  /* 0x000000b5a4097220 */ /* 0x000fe40000410000 */
[----:B------:R-:W-:Y:S02]  /*e0a0*/  FMUL.FTZ R159, R0, R159 ;  /* 0x0000009f009f7220 */ /* 0x000fe40000410000 */
[C---:B------:R-:W-:Y:S01]  /*e0b0*/  FMUL.FTZ R162, R165.reuse, R162 ;  /* 0x000000a2a5a27220 */ /* 0x040fe20000410000 */
[----:B------:R2:W-:Y:S01]  /*e0c0*/  MUFU.EX2 R210, R10 ;  /* 0x0000000a00d27308 */ /* 0x0005e20000000800 */
[C---:B------:R-:W-:Y:S02]  /*e0d0*/  FMUL.FTZ R163, R165.reuse, R163 ;  /* 0x000000a3a5a37220 */ /* 0x040fe40000410000 */
[C---:B------:R-:W-:Y:S02]  /*e0e0*/  FMUL.FTZ R54, R165.reuse, R54 ;  /* 0x00000036a5367220 */ /* 0x040fe40000410000 */
[C---:B-1----:R-:W-:Y:S02]  /*e0f0*/  FMUL.FTZ R12, R164.reuse, R184 ;  /* 0x000000b8a40c7220 */ /* 0x042fe40000410000 */
[----:B------:R-:W-:Y:S02]  /*e100*/  FMUL.FTZ R55, R165, R55 ;  /* 0x00000037a5377220 */ /* 0x000fe40000410000 */
[C---:B------:R-:W-:Y:S01]  /*e110*/  FMUL.FTZ R56, R164.reuse, R56 ;  /* 0x00000038a4387220 */ /* 0x040fe20000410000 */
[----:B------:R-:W1:Y:S01]  /*e120*/  MUFU.EX2 R211, R11 ;  /* 0x0000000b00d37308 */ /* 0x000e620000000800 */
[----:B------:R-:W-:Y:S02]  /*e130*/  FMUL.FTZ R57, R164, R57 ;  /* 0x00000039a4397220 */ /* 0x000fe40000410000 */
[----:B------:R-:W-:Y:S01]  /*e140*/  FMUL.FTZ R58, R0, R58 ;  /* 0x0000003a003a7220 */ /* 0x000fe20000410000 */
[----:B---3--:R-:W-:Y:S01]  /*e150*/  F2FP.BF16.PACK_AB R178, R217, R216 ;  /* 0x000000d8d9b2723e */ /* 0x008fe200000010ff */
[----:B------:R-:W-:Y:S02]  /*e160*/  FMUL.FTZ R13, R164, R185 ;  /* 0x000000b9a40d7220 */ /* 0x000fe40000410000 */
[----:B------:R-:W-:Y:S02]  /*e170*/  FMUL.FTZ R59, R0, R59 ;  /* 0x0000003b003b7220 */ /* 0x000fe40000410000 */
[C---:B------:R-:W-:Y:S01]  /*e180*/  FMUL.FTZ R60, R164.reuse, R60 ;  /* 0x0000003ca43c7220 */ /* 0x040fe20000410000 */
[----:B------:R3:W-:Y:S01]  /*e190*/  MUFU.EX2 R212, R14 ;  /* 0x0000000e00d47308 */ /* 0x0007e20000000800 */
[----:B------:R-:W-:Y:S02]  /*e1a0*/  FMUL.FTZ R61, R164, R61 ;  /* 0x0000003da43d7220 */ /* 0x000fe40000410000 */
[C---:B------:R-:W-:Y:S02]  /*e1b0*/  FMUL.FTZ R62, R0.reuse, R62 ;  /* 0x0000003e003e7220 */ /* 0x040fe40000410000 */
[C---:B--2---:R-:W-:Y:S02]  /*e1c0*/  FMUL.FTZ R10, R0.reuse, R182 ;  /* 0x000000b6000a7220 */ /* 0x044fe40000410000 */
[----:B------:R-:W-:Y:S02]  /*e1d0*/  FMUL.FTZ R63, R0, R63 ;  /* 0x0000003f003f7220 */ /* 0x000fe40000410000 */
[----:B------:R-:W-:Y:S01]  /*e1e0*/  FMUL.FTZ R65, R166, R65 ;  /* 0x00000041a6417220 */ /* 0x000fe20000410000 */
[----:B------:R-:W2:Y:S01]  /*e1f0*/  MUFU.EX2 R213, R15 ;  /* 0x0000000f00d57308 */ /* 0x000ea20000000800 */
[C---:B------:R-:W-:Y:S02]  /*e200*/  FMUL.FTZ R66, R165.reuse, R66 ;  /* 0x00000042a5427220 */ /* 0x040fe40000410000 */
[----:B------:R-:W-:Y:S01]  /*e210*/  FMUL.FTZ R67, R165, R67 ;  /* 0x00000043a5437220 */ /* 0x000fe20000410000 */
[----:B-1----:R-:W-:Y:S01]  /*e220*/  F2FP.BF16.PACK_AB R177, R211, R210 ;  /* 0x000000d2d3b1723e */ /* 0x002fe200000010ff */
[----:B------:R-:W-:Y:S02]  /*e230*/  FMUL.FTZ R11, R0, R183 ;  /* 0x000000b7000b7220 */ /* 0x000fe40000410000 */
[----:B------:R-:W1:Y:S01]  /*e240*/  LDSM.16.MT88.4 R180, [R228+0x100] ;  /* 0x00010000e4b4783b */ /* 0x000e620000004200 */
[C---:B------:R-:W-:Y:S02]  /*e250*/  FMUL.FTZ R68, R166.reuse, R68 ;  /* 0x00000044a6447220 */ /* 0x040fe40000410000 */
[----:B------:R2:W-:Y:S01]  /*e260*/  MUFU.EX2 R206, R23 ;  /* 0x0000001700ce7308 */ /* 0x0005e20000000800 */
[----:B------:R-:W-:Y:S02]  /*e270*/  FMUL.FTZ R69, R166, R69 ;  /* 0x00000045a6457220 */ /* 0x000fe40000410000 */
[C---:B------:R-:W-:Y:S02]  /*e280*/  FMUL.FTZ R70, R165.reuse, R70 ;  /* 0x00000046a5467220 */ /* 0x040fe40000410000 */
[----:B---3--:R-:W-:Y:S02]  /*e290*/  FMUL.FTZ R14, R0, R186 ;  /* 0x000000ba000e7220 */ /* 0x008fe40000410000 */
[----:B------:R-:W-:Y:S02]  /*e2a0*/  FMUL.FTZ R71, R165, R71 ;  /* 0x00000047a5477220 */ /* 0x000fe40000410000 */
[C---:B------:R-:W-:Y:S01]  /*e2b0*/  FMUL.FTZ R72, R164.reuse, R72 ;  /* 0x00000048a4487220 */ /* 0x040fe20000410000 */
[----:B------:R-:W-:Y:S01]  /*e2c0*/  MUFU.EX2 R205, R32 ;  /* 0x0000002000cd7308 */ /* 0x000fe20000000800 */
[----:B------:R-:W-:Y:S02]  /*e2d0*/  FMUL.FTZ R73, R164, R73 ;  /* 0x00000049a4497220 */ /* 0x000fe40000410000 */
[C---:B------:R-:W-:Y:S01]  /*e2e0*/  FMUL.FTZ R74, R0.reuse, R74 ;  /* 0x0000004a004a7220 */ /* 0x040fe20000410000 */
[----:B--2---:R-:W-:Y:S01]  /*e2f0*/  F2FP.BF16.PACK_AB R179, R213, R212 ;  /* 0x000000d4d5b3723e */ /* 0x004fe200000010ff */
[C---:B------:R-:W-:Y:S02]  /*e300*/  FMUL.FTZ R15, R0.reuse, R187 ;  /* 0x000000bb000f7220 */ /* 0x040fe40000410000 */
[----:B------:R-:W2:Y:S01]  /*e310*/  LDSM.16.MT88.4 R184, [R227+0x100] ;  /* 0x00010000e3b8783b */ /* 0x000ea20000004200 */
[----:B------:R-:W-:Y:S02]  /*e320*/  FMUL.FTZ R75, R0, R75 ;  /* 0x0000004b004b7220 */ /* 0x000fe40000410000 */
[----:B------:R-:W-:Y:S01]  /*e330*/  MUFU.EX2 R204, R33 ;  /* 0x0000002100cc7308 */ /* 0x000fe20000000800 */
[C---:B------:R-:W-:Y:S04]  /*e340*/  HMMA.16816.F32.BF16 R8, R176.reuse, R192, R8 ;  /* 0x000000c0b008723c */ /* 0x040fe80000041808 */
[----:B------:R-:W-:Y:S01]  /*e350*/  LDSM.16.MT88.4 R20, [R228+0x1900] ;  /* 0x00190000e414783b */ /* 0x000fe20000004200 */
[C---:B------:R-:W-:Y:S02]  /*e360*/  FMUL.FTZ R76, R164.reuse, R76 ;  /* 0x0000004ca44c7220 */ /* 0x040fe40000410000 */
[----:B------:R-:W-:Y:S01]  /*e370*/  FMUL.FTZ R77, R164, R77 ;  /* 0x0000004da44d7220 */ /* 0x000fe20000410000 */
[-C--:B------:R-:W-:Y:S01]  /*e380*/  HMMA.16816.F32.BF16 R12, R176, R194.reuse, R12 ;  /* 0x000000c2b00c723c */ /* 0x080fe2000004180c */
[----:B------:R-:W-:Y:S03]  /*e390*/  MUFU.EX2 R203, R34 ;  /* 0x0000002200cb7308 */ /* 0x000fe60000000800 */
[C---:B------:R-:W-:Y:S02]  /*e3a0*/  FMUL.FTZ R78, R0.reuse, R78 ;  /* 0x0000004e004e7220 */ /* 0x040fe40000410000 */
[----:B------:R-:W-:Y:S02]  /*e3b0*/  FMUL.FTZ R79, R0, R79 ;  /* 0x0000004f004f7220 */ /* 0x000fe40000410000 */
[C---:B------:R-:W-:Y:S03]  /*e3c0*/  HMMA.16816.F32.BF16 R16, R172.reuse, R194, R16 ;  /* 0x000000c2ac10723c */ /* 0x040fe60000041810 */
[----:B------:R3:W-:Y:S01]  /*e3d0*/  MUFU.EX2 R202, R35 ;  /* 0x0000002300ca7308 */ /* 0x0007e20000000800 */
[C---:B------:R-:W-:Y:S02]  /*e3e0*/  FMUL.FTZ R80, R166.reuse, R80 ;  /* 0x00000050a6507220 */ /* 0x040fe40000410000 */
[C---:B------:R-:W-:Y:S02]  /*e3f0*/  FMUL.FTZ R81, R166.reuse, R81 ;  /* 0x00000051a6517220 */ /* 0x040fe40000410000 */
[-C--:B------:R-:W-:Y:S04]  /*e400*/  HMMA.16816.F32.BF16 R132, R172, R196.reuse, R132 ;  /* 0x000000c4ac84723c */ /* 0x080fe80000041884 */
[C---:B------:R-:W-:Y:S01]  /*e410*/  FMUL.FTZ R82, R165.reuse, R82 ;  /* 0x00000052a5527220 */ /* 0x040fe20000410000 */
[----:B------:R-:W-:Y:S01]  /*e420*/  MUFU.EX2 R201, R24 ;  /* 0x0000001800c97308 */ /* 0x000fe20000000800 */
[C---:B------:R-:W-:Y:S02]  /*e430*/  FMUL.FTZ R83, R165.reuse, R83 ;  /* 0x00000053a5537220 */ /* 0x040fe40000410000 */
[C---:B------:R-:W-:Y:S04]  /*e440*/  HMMA.16816.F32.BF16 R136, R176.reuse, R196, R136 ;  /* 0x000000c4b088723c */ /* 0x040fe80000041888 */
[C---:B------:R-:W-:Y:S02]  /*e450*/  FMUL.FTZ R84, R166.reuse, R84 ;  /* 0x00000054a6547220 */ /* 0x040fe40000410000 */
[----:B------:R-:W-:Y:S01]  /*e460*/  FMUL.FTZ R85, R166, R85 ;  /* 0x00000055a6557220 */ /* 0x000fe20000410000 */
[----:B------:R-:W-:Y:S01]  /*e470*/  MUFU.EX2 R197, R27 ;  /* 0x0000001b00c57308 */ /* 0x000fe20000000800 */
[-C--:B------:R-:W-:Y:S01]  /*e480*/  HMMA.16816.F32.BF16 R140, R176, R198.reuse, R140 ;  /* 0x000000c6b08c723c */ /* 0x080fe2000004188c */
[----:B---3--:R-:W-:Y:S03]  /*e490*/  LDSM.16.MT88.4 R32, [R227+0x1900] ;  /* 0x00190000e320783b */ /* 0x008fe60000004200 */
[C---:B------:R-:W-:Y:S02]  /*e4a0*/  FMUL.FTZ R86, R165.reuse, R86 ;  /* 0x00000056a5567220 */ /* 0x040fe40000410000 */
[C---:B------:R-:W-:Y:S02]  /*e4b0*/  FMUL.FTZ R87, R165.reuse, R87 ;  /* 0x00000057a5577220 */ /* 0x040fe40000410000 */
[C---:B------:R-:W-:Y:S01]  /*e4c0*/  HMMA.16816.F32.BF16 R144, R172.reuse, R198, R144 ;  /* 0x000000c6ac90723c */ /* 0x040fe20000041890 */
[----:B------:R-:W3:Y:S03]  /*e4d0*/  MUFU.EX2 R199, R25 ;  /* 0x0000001900c77308 */ /* 0x000ee60000000800 */
[C---:B------:R-:W-:Y:S02]  /*e4e0*/  FMUL.FTZ R88, R164.reuse, R88 ;  /* 0x00000058a4587220 */ /* 0x040fe40000410000 */
[----:B------:R-:W-:Y:S02]  /*e4f0*/  FMUL.FTZ R89, R164, R89 ;  /* 0x00000059a4597220 */ /* 0x000fe40000410000 */
[-C--:B-1----:R-:W-:Y:S03]  /*e500*/  HMMA.16816.F32.BF16 R148, R172, R180.reuse, R148 ;  /* 0x000000b4ac94723c */ /* 0x082fe60000041894 */
[----:B------:R1:W1:Y:S01]  /*e510*/  MUFU.EX2 R198, R26 ;  /* 0x0000001a00c67308 */ /* 0x0002620000000800 */
[C---:B------:R-:W-:Y:S02]  /*e520*/  FMUL.FTZ R90, R0.reuse, R90 ;  /* 0x0000005a005a7220 */ /* 0x040fe40000410000 */
[----:B------:R-:W-:Y:S02]  /*e530*/  FMUL.FTZ R91, R0, R91 ;  /* 0x0000005b005b7220 */ /* 0x000fe40000410000 */
[C---:B------:R-:W-:Y:S04]  /*e540*/  HMMA.16816.F32.BF16 R152, R176.reuse, R180, R152 ;  /* 0x000000b4b098723c */ /* 0x040fe80000041898 */
[C---:B------:R-:W-:Y:S01]  /*e550*/  FMUL.FTZ R92, R164.reuse, R92 ;  /* 0x0000005ca45c7220 */ /* 0x040fe20000410000 */
[----:B------:R-:W-:Y:S01]  /*e560*/  MUFU.EX2 R49, R49 ;  /* 0x0000003100317308 */ /* 0x000fe20000000800 */
[----:B------:R-:W-:Y:S02]  /*e570*/  FMUL.FTZ R93, R164, R93 ;  /* 0x0000005da45d7220 */ /* 0x000fe40000410000 */
[-C--:B------:R-:W-:Y:S04]  /*e580*/  HMMA.16816.F32.BF16 R156, R176, R182.reuse, R156 ;  /* 0x000000b6b09c723c */ /* 0x080fe8000004189c */
[C---:B------:R-:W-:Y:S02]  /*e590*/  FMUL.FTZ R94, R0.reuse, R94 ;  /* 0x0000005e005e7220 */ /* 0x040fe40000410000 */
[----:B------:R-:W-:Y:S01]  /*e5a0*/  FMUL.FTZ R95, R0, R95 ;  /* 0x0000005f005f7220 */ /* 0x000fe20000410000 */
[----:B------:R-:W-:Y:S01]  /*e5b0*/  MUFU.EX2 R51, R51 ;  /* 0x0000003300337308 */ /* 0x000fe20000000800 */
[C---:B------:R-:W-:Y:S01]  /*e5c0*/  HMMA.16816.F32.BF16 R160, R172.reuse, R182, R160 ;  /* 0x000000b6aca0723c */ /* 0x040fe200000418a0 */
[----:B------:R-:W3:Y:S03]  /*e5d0*/  LDSM.16.MT88.4 R180, [R225+0x1900] ;  /* 0x00190000e1b4783b */ /* 0x000ee60000004200 */
[C---:B------:R-:W-:Y:S02]  /*e5e0*/  FMUL.FTZ R96, R166.reuse, R96 ;  /* 0x00000060a6607220 */ /* 0x040fe40000410000 */
[C---:B------:R-:W-:Y:S02]  /*e5f0*/  FMUL.FTZ R97, R166.reuse, R97 ;  /* 0x00000061a6617220 */ /* 0x040fe40000410000 */
[-C--:B--2---:R-:W-:Y:S01]  /*e600*/  HMMA.16816.F32.BF16 R52, R172, R184.reuse, R52 ;  /* 0x000000b8ac34723c */ /* 0x084fe20000041834 */
[----:B-1----:R-:W-:Y:S01]  /*e610*/  LDSM.16.MT88.4 R24, [R225+0x900] ;  /* 0x00090000e118783b */ /* 0x002fe20000004200 */
[----:B------:R-:W-:Y:S02]  /*e620*/  MUFU.EX2 R192, R36 ;  /* 0x0000002400c07308 */ /* 0x000fe40000000800 */
[C---:B------:R-:W-:Y:S02]  /*e630*/  FMUL.FTZ R98, R165.reuse, R98 ;  /* 0x00000062a5627220 */ /* 0x040fe40000410000 */
[C---:B------:R-:W-:Y:S02]  /*e640*/  FMUL.FTZ R99, R165.reuse, R99 ;  /* 0x00000063a5637220 */ /* 0x040fe40000410000 */
[C---:B------:R-:W-:Y:S04]  /*e650*/  HMMA.16816.F32.BF16 R56, R176.reuse, R184, R56 ;  /* 0x000000b8b038723c */ /* 0x040fe80000041838 */
[C---:B------:R-:W-:Y:S01]  /*e660*/  FMUL.FTZ R100, R166.reuse, R100 ;  /* 0x00000064a6647220 */ /* 0x040fe20000410000 */
[----:B------:R-:W-:Y:S01]  /*e670*/  MUFU.EX2 R37, R37 ;  /* 0x0000002500257308 */ /* 0x000fe20000000800 */
[C---:B------:R-:W-:Y:S02]  /*e680*/  FMUL.FTZ R101, R166.reuse, R101 ;  /* 0x00000065a6657220 */ /* 0x040fe40000410000 */
[-C--:B------:R-:W-:Y:S04]  /*e690*/  HMMA.16816.F32.BF16 R60, R176, R186.reuse, R60 ;  /* 0x000000bab03c723c */ /* 0x080fe8000004183c */
[C---:B------:R-:W-:Y:S02]  /*e6a0*/  FMUL.FTZ R102, R165.reuse, R102 ;  /* 0x00000066a5667220 */ /* 0x040fe40000410000 */
[C---:B------:R-:W-:Y:S01]  /*e6b0*/  FMUL.FTZ R103, R165.reuse, R103 ;  /* 0x00000067a5677220 */ /* 0x040fe20000410000 */
[----:B------:R-:W-:Y:S01]  /*e6c0*/  MUFU.EX2 R38, R38 ;  /* 0x0000002600267308 */ /* 0x000fe20000000800 */
[C---:B------:R-:W-:Y:S01]  /*e6d0*/  HMMA.16816.F32.BF16 R64, R172.reuse, R186, R64 ;  /* 0x000000baac40723c */ /* 0x040fe20000041840 */
[----:B------:R-:W1:Y:S03]  /*e6e0*/  LDSM.16.MT88.4 R184, [R226+0x1900] ;  /* 0x00190000e2b8783b */ /* 0x000e660000004200 */
[C---:B------:R-:W-:Y:S02]  /*e6f0*/  FMUL.FTZ R112, R166.reuse, R112 ;  /* 0x00000070a6707220 */ /* 0x040fe40000410000 */
[C---:B------:R-:W-:Y:S02]  /*e700*/  FMUL.FTZ R113, R166.reuse, R113 ;  /* 0x00000071a6717220 */ /* 0x040fe40000410000 */
[C---:B------:R-:W-:Y:S01]  /*e710*/  FMUL.FTZ R114, R165.reuse, R114 ;  /* 0x00000072a5727220 */ /* 0x040fe20000410000 */
[-C--:B---3--:R-:W-:Y:S01]  /*e720*/  HMMA.16816.F32.BF16 R68, R172, R180.reuse, R68 ;  /* 0x000000b4ac44723c */ /* 0x088fe20000041844 */
[----:B------:R-:W-:Y:S02]  /*e730*/  MUFU.EX2 R39, R39 ;  /* 0x0000002700277308 */ /* 0x000fe40000000800 */
[C---:B------:R-:W-:Y:S02]  /*e740*/  FMUL.FTZ R115, R165.reuse, R115 ;  /* 0x00000073a5737220 */ /* 0x040fe40000410000 */
[C---:B------:R-:W-:Y:S02]  /*e750*/  FMUL.FTZ R116, R166.reuse, R116 ;  /* 0x00000074a6747220 */ /* 0x040fe40000410000 */
[----:B------:R-:W-:Y:S01]  /*e760*/  FMUL.FTZ R117, R166, R117 ;  /* 0x00000075a6757220 */ /* 0x000fe20000410000 */
[C---:B------:R-:W-:Y:S03]  /*e770*/  HMMA.16816.F32.BF16 R72, R176.reuse, R180, R72 ;  /* 0x000000b4b048723c */ /* 0x040fe60000041848 */
[----:B------:R-:W-:Y:S01]  /*e780*/  MUFU.EX2 R48, R48 ;  /* 0x0000003000307308 */ /* 0x000fe20000000800 */
[C---:B------:R-:W-:Y:S02]  /*e790*/  FMUL.FTZ R118, R165.reuse, R118 ;  /* 0x00000076a5767220 */ /* 0x040fe40000410000 */
[----:B------:R-:W-:Y:S02]  /*e7a0*/  FMUL.FTZ R119, R165, R119 ;  /* 0x00000077a5777220 */ /* 0x000fe40000410000 */
[-C--:B------:R-:W-:Y:S04]  /*e7b0*/  HMMA.16816.F32.BF16 R76, R176, R182.reuse, R76 ;  /* 0x000000b6b04c723c */ /* 0x080fe8000004184c */
[C---:B------:R-:W-:Y:S01]  /*e7c0*/  FMUL.FTZ R120, R164.reuse, R120 ;  /* 0x00000078a4787220 */ /* 0x040fe20000410000 */
[----:B------:R-:W-:Y:S01]  /*e7d0*/  MUFU.EX2 R50, R50 ;  /* 0x0000003200327308 */ /* 0x000fe20000000800 */
[----:B------:R-:W-:Y:S02]  /*e7e0*/  FMUL.FTZ R121, R164, R121 ;  /* 0x00000079a4797220 */ /* 0x000fe40000410000 */
[C---:B------:R-:W-:Y:S01]  /*e7f0*/  HMMA.16816.F32.BF16 R80, R172.reuse, R182, R80 ;  /* 0x000000b6ac50723c */ /* 0x040fe20000041850 */
[----:B------:R-:W2:Y:S03]  /*e800*/  LDSM.16.MT88.4 R180, [R226+0x900] ;  /* 0x00090000e2b4783b */ /* 0x000ea60000004200 */
[C---:B------:R-:W-:Y:S02]  /*e810*/  FMUL.FTZ R122, R0.reuse, R122 ;  /* 0x0000007a007a7220 */ /* 0x040fe40000410000 */
[----:B------:R-:W-:Y:S02]  /*e820*/  FMUL.FTZ R123, R0, R123 ;  /* 0x0000007b007b7220 */ /* 0x000fe40000410000 */
[-C--:B-1----:R-:W-:Y:S04]  /*e830*/  HMMA.16816.F32.BF16 R84, R172, R184.reuse, R84 ;  /* 0x000000b8ac54723c */ /* 0x082fe80000041854 */
[--C-:B------:R-:W-:Y:S02]  /*e840*/  FFMA.FTZ R28, R28, c[0x0][0x2d0], -R171.reuse ;  /* 0x0000b4001c1c7a23 */ /* 0x100fe400000108ab */
[--C-:B------:R-:W-:Y:S02]  /*e850*/  FFMA.FTZ R29, R29, c[0x0][0x2d0], -R171.reuse ;  /* 0x0000b4001d1d7a23 */ /* 0x100fe400000108ab */
[C---:B------:R-:W-:Y:S01]  /*e860*/  HMMA.16816.F32.BF16 R88, R176.reuse, R184, R88 ;  /* 0x000000b8b058723c */ /* 0x040fe20000041858 */
[----:B------:R1:W-:Y:S03]  /*e870*/  MUFU.EX2 R196, R28 ;  /* 0x0000001c00c47308 */ /* 0x0003e60000000800 */
[--C-:B------:R-:W-:Y:S02]  /*e880*/  FFMA.FTZ R30, R30, c[0x0][0x2d0], -R2.reuse ;  /* 0x0000b4001e1e7a23 */ /* 0x100fe40000010802 */
[--C-:B------:R-:W-:Y:S02]  /*e890*/  FFMA.FTZ R31, R31, c[0x0][0x2d0], -R2.reuse ;  /* 0x0000b4001f1f7a23 */ /* 0x100fe40000010802 */
[-C--:B------:R-:W-:Y:S03]  /*e8a0*/  HMMA.16816.F32.BF16 R92, R176, R186.reuse, R92 ;  /* 0x000000bab05c723c */ /* 0x080fe6000004185c */
[----:B------:R3:W2:Y:S01]  /*e8b0*/  MUFU.EX2 R195, R29 ;  /* 0x0000001d00c37308 */ /* 0x0006a20000000800 */
[C---:B------:R-:W-:Y:S02]  /*e8c0*/  FMUL.FTZ R124, R164.reuse, R124 ;  /* 0x0000007ca47c7220 */ /* 0x040fe40000410000 */
[----:B------:R-:W-:Y:S02]  /*e8d0*/  FMUL.FTZ R125, R164, R125 ;  /* 0x0000007da47d7220 */ /* 0x000fe40000410000 */
[C---:B------:R-:W-:Y:S01]  /*e8e0*/  HMMA.16816.F32.BF16 R96, R172.reuse, R186, R96 ;  /* 0x000000baac60723c */ /* 0x040fe20000041860 */
[----:B------:R-:W4:Y:S03]  /*e8f0*/  LDSM.16.MT88.4 R184, [R228+0x900] ;  /* 0x00090000e4b8783b */ /* 0x000f260000004200 */
[C---:B------:R-:W-:Y:S01]  /*e900*/  FMUL.FTZ R126, R0.reuse, R126 ;  /* 0x0000007e007e7220 */ /* 0x040fe20000410000 */
[----:B------:R2:W-:Y:S01]  /*e910*/  MUFU.EX2 R194, R30 ;  /* 0x0000001e00c27308 */ /* 0x0005e20000000800 */
[----:B------:R-:W-:Y:S02]  /*e920*/  FMUL.FTZ R127, R0, R127 ;  /* 0x0000007f007f7220 */ /* 0x000fe40000410000 */
[-C--:B------:R-:W-:Y:S04]  /*e930*/  HMMA.16816.F32.BF16 R100, R172, R20.reuse, R100 ;  /* 0x00000014ac64723c */ /* 0x080fe80000041864 */
[C---:B------:R-:W-:Y:S01]  /*e940*/  FMUL.FTZ R104, R164.reuse, R104 ;  /* 0x00000068a4687220 */ /* 0x040fe20000410000 */
[----:B-1----:R-:W-:Y:S01]  /*e950*/  F2FP.BF16.PACK_AB R28, R199, R201 ;  /* 0x000000c9c71c723e */ /* 0x002fe200000010ff */
[----:B------:R-:W-:Y:S01]  /*e960*/  FMUL.FTZ R105, R164, R105 ;  /* 0x00000069a4697220 */ /* 0x000fe20000410000 */
[----:B------:R-:W1:Y:S01]  /*e970*/  MUFU.EX2 R193, R31 ;  /* 0x0000001f00c17308 */ /* 0x000e620000000800 */
[C---:B------:R-:W-:Y:S04]  /*e980*/  FMUL.FTZ R106, R0.reuse, R106 ;  /* 0x0000006a006a7220 */ /* 0x040fe80000410000 */
[----:B------:R-:W-:Y:S01]  /*e990*/  FMUL.FTZ R107, R0, R107 ;  /* 0x0000006b006b7220 */ /* 0x000fe20000410000 */
[----:B---3--:R-:W-:Y:S01]  /*e9a0*/  F2FP.BF16.PACK_AB R29, R197, R198 ;  /* 0x000000c6c51d723e */ /* 0x008fe200000010ff */
[C---:B------:R-:W-:Y:S02]  /*e9b0*/  FMUL.FTZ R128, R166.reuse, R128 ;  /* 0x00000080a6807220 */ /* 0x040fe40000410000 */
[----:B------:R-:W-:Y:S02]  /*e9c0*/  FMUL.FTZ R129, R166, R129 ;  /* 0x00000081a6817220 */ /* 0x000fe40000410000 */
[----:B------:R-:W-:Y:S01]  /*e9d0*/  FMUL.FTZ R130, R165, R130 ;  /* 0x00000082a5827220 */ /* 0x000fe20000410000 */
[C---:B------:R-:W-:Y:S04]  /*e9e0*/  HMMA.16816.F32.BF16 R104, R176.reuse, R20, R104 ;  /* 0x00000014b068723c */ /* 0x040fe80000041868 */
[C---:B------:R-:W-:Y:S01]  /*e9f0*/  FMUL.FTZ R108, R164.reuse, R108 ;  /* 0x0000006ca46c7220 */ /* 0x040fe20000410000 */
[----:B--2---:R-:W-:Y:S01]  /*ea00*/  F2FP.BF16.PACK_AB R30, R195, R196 ;  /* 0x000000c4c31e723e */ /* 0x004fe200000010ff */
[----:B------:R-:W-:Y:S01]  /*ea10*/  FMUL.FTZ R109, R164, R109 ;  /* 0x0000006da46d7220 */ /* 0x000fe20000410000 */
[----:B------:R-:W-:Y:S01]  /*ea20*/  F2FP.BF16.PACK_AB R20, R208, R209 ;  /* 0x000000d1d014723e */ /* 0x000fe200000010ff */
[----:B------:R-:W-:Y:S01]  /*ea30*/  FMUL.FTZ R110, R0, R110 ;  /* 0x0000006e006e7220 */ /* 0x000fe20000410000 */
[----:B------:R-:W-:Y:S03]  /*ea40*/  F2FP.BF16.PACK_AB R21, R206, R207 ;  /* 0x000000cfce15723e */ /* 0x000fe600000010ff */
[----:B------:R-:W-:Y:S01]  /*ea50*/  FMUL.FTZ R111, R0, R111 ;  /* 0x0000006f006f7220 */ /* 0x000fe20000410000 */
[----:B-1----:R-:W-:Y:S01]  /*ea60*/  F2FP.BF16.PACK_AB R31, R193, R194 ;  /* 0x000000c2c11f723e */ /* 0x002fe200000010ff */
[----:B------:R-:W-:Y:S02]  /*ea70*/  FMUL.FTZ R131, R165, R131 ;  /* 0x00000083a5837220 */ /* 0x000fe40000410000 */
[--C-:B------:R-:W-:Y:S02]  /*ea80*/  FFMA.FTZ R45, R45, c[0x0][0x2d0], -R171.reuse ;  /* 0x0000b4002d2d7a23 */ /* 0x100fe400000108ab */
[--C-:B------:R-:W-:Y:S01]  /*ea90*/  FFMA.FTZ R40, R40, c[0x0][0x2d0], -R171.reuse ;  /* 0x0000b40028287a23 */ /* 0x100fe200000108ab */
[-C--:B------:R-:W-:Y:S03]  /*eaa0*/  HMMA.16816.F32.BF16 R108, R176, R22.reuse, R108 ;  /* 0x00000016b06c723c */ /* 0x080fe6000004186c */
[----:B------:R-:W-:Y:S01]  /*eab0*/  MUFU.EX2 R45, R45 ;  /* 0x0000002d002d7308 */ /* 0x000fe20000000800 */
[--C-:B------:R-:W-:Y:S02]  /*eac0*/  FFMA.FTZ R41, R41, c[0x0][0x2d0], -R171.reuse ;  /* 0x0000b40029297a23 */ /* 0x100fe400000108ab */
[--C-:B------:R-:W-:Y:S02]  /*ead0*/  FFMA.FTZ R42, R42, c[0x0][0x2d0], -R2.reuse ;  /* 0x0000b4002a2a7a23 */ /* 0x100fe40000010802 */
[C---:B------:R-:W-:Y:S04]  /*eae0*/  HMMA.16816.F32.BF16 R112, R172.reuse, R22, R112 ;  /* 0x00000016ac70723c */ /* 0x040fe80000041870 */
[--C-:B------:R-:W-:Y:S01]  /*eaf0*/  FFMA.FTZ R43, R43, c[0x0][0x2d0], -R2.reuse ;  /* 0x0000b4002b2b7a23 */ /* 0x100fe20000010802 */
[----:B------:R-:W-:Y:S01]  /*eb00*/  MUFU.EX2 R40, R40 ;  /* 0x0000002800287308 */ /* 0x000fe20000000800 */
[----:B------:R-:W-:Y:S01]  /*eb10*/  FFMA.FTZ R44, R44, c[0x0][0x2d0], -R171 ;  /* 0x0000b4002c2c7a23 */ /* 0x000fe200000108ab */
[----:B------:R-:W-:Y:S01]  /*eb20*/  F2FP.BF16.PACK_AB R22, R204, R205 ;  /* 0x000000cdcc16723e */ /* 0x000fe200000010ff */
[-C--:B------:R-:W-:Y:S04]  /*eb30*/  HMMA.16816.F32.BF16 R116, R172, R32.reuse, R116 ;  /* 0x00000020ac74723c */ /* 0x080fe80000041874 */
[----:B------:R-:W-:Y:S01]  /*eb40*/  F2FP.BF16.PACK_AB R23, R202, R203 ;  /* 0x000000cbca17723e */ /* 0x000fe200000010ff */
[--C-:B------:R-:W-:Y:S01]  /*eb50*/  FFMA.FTZ R46, R46, c[0x0][0x2d0], -R2.reuse ;  /* 0x0000b4002e2e7a23 */ /* 0x100fe20000010802 */
[----:B------:R-:W-:Y:S01]  /*eb60*/  MOV R171, R3 ;  /* 0x0000000300ab7202 */ /* 0x000fe20000000f00 */
[----:B------:R-:W-:Y:S01]  /*eb70*/  FFMA.FTZ R2, R47, c[0x0][0x2d0], -R2 ;  /* 0x0000b4002f027a23 */ /* 0x000fe20000010802 */
[C---:B------:R-:W-:Y:S01]  /*eb80*/  HMMA.16816.F32.BF16 R120, R176.reuse, R32, R120 ;  /* 0x00000020b078723c */ /* 0x040fe20000041878 */
[----:B------:R-:W1:Y:S03]  /*eb90*/  MUFU.EX2 R41, R41 ;  /* 0x0000002900297308 */ /* 0x000e660000000800 */
[----:B------:R-:W-:Y:S02]  /*eba0*/  FFMA.FTZ R0, R0, R252, R210 ;  /* 0x000000fc00007223 */ /* 0x000fe400000100d2 */
[----:B-----5:R-:W-:Y:S02]  /*ebb0*/  FFMA.FTZ R165, R165, R200, R218 ;  /* 0x000000c8a5a57223 */ /* 0x020fe400000100da */
[-C--:B------:R-:W-:Y:S03]  /*ebc0*/  HMMA.16816.F32.BF16 R124, R176, R34.reuse, R124 ;  /* 0x00000022b07c723c */ /* 0x080fe6000004187c */
[----:B------:R2:W-:Y:S01]  /*ebd0*/  MUFU.EX2 R36, R2 ;  /* 0x0000000200247308 */ /* 0x0005e20000000800 */
[----:B------:R-:W-:Y:S02]  /*ebe0*/  FADD.FTZ R0, R211, R0 ;  /* 0x00000000d3007221 */ /* 0x000fe40000010000 */
[----:B----4-:R-:W-:Y:S01]  /*ebf0*/  FFMA.FTZ R164, R164, R170, R214 ;  /* 0x000000aaa4a47223 */ /* 0x010fe200000100d6 */
[----:B------:R-:W-:Y:S01]  /*ec00*/  MOV R170, R167 ;  /* 0x000000a700aa7202 */ /* 0x000fe20000000f00 */
[----:B------:R-:W-:Y:S01]  /*ec10*/  HMMA.16816.F32.BF16 R128, R172, R34, R128 ;  /* 0x00000022ac80723c */ /* 0x000fe20000041880 */
[----:B------:R-:W3:Y:S03]  /*ec20*/  LDSM.16.MT88.4 R32, [R227+0x900] ;  /* 0x00090000e320783b */ /* 0x000ee60000004200 */
[----:B------:R-:W-:Y:S01]  /*ec30*/  FADD.FTZ R0, R212, R0 ;  /* 0x00000000d4007221 */ /* 0x000fe20000010000 */
[----:B------:R-:W-:Y:S03]  /*ec40*/  MUFU.EX2 R42, R42 ;  /* 0x0000002a002a7308 */ /* 0x000fe60000000800 */
[-C--:B------:R-:W-:Y:S01]  /*ec50*/  HMMA.16816.F32.BF16 R4, R20, R24.reuse, R4 ;  /* 0x000000181404723c */ /* 0x080fe20000041804 */
[----:B------:R-:W-:Y:S04]  /*ec60*/  LDSM.16.MT88.4 R172, [R226+0x2100] ;  /* 0x00210000e2ac783b */ /* 0x000fe80000004200 */
[----:B------:R-:W-:Y:S02]  /*ec70*/  FADD.FTZ R0, R213, R0 ;  /* 0x00000000d5007221 */ /* 0x000fe40000010000 */
[----:B------:R-:W4:Y:S01]  /*ec80*/  MUFU.EX2 R43, R43 ;  /* 0x0000002b002b7308 */ /* 0x000f220000000800 */
[C---:B------:R-:W-:Y:S04]  /*ec90*/  HMMA.16816.F32.BF16 R8, R28.reuse, R24, R8 ;  /* 0x000000181c08723c */ /* 0x040fe80000041808 */
[----:B--2---:R-:W-:Y:S04]  /*eca0*/  FADD.FTZ R2, R198, R0 ;  /* 0x00000000c6027221 */ /* 0x004fe80000010000 */
[-C--:B------:R-:W-:Y:S01]  /*ecb0*/  HMMA.16816.F32.BF16 R12, R28, R26.reuse, R12 ;  /* 0x0000001a1c0c723c */ /* 0x080fe2000004180c */
[----:B------:R-:W3:Y:S07]  /*ecc0*/  MUFU.EX2 R44, R44 ;  /* 0x0000002c002c7308 */ /* 0x000eee0000000800 */
[C---:B------:R-:W-:Y:S01]  /*ecd0*/  HMMA.16816.F32.BF16 R16, R20.reuse, R26, R16 ;  /* 0x0000001a1410723c */ /* 0x040fe20000041810 */
[----:B------:R-:W5:Y:S02]  /*ece0*/  LDSM.16.MT88.4 R24, [R225+0x2100] ;  /* 0x00210000e118783b */ /* 0x000f640000004200 */
[----:B------:R-:W1:Y:S05]  /*ecf0*/  MUFU.EX2 R46, R46 ;  /* 0x0000002e002e7308 */ /* 0x000e6a0000000800 */
[-C--:B------:R-:W-:Y:S08]  /*ed00*/  HMMA.16816.F32.BF16 R132, R20, R180.reuse, R132 ;  /* 0x000000b41484723c */ /* 0x080ff00000041884 */
[C---:B------:R-:W-:Y:S08]  /*ed10*/  HMMA.16816.F32.BF16 R136, R28.reuse, R180, R136 ;  /* 0x000000b41c88723c */ /* 0x040ff00000041888 */
[-C--:B------:R-:W-:Y:S08]  /*ed20*/  HMMA.16816.F32.BF16 R140, R28, R182.reuse, R140 ;  /* 0x000000b61c8c723c */ /* 0x080ff0000004188c */
[C---:B------:R-:W-:Y:S08]  /*ed30*/  HMMA.16816.F32.BF16 R144, R20.reuse, R182, R144 ;  /* 0x000000b61490723c */ /* 0x040ff00000041890 */
[-C--:B------:R-:W-:Y:S08]  /*ed40*/  HMMA.16816.F32.BF16 R148, R20, R184.reuse, R148 ;  /* 0x000000b81494723c */ /* 0x080ff00000041894 */
[C---:B------:R-:W-:Y:S08]  /*ed50*/  HMMA.16816.F32.BF16 R152, R28.reuse, R184, R152 ;  /* 0x000000b81c98723c */ /* 0x040ff00000041898 */
[-C--:B------:R-:W-:Y:S08]  /*ed60*/  HMMA.16816.F32.BF16 R156, R28, R186.reuse, R156 ;  /* 0x000000ba1c9c723c */ /* 0x080ff0000004189c */
[C---:B------:R-:W-:Y:S08]  /*ed70*/  HMMA.16816.F32.BF16 R160, R20.reuse, R186, R160 ;  /* 0x000000ba14a0723c */ /* 0x040ff000000418a0 */
[-C--:B---3--:R-:W-:Y:S08]  /*ed80*/  HMMA.16816.F32.BF16 R52, R20, R32.reuse, R52 ;  /* 0x000000201434723c */ /* 0x088ff00000041834 */
[C---:B------:R-:W-:Y:S08]  /*ed90*/  HMMA.16816.F32.BF16 R56, R28.reuse, R32, R56 ;  /* 0x000000201c38723c */ /* 0x040ff00000041838 */
[-C--:B------:R-:W-:Y:S08]  /*eda0*/  HMMA.16816.F32.BF16 R60, R28, R34.reuse, R60 ;  /* 0x000000221c3c723c */ /* 0x080ff0000004183c */
[C---:B------:R-:W-:Y:S01]  /*edb0*/  HMMA.16816.F32.BF16 R64, R20.reuse, R34, R64 ;  /* 0x000000221440723c */ /* 0x040fe20000041840 */
[----:B------:R-:W3:Y:S07]  /*edc0*/  LDSM.16.MT88.4 R32, [R228+0x2100] ;  /* 0x00210000e420783b */ /* 0x000eee0000004200 */
[-C--:B-----5:R-:W-:Y:S08]  /*edd0*/  HMMA.16816.F32.BF16 R68, R20, R24.reuse, R68 ;  /* 0x000000181444723c */ /* 0x0a0ff00000041844 */
[C---:B------:R-:W-:Y:S08]  /*ede0*/  HMMA.16816.F32.BF16 R72, R28.reuse, R24, R72 ;  /* 0x000000181c48723c */ /* 0x040ff00000041848 */
[-C--:B------:R-:W-:Y:S08]  /*edf0*/  HMMA.16816.F32.BF16 R76, R28, R26.reuse, R76 ;  /* 0x0000001a1c4c723c */ /* 0x080ff0000004184c */
[C---:B------:R-:W-:Y:S01]  /*ee00*/  HMMA.16816.F32.BF16 R80, R20.reuse, R26, R80 ;  /* 0x0000001a1450723c */ /* 0x040fe20000041850 */
[----:B------:R-:W5:Y:S07]  /*ee10*/  LDSM.16.MT88.4 R24, [R227+0x2100] ;  /* 0x00210000e318783b */ /* 0x000f6e0000004200 */
[-C--:B------:R-:W-:Y:S08]  /*ee20*/  HMMA.16816.F32.BF16 R84, R20, R172.reuse, R84 ;  /* 0x000000ac1454723c */ /* 0x080ff00000041854 */
[C---:B------:R-:W-:Y:S01]  /*ee30*/  HMMA.16816.F32.BF16 R88, R28.reuse, R172, R88 ;  /* 0x000000ac1c58723c */ /* 0x040fe20000041858 */
[----:B------:R-:W2:Y:S07]  /*ee40*/  LDL.LU R173, [R1+0x10] ;  /* 0x0000100001ad7983 */ /* 0x000eae0000300800 */
        /* <DEDUP_REMOVED lines=8> */
[C---:B------:R-:W-:Y:S07]  /*eed0*/  HMMA.16816.F32.BF16 R120, R28.reuse, R24, R120 ;  /* 0x000000181c78723c */ /* 0x040fee0000041878 */
[----:B-1----:R-:W-:Y:S01]  /*eee0*/  F2FP.BF16.PACK_AB R24, R41, R40 ;  /* 0x000000282918723e */ /* 0x002fe200000010ff */
[-C--:B------:R-:W-:Y:S01]  /*eef0*/  HMMA.16816.F32.BF16 R124, R28, R26.reuse, R124 ;  /* 0x0000001a1c7c723c */ /* 0x080fe2000004187c */
[----:B------:R-:W-:Y:S03]  /*ef00*/  LDSM.16.MT88.4 R28, [R228+0x2900] ;  /* 0x00290000e41c783b */ /* 0x000fe60000004200 */
[----:B----4-:R-:W-:Y:S04]  /*ef10*/  F2FP.BF16.PACK_AB R25, R43, R42 ;  /* 0x0000002a2b19723e */ /* 0x010fe800000010ff */
[----:B------:R-:W-:Y:S07]  /*ef20*/  HMMA.16816.F32.BF16 R128, R20, R26, R128 ;  /* 0x0000001a1480723c */ /* 0x000fee0000041880 */
[----:B------:R-:W-:Y:S02]  /*ef30*/  F2FP.BF16.PACK_AB R20, R37, R192 ;  /* 0x000000c02514723e */ /* 0x000fe400000010ff */
[----:B------:R-:W-:Y:S03]  /*ef40*/  F2FP.BF16.PACK_AB R21, R39, R38 ;  /* 0x000000262715723e */ /* 0x000fe600000010ff */
[----:B------:R-:W-:Y:S02]  /*ef50*/  F2FP.BF16.PACK_AB R22, R49, R48 ;  /* 0x000000303116723e */ /* 0x000fe400000010ff */
[----:B------:R-:W-:Y:S02]  /*ef60*/  F2FP.BF16.PACK_AB R23, R51, R50 ;  /* 0x000000323317723e */ /* 0x000fe400000010ff */
[----:B------:R-:W-:Y:S02]  /*ef70*/  F2FP.BF16.PACK_AB R26, R45, R44 ;  /* 0x0000002c2d1a723e */ /* 0x000fe400000010ff */
[----:B------:R-:W-:Y:S03]  /*ef80*/  F2FP.BF16.PACK_AB R27, R36, R46 ;  /* 0x0000002e241b723e */ /* 0x000fe600000010ff */
[-C--:B------:R-:W-:Y:S01]  /*ef90*/  HMMA.16816.F32.BF16 R176, R20, R188.reuse, R4 ;  /* 0x000000bc14b0723c */ /* 0x080fe20000041804 */
[----:B------:R-:W1:Y:S07]  /*efa0*/  LDSM.16.MT88.4 R4, [R228+0x1100] ;  /* 0x00110000e404783b */ /* 0x000e6e0000004200 */
[C---:B------:R-:W-:Y:S01]  /*efb0*/  HMMA.16816.F32.BF16 R180, R24.reuse, R188, R8 ;  /* 0x000000bc18b4723c */ /* 0x040fe20000041808 */
[----:B------:R-:W4:Y:S07]  /*efc0*/  LDSM.16.MT88.4 R8, [R227+0x1100] ;  /* 0x00110000e308783b */ /* 0x000f2e0000004200 */
[-C--:B------:R-:W-:Y:S01]  /*efd0*/  HMMA.16816.F32.BF16 R184, R24, R190.reuse, R12 ;  /* 0x000000be18b8723c */ /* 0x080fe2000004180c */
[----:B------:R-:W5:Y:S07]  /*efe0*/  LDSM.16.MT88.4 R12, [R225+0x2900] ;  /* 0x00290000e10c783b */ /* 0x000f6e0000004200 */
[C---:B------:R-:W-:Y:S01]  /*eff0*/  HMMA.16816.F32.BF16 R188, R20.reuse, R190, R16 ;  /* 0x000000be14bc723c */ /* 0x040fe20000041810 */
[----:B------:R-:W4:Y:S07]  /*f000*/  LDSM.16.MT88.4 R16, [R226+0x2900] ;  /* 0x00290000e210783b */ /* 0x000f2e0000004200 */
[-C--:B---3--:R-:W-:Y:S08]  /*f010*/  HMMA.16816.F32.BF16 R132, R20, R32.reuse, R132 ;  /* 0x000000201484723c */ /* 0x088ff00000041884 */
[C---:B------:R-:W-:Y:S08]  /*f020*/  HMMA.16816.F32.BF16 R136, R24.reuse, R32, R136 ;  /* 0x000000201888723c */ /* 0x040ff00000041888 */
[-C--:B------:R-:W-:Y:S08]  /*f030*/  HMMA.16816.F32.BF16 R140, R24, R34.reuse, R140 ;  /* 0x00000022188c723c */ /* 0x080ff0000004188c */
[C---:B------:R-:W-:Y:S08]  /*f040*/  HMMA.16816.F32.BF16 R144, R20.reuse, R34, R144 ;  /* 0x000000221490723c */ /* 0x040ff00000041890 */
[-C--:B-1----:R-:W-:Y:S08]  /*f050*/  HMMA.16816.F32.BF16 R148, R20, R4.reuse, R148 ;  /* 0x000000041494723c */ /* 0x082ff00000041894 */
[C---:B------:R-:W-:Y:S08]  /*f060*/  HMMA.16816.F32.BF16 R152, R24.reuse, R4, R152 ;  /* 0x000000041898723c */ /* 0x040ff00000041898 */
[-C--:B------:R-:W-:Y:S08]  /*f070*/  HMMA.16816.F32.BF16 R156, R24, R6.reuse, R156 ;  /* 0x00000006189c723c */ /* 0x080ff0000004189c */
[C---:B------:R-:W-:Y:S01]  /*f080*/  HMMA.16816.F32.BF16 R160, R20.reuse, R6, R160 ;  /* 0x0000000614a0723c */ /* 0x040fe200000418a0 */
[----:B------:R-:W1:Y:S07]  /*f090*/  LDSM.16.MT88.4 R4, [R227+0x2900] ;  /* 0x00290000e304783b */ /* 0x000e6e0000004200 */
[-C--:B----4-:R-:W-:Y:S08]  /*f0a0*/  HMMA.16816.F32.BF16 R52, R20, R8.reuse, R52 ;  /* 0x000000081434723c */ /* 0x090ff00000041834 */
[C---:B------:R-:W-:Y:S07]  /*f0b0*/  HMMA.16816.F32.BF16 R56, R24.reuse, R8, R56 ;  /* 0x000000081838723c */ /* 0x040fee0000041838 */
[----:B------:R-:W-:Y:S01]  /*f0c0*/  FADD.FTZ R8, R215, R164 ;  /* 0x000000a4d7087221 */ /* 0x000fe20000010000 */
[-C--:B------:R-:W-:Y:S04]  /*f0d0*/  HMMA.16816.F32.BF16 R60, R24, R10.reuse, R60 ;  /* 0x0000000a183c723c */ /* 0x080fe8000004183c */
[----:B------:R-:W-:Y:S01]  /*f0e0*/  FADD.FTZ R8, R216, R8 ;  /* 0x00000008d8087221 */ /* 0x000fe20000010000 */
[----:B------:R-:W-:Y:S03]  /*f0f0*/  MOV R164, R168 ;  /* 0x000000a800a47202 */ /* 0x000fe60000000f00 */
[C---:B------:R-:W-:Y:S04]  /*f100*/  HMMA.16816.F32.BF16 R64, R20.reuse, R10, R64 ;  /* 0x0000000a1440723c */ /* 0x040fe80000041840 */
[----:B------:R-:W-:Y:S03]  /*f110*/  FADD.FTZ R8, R217, R8 ;  /* 0x00000008d9087221 */ /* 0x000fe60000010000 */
[----:B------:R-:W-:Y:S01]  /*f120*/  FADD.FTZ R10, R219, R165 ;  /* 0x000000a5db0a7221 */ /* 0x000fe20000010000 */
[-C--:B-----5:R-:W-:Y:S04]  /*f130*/  HMMA.16816.F32.BF16 R68, R20, R12.reuse, R68 ;  /* 0x0000000c1444723c */ /* 0x0a0fe80000041844 */
[----:B------:R-:W-:Y:S02]  /*f140*/  FADD.FTZ R8, R201, R8 ;  /* 0x00000008c9087221 */ /* 0x000fe40000010000 */
[----:B------:R-:W-:Y:S02]  /*f150*/  FADD.FTZ R10, R246, R10 ;  /* 0x0000000af60a7221 */ /* 0x000fe40000010000 */
[C---:B------:R-:W-:Y:S04]  /*f160*/  HMMA.16816.F32.BF16 R72, R24.reuse, R12, R72 ;  /* 0x0000000c1848723c */ /* 0x040fe80000041848 */
[----:B------:R-:W-:Y:S04]  /*f170*/  FADD.FTZ R10, R223, R10 ;  /* 0x0000000adf0a7221 */ /* 0x000fe80000010000 */
[-C--:B------:R-:W-:Y:S04]  /*f180*/  HMMA.16816.F32.BF16 R76, R24, R14.reuse, R76 ;  /* 0x0000000e184c723c */ /* 0x080fe8000004184c */
[----:B------:R-:W-:Y:S04]  /*f190*/  FADD.FTZ R10, R207, R10 ;  /* 0x0000000acf0a7221 */ /* 0x000fe80000010000 */
[C---:B------:R-:W-:Y:S04]  /*f1a0*/  HMMA.16816.F32.BF16 R80, R20.reuse, R14, R80 ;  /* 0x0000000e1450723c */ /* 0x040fe80000041850 */
[----:B------:R-:W-:Y:S02]  /*f1b0*/  FADD.FTZ R11, R206, R10 ;  /* 0x0000000ace0b7221 */ /* 0x000fe40000010000 */
[----:B------:R-:W-:Y:S02]  /*f1c0*/  FADD.FTZ R10, R199, R8 ;  /* 0x00000008c70a7221 */ /* 0x000fe40000010000 */
[-C--:B------:R-:W-:Y:S08]  /*f1d0*/  HMMA.16816.F32.BF16 R84, R20, R16.reuse, R84 ;  /* 0x000000101454723c */ /* 0x080ff00000041854 */
[C---:B------:R-:W-:Y:S08]  /*f1e0*/  HMMA.16816.F32.BF16 R88, R24.reuse, R16, R88 ;  /* 0x000000101858723c */ /* 0x040ff00000041858 */
[-C--:B------:R-:W-:Y:S08]  /*f1f0*/  HMMA.16816.F32.BF16 R92, R24, R18.reuse, R92 ;  /* 0x00000012185c723c */ /* 0x080ff0000004185c */
[C---:B------:R-:W-:Y:S08]  /*f200*/  HMMA.16816.F32.BF16 R96, R20.reuse, R18, R96 ;  /* 0x000000121460723c */ /* 0x040ff00000041860 */
[-C--:B------:R-:W-:Y:S04]  /*f210*/  HMMA.16816.F32.BF16 R100, R20, R28.reuse, R100 ;  /* 0x0000001c1464723c */ /* 0x080fe80000041864 */
[----:B--2---:R-:W-:Y:S04]  /*f220*/  FFMA.FTZ R166, R166, R173, R247 ;  /* 0x000000ada6a67223 */ /* 0x004fe800000100f7 */
[C---:B------:R-:W-:Y:S04]  /*f230*/  HMMA.16816.F32.BF16 R104, R24.reuse, R28, R104 ;  /* 0x0000001c1868723c */ /* 0x040fe80000041868 */
[----:B------:R-:W-:Y:S04]  /*f240*/  FADD.FTZ R9, R249, R166 ;  /* 0x000000a6f9097221 */ /* 0x000fe80000010000 */
[----:B------:R-:W-:Y:S01]  /*f250*/  FADD.FTZ R9, R248, R9 ;  /* 0x00000009f8097221 */ /* 0x000fe20000010000 */
[-C--:B------:R-:W-:Y:S03]  /*f260*/  HMMA.16816.F32.BF16 R108, R24, R30.reuse, R108 ;  /* 0x0000001e186c723c */ /* 0x080fe6000004186c */
[----:B------:R-:W-:Y:S04]  /*f270*/  FADD.FTZ R9, R250, R9 ;  /* 0x00000009fa097221 */ /* 0x000fe80000010000 */
[----:B------:R-:W-:Y:S01]  /*f280*/  FADD.FTZ R9, R209, R9 ;  /* 0x00000009d1097221 */ /* 0x000fe20000010000 */
[C---:B------:R-:W-:Y:S04]  /*f290*/  HMMA.16816.F32.BF16 R112, R20.reuse, R30, R112 ;  /* 0x0000001e1470723c */ /* 0x040fe80000041870 */
[----:B------:R-:W-:Y:S02]  /*f2a0*/  FADD.FTZ R0, R208, R9 ;  /* 0x00000009d0007221 */ /* 0x000fe40000010000 */
[----:B------:R-:W-:Y:S02]  /*f2b0*/  FADD.FTZ R9, R197, R2 ;  /* 0x00000002c5097221 */ /* 0x000fe40000010000 */
[----:B------:R-:W-:Y:S01]  /*f2c0*/  FADD.FTZ R8, R205, R0 ;  /* 0x00000000cd087221 */ /* 0x000fe20000010000 */
[-C--:B-1----:R-:W-:Y:S03]  /*f2d0*/  HMMA.16816.F32.BF16 R116, R20, R4.reuse, R116 ;  /* 0x000000041474723c */ /* 0x082fe60000041874 */
[----:B------:R-:W-:Y:S02]  /*f2e0*/  FADD.FTZ R2, R196, R10 ;  /* 0x0000000ac4027221 */ /* 0x000fe40000010000 */
[----:B------:R-:W-:Y:S02]  /*f2f0*/  FADD.FTZ R10, R204, R8 ;  /* 0x00000008cc0a7221 */ /* 0x000fe40000010000 */
[----:B------:R-:W-:Y:S01]  /*f300*/  FADD.FTZ R0, R194, R9 ;  /* 0x00000009c2007221 */ /* 0x000fe20000010000 */
[C---:B------:R-:W-:Y:S04]  /*f310*/  HMMA.16816.F32.BF16 R120, R24.reuse, R4, R120 ;  /* 0x000000041878723c */ /* 0x040fe80000041878 */
[----:B------:R-:W-:Y:S03]  /*f320*/  FADD.FTZ R8, R193, R0 ;  /* 0x00000000c1087221 */ /* 0x000fe60000010000 */
[----:B------:R-:W-:Y:S01]  /*f330*/  FADD.FTZ R4, R203, R11 ;  /* 0x0000000bcb047221 */ /* 0x000fe20000010000 */
[-C--:B------:R-:W-:Y:S04]  /*f340*/  HMMA.16816.F32.BF16 R124, R24, R6.reuse, R124 ;  /* 0x00000006187c723c */ /* 0x080fe8000004187c */
[----:B------:R-:W-:Y:S02]  /*f350*/  FADD.FTZ R9, R202, R4 ;  /* 0x00000004ca097221 */ /* 0x000fe40000010000 */
[----:B------:R-:W-:Y:S02]  /*f360*/  FADD.FTZ R5, R195, R2 ;  /* 0x00000002c3057221 */ /* 0x000fe40000010000 */
[----:B------:R-:W-:Y:S01]  /*f370*/  FADD.FTZ R4, R192, R10 ;  /* 0x0000000ac0047221 */ /* 0x000fe20000010000 */
[----:B------:R-:W-:Y:S04]  /*f380*/  HMMA.16816.F32.BF16 R128, R20, R6, R128 ;  /* 0x000000061480723c */ /* 0x000fe80000041880 */
[----:B------:R-:W-:Y:S02]  /*f390*/  FADD.FTZ R2, R38, R9 ;  /* 0x0000000926027221 */ /* 0x000fe40000010000 */
[----:B------:R-:W-:Y:S02]  /*f3a0*/  FADD.FTZ R0, R40, R5 ;  /* 0x0000000528007221 */ /* 0x000fe40000010000 */
[----:B------:R-:W-:Y:S04]  /*f3b0*/  FADD.FTZ R5, R37, R4 ;  /* 0x0000000425057221 */ /* 0x000fe80000010000 */
[----:B------:R-:W-:Y:S02]  /*f3c0*/  FADD.FTZ R4, R39, R2 ;  /* 0x0000000227047221 */ /* 0x000fe40000010000 */
[----:B------:R-:W-:Y:S02]  /*f3d0*/  FADD.FTZ R5, R48, R5 ;  /* 0x0000000530057221 */ /* 0x000fe40000010000 */
[----:B------:R-:W-:Y:S02]  /*f3e0*/  FADD.FTZ R8, R42, R8 ;  /* 0x000000082a087221 */ /* 0x000fe40000010000 */
[----:B------:R-:W-:Y:S02]  /*f3f0*/  FADD.FTZ R2, R41, R0 ;  /* 0x0000000029027221 */ /* 0x000fe40000010000 */
[----:B------:R-:W-:Y:S02]  /*f400*/  FADD.FTZ R5, R49, R5 ;  /* 0x0000000531057221 */ /* 0x000fe40000010000 */
[----:B------:R-:W-:Y:S02]  /*f410*/  FADD.FTZ R4, R50, R4 ;  /* 0x0000000432047221 */ /* 0x000fe40000010000 */
[----:B------:R-:W-:Y:S01]  /*f420*/  FADD.FTZ R2, R44, R2 ;  /* 0x000000022c027221 */ /* 0x000fe20000010000 */
[----:B------:R-:W-:Y:S01]  /*f430*/  STL [R1+0x10], R5 ;  /* 0x0000100501007387 */ /* 0x000fe20000100800 */
[----:B------:R-:W-:Y:S02]  /*f440*/  FADD.FTZ R4, R51, R4 ;  /* 0x0000000433047221 */ /* 0x000fe40000010000 */
[----:B------:R-:W-:Y:S02]  /*f450*/  FADD.FTZ R0, R43, R8 ;  /* 0x000000082b007221 */ /* 0x000fe40000010000 */
[----:B------:R-:W-:Y:S01]  /*f460*/  FADD.FTZ R2, R45, R2 ;  /* 0x000000022d027221 */ /* 0x000fe20000010000 */
[----:B------:R-:W-:Y:S01]  /*f470*/  STL [R1+0xc], R4 ;  /* 0x00000c0401007387 */ /* 0x000fe20000100800 */
[----:B------:R-:W-:Y:S03]  /*f480*/  FADD.FTZ R0, R46, R0 ;  /* 0x000000002e007221 */ /* 0x000fe60000010000 */
[----:B------:R-:W-:Y:S01]  /*f490*/  STL [R1+0x14], R2 ;  /* 0x0000140201007387 */ /* 0x000fe20000100800 */
[----:B------:R-:W-:Y:S05]  /*f4a0*/  FADD.FTZ R0, R36, R0 ;  /* 0x0000000024007221 */ /* 0x000fea0000010000 */
[----:B------:R1:W-:Y:S02]  /*f4b0*/  STL [R1+0x18], R0 ;  /* 0x0000180001007387 */ /* 0x0003e40000100800 */
[----:B-1----:R-:W-:Y:S01]  /*f4c0*/  MOV R0, R169 ;  /* 0x000000a900007202 */ /* 0x002fe20000000f00 */
[----:B------:R-:W-:-:S05]  /*f4d0*/  @P0 BRA `(.L_x_636) ;  /* 0xffffd0c000000947 */ /* 0x000fca000383ffff */
.L_x_633:
[----:B------:R-:W-:-:S06]  /*f4e0*/  UISETP.GE.AND UP0, UPT, UR24, UR8, UPT ;  /* 0x000000081800728c */ /* 0x000fcc000bf06270 */
[----:B------:R-:W-:-:S13]  /*f4f0*/  PLOP3.LUT P0, PT, PT, PT, UP0, 0x80, 0x0 ;  /* 0x000000000000781c */ /* 0x000fda0003f0f008 */
[----:B------:R-:W-:Y:S05]  /*f500*/  @!P0 BRA `(.L_x_637) ;  /* 0x00004af000008947 */ /* 0x000fea0003800000 */
[----:B-1----:R-:W2:Y:S01]  /*f510*/  LDL.LU R2, [R1] ;  /* 0x0000000001027983 */ /* 0x002ea20000300800 */
[----:B------:R-:W-:Y:S01]  /*f520*/  IMAD.MOV.U32 R165, RZ, RZ, R168 ;  /* 0x000000ffffa57224 */ /* 0x000fe200078e00a8 */
[----:B------:R-:W-:Y:S01]  /*f530*/  MOV R170, R3 ;  /* 0x0000000300aa7202 */ /* 0x000fe20000000f00 */
[----:B------:R-:W-:Y:S01]  /*f540*/  IMAD.MOV.U32 R164, RZ, RZ, R169 ;  /* 0x000000ffffa47224 */ /* 0x000fe200078e00a9 */
[----:B------:R-:W3:Y:S01]  /*f550*/  LDL.LU R4, [R1+0x28] ;  /* 0x0000280001047983 */ /* 0x000ee20000300800 */
[----:B------:R-:W-:Y:S01]  /*f560*/  IMAD.MOV.U32 R166, RZ, RZ, R167 ;  /* 0x000000ffffa67224 */ /* 0x000fe200078e00a7 */
[----:B--2---:R-:W-:Y:S02]  /*f570*/  SHF.R.S32.HI R249, RZ, 0x1f, R2 ;  /* 0x0000001ffff97819 */ /* 0x004fe40000011402 */
[C---:B------:R-:W-:Y:S02]  /*f580*/  SHF.L.U32 R248, R2.reuse, 0x1, RZ ;  /* 0x0000000102f87819 */ /* 0x040fe400000006ff */
[----:B------:R-:W-:-:S02]  /*f590*/  SHF.L.U64.HI R249, R2, 0x1, R249 ;  /* 0x0000000102f97819 */ /* 0x000fc400000102f9 */
[----:B------:R-:W3:Y:S02]  /*f5a0*/  LDL.LU R2, [R1+0x24] ;  /* 0x0000240001027983 */ /* 0x000ee40000300800 */
[C---:B---3--:R-:W-:Y:S01]  /*f5b0*/  SHF.L.U64.HI R247, R2.reuse, 0x1, R4 ;  /* 0x0000000102f77819 */ /* 0x048fe20000010204 */
[----:B------:R-:W-:Y:S02]  /*f5c0*/  IMAD.SHL.U32 R246, R2, 0x2, RZ ;  /* 0x0000000202f67824 */ /* 0x000fe400078e00ff */
.L_x_655:
[----:B------:R-:W-:Y:S04]  /*f5d0*/  DEPBAR.LE SB0, 0x0 ;  /* 0x000080000000791a */ /* 0x000fe80000000000 */
[----:B------:R-:W-:Y:S01]  /*f5e0*/  BAR.SYNC.DEFER_BLOCKING 0x0 ;  /* 0x0000000000007b1d */ /* 0x000fe20000010000 */
[----:B-1----:R-:W-:Y:S01]  /*f5f0*/  SHF.R.S32.HI R0, RZ, 0x1f, R243 ;  /* 0x0000001fff007819 */ /* 0x002fe200000114f3 */
[C---:B------:R-:W-:Y:S01]  /*f600*/  IMAD.WIDE.U32 R2, R243.reuse, c[0x0][0x208], RZ ;  /* 0x00008200f3027a25 */ /* 0x040fe200078e00ff */
[----:B------:R-:W-:Y:S03]  /*f610*/  UISETP.GT.AND UP0, UPT, UR24, UR8, UPT ;  /* 0x000000081800728c */ /* 0x000fe6000bf04270 */
[----:B------:R-:W-:Y:S04]  /*f620*/  IMAD R0, R0, c[0x0][0x208], RZ ;  /* 0x0000820000007a24 */ /* 0x000fe800078e02ff */
[----:B------:R-:W-:Y:S04]  /*f630*/  IMAD R0, R243, c[0x0][0x20c], R0 ;  /* 0x00008300f3007a24 */ /* 0x000fe800078e0200 */
[----:B------:R-:W-:Y:S01]  /*f640*/  IMAD.IADD R3, R3, 0x1, R0 ;  /* 0x0000000103037824 */ /* 0x000fe200078e0200 */
[----:B-----5:R-:W-:Y:S03]  /*f650*/  SHF.R.S32.HI R0, RZ, 0x1f, R242 ;  /* 0x0000001fff007819 */ /* 0x020fe600000114f2 */
[----:B------:R-:W-:Y:S04]  /*f660*/  IMAD.WIDE.U32 R2, R242, c[0x0][0x218], R2 ;  /* 0x00008600f2027a25 */ /* 0x000fe800078e0002 */
[----:B------:R-:W-:Y:S01]  /*f670*/  IMAD R0, R0, c[0x0][0x218], RZ ;  /* 0x0000860000007a24 */ /* 0x000fe200078e02ff */
[----:B------:R-:W-:Y:S01]  /*f680*/  IADD3 R2, P0, R2, UR22, RZ ;  /* 0x0000001602027c10 */ /* 0x000fe2000ff1e0ff */
[----:B------:R-:W-:Y:S02]  /*f690*/  LDSM.16.M88.4 R48, [R231+0x6100] ;  /* 0x00610000e730783b */ /* 0x000fe40000000200 */
[----:B------:R-:W-:Y:S04]  /*f6a0*/  IMAD R0, R242, c[0x0][0x21c], R0 ;  /* 0x00008700f2007a24 */ /* 0x000fe800078e0200 */
[----:B------:R-:W1:Y:S01]  /*f6b0*/  LDSM.16.M88.4 R16, [R224+0x3100] ;  /* 0x00310000e010783b */ /* 0x000e620000000200 */
[----:B------:R-:W-:Y:S02]  /*f6c0*/  IADD3.X R3, R3, UR16, R0, P0, !PT ;  /* 0x0000001003037c10 */ /* 0x000fe400087fe400 */
[C---:B------:R-:W-:Y:S03]  /*f6d0*/  LEA R0, P0, R2.reuse, c[0x0][0x1f8], 0x1 ;  /* 0x00007e0002007a11 */ /* 0x040fe600078008ff */
[----:B------:R-:W-:Y:S01]  /*f6e0*/  LDSM.16.M88.4 R44, [R231+0x8100] ;  /* 0x00810000e72c783b */ /* 0x000fe20000000200 */
[----:B------:R-:W-:Y:S05]  /*f6f0*/  LEA.HI.X R2, R2, c[0x0][0x1fc], R3, 0x1, P0 ;  /* 0x00007f0002027a11 */ /* 0x000fea00000f0c03 */
[----:B------:R-:W-:Y:S06]  /*f700*/  LDSM.16.M88.4 R32, [R224+0x3900] ;  /* 0x00390000e020783b */ /* 0x000fec0000000200 */
[----:B------:R-:W2:Y:S06]  /*f710*/  SHFL.IDX PT, R3, R0, RZ, 0x181f ;  /* 0x00181fff00037589 */ /* 0x000eac00000e0000 */
[----:B------:R-:W3:Y:S06]  /*f720*/  SHFL.IDX PT, R37, R2, RZ, 0x181f ;  /* 0x00181fff02257589 */ /* 0x000eec00000e0000 */
[----:B------:R-:W-:Y:S06]  /*f730*/  SHFL.IDX PT, R39, R2, 0x1, 0x181f ;  /* 0x00381f0002277f89 */ /* 0x000fec00000e0000 */
[----:B------:R4:W-:Y:S01]  /*f740*/  SHFL.IDX PT, R42, R2, 0x2, 0x181f ;  /* 0x00581f00022a7f89 */ /* 0x0009e200000e0000 */
[-C--:B-1----:R-:W-:Y:S05]  /*f750*/  HMMA.16816.F32.BF16 R4, R48, R16.reuse, RZ ;  /* 0x000000103004723c */ /* 0x082fea00000418ff */
[----:B------:R-:W-:Y:S01]  /*f760*/  LDSM.16.M88.4 R172, [R224+0x4100] ;  /* 0x00410000e0ac783b */ /* 0x000fe20000000200 */
[C---:B--2---:R-:W-:Y:S02]  /*f770*/  IADD3 R36, P0, R3.reuse, R246, RZ ;  /* 0x000000f603247210 */ /* 0x044fe40007f1e0ff */
[C---:B------:R-:W-:Y:S03]  /*f780*/  HMMA.16816.F32.BF16 R8, R44.reuse, R16, RZ ;  /* 0x000000102c08723c */ /* 0x040fe600000418ff */
[----:B------:R-:W1:Y:S06]  /*f790*/  SHFL.IDX PT, R38, R0, 0x1, 0x181f ;  /* 0x00381f0000267f89 */ /* 0x000e6c00000e0000 */
[----:B------:R-:W-:Y:S01]  /*f7a0*/  LDSM.16.M88.4 R192, [R233+0x6100] ;  /* 0x00610000e9c0783b */ /* 0x000fe20000000200 */
[-C--:B------:R-:W-:Y:S02]  /*f7b0*/  HMMA.16816.F32.BF16 R12, R44, R18.reuse, RZ ;  /* 0x000000122c0c723c */ /* 0x080fe400000418ff */
[-C--:B----4-:R-:W-:Y:S03]  /*f7c0*/  IADD3 R2, P1, R3, R248.reuse, RZ ;  /* 0x000000f803027210 */ /* 0x090fe60007f3e0ff */
[----:B------:R-:W-:Y:S03]  /*f7d0*/  LDSM.16.M88.4 R196, [R235] ;  /* 0x00000000ebc4783b */ /* 0x000fe60000000200 */
[C---:B------:R-:W-:Y:S03]  /*f7e0*/  HMMA.16816.F32.BF16 R16, R48.reuse, R18, RZ ;  /* 0x000000123010723c */ /* 0x040fe600000418ff */
[----:B------:R-:W-:Y:S01]  /*f7f0*/  LDSM.16.M88.4 R200, [R233+0x8100] ;  /* 0x00810000e9c8783b */ /* 0x000fe20000000200 */
[C---:B---3--:R-:W-:Y:S02]  /*f800*/  IMAD.X R3, R37.reuse, 0x1, R249, P1 ;  /* 0x0000000125037824 */ /* 0x048fe400008e06f9 */
[----:B------:R-:W-:Y:S02]  /*f810*/  IMAD.X R37, R37, 0x1, R247, P0 ;  /* 0x0000000125257824 */ /* 0x000fe400000e06f7 */
[-C--:B------:R-:W-:Y:S01]  /*f820*/  HMMA.16816.F32.BF16 R20, R48, R32.reuse, RZ ;  /* 0x000000203014723c */ /* 0x080fe200000418ff */
[----:B------:R-:W-:Y:S03]  /*f830*/  LDSM.16.M88.4 R204, [R241] ;  /* 0x00000000f1cc783b */ /* 0x000fe60000000200 */
[C---:B-1----:R-:W-:Y:S03]  /*f840*/  IADD3 R40, P0, R38.reuse, R248, RZ ;  /* 0x000000f826287210 */ /* 0x042fe60007f1e0ff */
[----:B------:R-:W-:Y:S01]  /*f850*/  LDSM.16.M88.4 R208, [R240] ;  /* 0x00000000f0d0783b */ /* 0x000fe20000000200 */
[C---:B------:R-:W-:Y:S04]  /*f860*/  HMMA.16816.F32.BF16 R24, R44.reuse, R32, RZ ;  /* 0x000000202c18723c */ /* 0x040fe800000418ff */
[C---:B------:R-:W-:Y:S01]  /*f870*/  IMAD.X R41, R39.reuse, 0x1, R249, P0 ;  /* 0x0000000127297824 */ /* 0x040fe200000e06f9 */
[----:B------:R-:W-:Y:S01]  /*f880*/  @!PT LDS RZ, [RZ] ;  /* 0x00000000fffff984 */ /* 0x000fe20000000800 */
[----:B------:R-:W-:Y:S01]  /*f890*/  @!PT LDS RZ, [RZ] ;  /* 0x00000000fffff984 */ /* 0x000fe20000000800 */
[----:B------:R-:W-:Y:S01]  /*f8a0*/  @!PT LDS RZ, [RZ] ;  /* 0x00000000fffff984 */ /* 0x000fe20000000800 */
[----:B------:R1:W-:Y:S03]  /*f8b0*/  LDGSTS.E.BYPASS.LTC128B.128 [R245], [R2.64], !P6 ;  /* 0x0000000002f57fae */ /* 0x0003e6000f101d54 */
[-C--:B------:R-:W-:Y:S03]  /*f8c0*/  HMMA.16816.F32.BF16 R28, R44, R34.reuse, RZ ;  /* 0x000000222c1c723c */ /* 0x080fe600000418ff */
[----:B------:R2:W-:Y:S05]  /*f8d0*/  LDGSTS.E.BYPASS.LTC128B.128 [R245+0x1800], [R36.64], !P5 ;  /* 0x0180000024f57fae */ /* 0x0005ea000e901d54 */
[C---:B------:R-:W-:Y:S01]  /*f8e0*/  HMMA.16816.F32.BF16 R32, R48.reuse, R34, RZ ;  /* 0x000000223020723c */ /* 0x040fe200000418ff */
[----:B------:R-:W3:Y:S06]  /*f8f0*/  SHFL.IDX PT, R0, R0, 0x2, 0x181f ;  /* 0x00581f0000007f89 */ /* 0x000eec00000e0000 */
[----:B------:R4:W-:Y:S01]  /*f900*/  LDGSTS.E.BYPASS.LTC128B.128 [R245+0x800], [R40.64], !P6 ;  /* 0x0080000028f57fae */ /* 0x0009e2000f101d54 */
[----:B-1----:R-:W-:Y:S05]  /*f910*/  IADD3 R2, P2, R38, R246, RZ ;  /* 0x000000f626027210 */ /* 0x002fea0007f5e0ff */
[----:B------:R-:W-:Y:S02]  /*f920*/  IMAD.X R3, R39, 0x1, R247, P2 ;  /* 0x0000000127037824 */ /* 0x000fe400010e06f7 */
[-C--:B--2---:R-:W-:Y:S01]  /*f930*/  HMMA.16816.F32.BF16 R36, R48, R172.reuse, RZ ;  /* 0x000000ac3024723c */ /* 0x084fe200000418ff */
[C---:B---3--:R-:W-:Y:S02]  /*f940*/  IADD3 R212, P1, R0.reuse, R248, RZ ;  /* 0x000000f800d47210 */ /* 0x048fe40007f3e0ff */
[----:B------:R1:W-:Y:S01]  /*f950*/  LDGSTS.E.BYPASS.LTC128B.128 [R245+0x2000], [R2.64], !P5 ;  /* 0x0200000002f57fae */ /* 0x0003e2000e901d54 */
[----:B------:R-:W-:Y:S02]  /*f960*/  IADD3 R168, P0, R0, R246, RZ ;  /* 0x000000f600a87210 */ /* 0x000fe40007f1e0ff */
[C---:B------:R-:W-:Y:S03]  /*f970*/  IMAD.X R213, R42.reuse, 0x1, R249, P1 ;  /* 0x000000012ad57824 */ /* 0x040fe600008e06f9 */
[----:B------:R-:W-:Y:S01]  /*f980*/  IMAD.X R169, R42, 0x1, R247, P0 ;  /* 0x000000012aa97824 */ /* 0x000fe200000e06f7 */
[----:B------:R-:W-:Y:S01]  /*f990*/  PLOP3.LUT P0, PT, PT, PT, UP0, 0x80, 0x0 ;  /* 0x000000000000781c */ /* 0x000fe20003f0f008 */
[C---:B----4-:R-:W-:Y:S01]  /*f9a0*/  HMMA.16816.F32.BF16 R40, R44.reuse, R172, RZ ;  /* 0x000000ac2c28723c */ /* 0x050fe200000418ff */
[----:B------:R2:W-:Y:S06]  /*f9b0*/  LDGSTS.E.BYPASS.LTC128B.128 [R245+0x1000], [R212.64], !P6 ;  /* 0x01000000d4f57fae */ /* 0x0005ec000f101d54 */
[----:B------:R1:W-:Y:S01]  /*f9c0*/  LDGSTS.E.BYPASS.LTC128B.128 [R245+0x2800], [R168.64], !P5 ;  /* 0x02800000a8f57fae */ /* 0x0003e2000e901d54 */
[-C--:B------:R-:W-:Y:S05]  /*f9d0*/  HMMA.16816.F32.BF16 R44, R44, R174.reuse, RZ ;  /* 0x000000ae2c2c723c */ /* 0x080fea00000418ff */
[----:B------:R-:W-:Y:S03]  /*f9e0*/  LDSM.16.M88.4 R216, [R230+0x3100] ;  /* 0x00310000e6d8783b */ /* 0x000fe60000000200 */
[----:B------:R-:W-:Y:S03]  /*f9f0*/  HMMA.16816.F32.BF16 R48, R48, R174, RZ ;  /* 0x000000ae3030723c */ /* 0x000fe600000418ff */
[----:B------:R-:W0:Y:S05]  /*fa00*/  LDGDEPBAR ;  /* 0x00000000000079af */ /* 0x000e2a0000000000 */
[-C--:B------:R-:W-:Y:S01]  /*fa10*/  HMMA.16816.F32.BF16 R4, R192, R196.reuse, R4 ;  /* 0x000000c4c004723c */ /* 0x080fe20000041804 */
[----:B------:R-:W-:Y:S06]  /*fa20*/  LDSM.16.M88.4 R220, [R232+0x8100] ;  /* 0x00810000e8dc783b */ /* 0x000fec0000000200 */
[----:B--2---:R-:W2:Y:S01]  /*fa30*/  LDSM.16.M88.4 R212, [R232+0x6100] ;  /* 0x00610000e8d4783b */ /* 0x004ea20000000200 */
[C---:B------:R-:W-:Y:S05]  /*fa40*/  HMMA.16816.F32.BF16 R8, R200.reuse, R196, R8 ;  /* 0x000000c4c808723c */ /* 0x040fea0000041808 */
[----:B------:R-:W3:Y:S03]  /*fa50*/  LDSM.16.M88.4 R172, [R230+0x3900] ;  /* 0x00390000e6ac783b */ /* 0x000ee60000000200 */
[-C--:B------:R-:W-:Y:S08]  /*fa60*/  HMMA.16816.F32.BF16 R12, R200, R198.reuse, R12 ;  /* 0x000000c6c80c723c */ /* 0x080ff0000004180c */
[C---:B------:R-:W-:Y:S01]  /*fa70*/  HMMA.16816.F32.BF16 R16, R192.reuse, R198, R16 ;  /* 0x000000c6c010723c */ /* 0x040fe20000041810 */
[----:B------:R-:W4:Y:S07]  /*fa80*/  LDSM.16.M88.4 R196, [R230+0x4100] ;  /* 0x00410000e6c4783b */ /* 0x000f2e0000000200 */
        /* <DEDUP_REMOVED lines=8> */
[----:B------:R-:W-:Y:S07]  /*fb10*/  LDSM.16.M88.4 R200, [R229] ;  /* 0x00000000e5c8783b */ /* 0x000fee0000000200 */
[----:B------:R-:W-:Y:S01]  /*fb20*/  HMMA.16816.F32.BF16 R48, R192, R210, R48 ;  /* 0x000000d2c030723c */ /* 0x000fe20000041830 */
[----:B------:R-:W1:Y:S06]  /*fb30*/  LDSM.16.M88.4 R192, [R234+0x6100] ;  /* 0x00610000eac0783b */ /* 0x000e6c0000000200 */
[----:B------:R-:W-:Y:S01]  /*fb40*/  LDSM.16.M88.4 R208, [R229+0x1000] ;  /* 0x00100000e5d0783b */ /* 0x000fe20000000200 */
[-C--:B--2---:R-:W-:Y:S08]  /*fb50*/  HMMA.16816.F32.BF16 R4, R212, R216.reuse, R4 ;  /* 0x000000d8d404723c */ /* 0x084ff00000041804 */
[C---:B------:R-:W-:Y:S08]  /*fb60*/  HMMA.16816.F32.BF16 R8, R220.reuse, R216, R8 ;  /* 0x000000d8dc08723c */ /* 0x040ff00000041808 */
[-C--:B------:R-:W-:Y:S08]  /*fb70*/  HMMA.16816.F32.BF16 R12, R220, R218.reuse, R12 ;  /* 0x000000dadc0c723c */ /* 0x080ff0000004180c */
[C---:B------:R-:W-:Y:S01]  /*fb80*/  HMMA.16816.F32.BF16 R16, R212.reuse, R218, R16 ;  /* 0x000000dad410723c */ /* 0x040fe20000041810 */
[----:B------:R-:W-:Y:S07]  /*fb90*/  LDSM.16.M88.4 R216, [R231+0xc100] ;  /* 0x00c10000e7d8783b */ /* 0x000fee0000000200 */
[-C--:B---3--:R-:W-:Y:S08]  /*fba0*/  HMMA.16816.F32.BF16 R20, R212, R172.reuse, R20 ;  /* 0x000000acd414723c */ /* 0x088ff00000041814 */
        /* <DEDUP_REMOVED lines=9> */
[----:B------:R-:W-:Y:S06]  /*fc40*/  LDSM.16.M88.4 R196, [R231+0xa100] ;  /* 0x00a10000e7c4783b */ /* 0x000fec0000000200 */
[----:B------:R-:W3:Y:S01]  /*fc50*/  LDSM.16.M88.4 R212, [R224+0x4900] ;  /* 0x00490000e0d4783b */ /* 0x000ee20000000200 */
[-C--:B-1----:R-:W-:Y:S08]  /*fc60*/  HMMA.16816.F32.BF16 R4, R192, R200.reuse, R4 ;  /* 0x000000c8c004723c */ /* 0x082ff00000041804 */
[C---:B------:R-:W-:Y:S08]  /*fc70*/  HMMA.16816.F32.BF16 R8, R204.reuse, R200, R8 ;  /* 0x000000c8cc08723c */ /* 0x040ff00000041808 */
[-C--:B------:R-:W-:Y:S08]  /*fc80*/  HMMA.16816.F32.BF16 R12, R204, R202.reuse, R12 ;  /* 0x000000cacc0c723c */ /* 0x080ff0000004180c */
[C---:B------:R-:W-:Y:S01]  /*fc90*/  HMMA.16816.F32.BF16 R16, R192.reuse, R202, R16 ;  /* 0x000000cac010723c */ /* 0x040fe20000041810 */
[----:B------:R-:W1:Y:S07]  /*fca0*/  LDSM.16.M88.4 R200, [R224+0x5900] ;  /* 0x00590000e0c8783b */ /* 0x000e6e0000000200 */
[-C--:B--2---:R-:W-:Y:S08]  /*fcb0*/  HMMA.16816.F32.BF16 R20, R192, R172.reuse, R20 ;  /* 0x000000acc014723c */ /* 0x084ff00000041814 */
        /* <DEDUP_REMOVED lines=9> */
[----:B------:R-:W2:Y:S06]  /*fd50*/  LDSM.16.M88.4 R192, [R239] ;  /* 0x00000000efc0783b */ /* 0x000eac0000000200 */
[----:B------:R-:W4:Y:S01]  /*fd60*/  LDSM.16.M88.4 R208, [R238] ;  /* 0x00000000eed0783b */ /* 0x000f220000000200 */
[-C--:B---3--:R-:W-:Y:S08]  /*fd70*/  HMMA.16816.F32.BF16 R4, R196, R212.reuse, R4 ;  /* 0x000000d4c404723c */ /* 0x088ff00000041804 */
[C---:B------:R-:W-:Y:S08]  /*fd80*/  HMMA.16816.F32.BF16 R8, R216.reuse, R212, R8 ;  /* 0x000000d4d808723c */ /* 0x040ff00000041808 */
[-C--:B------:R-:W-:Y:S08]  /*fd90*/  HMMA.16816.F32.BF16 R12, R216, R214.reuse, R12 ;  /* 0x000000d6d80c723c */ /* 0x080ff0000004180c */
[C---:B------:R-:W-:Y:S01]  /*fda0*/  HMMA.16816.F32.BF16 R16, R196.reuse, R214, R16 ;  /* 0x000000d6c410723c */ /* 0x040fe20000041810 */
[----:B------:R-:W3:Y:S07]  /*fdb0*/  LDSM.16.M88.4 R212, [R237] ;  /* 0x00000000edd4783b */ /* 0x000eee0000000200 */
[-C--:B------:R-:W-:Y:S08]  /*fdc0*/  HMMA.16816.F32.BF16 R20, R196, R220.reuse, R20 ;  /* 0x000000dcc414723c */ /* 0x080ff00000041814 */
[C---:B------:R-:W-:Y:S08]  /*fdd0*/  HMMA.16816.F32.BF16 R24, R216.reuse, R220, R24 ;  /* 0x000000dcd818723c */ /* 0x040ff00000041818 */
[-C--:B------:R-:W-:Y:S08]  /*fde0*/  HMMA.16816.F32.BF16 R28, R216, R222.reuse, R28 ;  /* 0x000000ded81c723c */ /* 0x080ff0000004181c */
[C---:B------:R-:W-:Y:S01]  /*fdf0*/  HMMA.16816.F32.BF16 R32, R196.reuse, R222, R32 ;  /* 0x000000dec420723c */ /* 0x040fe20000041820 */
[----:B------:R-:W-:Y:S07]  /*fe00*/  LDSM.16.M88.4 R220, [R229+0x2000] ;  /* 0x00200000e5dc783b */ /* 0x000fee0000000200 */
[-C--:B-1----:R-:W-:Y:S08]  /*fe10*/  HMMA.16816.F32.BF16 R36, R196, R200.reuse, R36 ;  /* 0x000000c8c424723c */ /* 0x082ff00000041824 */
[C---:B------:R-:W-:Y:S08]  /*fe20*/  HMMA.16816.F32.BF16 R40, R216.reuse, R200, R40 ;  /* 0x000000c8d828723c */ /* 0x040ff00000041828 */
[-C--:B------:R-:W-:Y:S01]  /*fe30*/  HMMA.16816.F32.BF16 R44, R216, R202.reuse, R44 ;  /* 0x000000cad82c723c */ /* 0x080fe2000004182c */
[----:B------:R-:W-:Y:S07]  /*fe40*/  LDSM.16.M88.4 R216, [R232+0xc100] ;  /* 0x00c10000e8d8783b */ /* 0x000fee0000000200 */
[----:B------:R-:W-:Y:S01]  /*fe50*/  HMMA.16816.F32.BF16 R48, R196, R202, R48 ;  /* 0x000000cac430723c */ /* 0x000fe20000041830 */
[----:B------:R-:W-:Y:S06]  /*fe60*/  LDSM.16.M88.4 R196, [R232+0xa100] ;  /* 0x00a10000e8c4783b */ /* 0x000fec0000000200 */
[----:B------:R-:W1:Y:S01]  /*fe70*/  LDSM.16.M88.4 R200, [R230+0x4900] ;  /* 0x00490000e6c8783b */ /* 0x000e620000000200 */
[-C--:B--2---:R-:W-:Y:S08]  /*fe80*/  HMMA.16816.F32.BF16 R4, R172, R192.reuse, R4 ;  /* 0x000000c0ac04723c */ /* 0x084ff00000041804 */
[C---:B------:R-:W-:Y:S08]  /*fe90*/  HMMA.16816.F32.BF16 R8, R204.reuse, R192, R8 ;  /* 0x000000c0cc08723c */ /* 0x040ff00000041808 */
[-C--:B------:R-:W-:Y:S08]  /*fea0*/  HMMA.16816.F32.BF16 R12, R204, R194.reuse, R12 ;  /* 0x000000c2cc0c723c */ /* 0x080ff0000004180c */
[C---:B------:R-:W-:Y:S01]  /*feb0*/  HMMA.16816.F32.BF16 R16, R172.reuse, R194, R16 ;  /* 0x000000c2ac10723c */ /* 0x040fe20000041810 */
[----:B------:R-:W2:Y:S07]  /*fec0*/  LDSM.16.M88.4 R192, [R230+0x5100] ;  /* 0x00510000e6c0783b */ /* 0x000eae0000000200 */
[-C--:B----4-:R-:W-:Y:S08]  /*fed0*/  HMMA.16816.F32.BF16 R20, R172, R208.reuse, R20 ;  /* 0x000000d0ac14723c */ /* 0x090ff00000041814 */
[C---:B------:R-:W-:Y:S08]  /*fee0*/  HMMA.16816.F32.BF16 R24, R204.reuse, R208, R24 ;  /* 0x000000d0cc18723c */ /* 0x040ff00000041818 */
[-C--:B------:R-:W-:Y:S08]  /*fef0*/  HMMA.16816.F32.BF16 R28, R204, R210.reuse, R28 ;  /* 0x000000d2cc1c723c */ /* 0x080ff0000004181c */
[C---:B------:R-:W-:Y:S01]  /*ff00*/  HMMA.16816.F32.BF16 R32, R172.reuse, R210, R32 ;  /* 0x000000d2ac20723c */ /* 0x040fe20000041820 */
[----:B------:R-:W4:Y:S07]  /*ff10*/  LDSM.16.M88.4 R208, [R230+0x5900] ;  /* 0x00590000e6d0783b */ /* 0x000f2e0000000200 */
[-C--:B---3--:R-:W-:Y:S08]  /*ff20*/  HMMA.16816.F32.BF16 R36, R172, R212.reuse, R36 ;  /* 0x000000d4ac24723c */ /* 0x088ff00000041824 */
[C---:B------:R-:W-:Y:S08]  /*ff30*/  HMMA.16816.F32.BF16 R40, R204.reuse, R212, R40 ;  /* 0x000000d4cc28723c */ /* 0x040ff00000041828 */
[-C--:B------:R-:W-:Y:S01]  /*ff40*/  HMMA.16816.F32.BF16 R44, R204, R214.reuse, R44 ;  /* 0x000000d6cc2c723c */ /* 0x080fe2000004182c */
[----:B------:R-:W-:Y:S07]  /*ff50*/  LDSM.16.M88.4 R204, [R229+0x1800] ;  /* 0x00180000e5cc783b */ /* 0x000fee0000000200 */
[----:B------:R-:W-:Y:S01]  /*ff60*/  HMMA.16816.F32.BF16 R48, R172, R214, R48 ;  /* 0x000000d6ac30723c */ /* 0x000fe20000041830 */
[----:B------:R-:W3:Y:S06]  /*ff70*/  LDSM.16.M88.4 R172, [R234+0xa100] ;  /* 0x00a10000eaac783b */ /* 0x000eec0000000200 */
[----:B------:R-:W3:Y:S01]  /*ff80*/  LDSM.16.M88.4 R212, [R236+0xc100] ;  /* 0x00c10000ecd4783b */ /* 0x000ee20000000200 */
[-C--:B-1----:R-:W-:Y:S08]  /*ff90*/  HMMA.16816.F32.BF16 R4, R196, R200.reuse, R4 ;  /* 0x000000c8c404723c */ /* 0x082ff00000041804 */
[C---:B------:R-:W-:Y:S08]  /*ffa0*/  HMMA.16816.F32.BF16 R8, R216.reuse, R200, R8 ;  /* 0x000000c8d808723c */ /* 0x040ff00000041808 */
[-C--:B------:R-:W-:Y:S08]  /*ffb0*/  HMMA.16816.F32.BF16 R12, R216, R202.reuse, R12 ;  /* 0x000000cad80c723c */ /* 0x080ff0000004180c */
[C---:B------:R-:W-:Y:S01]  /*ffc0*/  HMMA.16816.F32.BF16 R16, R196.reuse, R202, R16 ;  /* 0x000000cac410723c */ /* 0x040fe20000041810 */
[----:B------:R-:W1:Y:S01]  /*ffd0*/  LDSM.16.M88.4 R200, [R229+0x2800] ;  /* 0x00280000e5c8783b */ /* 0x000e620000000200 */
[----:B------:R-:W-:Y:S05]  /*ffe0*/  DEPBAR.LE SB0, 0x0 ;  /* 0x000080000000791a */ /* 0x000fea0000000000 */
[----:B------:R-:W-:Y:S01]  /*fff0*/  BAR.SYNC.DEFER_BLOCKING 0x0 ;  /* 0x0000000000007b1d */ /* 0x000fe20000010000 */
[-C--:B--2---:R-:W-:Y:S08]  /*10000*/  HMMA.16816.F32.BF16 R20, R196, R192.reuse, R20 ;  /* 0x000000c0c414723c */ /* 0x084ff00000041814 */
[C---:B------:R-:W-:Y:S08]  /*10010*/  HMMA.16816.F32.BF16 R24, R216.reuse, R192, R24 ;  /* 0x000000c0d818723c */ /* 0x040ff00000041818 */
[-C--:B------:R-:W-:Y:S08]  /*10020*/  HMMA.16816.F32.BF16 R28, R216, R194.reuse, R28 ;  /* 0x000000c2d81c723c */ /* 0x080ff0000004181c */
[C---:B------:R-:W-:Y:S08]  /*10030*/  HMMA.16816.F32.BF16 R32, R196.reuse, R194, R32 ;  /* 0x000000c2c420723c */ /* 0x040ff00000041820 */
[-C--:B----4-:R-:W-:Y:S08]  /*10040*/  HMMA.16816.F32.BF16 R36, R196, R208.reuse, R36 ;  /* 0x000000d0c424723c */ /* 0x090ff00000041824 */
[C---:B------:R-:W-:Y:S08]  /*10050*/  HMMA.16816.F32.BF16 R40, R216.reuse, R208, R40 ;  /* 0x000000d0d828723c */ /* 0x040ff00000041828 */
[-C--:B------:R-:W-:Y:S08]  /*10060*/  HMMA.16816.F32.BF16 R44, R216, R210.reuse, R44 ;  /* 0x000000d2d82c723c */ /* 0x080ff0000004182c */
[----:B------:R-:W-:Y:S08]  /*10070*/  HMMA.16816.F32.BF16 R48, R196, R210, R48 ;  /* 0x000000d2c430723c */ /* 0x000ff00000041830 */
        /* <DEDUP_REMOVED lines=42> */
[----:B------:R-:W-:Y:S04]  /*10320*/  SHFL.IDX PT, R172, R2, 0x1, 0x181f ;  /* 0x00381f0002ac7f89 */ /* 0x000fe800000e0000 */
[----:B------:R2:W-:Y:S04]  /*10330*/  SHFL.IDX PT, R169, R2, 0x2, 0x181f ;  /* 0x00581f0002a97f89 */ /* 0x0005e800000e0000 */
[----:B------:R-:W3:Y:S04]  /*10340*/  SHFL.IDX PT, R168, R0, RZ, 0x181f ;  /* 0x00181fff00a87589 */ /* 0x000ee800000e0000 */
[----:B------:R-:W4:Y:S04]  /*10350*/  SHFL.IDX PT, R171, R0, 0x1, 0x181f ;  /* 0x00381f0000ab7f89 */ /* 0x000f2800000e0000 */
[----:B------:R-:W5:Y:S01]  /*10360*/  SHFL.IDX PT, R0, R0, 0x2, 0x181f ;  /* 0x00581f0000007f89 */ /* 0x000f6200000e0000 */
[C---:B-1----:R-:W-:Y:S02]  /*10370*/  IADD3 R192, P1, R167.reuse, R246, RZ ;  /* 0x000000f6a7c07210 */ /* 0x042fe40007f3e0ff */
[-C--:B--2---:R-:W-:Y:S04]  /*10380*/  IADD3 R2, P0, R167, R248.reuse, RZ ;  /* 0x000000f8a7027210 */ /* 0x084fe80007f1e0ff */
[CC--:B---3--:R-:W-:Y:S01]  /*10390*/  IADD3.X R3, R168.reuse, R249.reuse, RZ, P0, !PT ;  /* 0x000000f9a8037210 */ /* 0x0c8fe200007fe4ff */
[----:B------:R-:W-:Y:S01]  /*103a0*/  IMAD.X R193, R168, 0x1, R247, P1 ;  /* 0x00000001a8c17824 */ /* 0x000fe200008e06f7 */
[C---:B------:R-:W-:Y:S02]  /*103b0*/  IADD3 R174, P0, R172.reuse, R248, RZ ;  /* 0x000000f8acae7210 */ /* 0x040fe40007f1e0ff */
[----:B------:R-:W-:Y:S01]  /*103c0*/  IADD3 R172, P2, R172, R246, RZ ;  /* 0x000000f6acac7210 */ /* 0x000fe20007f5e0ff */
[----:B------:R1:W-:Y:S01]  /*103d0*/  LDGSTS.E.BYPASS.LTC128B.128 [R244+0x3100], [R2.64], !P6 ;  /* 0x0310000002f47fae */ /* 0x0003e2000f101d54 */
[----:B------:R-:W-:Y:S01]  /*103e0*/  IADD3 R168, P1, R169, R248, RZ ;  /* 0x000000f8a9a87210 */ /* 0x000fe20007f3e0ff */
[C---:B----4-:R-:W-:Y:S02]  /*103f0*/  IMAD.X R175, R171.reuse, 0x1, R249, P0 ;  /* 0x00000001abaf7824 */ /* 0x050fe400000e06f9 */
[----:B------:R2:W-:Y:S01]  /*10400*/  LDGSTS.E.BYPASS.LTC128B.128 [R244+0x4900], [R192.64], !P5 ;  /* 0x04900000c0f47fae */ /* 0x0005e2000e901d54 */
[--C-:B------:R-:W-:Y:S03]  /*10410*/  IMAD.X R173, R171, 0x1, R247.reuse, P2 ;  /* 0x00000001abad7824 */ /* 0x100fe600010e06f7 */
[----:B------:R2:W-:Y:S04]  /*10420*/  LDGSTS.E.BYPASS.LTC128B.128 [R244+0x3900], [R174.64], !P6 ;  /* 0x03900000aef47fae */ /* 0x0005e8000f101d54 */
[----:B------:R2:W-:Y:S01]  /*10430*/  LDGSTS.E.BYPASS.LTC128B.128 [R244+0x5100], [R172.64], !P5 ;  /* 0x05100000acf47fae */ /* 0x0005e2000e901d54 */
[----:B-1----:R-:W-:Y:S02]  /*10440*/  IADD3 R2, P0, R169, R246, RZ ;  /* 0x000000f6a9027210 */ /* 0x002fe40007f1e0ff */
[C---:B-----5:R-:W-:Y:S03]  /*10450*/  IADD3.X R169, R0.reuse, R249, RZ, P1, !PT ;  /* 0x000000f900a97210 */ /* 0x060fe60000ffe4ff */
[----:B------:R-:W-:Y:S02]  /*10460*/  IMAD.X R3, R0, 0x1, R247, P0 ;  /* 0x0000000100037824 */ /* 0x000fe400000e06f7 */
[----:B------:R2:W-:Y:S04]  /*10470*/  LDGSTS.E.BYPASS.LTC128B.128 [R244+0x4100], [R168.64], !P6 ;  /* 0x04100000a8f47fae */ /* 0x0005e8000f101d54 */
[----:B------:R2:W-:Y:S02]  /*10480*/  LDGSTS.E.BYPASS.LTC128B.128 [R244+0x5900], [R2.64], !P5 ;  /* 0x0590000002f47fae */ /* 0x0005e4000e901d54 */
.L_x_638:
[----:B--2---:R-:W2:Y:S01]  /*10490*/  LDL R3, [R1+0x1c] ;  /* 0x00001c0001037983 */ /* 0x004ea20000100800 */
[----:B------:R-:W-:Y:S01]  /*104a0*/  UISETP.NE.AND UP1, UPT, UR13, URZ, UPT ;  /* 0x0000003f0d00728c */ /* 0x000fe2000bf25270 */
[----:B------:R-:W-:Y:S01]  /*104b0*/  IMAD.U32 R172, RZ, RZ, UR9 ;  /* 0x00000009ffac7e24 */ /* 0x000fe2000f8e00ff */
[----:B------:R-:W-:Y:S01]  /*104c0*/  UIMAD UR28, UR24, -0x30, URZ ;  /* 0xffffffd0181c78a4 */ /* 0x000fe2000f8e023f */
[----:B------:R-:W3:Y:S01]  /*104d0*/  LDL R2, [R1+0x8] ;  /* 0x0000080001027983 */ /* 0x000ee20000100800 */
[----:B------:R-:W-:Y:S02]  /*104e0*/  UISETP.NE.AND UP0, UPT, UR12, URZ, UPT ;  /* 0x0000003f0c00728c */ /* 0x000fe4000bf05270 */
[----:B------:R-:W-:Y:S01]  /*104f0*/  PLOP3.LUT P1, PT, PT, PT, UP1, 0x80, 0x0 ;  /* 0x000000000000781c */ /* 0x000fe20003f2f018 */
[----:B------:R-:W0:Y:S01]  /*10500*/  LDGDEPBAR ;  /* 0x00000000000079af */ /* 0x000e220000000000 */
[----:B------:R-:W-:Y:S02]  /*10510*/  PLOP3.LUT P0, PT, PT, PT, UP1, 0x80, 0x0 ;  /* 0x000000000000781c */ /* 0x000fe40003f0f018 */
[C---:B---3--:R-:W-:Y:S09]  /*10520*/  IADD3 R173, -R2.reuse, UR28, RZ ;  /* 0x0000001c02ad7c10 */ /* 0x048ff2000fffe1ff */
[----:B--2---:R-:W-:Y:S04]  /*10530*/  @P1 IMAD.HI.U32 R0, R3, c[0x0][0x2c8], RZ ;  /* 0x0000b20003001a27 */ /* 0x004fe800078e00ff */
[----:B------:R-:W-:Y:S01]  /*10540*/  IMAD.MOV.U32 R169, RZ, RZ, R3 ;  /* 0x000000ffffa97224 */ /* 0x000fe200078e0003 */
[----:B------:R-:W-:Y:S01]  /*10550*/  @P0 SHF.R.U32.HI R169, RZ, c[0x0][0x2cc], R0 ;  /* 0x0000b300ffa90a19 */ /* 0x000fe20000011600 */
[----:B------:R-:W-:Y:S01]  /*10560*/  IMAD.U32 R0, RZ, RZ, UR28 ;  /* 0x0000001cff007e24 */ /* 0x000fe2000f8e00ff */
[----:B------:R-:W-:Y:S03]  /*10570*/  PLOP3.LUT P0, PT, PT, PT, UP0, 0x40, 0x0 ;  /* 0x000000000000781c */ /* 0x000fe60003f0e808 */
[----:B------:R-:W1:Y:S01]  /*10580*/  SHFL.IDX PT, R3, R169, RZ, 0x1c1f ;  /* 0x001c1fffa9037589 */ /* 0x000e6200000e0000 */
[----:B------:R-:W-:Y:S04]  /*10590*/  IADD3 R0, -R2, 0x1, R0 ;  /* 0x0000000102007810 */ /* 0x000fe80007ffe100 */
[----:B------:R-:W-:Y:S04]  /*105a0*/  IADD3 R172, R0, -c[0x0][0x168], R172 ;  /* 0x80005a0000ac7a10 */ /* 0x000fe80007ffe0ac */
        /* <DEDUP_REMOVED lines=20> */
.L_x_641:
[----:B------:R-:W-:Y:S04]  /*106f0*/  MOV R167, c[0x0][0x32c] ;  /* 0x0000cb0000a77a02 */ /* 0x000fe80000000f00 */
[----:B------:R-:W-:Y:S11]  /*10700*/  ISETP.NE.AND P0, PT, R167, 0x1, PT ;  /* 0x00000001a700780c */ /* 0x000ff60003f05270 */
[----:B------:R-:W-:Y:S02]  /*10710*/  @!UPT UIADD3 URZ, URZ, URZ, URZ ;  /* 0x0000003f3f3ff290 */ /* 0x000fe4000fffe03f */
[----:B------:R-:W-:Y:S05]  /*10720*/  @P0 IMAD.HI.U32 R167, R3, c[0x0][0x330], RZ ;  /* 0x0000cc0003a70a27 */ /* 0x000fea00078e00ff */
[----:B------:R-:W-:Y:S02]  /*10730*/  @P0 SHF.R.U32.HI R3, RZ, c[0x0][0x334], R167 ;  /* 0x0000cd00ff030a19 */ /* 0x000fe400000116a7 */
.L_x_642:
[----:B------:R-:W-:Y:S05]  /*10740*/  BSYNC B0 ;  /* 0x0000000000007941 */ /* 0x000fea0003800000 */
.L_x_640:
[----:B------:R-:W-:Y:S05]  /*10750*/  IMAD R3, R3, c[0x0][0x32c], R173 ;  /* 0x0000cb0003037a24 */ /* 0x000fea00078e02ad */
[----:B------:R-:W-:Y:S02]  /*10760*/  IADD3 R167, R3, c[0x0][0x32c], RZ ;  /* 0x0000cb0003a77a10 */ /* 0x000fe40007ffe0ff */
[----:B------:R-:W-:Y:S02]  /*10770*/  IMNMX R0, R0, R3, !PT ;  /* 0x0000000300007217 */ /* 0x000fe40007800200 */
[----:B------:R-:W-:Y:S02]  /*10780*/  IMNMX R2, R2, R167, PT ;  /* 0x000000a702027217 */ /* 0x000fe40003800200 */
.L_x_639:
        /* <DEDUP_REMOVED lines=21> */
.L_x_645:
[----:B------:R-:W-:Y:S04]  /*108e0*/  MOV R174, 0x1 ;  /* 0x0000000100ae7802 */ /* 0x000fe80000000f00 */
[----:B------:R-:W-:Y:S11]  /*108f0*/  ISETP.NE.AND P0, PT, R174, c[0x0][0x32c], PT ;  /* 0x0000cb00ae007a0c */ /* 0x000ff60003f05270 */
[----:B------:R-:W-:Y:S02]  /*10900*/  @!UPT UIADD3 URZ, URZ, URZ, URZ ;  /* 0x0000003f3f3ff290 */ /* 0x000fe4000fffe03f */
[----:B------:R-:W-:Y:S05]  /*10910*/  @P0 IMAD.HI.U32 R174, R168, c[0x0][0x330], RZ ;  /* 0x0000cc00a8ae0a27 */ /* 0x000fea00078e00ff */
[----:B------:R-:W-:Y:S02]  /*10920*/  @P0 SHF.R.U32.HI R168, RZ, c[0x0][0x334], R174 ;  /* 0x0000cd00ffa80a19 */ /* 0x000fe400000116ae */
.L_x_646:
[----:B------:R-:W-:Y:S05]  /*10930*/  BSYNC B0 ;  /* 0x0000000000007941 */ /* 0x000fea0003800000 */
.L_x_644:
[----:B------:R-:W-:Y:S05]  /*10940*/  IMAD R168, R168, c[0x0][0x32c], R173 ;  /* 0x0000cb00a8a87a24 */ /* 0x000fea00078e02ad */
[----:B------:R-:W-:Y:S02]  /*10950*/  IADD3 R174, R168, c[0x0][0x32c], RZ ;  /* 0x0000cb00a8ae7a10 */ /* 0x000fe40007ffe0ff */
[----:B------:R-:W-:Y:S02]  /*10960*/  IMNMX R3, R3, R168, !PT ;  /* 0x000000a803037217 */ /* 0x000fe40007800200 */
[----:B------:R-:W-:Y:S02]  /*10970*/  IMNMX R167, R167, R174, PT ;  /* 0x000000aea7a77217 */ /* 0x000fe40003800200 */
.L_x_643:
[----:B------:R-:W-:Y:S02]  /*10980*/  UISETP.GE.AND UP2, UPT, UR28, 0x1, UPT ;  /* 0x000000011c00788c */ /* 0x000fe4000bf46270 */
[----:B------:R-:W-:Y:S02]  /*10990*/  UISETP.GE.AND UP1, UPT, UR28, 0x2, UPT ;  /* 0x000000021c00788c */ /* 0x000fe4000bf26270 */
[----:B------:R-:W-:Y:S02]  /*109a0*/  UISETP.GE.AND UP0, UPT, UR28, 0x9, UPT ;  /* 0x000000091c00788c */ /* 0x000fe4000bf06270 */
[----:B------:R-:W-:Y:S01]  /*109b0*/  PLOP3.LUT P0, PT, PT, PT, UP2, 0x40, 0x0 ;  /* 0x000000000000781c */ /* 0x000fe20003f0e828 */
[----:B------:R-:W-:Y:S01]  /*109c0*/  UP2UR UR26, UPR, URZ, 0x2 ;  /* 0x000000023f1a7883 */ /* 0x000fe20008000000 */
[----:B------:R-:W-:Y:S01]  /*109d0*/  PLOP3.LUT P2, PT, PT, PT, UP1, 0x40, 0x0 ;  /* 0x000000000000781c */ /* 0x000fe20003f4e818 */
[----:B------:R-:W-:Y:S01]  /*109e0*/  UISETP.GE.AND UP1, UPT, UR28, 0xa, UPT ;  /* 0x0000000a1c00788c */ /* 0x000fe2000bf26270 */
[----:B------:R-:W-:Y:S01]  /*109f0*/  ISETP.GT.AND P0, PT, R0, RZ, P0 ;  /* 0x000000ff0000720c */ /* 0x000fe20000704270 */
[----:B------:R-:W-:Y:S01]  /*10a00*/  UISETP.GE.AND UP5, UPT, UR28, 0x19, UPT ;  /* 0x000000191c00788c */ /* 0x000fe2000bfa6270 */
[----:B------:R-:W-:Y:S01]  /*10a10*/  PLOP3.LUT P1, PT, PT, PT, UP0, 0x40, 0x0 ;  /* 0x000000000000781c */ /* 0x000fe20003f2e808 */
[----:B------:R-:W-:Y:S01]  /*10a20*/  UP2UR UR25, UPR, URZ, 0x1 ;  /* 0x000000013f197883 */ /* 0x000fe20008000000 */
[----:B------:R-:W-:Y:S01]  /*10a30*/  ISETP.LT.OR P0, PT, R2, 0x1, P0 ;  /* 0x000000010200780c */ /* 0x000fe20000701670 */
        /* <DEDUP_REMOVED lines=12> */
[----:B------:R-:W1:Y:S01]  /*10b00*/  SHFL.IDX PT, R4, R169, 0x2, 0x1c1f ;  /* 0x005c1f00a9047f89 */ /* 0x000e6200000e0000 */
[C---:B------:R-:W-:Y:S01]  /*10b10*/  ISETP.LT.OR P0, PT, R2.reuse, 0xa, P0 ;  /* 0x0000000a0200780c */ /* 0x040fe20000701670 */
[----:B------:R-:W-:Y:S01]  /*10b20*/  UP2UR UR29, UPR, URZ, 0x40 ;  /* 0x000000403f1d7883 */ /* 0x000fe20008000000 */
[----:B------:R-:W-:Y:S01]  /*10b30*/  ISETP.LT.OR P1, PT, R2, 0x9, P1 ;  /* 0x000000090200780c */ /* 0x000fe20000f21670 */
[----:B------:R-:W-:Y:S01]  /*10b40*/  UP2UR UR5, UPR, URZ, 0x2 ;  /* 0x000000023f057883 */ /* 0x000fe20008000000 */
[----:B------:R-:W-:Y:S01]  /*10b50*/  FSEL R193, R17, -INF , !P0 ;  /* 0xff80000011c17808 */ /* 0x000fe20004000000 */
[----:B------:R-:W-:Y:S01]  /*10b60*/  UP2UR UR4, UPR, URZ, 0x1 ;  /* 0x000000013f047883 */ /* 0x000fe20008000000 */
[----:B------:R-:W-:Y:S01]  /*10b70*/  PLOP3.LUT P0, PT, PT, PT, UP5, 0x40, 0x0 ;  /* 0x000000000000781c */ /* 0x000fe20003f0e858 */
[----:B------:R-:W-:Y:S01]  /*10b80*/  UISETP.GE.AND UP1, UPT, UR28, 0x29, UPT ;  /* 0x000000291c00788c */ /* 0x000fe2000bf26270 */
[----:B------:R-:W-:Y:S02]  /*10b90*/  FSEL R175, R5, -INF , !P2 ;  /* 0xff80000005af7808 */ /* 0x000fe40005000000 */
[----:B------:R-:W-:Y:S01]  /*10ba0*/  PLOP3.LUT P2, PT, PT, PT, UP0, 0x40, 0x0 ;  /* 0x000000000000781c */ /* 0x000fe20003f4e808 */
[----:B------:R-:W-:Y:S01]  /*10bb0*/  UISETP.GE.AND UP0, UPT, UR28, 0x2a, UPT ;  /* 0x0000002a1c00788c */ /* 0x000fe2000bf06270 */
        /* <DEDUP_REMOVED lines=52> */
.L_x_649:
[----:B------:R-:W-:Y:S04]  /*10f00*/  MOV R5, c[0x0][0x32c] ;  /* 0x0000cb0000057a02 */ /* 0x000fe80000000f00 */
[----:B------:R-:W-:Y:S11]  /*10f10*/  ISETP.NE.AND P0, PT, R5, 0x1, PT ;  /* 0x000000010500780c */ /* 0x000ff60003f05270 */
[----:B------:R-:W-:Y:S02]  /*10f20*/  @!UPT UIADD3 URZ, URZ, URZ, URZ ;  /* 0x0000003f3f3ff290 */ /* 0x000fe4000fffe03f */
[----:B------:R-:W-:Y:S05]  /*10f30*/  @P0 IMAD.HI.U32 R5, R4, c[0x0][0x330], RZ ;  /* 0x0000cc0004050a27 */ /* 0x000fea00078e00ff */
[----:B------:R-:W-:Y:S02]  /*10f40*/  @P0 SHF.R.U32.HI R4, RZ, c[0x0][0x334], R5 ;  /* 0x0000cd00ff040a19 */ /* 0x000fe40000011605 */
.L_x_650:
[----:B------:R-:W-:Y:S05]  /*10f50*/  BSYNC B0 ;  /* 0x0000000000007941 */ /* 0x000fea0003800000 */
.L_x_648:
[----:B------:R-:W-:Y:S05]  /*10f60*/  IMAD R4, R4, c[0x0][0x32c], R173 ;  /* 0x0000cb0004047a24 */ /* 0x000fea00078e02ad */
[----:B------:R-:W-:Y:S02]  /*10f70*/  IADD3 R5, R4, c[0x0][0x32c], RZ ;  /* 0x0000cb0004057a10 */ /* 0x000fe40007ffe0ff */
[----:B------:R-:W-:Y:S02]  /*10f80*/  IMNMX R0, R0, R4, !PT ;  /* 0x0000000400007217 */ /* 0x000fe40007800200 */
[----:B------:R-:W-:Y:S02]  /*10f90*/  IMNMX R2, R2, R5, PT ;  /* 0x0000000502027217 */ /* 0x000fe40003800200 */
.L_x_647:
[----:B------:R-:W-:Y:S02]  /*10fa0*/  UP2UR UR31, UPR, URZ, 0x8 ;  /* 0x000000083f1f7883 */ /* 0x000fe40008000000 */
[----:B------:R-:W-:Y:S02]  /*10fb0*/  UISETP.NE.AND UP3, UPT, UR26, URZ, UPT ;  /* 0x0000003f1a00728c */ /* 0x000fe4000bf65270 */
[----:B------:R-:W-:Y:S02]  /*10fc0*/  UP2UR UR32, UPR, URZ, 0x10 ;  /* 0x000000103f207883 */ /* 0x000fe40008000000 */
[----:B------:R-:W-:Y:S02]  /*10fd0*/  UISETP.NE.AND UP4, UPT, UR27, URZ, UPT ;  /* 0x0000003f1b00728c */ /* 0x000fe4000bf85270 */
[----:B------:R-:W-:Y:S01]  /*10fe0*/  PLOP3.LUT P0, PT, PT, PT, UP3, 0x40, 0x0 ;  /* 0x000000000000781c */ /* 0x000fe20003f0e838 */
[----:B------:R-:W-:Y:S02]  /*10ff0*/  UP2UR UR30, UPR, URZ, 0x4 ;  /* 0x000000043f1e7883 */ /* 0x000fe40008000000 */
[----:B------:R-:W-:Y:S01]  /*11000*/  UISETP.NE.AND UP2, UPT, UR25, URZ, UPT ;  /* 0x0000003f1900728c */ /* 0x000fe2000bf45270 */
[----:B------:R-:W-:Y:S01]  /*11010*/  ISETP.GT.AND P0, PT, R3, 0x1, P0 ;  /* 0x000000010300780c */ /* 0x000fe20000704270 */
[----:B------:R-:W-:Y:S01]  /*11020*/  UP2UR UR28, UPR, URZ, 0x1 ;  /* 0x000000013f1c7883 */ /* 0x000fe20008000000 */
[----:B------:R-:W-:Y:S01]  /*11030*/  PLOP3.LUT P2, PT, PT, PT, UP4, 0x40, 0x0 ;  /* 0x000000000000781c */ /* 0x000fe20003f4e848 */
[----:B------:R-:W-:Y:S01]  /*11040*/  UISETP.NE.AND UP0, UPT, UR4, URZ, UPT ;  /* 0x0000003f0400728c */ /* 0x000fe2000bf05270 */
[----:B------:R-:W-:Y:S01]  /*11050*/  ISETP.LT.OR P0, PT, R167, 0x2, P0 ;  /* 0x00000002a700780c */ /* 0x000fe20000701670 */
[----:B------:R-:W-:Y:S01]  /*11060*/  UP2UR UR29, UPR, URZ, 0x2 ;  /* 0x000000023f1d7883 */ /* 0x000fe20008000000 */
[----:B------:R-:W-:Y:S01]  /*11070*/  ISETP.GT.AND P2, PT, R3, RZ, P2 ;  /* 0x000000ff0300720c */ /* 0x000fe20001744270 */
[----:B------:R-:W-:Y:S01]  /*11080*/  UISETP.NE.AND UP1, UPT, UR5, URZ, UPT ;  /* 0x0000003f0500728c */ /* 0x000fe2000bf25270 */
[----:B------:R-:W-:Y:S01]  /*11090*/  PLOP3.LUT P1, PT, PT, PT, UP2, 0x40, 0x0 ;  /* 0x000000000000781c */ /* 0x000fe20003f2e828 */
[----:B------:R-:W-:Y:S01]  /*110a0*/  UISETP.NE.AND UP4, UPT, UR32, URZ, UPT ;  /* 0x0000003f2000728c */ /* 0x000fe2000bf85270 */
[----:B------:R-:W-:Y:S01]  /*110b0*/  FSEL R17, R7, -INF , !P0 ;  /* 0xff80000007117808 */ /* 0x000fe20004000000 */
[----:B------:R-:W-:Y:S01]  /*110c0*/  UISETP.NE.AND UP3, UPT, UR31, URZ, UPT ;  /* 0x0000003f1f00728c */ /* 0x000fe2000bf65270 */
[----:B------:R-:W-:Y:S01]  /*110d0*/  PLOP3.LUT P0, PT, PT, PT, UP0, 0x40, 0x0 ;  /* 0x000000000000781c */ /* 0x000fe20003f0e808 */
[----:B------:R-:W-:Y:S01]  /*110e0*/  UISETP.NE.AND UP0, UPT, UR28, URZ, UPT ;  /* 0x0000003f1c00728c */ /* 0x000fe2000bf05270 */
[----:B------:R-:W-:Y:S01]  /*110f0*/  ISETP.LT.OR P2, PT, R167, 0x1, P2 ;  /* 0x00000001a700780c */ /* 0x000fe20001741670 */
[----:B------:R-:W-:Y:S01]  /*11100*/  UP2UR UR28, UPR, URZ, 0x40 ;  /* 0x000000403f1c7883 */ /* 0x000fe20008000000 */
[C---:B------:R-:W-:Y:S01]  /*11110*/  ISETP.GT.AND P1, PT, R3.reuse, 0x8, P1 ;  /* 0x000000080300780c */ /* 0x040fe20000f24270 */
[----:B------:R-:W-:Y:S01]  /*11120*/  UISETP.NE.AND UP2, UPT, UR30, URZ, UPT ;  /* 0x0000003f1e00728c */ /* 0x000fe2000bf45270 */
[----:B------:R-:W-:Y:S02]  /*11130*/  ISETP.GT.AND P0, PT, R3, 0x10, P0 ;  /* 0x000000100300780c */ /* 0x000fe40000704270 */
[----:B------:R-:W-:Y:S02]  /*11140*/  FSEL R6, R6, -INF , !P2 ;  /* 0xff80000006067808 */ /* 0x000fe40005000000 */
[----:B------:R-:W-:Y:S01]  /*11150*/  PLOP3.LUT P2, PT, PT, PT, UP1, 0x40, 0x0 ;  /* 0x000000000000781c */ /* 0x000fe20003f4e818 */
[----:B------:R-:W-:Y:S01]  /*11160*/  UISETP.NE.AND UP1, UPT, UR29, URZ, UPT ;  /* 0x0000003f1d00728c */ /* 0x000fe2000bf25270 */
[C---:B------:R-:W-:Y:S02]  /*11170*/  ISETP.LT.OR P1, PT, R167.reuse, 0x9, P1 ;  /* 0x00000009a700780c */ /* 0x040fe40000f21670 */
[----:B------:R-:W-:Y:S02]  /*11180*/  ISETP.LT.OR P0, PT, R167, 0x11, P0 ;  /* 0x00000011a700780c */ /* 0x000fe40000701670 */
[----:B------:R-:W-:Y:S02]  /*11190*/  ISETP.GT.AND P2, PT, R3, 0x9, P2 ;  /* 0x000000090300780c */ /* 0x000fe40001744270 */
[----:B------:R-:W-:Y:S02]  /*111a0*/  FSEL R18, R18, -INF , !P1 ;  /* 0xff80000012127808 */ /* 0x000fe40004800000 */
[----:B------:R-:W-:Y:S01]  /*111b0*/  PLOP3.LUT P1, PT, PT, PT, UP6, 0x40, 0x0 ;  /* 0x000000000000781c */ /* 0x000fe20003f2e868 */
[----:B------:R-:W-:Y:S01]  /*111c0*/  UISETP.NE.AND UP6, UPT, UR4, URZ, UPT ;  /* 0x0000003f0400728c */ /* 0x000fe2000bfc5270 */
[----:B------:R-:W-:Y:S02]  /*111d0*/  FSEL R195, R22, -INF , !P0 ;  /* 0xff80000016c37808 */ /* 0x000fe40004000000 */
[----:B------:R-:W-:Y:S01]  /*111e0*/  PLOP3.LUT P0, PT, PT, PT, UP4, 0x40, 0x0 ;  /* 0x000000000000781c */ /* 0x000fe20003f0e848 */
[----:B------:R-:W-:Y:S01]  /*111f0*/  UP2UR UR29, UPR, URZ, 0x40 ;  /* 0x000000403f1d7883 */ /* 0x000fe20008000000 */
[----:B------:R-:W-:Y:S01]  /*11200*/  ISETP.LT.OR P2, PT, R167, 0xa, P2 ;  /* 0x0000000aa700780c */ /* 0x000fe20001741670 */
[----:B------:R-:W-:Y:S01]  /*11210*/  UISETP.NE.AND UP6, UPT, UR5, URZ, UPT ;  /* 0x0000003f0500728c */ /* 0x000fe2000bfc5270 */
[C---:B------:R-:W-:Y:S02]  /*11220*/  ISETP.GT.AND P1, PT, R3.reuse, 0x11, P1 ;  /* 0x000000110300780c */ /* 0x040fe40000f24270 */
[----:B------:R-:W-:Y:S01]  /*11230*/  ISETP.GT.AND P0, PT, R3, 0x19, P0 ;  /* 0x000000190300780c */ /* 0x000fe20000704270 */
[----:B------:R-:W-:Y:S01]  /*11240*/  UP2UR UR30, UPR, URZ, 0x40 ;  /* 0x000000403f1e7883 */ /* 0x000fe20008000000 */
[----:B------:R-:W-:Y:S01]  /*11250*/  FSEL R19, R19, -INF , !P2 ;  /* 0xff80000013137808 */ /* 0x000fe20005000000 */
[----:B------:R-:W-:Y:S01]  /*11260*/  UISETP.NE.AND UP6, UPT, UR25, URZ, UPT ;  /* 0x0000003f1900728c */ /* 0x000fe2000bfc5270 */
[----:B------:R-:W-:Y:S02]  /*11270*/  PLOP3.LUT P2, PT, PT, PT, UP5, 0x40, 0x0 ;  /* 0x000000000000781c */ /* 0x000fe40003f4e858 */
[C---:B------:R-:W-:Y:S01]  /*11280*/  ISETP.LT.OR P1, PT, R167.reuse, 0x12, P1 ;  /* 0x00000012a700780c */ /* 0x040fe20000f21670 */
[----:B------:R-:W-:Y:S01]  /*11290*/  UP2UR UR31, UPR, URZ, 0x40 ;  /* 0x000000403f1f7883 */ /* 0x000fe20008000000 */
[----:B------:R-:W-:Y:S01]  /*112a0*/  ISETP.LT.OR P0, PT, R167, 0x1a, P0 ;  /* 0x0000001aa700780c */ /* 0x000fe20000701670 */
[----:B------:R-:W-:Y:S01]  /*112b0*/  UISETP.NE.AND UP6, UPT, UR26, URZ, UPT ;  /* 0x0000003f1a00728c */ /* 0x000fe2000bfc5270 */
[----:B------:R-:W-:Y:S02]  /*112c0*/  ISETP.GT.AND P2, PT, R3, 0x18, P2 ;  /* 0x000000180300780c */ /* 0x000fe40001744270 */
[----:B------:R-:W-:Y:S01]  /*112d0*/  FSEL R197, R23, -INF , !P1 ;  /* 0xff80000017c57808 */ /* 0x000fe20004800000 */
[----:B------:R-:W-:Y:S01]  /*112e0*/  UP2UR UR32, UPR, URZ, 0x40 ;  /* 0x000000403f207883 */ /* 0x000fe20008000000 */
[----:B------:R-:W-:Y:S01]  /*112f0*/  PLOP3.LUT P1, PT, PT, PT, UP3, 0x40, 0x0 ;  /* 0x000000000000781c */ /* 0x000fe20003f2e838 */
[----:B------:R-:W-:Y:S01]  /*11300*/  UISETP.NE.AND UP6, UPT, UR27, URZ, UPT ;  /* 0x0000003f1b00728c */ /* 0x000fe2000bfc5270 */
[----:B------:R-:W-:Y:S02]  /*11310*/  FSEL R200, R35, -INF , !P0 ;  /* 0xff80000023c87808 */ /* 0x000fe40004000000 */
[----:B------:R-:W-:Y:S02]  /*11320*/  PLOP3.LUT P0, PT, PT, PT, UP2, 0x40, 0x0 ;  /* 0x000000000000781c */ /* 0x000fe40003f0e828 */
[----:B------:R-:W-:Y:S02]  /*11330*/  ISETP.LT.OR P2, PT, R167, 0x19, P2 ;  /* 0x00000019a700780c */ /* 0x000fe40001741670 */
[C---:B------:R-:W-:Y:S02]  /*11340*/  ISETP.GT.AND P1, PT, R3.reuse, 0x20, P1 ;  /* 0x000000200300780c */ /* 0x040fe40000f24270 */
[----:B------:R-:W-:Y:S02]  /*11350*/  ISETP.GT.AND P0, PT, R3, 0x21, P0 ;  /* 0x000000210300780c */ /* 0x000fe40000704270 */
[----:B------:R-:W-:Y:S02]  /*11360*/  FSEL R198, R34, -INF , !P2 ;  /* 0xff80000022c67808 */ /* 0x000fe40005000000 */
[----:B------:R-:W-:Y:S02]  /*11370*/  PLOP3.LUT P2, PT, PT, PT, UP1, 0x40, 0x0 ;  /* 0x000000000000781c */ /* 0x000fe40003f4e818 */
[C---:B------:R-:W-:Y:S02]  /*11380*/  ISETP.LT.OR P1, PT, R167.reuse, 0x21, P1 ;  /* 0x00000021a700780c */ /* 0x040fe40000f21670 */
        /* <DEDUP_REMOVED lines=9> */
[----:B------:R-:W-:Y:S01]  /*11420*/  FSEL R210, R50, -INF , !P2 ;  /* 0xff80000032d27808 */ /* 0x000fe20005000000 */
[----:B------:R-:W1:Y:S01]  /*11430*/  SHFL.IDX PT, R3, R169, 0x3, 0x1c1f ;  /* 0x007c1f00a9037f89 */ /* 0x000e6200000e0000 */
        /* <DEDUP_REMOVED lines=75> */
.L_x_653:
[----:B------:R-:W-:Y:S04]  /*118f0*/  MOV R4, c[0x0][0x32c] ;  /* 0x0000cb0000047a02 */ /* 0x000fe80000000f00 */
[----:B------:R-:W-:Y:S11]  /*11900*/  ISETP.NE.AND P0, PT, R4, 0x1, PT ;  /* 0x000000010400780c */ /* 0x000ff60003f05270 */
[----:B------:R-:W-:Y:S02]  /*11910*/  @!UPT UIADD3 URZ, URZ, URZ, URZ ;  /* 0x0000003f3f3ff290 */ /* 0x000fe4000fffe03f */
[----:B------:R-:W-:Y:S05]  /*11920*/  @P0 IMAD.HI.U32 R4, R3, c[0x0][0x330], RZ ;  /* 0x0000cc0003040a27 */ /* 0x000fea00078e00ff */
[----:B------:R-:W-:Y:S02]  /*11930*/  @P0 SHF.R.U32.HI R3, RZ, c[0x0][0x334], R4 ;  /* 0x0000cd00ff030a19 */ /* 0x000fe40000011604 */
.L_x_654:
[----:B------:R-:W-:Y:S05]  /*11940*/  BSYNC B0 ;  /* 0x0000000000007941 */ /* 0x000fea0003800000 */
.L_x_652:
[----:B------:R-:W-:Y:S05]  /*11950*/  IMAD R173, R3, c[0x0][0x32c], R173 ;  /* 0x0000cb0003ad7a24 */ /* 0x000fea00078e02ad */
[----:B------:R-:W-:Y:S02]  /*11960*/  IADD3 R3, R173, c[0x0][0x32c], RZ ;  /* 0x0000cb00ad037a10 */ /* 0x000fe40007ffe0ff */
[----:B------:R-:W-:Y:S02]  /*11970*/  IMNMX R0, R0, R173, !PT ;  /* 0x000000ad00007217 */ /* 0x000fe40007800200 */
[----:B------:R-:W-:Y:S02]  /*11980*/  IMNMX R2, R2, R3, PT ;  /* 0x0000000302027217 */ /* 0x000fe40003800200 */
.L_x_651:
        /* <DEDUP_REMOVED lines=33> */
[----:B------:R-:W-:Y:S01]  /*11ba0*/  UISETP.NE.AND UP3, UPT, UR27, URZ, UPT ;  /* 0x0000003f1b00728c */ /* 0x000fe2000bf65270 */
[----:B------:R-:W-:Y:S02]  /*11bb0*/  FMNMX.FTZ R169, R217, R169, !PT ;  /* 0x000000a9d9a97209 */ /* 0x000fe40007810000 */
[----:B------:R-:W-:Y:S02]  /*11bc0*/  FMNMX.FTZ R3, R210, R3, !PT ;  /* 0x00000003d2037209 */ /* 0x000fe40007810000 */
[----:B------:R-:W-:Y:S01]  /*11bd0*/  FMNMX.FTZ R4, R8, R166, !PT ;  /* 0x000000a608047209 */ /* 0x000fe20007810000 */
[----:B------:R-:W1:Y:S01]  /*11be0*/  SHFL.BFLY PT, R5, R169, 0x2, 0x1f ;  /* 0x0c401f00a9057f89 */ /* 0x000e6200000e0000 */
[----:B------:R-:W-:Y:S02]  /*11bf0*/  ISETP.GT.AND P2, PT, R0, 0x1, P2 ;  /* 0x000000010000780c */ /* 0x000fe40001744270 */
[----:B------:R-:W-:Y:S02]  /*11c00*/  FMNMX.FTZ R3, R214, R3, !PT ;  /* 0x00000003d6037209 */ /* 0x000fe40007810000 */
[----:B------:R-:W-:Y:S02]  /*11c10*/  FMNMX.FTZ R4, R16, R4, !PT ;  /* 0x0000000410047209 */ /* 0x000fe40007810000 */
[----:B------:R-:W-:Y:S01]  /*11c20*/  ISETP.LT.OR P2, PT, R2, 0x2, P2 ;  /* 0x000000020200780c */ /* 0x000fe20001741670 */
[----:B------:R-:W2:Y:S01]  /*11c30*/  SHFL.BFLY PT, R168, R3, 0x2, 0x1f ;  /* 0x0c401f0003a87f89 */ /* 0x000ea200000e0000 */
        /* <DEDUP_REMOVED lines=13> */
[----:B------:R-:W-:Y:S02]  /*11d10*/  FMNMX.FTZ R4, R204, R4, !PT ;  /* 0x00000004cc047209 */ /* 0x000fe40007810000 */
[----:B-1----:R-:W-:Y:S02]  /*11d20*/  FMNMX.FTZ R169, R169, R5, !PT ;  /* 0x00000005a9a97209 */ /* 0x002fe40007810000 */
[----:B--2---:R-:W-:Y:S02]  /*11d30*/  FMNMX.FTZ R168, R3, R168, !PT ;  /* 0x000000a803a87209 */ /* 0x004fe40007810000 */
[----:B------:R-:W-:Y:S01]  /*11d40*/  FMNMX.FTZ R3, R211, R4, !PT ;  /* 0x00000004d3037209 */ /* 0x000fe20007810000 */
[----:B------:R-:W1:Y:S01]  /*11d50*/  SHFL.BFLY PT, R5, R169, 0x1, 0x1f ;  /* 0x0c201f00a9057f89 */ /* 0x000e6200000e0000 */
[----:B------:R-:W-:Y:S02]  /*11d60*/  ISETP.GT.AND P0, PT, R0, 0x8, P0 ;  /* 0x000000080000780c */ /* 0x000fe40000704270 */
[----:B------:R-:W-:Y:S02]  /*11d70*/  FMNMX.FTZ R3, R212, R3, !PT ;  /* 0x00000003d4037209 */ /* 0x000fe40007810000 */
[----:B------:R-:W-:Y:S02]  /*11d80*/  ISETP.LT.OR P0, PT, R2, 0x9, P0 ;  /* 0x000000090200780c */ /* 0x000fe40000701670 */
[----:B------:R-:W-:Y:S01]  /*11d90*/  FMNMX.FTZ R3, R213, R3, !PT ;  /* 0x00000003d5037209 */ /* 0x000fe20007810000 */
[----:B------:R-:W-:Y:S01]  /*11da0*/  SHFL.BFLY PT, R9, R168, 0x1, 0x1f ;  /* 0x0c201f00a8097f89 */ /* 0x000fe200000e0000 */
[----:B------:R-:W-:Y:S02]  /*11db0*/  FSEL R14, R14, -INF , !P0 ;  /* 0xff8000000e0e7808 */ /* 0x000fe40004000000 */
[----:B------:R-:W-:Y:S02]  /*11dc0*/  PLOP3.LUT P0, PT, PT, PT, UP6, 0x40, 0x0 ;  /* 0x000000000000781c */ /* 0x000fe40003f0e868 */
[----:B------:R-:W-:Y:S02]  /*11dd0*/  FMNMX.FTZ R3, R216, R3, !PT ;  /* 0x00000003d8037209 */ /* 0x000fe40007810000 */
[----:B------:R-:W-:Y:S01]  /*11de0*/  PLOP3.LUT P1, PT, PT, PT, UP4, 0x40, 0x0 ;  /* 0x000000000000781c */ /* 0x000fe20003f2e848 */
[----:B------:R-:W-:Y:S01]  /*11df0*/  UISETP.NE.AND UP4, UPT, UR28, URZ, UPT ;  /* 0x0000003f1c00728c */ /* 0x000fe2000bf85270 */
[C---:B------:R-:W-:Y:S01]  /*11e00*/  ISETP.GT.AND P0, PT, R0.reuse, 0x11, P0 ;  /* 0x000000110000780c */ /* 0x040fe20000704270 */
[----:B------:R-:W2:Y:S01]  /*11e10*/  SHFL.BFLY PT, R7, R3, 0x2, 0x1f ;  /* 0x0c401f0003077f89 */ /* 0x000ea200000e0000 */
[----:B------:R-:W-:Y:S02]  /*11e20*/  ISETP.GT.AND P1, PT, R0, RZ, P1 ;  /* 0x000000ff0000720c */ /* 0x000fe40000f24270 */
[C---:B------:R-:W-:Y:S02]  /*11e30*/  ISETP.LT.OR P0, PT, R2.reuse, 0x12, P0 ;  /* 0x000000120200780c */ /* 0x040fe40000701670 */
[----:B------:R-:W-:Y:S02]  /*11e40*/  ISETP.LT.OR P1, PT, R2, 0x1, P1 ;  /* 0x000000010200780c */ /* 0x000fe40000f21670 */
[----:B-1----:R-:W-:Y:S02]  /*11e50*/  FMNMX.FTZ R169, R169, R5, !PT ;  /* 0x00000005a9a97209 */ /* 0x002fe40007810000 */
[----:B------:R-:W-:Y:S02]  /*11e60*/  FSEL R44, R27, -INF , !P0 ;  /* 0xff8000001b2c7808 */ /* 0x000fe40004000000 */
[C---:B------:R-:W-:Y:S01]  /*11e70*/  FSETP.NEU.FTZ.AND P2, PT, R169.reuse, -INF , PT ;  /* 0xff800000a900780b */ /* 0x040fe20003f5d000 */
[----:B------:R-:W-:Y:S01]  /*11e80*/  FMUL.FTZ R23, R169, c[0x0][0x2d0] ;  /* 0x0000b400a9177a20 */ /* 0x000fe20000410000 */
[----:B------:R-:W-:Y:S02]  /*11e90*/  PLOP3.LUT P0, PT, PT, PT, UP4, 0x40, 0x0 ;  /* 0x000000000000781c */ /* 0x000fe40003f0e848 */
[----:B------:R-:W-:Y:S02]  /*11ea0*/  FSEL R10, R10, -INF , !P1 ;  /* 0xff8000000a0a7808 */ /* 0x000fe40004800000 */
[----:B------:R-:W-:Y:S02]  /*11eb0*/  FSEL R23, R23, RZ, P2 ;  /* 0x000000ff17177208 */ /* 0x000fe40001000000 */
[----:B------:R-:W-:Y:S01]  /*11ec0*/  PLOP3.LUT P1, PT, PT, PT, UP1, 0x40, 0x0 ;  /* 0x000000000000781c */ /* 0x000fe20003f2e818 */
[----:B------:R-:W-:Y:S01]  /*11ed0*/  UISETP.NE.AND UP1, UPT, UR25, URZ, UPT ;  /* 0x0000003f1900728c */ /* 0x000fe2000bf25270 */
[----:B------:R-:W-:Y:S01]  /*11ee0*/  ISETP.GT.AND P0, PT, R0, 0x19, P0 ;  /* 0x000000190000780c */ /* 0x000fe20000704270 */
[--C-:B------:R-:W-:Y:S01]  /*11ef0*/  FFMA.FTZ R4, R174, c[0x0][0x2d0], -R23.reuse ;  /* 0x0000b400ae047a23 */ /* 0x100fe20000010817 */
[----:B------:R-:W-:Y:S01]  /*11f00*/  ISETP.GT.AND P1, PT, R0, 0x9, P1 ;  /* 0x000000090000780c */ /* 0x000fe20000f24270 */
[--C-:B------:R-:W-:Y:S01]  /*11f10*/  FFMA.FTZ R40, R196, c[0x0][0x2d0], -R23.reuse ;  /* 0x0000b400c4287a23 */ /* 0x100fe20000010817 */
[C---:B------:R-:W-:Y:S01]  /*11f20*/  ISETP.LT.OR P0, PT, R2.reuse, 0x1a, P0 ;  /* 0x0000001a0200780c */ /* 0x040fe20000701670 */
[----:B------:R1:W-:Y:S01]  /*11f30*/  MUFU.EX2 R32, R4 ;  /* 0x0000000400207308 */ /* 0x0003e20000000800 */
[----:B------:R-:W-:Y:S02]  /*11f40*/  ISETP.LT.OR P1, PT, R2, 0xa, P1 ;  /* 0x0000000a0200780c */ /* 0x000fe40000f21670 */
[----:B------:R-:W-:Y:S02]  /*11f50*/  FSEL R171, R31, -INF , !P0 ;  /* 0xff8000001fab7808 */ /* 0x000fe40004000000 */
[----:B------:R-:W-:Y:S02]  /*11f60*/  PLOP3.LUT P0, PT, PT, PT, UP3, 0x40, 0x0 ;  /* 0x000000000000781c */ /* 0x000fe40003f0e838 */
[----:B------:R-:W-:Y:S02]  /*11f70*/  FSEL R15, R15, -INF , !P1 ;  /* 0xff8000000f0f7808 */ /* 0x000fe40004800000 */
[----:B------:R-:W-:Y:S01]  /*11f80*/  PLOP3.LUT P1, PT, PT, PT, UP5, 0x40, 0x0 ;  /* 0x000000000000781c */ /* 0x000fe20003f2e858 */
[----:B------:R-:W-:Y:S01]  /*11f90*/  MUFU.EX2 R251, R40 ;  /* 0x0000002800fb7308 */ /* 0x000fe20000000800 */
[C---:B------:R-:W-:Y:S02]  /*11fa0*/  ISETP.GT.AND P0, PT, R0.reuse, 0x20, P0 ;  /* 0x000000200000780c */ /* 0x040fe40000704270 */
[----:B------:R-:W-:Y:S02]  /*11fb0*/  ISETP.GT.AND P1, PT, R0, 0x18, P1 ;  /* 0x000000180000780c */ /* 0x000fe40000f24270 */
[----:B--2---:R-:W-:Y:S02]  /*11fc0*/  FMNMX.FTZ R3, R3, R7, !PT ;  /* 0x0000000703037209 */ /* 0x004fe40007810000 */
[C---:B------:R-:W-:Y:S02]  /*11fd0*/  ISETP.LT.OR P0, PT, R2.reuse, 0x21, P0 ;  /* 0x000000210200780c */ /* 0x040fe40000701670 */
[----:B------:R-:W-:Y:S01]  /*11fe0*/  ISETP.LT.OR P1, PT, R2, 0x19, P1 ;  /* 0x000000190200780c */ /* 0x000fe20000f21670 */
[----:B------:R-:W2:Y:S01]  /*11ff0*/  SHFL.BFLY PT, R167, R3, 0x1, 0x1f ;  /* 0x0c201f0003a77f89 */ /* 0x000ea200000e0000 */
[----:B------:R-:W-:Y:S02]  /*12000*/  FSEL R172, R42, -INF , !P0 ;  /* 0xff8000002aac7808 */ /* 0x000fe40004000000 */
[----:B------:R-:W-:Y:S01]  /*12010*/  FMNMX.FTZ R5, R10, R170, !PT ;  /* 0x000000aa0a057209 */ /* 0x000fe20007810000 */
[--C-:B-1----:R-:W-:Y:S01]  /*12020*/  FFMA.FTZ R4, R175, c[0x0][0x2d0], -R23.reuse ;  /* 0x0000b400af047a23 */ /* 0x102fe20000010817 */
[----:B------:R-:W-:Y:S02]  /*12030*/  FSEL R45, R30, -INF , !P1 ;  /* 0xff8000001e2d7808 */ /* 0x000fe40004800000 */
[----:B------:R-:W-:Y:S01]  /*12040*/  PLOP3.LUT P1, PT, PT, PT, UP2, 0x40, 0x0 ;  /* 0x000000000000781c */ /* 0x000fe20003f2e828 */
[----:B------:R1:W-:Y:S01]  /*12050*/  MUFU.EX2 R24, R4 ;  /* 0x0000000400187308 */ /* 0x0003e20000000800 */
[----:B------:R-:W-:Y:S01]  /*12060*/  FMNMX.FTZ R5, R11, R5, !PT ;  /* 0x000000050b057209 */ /* 0x000fe20007810000 */
[----:B------:R-:W-:Y:S01]  /*12070*/  LDSM.16.MT88.4 R28, [R225+0x100] ;  /* 0x00010000e11c783b */ /* 0x000fe20000004200 */
[----:B------:R-:W-:Y:S02]  /*12080*/  ISETP.GT.AND P1, PT, R0, 0x21, P1 ;  /* 0x000000210000780c */ /* 0x000fe40000f24270 */
[----:B------:R-:W-:Y:S02]  /*12090*/  PLOP3.LUT P0, PT, PT, PT, UP1, 0x40, 0x0 ;  /* 0x000000000000781c */ /* 0x000fe40003f0e818 */
[----:B------:R-:W-:Y:S02]  /*120a0*/  FMNMX.FTZ R168, R168, R9, !PT ;  /* 0x00000009a8a87209 */ /* 0x000fe40007810000 */
[----:B------:R-:W-:Y:S02]  /*120b0*/  FMNMX.FTZ R5, R14, R5, !PT ;  /* 0x000000050e057209 */ /* 0x000fe40007810000 */
[----:B------:R-:W-:Y:S01]  /*120c0*/  ISETP.LT.OR P1, PT, R2, 0x22, P1 ;  /* 0x000000220200780c */ /* 0x000fe20000f21670 */
[----:B------:R-:W-:Y:S01]  /*120d0*/  FMUL.FTZ R48, R168, c[0x0][0x2d0] ;  /* 0x0000b400a8307a20 */ /* 0x000fe20000410000 */
[----:B------:R-:W-:Y:S02]  /*120e0*/  ISETP.GT.AND P0, PT, R0, 0x28, P0 ;  /* 0x000000280000780c */ /* 0x000fe40000704270 */
[----:B------:R-:W-:Y:S02]  /*120f0*/  FMNMX.FTZ R5, R15, R5, !PT ;  /* 0x000000050f057209 */ /* 0x000fe40007810000 */
[----:B------:R-:W-:Y:S02]  /*12100*/  FSEL R174, R43, -INF , !P1 ;  /* 0xff8000002bae7808 */ /* 0x000fe40004800000 */
[----:B------:R-:W-:Y:S02]  /*12110*/  FSETP.NEU.FTZ.AND P1, PT, R168, -INF , PT ;  /* 0xff800000a800780b */ /* 0x000fe40003f3d000 */
[----:B------:R-:W-:Y:S02]  /*12120*/  ISETP.LT.OR P0, PT, R2, 0x29, P0 ;  /* 0x000000290200780c */ /* 0x000fe40000701670 */
[----:B------:R-:W-:Y:S01]  /*12130*/  FMNMX.FTZ R5, R41, R5, !PT ;  /* 0x0000000529057209 */ /* 0x000fe20007810000 */
[--C-:B-1----:R-:W-:Y:S01]  /*12140*/  FFMA.FTZ R4, R192, c[0x0][0x2d0], -R23.reuse ;  /* 0x0000b400c0047a23 */ /* 0x102fe20000010817 */
[----:B------:R-:W-:Y:S02]  /*12150*/  FSEL R48, R48, RZ, P1 ;  /* 0x000000ff30307208 */ /* 0x000fe40000800000 */
[----:B------:R-:W-:Y:S01]  /*12160*/  FSEL R173, R46, -INF , !P0 ;  /* 0xff8000002ead7808 */ /* 0x000fe20004000000 */
[----:B------:R1:W3:Y:S01]  /*12170*/  MUFU.EX2 R21, R4 ;  /* 0x0000000400157308 */ /* 0x0002e20000000800 */
[----:B------:R-:W-:Y:S01]  /*12180*/  PLOP3.LUT P0, PT, PT, PT, UP0, 0x40, 0x0 ;  /* 0x000000000000781c */ /* 0x000fe20003f0e808 */
[--C-:B------:R-:W-:Y:S01]  /*12190*/  FFMA.FTZ R40, R195, c[0x0][0x2d0], -R48.reuse ;  /* 0x0000b400c3287a23 */ /* 0x100fe20000010830 */
[----:B------:R-:W-:Y:S01]  /*121a0*/  FMNMX.FTZ R5, R44, R5, !PT ;  /* 0x000000052c057209 */ /* 0x000fe20007810000 */
[----:B------:R-:W-:Y:S01]  /*121b0*/  UISETP.GT.AND UP0, UPT, UR24, UR8, UPT ;  /* 0x000000081800728c */ /* 0x000fe2000bf04270 */
[----:B------:R-:W-:Y:S01]  /*121c0*/  ISETP.GT.AND P0, PT, R0, 0x29, P0 ;  /* 0x000000290000780c */ /* 0x000fe20000704270 */
[----:B------:R-:W-:Y:S01]  /*121d0*/  UIADD3 UR24, UR24, -0x1, URZ ;  /* 0xffffffff18187890 */ /* 0x000fe2000fffe03f */
[----:B--2---:R-:W-:Y:S01]  /*121e0*/  FMNMX.FTZ R167, R3, R167, !PT ;  /* 0x000000a703a77209 */ /* 0x004fe20007810000 */
[--C-:B------:R-:W-:Y:S01]  /*121f0*/  FFMA.FTZ R3, R19, c[0x0][0x2d0], -R48.reuse ;  /* 0x0000b40013037a23 */ /* 0x100fe20000010830 */
[----:B------:R-:W-:Y:S01]  /*12200*/  ISETP.LT.OR P0, PT, R2, 0x2a, P0 ;  /* 0x0000002a0200780c */ /* 0x000fe20000701670 */
[--C-:B------:R-:W-:Y:S01]  /*12210*/  FFMA.FTZ R2, R17, c[0x0][0x2d0], -R48.reuse ;  /* 0x0000b40011027a23 */ /* 0x100fe20000010830 */
[----:B------:R2:W-:Y:S01]  /*12220*/  MUFU.EX2 R250, R40 ;  /* 0x0000002800fa7308 */ /* 0x0005e20000000800 */
[----:B------:R-:W-:Y:S01]  /*12230*/  FMUL.FTZ R49, R167, c[0x0][0x2d0] ;  /* 0x0000b400a7317a20 */ /* 0x000fe20000410000 */
[----:B------:R-:W-:Y:S02]  /*12240*/  FSEL R22, R47, -INF , !P0 ;  /* 0xff8000002f167808 */ /* 0x000fe40004000000 */
[----:B------:R-:W-:Y:S04]  /*12250*/  FSETP.NEU.FTZ.AND P0, PT, R167, -INF , PT ;  /* 0xff800000a700780b */ /* 0x000fe80003f1d000 */
[----:B------:R-:W-:Y:S02]  /*12260*/  FSEL R49, R49, RZ, P0 ;  /* 0x000000ff31317208 */ /* 0x000fe40000000000 */
[----:B------:R4:W-:Y:S01]  /*12270*/  MUFU.EX2 R7, R3 ;  /* 0x0000000300077308 */ /* 0x0009e20000000800 */
[--C-:B-1----:R-:W-:Y:S01]  /*12280*/  FFMA.FTZ R4, R193, c[0x0][0x2d0], -R23.reuse ;  /* 0x0000b400c1047a23 */ /* 0x102fe20000010817 */
[----:B---3--:R-:W-:Y:S08]  /*12290*/  MOV R47, R21 ;  /* 0x00000015002f7202 */ /* 0x008ff00000000f00 */
[----:B------:R1:W3:Y:S01]  /*122a0*/  MUFU.EX2 R42, R4 ;  /* 0x00000004002a7308 */ /* 0x0002e20000000800 */
[----:B--2---:R-:W-:Y:S09]  /*122b0*/  FFMA.FTZ R40, R201, c[0x0][0x2d0], -R23 ;  /* 0x0000b400c9287a23 */ /* 0x004ff20000010817 */
[----:B------:R2:W-:Y:S01]  /*122c0*/  MUFU.EX2 R221, R40 ;  /* 0x0000002800dd7308 */ /* 0x0005e20000000800 */
[--C-:B----4-:R-:W-:Y:S09]  /*122d0*/  FFMA.FTZ R3, R8, c[0x0][0x2d0], -R49.reuse ;  /* 0x0000b40008037a23 */ /* 0x110ff20000010831 */
[----:B------:R4:W-:Y:S01]  /*122e0*/  MUFU.EX2 R17, R3 ;  /* 0x0000000300117308 */ /* 0x0009e20000000800 */
[----:B-1----:R-:W-:Y:S01]  /*122f0*/  FMNMX.FTZ R4, R45, R5, !PT ;  /* 0x000000052d047209 */ /* 0x002fe20007810000 */
[--C-:B------:R-:W-:Y:S01]  /*12300*/  FFMA.FTZ R5, R6, c[0x0][0x2d0], -R48.reuse ;  /* 0x0000b40006057a23 */ /* 0x100fe20000010830 */
[----:B---3--:R-:W-:Y:S02]  /*12310*/  F2FP.BF16.PACK_AB R26, R42, R47 ;  /* 0x0000002f2a1a723e */ /* 0x008fe400000010ff */
[----:B------:R-:W-:Y:S05]  /*12320*/  FMNMX.FTZ R4, R171, R4, !PT ;  /* 0x00000004ab047209 */ /* 0x000fea0007810000 */
[----:B------:R-:W-:Y:S01]  /*12330*/  MUFU.EX2 R20, R5 ;  /* 0x0000000500147308 */ /* 0x000fe20000000800 */
[----:B------:R-:W-:Y:S01]  /*12340*/  FMNMX.FTZ R0, R172, R4, !PT ;  /* 0x00000004ac007209 */ /* 0x000fe20007810000 */
[--C-:B------:R-:W-:Y:S02]  /*12350*/  FFMA.FTZ R4, R12, c[0x0][0x2d0], -R49.reuse ;  /* 0x0000b4000c047a23 */ /* 0x100fe40000010831 */
[--C-:B--2---:R-:W-:Y:S01]  /*12360*/  FFMA.FTZ R40, R198, c[0x0][0x2d0], -R48.reuse ;  /* 0x0000b400c6287a23 */ /* 0x104fe20000010830 */
[----:B------:R-:W-:Y:S05]  /*12370*/  FMNMX.FTZ R0, R174, R0, !PT ;  /* 0x00000000ae007209 */ /* 0x000fea0007810000 */
[----:B------:R1:W-:Y:S01]  /*12380*/  MUFU.EX2 R5, R2 ;  /* 0x0000000200057308 */ /* 0x0003e20000000800 */
[----:B------:R-:W-:Y:S01]  /*12390*/  FMNMX.FTZ R0, R173, R0, !PT ;  /* 0x00000000ad007209 */ /* 0x000fe20007810000 */
[--C-:B----4-:R-:W-:Y:S03]  /*123a0*/  FFMA.FTZ R3, R16, c[0x0][0x2d0], -R49.reuse ;  /* 0x0000b40010037a23 */ /* 0x110fe60000010831 */
[----:B------:R-:W-:Y:S05]  /*123b0*/  FMNMX.FTZ R0, R22, R0, !PT ;  /* 0x0000000016007209 */ /* 0x000fea0007810000 */
[----:B------:R-:W-:Y:S10]  /*123c0*/  MUFU.EX2 R6, R3 ;  /* 0x0000000300067308 */ /* 0x000ff40000000800 */
[----:B------:R-:W-:Y:S01]  /*123d0*/  MUFU.EX2 R43, R4 ;  /* 0x00000004002b7308 */ /* 0x000fe20000000800 */
[----:B-1----:R-:W-:Y:S09]  /*123e0*/  FFMA.FTZ R2, R18, c[0x0][0x2d0], -R48 ;  /* 0x0000b40012027a23 */ /* 0x002ff20000010830 */
[----:B------:R1:W2:Y:S10]  /*123f0*/  MUFU.EX2 R46, R2 ;  /* 0x00000002002e7308 */ /* 0x0002b40000000800 */
[----:B------:R3:W-:Y:S01]  /*12400*/  MUFU.EX2 R220, R40 ;  /* 0x0000002800dc7308 */ /* 0x0007e20000000800 */
[----:B-1----:R-:W1:Y:S01]  /*12410*/  SHFL.BFLY PT, R2, R0, 0x2, 0x1f ;  /* 0x0c401f0000027f89 */ /* 0x002e6200000e0000 */
[----:B--2---:R-:W-:Y:S01]  /*12420*/  F2FP.BF16.PACK_AB R27, R7, R46 ;  /* 0x0000002e071b723e */ /* 0x004fe200000010ff */
[--C-:B---3--:R-:W-:Y:S07]  /*12430*/  FFMA.FTZ R40, R202, c[0x0][0x2d0], -R49.reuse ;  /* 0x0000b400ca287a23 */ /* 0x108fee0000010831 */
[----:B------:R2:W-:Y:S01]  /*12440*/  MUFU.EX2 R202, R40 ;  /* 0x0000002800ca7308 */ /* 0x0005e20000000800 */
[----:B-1----:R-:W-:Y:S01]  /*12450*/  FMNMX.FTZ R3, R0, R2, !PT ;  /* 0x0000000200037209 */ /* 0x002fe20007810000 */
[--C-:B------:R-:W-:Y:S01]  /*12460*/  FFMA.FTZ R2, R13, c[0x0][0x2d0], -R49.reuse ;  /* 0x0000b4000d027a23 */ /* 0x100fe20000010831 */
[----:B------:R-:W-:Y:S07]  /*12470*/  FSEL R0, R169, RZ, P2 ;  /* 0x000000ffa9007208 */ /* 0x000fee0001000000 */
[----:B------:R1:W-:Y:S01]  /*12480*/  MUFU.EX2 R9, R2 ;  /* 0x0000000200097308 */ /* 0x0003e20000000800 */
[----:B------:R-:W3:Y:S01]  /*12490*/  SHFL.BFLY PT, R4, R3, 0x1, 0x1f ;  /* 0x0c201f0003047f89 */ /* 0x000ee200000e0000 */
[----:B------:R-:W-:Y:S01]  /*124a0*/  FADD.FTZ R0, -R0, R164 ;  /* 0x000000a400007221 */ /* 0x000fe20000010100 */
[----:B------:R-:W-:Y:S03]  /*124b0*/  MOV R164, R20 ;  /* 0x0000001400a47202 */ /* 0x000fe60000000f00 */
[----:B------:R-:W-:Y:S02]  /*124c0*/  FMUL.FTZ R0, R0, c[0x0][0x2d0] ;  /* 0x0000b40000007a20 */ /* 0x000fe40000410000 */
[----:B--2---:R-:W-:Y:S02]  /*124d0*/  FFMA.FTZ R40, R203, c[0x0][0x2d0], -R49 ;  /* 0x0000b400cb287a23 */ /* 0x004fe40000010831 */
[----:B------:R2:W4:Y:S10]  /*124e0*/  MUFU.EX2 R21, R0 ;  /* 0x0000000000157308 */ /* 0x0005340000000800 */
[----:B------:R-:W-:Y:S01]  /*124f0*/  MUFU.EX2 R201, R40 ;  /* 0x0000002800c97308 */ /* 0x000fe20000000800 */
[----:B-1----:R-:W-:Y:S02]  /*12500*/  FSEL R2, R168, RZ, P1 ;  /* 0x000000ffa8027208 */ /* 0x002fe40000800000 */
[----:B---3--:R-:W-:Y:S03]  /*12510*/  FMNMX.FTZ R3, R4, R3, !PT ;  /* 0x0000000304037209 */ /* 0x008fe60007810000 */
[----:B------:R-:W-:Y:S01]  /*12520*/  FADD.FTZ R2, -R2, R165 ;  /* 0x000000a502027221 */ /* 0x000fe20000010100 */
[----:B------:R-:W-:Y:S01]  /*12530*/  MOV R165, R6 ;  /* 0x0000000600a57202 */ /* 0x000fe20000000f00 */
[----:B------:R-:W-:Y:S02]  /*12540*/  FMUL.FTZ R50, R3, c[0x0][0x2d0] ;  /* 0x0000b40003327a20 */ /* 0x000fe40000410000 */
[----:B------:R-:W-:Y:S01]  /*12550*/  FMUL.FTZ R2, R2, c[0x0][0x2d0] ;  /* 0x0000b40002027a20 */ /* 0x000fe20000410000 */
[----:B--2---:R-:W-:Y:S01]  /*12560*/  FSEL R0, R167, RZ, P0 ;  /* 0x000000ffa7007208 */ /* 0x004fe20000000000 */
        /* <DEDUP_REMOVED lines=9> */
[--C-:B------:R-:W-:Y:S01]  /*12600*/  FFMA.FTZ R4, R14, c[0x0][0x2d0], -R50.reuse ;  /* 0x0000b4000e047a23 */ /* 0x100fe20000010832 */
[----:B------:R-:W-:Y:S01]  /*12610*/  F2FP.BF16.PACK_AB R25, R166, R164 ;  /* 0x000000a4a619723e */ /* 0x000fe200000010ff */
[----:B------:R2:W3:Y:S01]  /*12620*/  MUFU.EX2 R2, R0 ;  /* 0x0000000000027308 */ /* 0x0004e20000000800 */
[C---:B------:R-:W-:Y:S01]  /*12630*/  FMUL.FTZ R5, R21.reuse, R177 ;  /* 0x000000b115057220 */ /* 0x040fe20000410000 */
[----:B------:R-:W-:Y:S01]  /*12640*/  MOV R177, R7 ;  /* 0x0000000700b17202 */ /* 0x000fe20000000f00 */
[C---:B------:R-:W-:Y:S02]  /*12650*/  FMUL.FTZ R144, R21.reuse, R144 ;  /* 0x0000009015907220 */ /* 0x040fe40000410000 */
[C---:B------:R-:W-:Y:S02]  /*12660*/  FMUL.FTZ R145, R21.reuse, R145 ;  /* 0x0000009115917220 */ /* 0x040fe40000410000 */
[C---:B------:R-:W-:Y:S02]  /*12670*/  FMUL.FTZ R148, R21.reuse, R148 ;  /* 0x0000009415947220 */ /* 0x040fe40000410000 */
[C---:B------:R-:W-:Y:S01]  /*12680*/  FMUL.FTZ R149, R21.reuse, R149 ;  /* 0x0000009515957220 */ /* 0x040fe20000410000 */
[----:B------:R4:W-:Y:S01]  /*12690*/  MUFU.EX2 R193, R4 ;  /* 0x0000000400c17308 */ /* 0x0009e20000000800 */
[C---:B------:R-:W-:Y:S02]  /*126a0*/  FMUL.FTZ R160, R21.reuse, R160 ;  /* 0x000000a015a07220 */ /* 0x040fe40000410000 */
[C---:B-1----:R-:W-:Y:S01]  /*126b0*/  FMUL.FTZ R6, R20.reuse, R178 ;  /* 0x000000b214067220 */ /* 0x042fe20000410000 */
[----:B------:R-:W-:Y:S01]  /*126c0*/  MOV R178, R17 ;  /* 0x0000001100b27202 */ /* 0x000fe20000000f00 */
[C---:B------:R-:W-:Y:S01]  /*126d0*/  FMUL.FTZ R7, R20.reuse, R179 ;  /* 0x000000b314077220 */ /* 0x040fe20000410000 */
[----:B------:R-:W-:Y:S01]  /*126e0*/  MOV R179, R9 ;  /* 0x0000000900b37202 */ /* 0x000fe20000000f00 */
[----:B------:R-:W-:Y:S02]  /*126f0*/  FMUL.FTZ R17, R21, R189 ;  /* 0x000000bd15117220 */ /* 0x000fe40000410000 */
[C---:B------:R-:W-:Y:S01]  /*12700*/  FMUL.FTZ R18, R20.reuse, R190 ;  /* 0x000000be14127220 */ /* 0x040fe20000410000 */
[----:B------:R-:W-:Y:S01]  /*12710*/  F2FP.BF16.PACK_AB R34, R179, R43 ;  /* 0x0000002bb322723e */ /* 0x000fe200000010ff */
[C---:B------:R-:W-:Y:S01]  /*12720*/  FMUL.FTZ R19, R20.reuse, R191 ;  /* 0x000000bf14137220 */ /* 0x040fe20000410000 */
[----:B------:R-:W-:Y:S01]  /*12730*/  MOV R203, R179 ;  /* 0x000000b300cb7202 */ /* 0x000fe20000000f00 */
[----:B------:R-:W-:Y:S01]  /*12740*/  FMUL.FTZ R134, R20, R134 ;  /* 0x0000008614867220 */ /* 0x000fe20000410000 */
[----:B------:R-:W-:Y:S01]  /*12750*/  MOV R179, R166 ;  /* 0x000000a600b37202 */ /* 0x000fe20000000f00 */
[--C-:B--2---:R-:W-:Y:S01]  /*12760*/  FFMA.FTZ R0, R10, c[0x0][0x2d0], -R50.reuse ;  /* 0x0000b4000a007a23 */ /* 0x104fe20000010832 */
[----:B------:R-:W-:Y:S01]  /*12770*/  LDSM.16.MT88.4 R188, [R225+0x1100] ;  /* 0x00110000e1bc783b */ /* 0x000fe20000004200 */
[C---:B---3--:R-:W-:Y:S01]  /*12780*/  FMUL.FTZ R8, R2.reuse, R180 ;  /* 0x000000b402087220 */ /* 0x048fe20000410000 */
[----:B------:R-:W-:Y:S01]  /*12790*/  MOV R180, R165 ;  /* 0x000000a500b47202 */ /* 0x000fe20000000f00 */
[----:B------:R1:W-:Y:S01]  /*127a0*/  MUFU.EX2 R175, R0 ;  /* 0x0000000000af7308 */ /* 0x0003e20000000800 */
[C---:B------:R-:W-:Y:S01]  /*127b0*/  FMUL.FTZ R9, R2.reuse, R181 ;  /* 0x000000b502097220 */ /* 0x040fe20000410000 */
[----:B------:R-:W-:Y:S01]  /*127c0*/  MOV R181, R47 ;  /* 0x0000002f00b57202 */ /* 0x000fe20000000f00 */
[C---:B------:R-:W-:Y:S01]  /*127d0*/  FMUL.FTZ R12, R2.reuse, R184 ;  /* 0x000000b8020c7220 */ /* 0x040fe20000410000 */
[----:B------:R-:W-:Y:S01]  /*127e0*/  MOV R184, R42 ;  /* 0x0000002a00b87202 */ /* 0x000fe20000000f00 */
[--C-:B----4-:R-:W-:Y:S02]  /*127f0*/  FFMA.FTZ R4, R15, c[0x0][0x2d0], -R50.reuse ;  /* 0x0000b4000f047a23 */ /* 0x110fe40000010832 */
[----:B------:R-:W-:Y:S02]  /*12800*/  FMUL.FTZ R13, R2, R185 ;  /* 0x000000b9020d7220 */ /* 0x000fe40000410000 */
[----:B------:R-:W-:Y:S01]  /*12810*/  FMUL.FTZ R135, R20, R135 ;  /* 0x0000008714877220 */ /* 0x000fe20000410000 */
[----:B------:R2:W3:Y:S01]  /*12820*/  MUFU.EX2 R207, R4 ;  /* 0x0000000400cf7308 */ /* 0x0004e20000000800 */
[C---:B------:R-:W-:Y:S02]  /*12830*/  FMUL.FTZ R136, R2.reuse, R136 ;  /* 0x0000008802887220 */ /* 0x040fe40000410000 */
[C---:B------:R-:W-:Y:S02]  /*12840*/  FMUL.FTZ R137, R2.reuse, R137 ;  /* 0x0000008902897220 */ /* 0x040fe40000410000 */
[C---:B------:R-:W-:Y:S02]  /*12850*/  FMUL.FTZ R140, R2.reuse, R140 ;  /* 0x0000008c028c7220 */ /* 0x040fe40000410000 */
[----:B------:R-:W-:Y:S02]  /*12860*/  FMUL.FTZ R141, R2, R141 ;  /* 0x0000008d028d7220 */ /* 0x000fe40000410000 */
[C---:B------:R-:W-:Y:S02]  /*12870*/  FMUL.FTZ R146, R20.reuse, R146 ;  /* 0x0000009214927220 */ /* 0x040fe40000410000 */
[C---:B------:R-:W-:Y:S02]  /*12880*/  FMUL.FTZ R147, R20.reuse, R147 ;  /* 0x0000009314937220 */ /* 0x040fe40000410000 */
[C---:B------:R-:W-:Y:S02]  /*12890*/  FMUL.FTZ R150, R20.reuse, R150 ;  /* 0x0000009614967220 */ /* 0x040fe40000410000 */
[----:B-1----:R-:W-:Y:S02]  /*128a0*/  FFMA.FTZ R0, R11, c[0x0][0x2d0], -R50 ;  /* 0x0000b4000b007a23 */ /* 0x002fe40000010832 */
[----:B------:R-:W-:Y:S02]  /*128b0*/  FMUL.FTZ R151, R20, R151 ;  /* 0x0000009714977220 */ /* 0x000fe40000410000 */
[----:B------:R1:W4:Y:S01]  /*128c0*/  MUFU.EX2 R192, R0 ;  /* 0x0000000000c07308 */ /* 0x0003220000000800 */
[C---:B------:R-:W-:Y:S02]  /*128d0*/  FMUL.FTZ R152, R2.reuse, R152 ;  /* 0x0000009802987220 */ /* 0x040fe40000410000 */
[C---:B------:R-:W-:Y:S02]  /*128e0*/  FMUL.FTZ R153, R2.reuse, R153 ;  /* 0x0000009902997220 */ /* 0x040fe40000410000 */
[----:B--2---:R-:W-:Y:S01]  /*128f0*/  FMUL.FTZ R4, R21, R176 ;  /* 0x000000b015047220 */ /* 0x004fe20000410000 */
[----:B------:R-:W-:Y:S01]  /*12900*/  MOV R176, R32 ;  /* 0x0000002000b07202 */ /* 0x000fe20000000f00 */
[C---:B------:R-:W-:Y:S01]  /*12910*/  FMUL.FTZ R156, R2.reuse, R156 ;  /* 0x0000009c029c7220 */ /* 0x040fe20000410000 */
[----:B---3--:R-:W-:Y:S01]  /*12920*/  F2FP.BF16.PACK_AB R35, R207, R193 ;  /* 0x000000c1cf23723e */ /* 0x008fe200000010ff */
[----:B------:R-:W-:Y:S02]  /*12930*/  FMUL.FTZ R157, R2, R157 ;  /* 0x0000009d029d7220 */ /* 0x000fe40000410000 */
[C---:B------:R-:W-:Y:S02]  /*12940*/  FMUL.FTZ R161, R21.reuse, R161 ;  /* 0x000000a115a17220 */ /* 0x040fe40000410000 */
[C---:B------:R-:W-:Y:S02]  /*12950*/  FMUL.FTZ R162, R20.reuse, R162 ;  /* 0x000000a214a27220 */ /* 0x040fe40000410000 */
[C---:B------:R-:W-:Y:S02]  /*12960*/  FMUL.FTZ R163, R20.reuse, R163 ;  /* 0x000000a314a37220 */ /* 0x040fe40000410000 */
[C---:B------:R-:W-:Y:S02]  /*12970*/  FMUL.FTZ R52, R21.reuse, R52 ;  /* 0x0000003415347220 */ /* 0x040fe40000410000 */
[----:B------:R-:W-:Y:S02]  /*12980*/  FMUL.FTZ R53, R21, R53 ;  /* 0x0000003515357220 */ /* 0x000fe40000410000 */
[C---:B------:R-:W-:Y:S02]  /*12990*/  FMUL.FTZ R54, R20.reuse, R54 ;  /* 0x0000003614367220 */ /* 0x040fe40000410000 */
[----:B------:R-:W-:Y:S01]  /*129a0*/  FMUL.FTZ R55, R20, R55 ;  /* 0x0000003714377220 */ /* 0x000fe20000410000 */
[----:B-1----:R-:W-:Y:S01]  /*129b0*/  FSEL R0, R3, RZ, P0 ;  /* 0x000000ff03007208 */ /* 0x002fe20000000000 */
[----:B------:R-:W-:Y:S01]  /*129c0*/  FMUL.FTZ R56, R2, R56 ;  /* 0x0000003802387220 */ /* 0x000fe20000410000 */
[----:B----4-:R-:W-:Y:S01]  /*129d0*/  F2FP.BF16.PACK_AB R33, R192, R175 ;  /* 0x000000afc021723e */ /* 0x010fe200000010ff */
[----:B------:R-:W-:Y:S01]  /*129e0*/  FMUL.FTZ R57, R2, R57 ;  /* 0x0000003902397220 */ /* 0x000fe20000410000 */
[----:B------:R-:W-:Y:S01]  /*129f0*/  PLOP3.LUT P0, PT, PT, PT, UP0, 0x80, 0x0 ;  /* 0x000000000000781c */ /* 0x000fe20003f0f008 */
[----:B------:R-:W-:Y:S01]  /*12a00*/  FADD.FTZ R0, -R0, R170 ;  /* 0x000000aa00007221 */ /* 0x000fe20000010100 */
[----:B------:R-:W-:Y:S01]  /*12a10*/  MOV R170, R24 ;  /* 0x0000001800aa7202 */ /* 0x000fe20000000f00 */
[----:B------:R-:W-:Y:S02]  /*12a20*/  FMUL.FTZ R60, R2, R60 ;  /* 0x0000003c023c7220 */ /* 0x000fe40000410000 */
[----:B------:R-:W-:Y:S01]  /*12a30*/  FMUL.FTZ R0, R0, c[0x0][0x2d0] ;  /* 0x0000b40000007a20 */ /* 0x000fe20000410000 */
[----:B------:R-:W-:Y:S01]  /*12a40*/  F2FP.BF16.PACK_AB R24, R170, R32 ;  /* 0x00000020aa18723e */ /* 0x000fe200000010ff */
[----:B------:R-:W-:Y:S01]  /*12a50*/  FFMA.FTZ R40, R45, c[0x0][0x2d0], -R50 ;  /* 0x0000b4002d287a23 */ /* 0x000fe20000010832 */
[----:B------:R-:W-:Y:S01]  /*12a60*/  F2FP.BF16.PACK_AB R32, R165, R178 ;  /* 0x000000b2a520723e */ /* 0x000fe200000010ff */
[----:B------:R-:W-:Y:S02]  /*12a70*/  FMUL.FTZ R61, R2, R61 ;  /* 0x0000003d023d7220 */ /* 0x000fe40000410000 */
[----:B------:R-:W1:Y:S01]  /*12a80*/  MUFU.EX2 R0, R0 ;  /* 0x0000000000007308 */ /* 0x000e620000000800 */
[C---:B------:R-:W-:Y:S01]  /*12a90*/  FMUL.FTZ R64, R21.reuse, R64 ;  /* 0x0000004015407220 */ /* 0x040fe20000410000 */
[-C--:B------:R-:W-:Y:S05]  /*12aa0*/  HMMA.16816.F32.BF16 R4, R24, R28.reuse, R4 ;  /* 0x0000001c1804723c */ /* 0x080fea0000041804 */
[C---:B------:R-:W-:Y:S02]  /*12ab0*/  FMUL.FTZ R65, R21.reuse, R65 ;  /* 0x0000004115417220 */ /* 0x040fe40000410000 */
[C---:B------:R-:W-:Y:S02]  /*12ac0*/  FMUL.FTZ R66, R20.reuse, R66 ;  /* 0x0000004214427220 */ /* 0x040fe40000410000 */
[C---:B------:R-:W-:Y:S03]  /*12ad0*/  FMUL.FTZ R67, R20.reuse, R67 ;  /* 0x0000004314437220 */ /* 0x040fe60000410000 */
[C---:B------:R-:W-:Y:S02]  /*12ae0*/  FMUL.FTZ R68, R21.reuse, R68 ;  /* 0x0000004415447220 */ /* 0x040fe40000410000 */
[C---:B------:R-:W-:Y:S02]  /*12af0*/  FMUL.FTZ R69, R21.reuse, R69 ;  /* 0x0000004515457220 */ /* 0x040fe40000410000 */
[C---:B------:R-:W-:Y:S02]  /*12b00*/  FMUL.FTZ R70, R20.reuse, R70 ;  /* 0x0000004614467220 */ /* 0x040fe40000410000 */
[----:B------:R-:W-:Y:S02]  /*12b10*/  FMUL.FTZ R71, R20, R71 ;  /* 0x0000004714477220 */ /* 0x000fe40000410000 */
[----:B------:R-:W-:Y:S02]  /*12b20*/  FMUL.FTZ R72, R2, R72 ;  /* 0x0000004802487220 */ /* 0x000fe40000410000 */
[C---:B-1----:R-:W-:Y:S01]  /*12b30*/  FMUL.FTZ R10, R0.reuse, R182 ;  /* 0x000000b6000a7220 */ /* 0x042fe20000410000 */
[----:B------:R-:W-:Y:S01]  /*12b40*/  MOV R182, R46 ;  /* 0x0000002e00b67202 */ /* 0x000fe20000000f00 */
[C---:B------:R-:W-:Y:S01]  /*12b50*/  FMUL.FTZ R11, R0.reuse, R183 ;  /* 0x000000b7000b7220 */ /* 0x040fe20000410000 */
[----:B------:R-:W-:Y:S01]  /*12b60*/  MOV R183, R43 ;  /* 0x0000002b00b77202 */ /* 0x000fe20000000f00 */
[C---:B------:R-:W-:Y:S02]  /*12b70*/  FMUL.FTZ R14, R0.reuse, R186 ;  /* 0x000000ba000e7220 */ /* 0x040fe40000410000 */
[C---:B------:R-:W-:Y:S02]  /*12b80*/  FMUL.FTZ R15, R0.reuse, R187 ;  /* 0x000000bb000f7220 */ /* 0x040fe40000410000 */
[C---:B------:R-:W-:Y:S01]  /*12b90*/  FMUL.FTZ R138, R0.reuse, R138 ;  /* 0x0000008a008a7220 */ /* 0x040fe20000410000 */
[C---:B------:R-:W-:Y:S04]  /*12ba0*/  HMMA.16816.F32.BF16 R8, R32.reuse, R28, R8 ;  /* 0x0000001c2008723c */ /* 0x040fe80000041808 */
[C---:B------:R-:W-:Y:S02]  /*12bb0*/  FMUL.FTZ R139, R0.reuse, R139 ;  /* 0x0000008b008b7220 */ /* 0x040fe40000410000 */
[C---:B------:R-:W-:Y:S02]  /*12bc0*/  FMUL.FTZ R142, R0.reuse, R142 ;  /* 0x0000008e008e7220 */ /* 0x040fe40000410000 */
[-C--:B------:R-:W-:Y:S04]  /*12bd0*/  HMMA.16816.F32.BF16 R12, R32, R30.reuse, R12 ;  /* 0x0000001e200c723c */ /* 0x080fe8000004180c */
[C---:B------:R-:W-:Y:S02]  /*12be0*/  FMUL.FTZ R143, R0.reuse, R143 ;  /* 0x0000008f008f7220 */ /* 0x040fe40000410000 */
[C---:B------:R-:W-:Y:S02]  /*12bf0*/  FMUL.FTZ R154, R0.reuse, R154 ;  /* 0x0000009a009a7220 */ /* 0x040fe40000410000 */
[C---:B------:R-:W-:Y:S01]  /*12c00*/  HMMA.16816.F32.BF16 R16, R24.reuse, R30, R16 ;  /* 0x0000001e1810723c */ /* 0x040fe20000041810 */
[----:B------:R-:W1:Y:S03]  /*12c10*/  LDSM.16.MT88.4 R28, [R228+0x100] ;  /* 0x00010000e41c783b */ /* 0x000e660000004200 */
[C---:B------:R-:W-:Y:S02]  /*12c20*/  FMUL.FTZ R155, R0.reuse, R155 ;  /* 0x0000009b009b7220 */ /* 0x040fe40000410000 */
[C---:B------:R-:W-:Y:S02]  /*12c30*/  FMUL.FTZ R158, R0.reuse, R158 ;  /* 0x0000009e009e7220 */ /* 0x040fe40000410000 */
[-C--:B------:R-:W-:Y:S04]  /*12c40*/  HMMA.16816.F32.BF16 R132, R24, R36.reuse, R132 ;  /* 0x000000241884723c */ /* 0x080fe80000041884 */
[C---:B------:R-:W-:Y:S02]  /*12c50*/  FMUL.FTZ R159, R0.reuse, R159 ;  /* 0x0000009f009f7220 */ /* 0x040fe40000410000 */
[C---:B------:R-:W-:Y:S02]  /*12c60*/  FMUL.FTZ R58, R0.reuse, R58 ;  /* 0x0000003a003a7220 */ /* 0x040fe40000410000 */
[C---:B------:R-:W-:Y:S04]  /*12c70*/  HMMA.16816.F32.BF16 R136, R32.reuse, R36, R136 ;  /* 0x000000242088723c */ /* 0x040fe80000041888 */
[C---:B------:R-:W-:Y:S02]  /*12c80*/  FMUL.FTZ R59, R0.reuse, R59 ;  /* 0x0000003b003b7220 */ /* 0x040fe40000410000 */
[C---:B------:R-:W-:Y:S02]  /*12c90*/  FMUL.FTZ R62, R0.reuse, R62 ;  /* 0x0000003e003e7220 */ /* 0x040fe40000410000 */
[-C--:B------:R-:W-:Y:S04]  /*12ca0*/  HMMA.16816.F32.BF16 R140, R32, R38.reuse, R140 ;  /* 0x00000026208c723c */ /* 0x080fe8000004188c */
[----:B------:R-:W-:Y:S02]  /*12cb0*/  FMUL.FTZ R63, R0, R63 ;  /* 0x0000003f003f7220 */ /* 0x000fe40000410000 */
[----:B------:R-:W-:Y:S02]  /*12cc0*/  FMUL.FTZ R73, R2, R73 ;  /* 0x0000004902497220 */ /* 0x000fe40000410000 */
[C---:B------:R-:W-:Y:S01]  /*12cd0*/  HMMA.16816.F32.BF16 R144, R24.reuse, R38, R144 ;  /* 0x000000261890723c */ /* 0x040fe20000041890 */
[----:B------:R-:W2:Y:S03]  /*12ce0*/  LDSM.16.MT88.4 R36, [R227+0x100] ;  /* 0x00010000e324783b */ /* 0x000ea60000004200 */
[C---:B------:R-:W-:Y:S02]  /*12cf0*/  FMUL.FTZ R74, R0.reuse, R74 ;  /* 0x0000004a004a7220 */ /* 0x040fe40000410000 */
[----:B------:R-:W-:Y:S02]  /*12d00*/  FMUL.FTZ R75, R0, R75 ;  /* 0x0000004b004b7220 */ /* 0x000fe40000410000 */
[C---:B------:R-:W-:Y:S01]  /*12d10*/  FMUL.FTZ R76, R2.reuse, R76 ;  /* 0x0000004c024c7220 */ /* 0x040fe20000410000 */
[-C--:B-1----:R-:W-:Y:S03]  /*12d20*/  HMMA.16816.F32.BF16 R148, R24, R28.reuse, R148 ;  /* 0x0000001c1894723c */ /* 0x082fe60000041894 */
[----:B------:R-:W-:Y:S02]  /*12d30*/  FMUL.FTZ R77, R2, R77 ;  /* 0x0000004d024d7220 */ /* 0x000fe40000410000 */
[C---:B------:R-:W-:Y:S02]  /*12d40*/  FMUL.FTZ R78, R0.reuse, R78 ;  /* 0x0000004e004e7220 */ /* 0x040fe40000410000 */
[----:B------:R-:W-:Y:S01]  /*12d50*/  FMUL.FTZ R79, R0, R79 ;  /* 0x0000004f004f7220 */ /* 0x000fe20000410000 */
        /* <DEDUP_REMOVED lines=10> */
[-C--:B--2---:R-:W-:Y:S04]  /*12e00*/  HMMA.16816.F32.BF16 R52, R24, R36.reuse, R52 ;  /* 0x000000241834723c */ /* 0x084fe80000041834 */
[C---:B------:R-:W-:Y:S02]  /*12e10*/  FMUL.FTZ R86, R20.reuse, R86 ;  /* 0x0000005614567220 */ /* 0x040fe40000410000 */
[----:B------:R-:W-:Y:S02]  /*12e20*/  FMUL.FTZ R87, R20, R87 ;  /* 0x0000005714577220 */ /* 0x000fe40000410000 */
[C---:B------:R-:W-:Y:S04]  /*12e30*/  HMMA.16816.F32.BF16 R56, R32.reuse, R36, R56 ;  /* 0x000000242038723c */ /* 0x040fe80000041838 */
[C---:B------:R-:W-:Y:S02]  /*12e40*/  FMUL.FTZ R88, R2.reuse, R88 ;  /* 0x0000005802587220 */ /* 0x040fe40000410000 */
[----:B------:R-:W-:Y:S02]  /*12e50*/  FMUL.FTZ R89, R2, R89 ;  /* 0x0000005902597220 */ /* 0x000fe40000410000 */
[-C--:B------:R-:W-:Y:S04]  /*12e60*/  HMMA.16816.F32.BF16 R60, R32, R38.reuse, R60 ;  /* 0x00000026203c723c */ /* 0x080fe8000004183c */
[--C-:B------:R-:W-:Y:S02]  /*12e70*/  FFMA.FTZ R36, R194, c[0x0][0x2d0], -R23.reuse ;  /* 0x0000b400c2247a23 */ /* 0x100fe40000010817 */
[C---:B------:R-:W-:Y:S02]  /*12e80*/  FMUL.FTZ R90, R0.reuse, R90 ;  /* 0x0000005a005a7220 */ /* 0x040fe40000410000 */
[C---:B------:R-:W-:Y:S01]  /*12e90*/  HMMA.16816.F32.BF16 R64, R24.reuse, R38, R64 ;  /* 0x000000261840723c */ /* 0x040fe20000041840 */
[----:B------:R2:W-:Y:S03]  /*12ea0*/  MUFU.EX2 R252, R36 ;  /* 0x0000002400fc7308 */ /* 0x0005e60000000800 */
[----:B------:R-:W-:Y:S02]  /*12eb0*/  FMUL.FTZ R91, R0, R91 ;  /* 0x0000005b005b7220 */ /* 0x000fe40000410000 */
[C---:B------:R-:W-:Y:S02]  /*12ec0*/  FMUL.FTZ R92, R2.reuse, R92 ;  /* 0x0000005c025c7220 */ /* 0x040fe40000410000 */
[----:B------:R-:W-:Y:S01]  /*12ed0*/  FMUL.FTZ R93, R2, R93 ;  /* 0x0000005d025d7220 */ /* 0x000fe20000410000 */
[-C--:B-1----:R-:W-:Y:S03]  /*12ee0*/  HMMA.16816.F32.BF16 R68, R24, R28.reuse, R68 ;  /* 0x0000001c1844723c */ /* 0x082fe60000041844 */
[C---:B------:R-:W-:Y:S02]  /*12ef0*/  FMUL.FTZ R94, R0.reuse, R94 ;  /* 0x0000005e005e7220 */ /* 0x040fe40000410000 */
[----:B------:R-:W-:Y:S02]  /*12f00*/  FMUL.FTZ R95, R0, R95 ;  /* 0x0000005f005f7220 */ /* 0x000fe40000410000 */
[C---:B------:R-:W-:Y:S01]  /*12f10*/  FMUL.FTZ R96, R21.reuse, R96 ;  /* 0x0000006015607220 */ /* 0x040fe20000410000 */
[C---:B------:R-:W-:Y:S04]  /*12f20*/  HMMA.16816.F32.BF16 R72, R32.reuse, R28, R72 ;  /* 0x0000001c2048723c */ /* 0x040fe80000041848 */
[----:B------:R-:W-:Y:S02]  /*12f30*/  FMUL.FTZ R97, R21, R97 ;  /* 0x0000006115617220 */ /* 0x000fe40000410000 */
[C---:B------:R-:W-:Y:S02]  /*12f40*/  FMUL.FTZ R98, R20.reuse, R98 ;  /* 0x0000006214627220 */ /* 0x040fe40000410000 */
[-C--:B------:R-:W-:Y:S01]  /*12f50*/  HMMA.16816.F32.BF16 R76, R32, R30.reuse, R76 ;  /* 0x0000001e204c723c */ /* 0x080fe2000004184c */
[----:B--2---:R-:W1:Y:S03]  /*12f60*/  LDSM.16.MT88.4 R36, [R226+0x1900] ;  /* 0x00190000e224783b */ /* 0x004e660000004200 */
[--C-:B------:R-:W-:Y:S02]  /*12f70*/  FFMA.FTZ R28, R197, c[0x0][0x2d0], -R48.reuse ;  /* 0x0000b400c51c7a23 */ /* 0x100fe40000010830 */
[C---:B------:R-:W-:Y:S02]  /*12f80*/  FMUL.FTZ R99, R20.reuse, R99 ;  /* 0x0000006314637220 */ /* 0x040fe40000410000 */
[C---:B------:R-:W-:Y:S01]  /*12f90*/  HMMA.16816.F32.BF16 R80, R24.reuse, R30, R80 ;  /* 0x0000001e1850723c */ /* 0x040fe20000041850 */
[----:B------:R2:W-:Y:S03]  /*12fa0*/  MUFU.EX2 R223, R28 ;  /* 0x0000001c00df7308 */ /* 0x0005e60000000800 */
[C---:B------:R-:W-:Y:S02]  /*12fb0*/  FMUL.FTZ R100, R21.reuse, R100 ;  /* 0x0000006415647220 */ /* 0x040fe40000410000 */
[----:B------:R-:W-:Y:S02]  /*12fc0*/  FMUL.FTZ R101, R21, R101 ;  /* 0x0000006515657220 */ /* 0x000fe40000410000 */
[C---:B------:R-:W-:Y:S04]  /*12fd0*/  FMUL.FTZ R102, R20.reuse, R102 ;  /* 0x0000006614667220 */ /* 0x040fe80000410000 */
[----:B------:R-:W-:Y:S02]  /*12fe0*/  FMUL.FTZ R103, R20, R103 ;  /* 0x0000006714677220 */ /* 0x000fe40000410000 */
[C---:B------:R-:W-:Y:S02]  /*12ff0*/  FMUL.FTZ R104, R2.reuse, R104 ;  /* 0x0000006802687220 */ /* 0x040fe40000410000 */
[----:B------:R-:W-:Y:S02]  /*13000*/  FMUL.FTZ R105, R2, R105 ;  /* 0x0000006902697220 */ /* 0x000fe40000410000 */
[C---:B------:R-:W-:Y:S02]  /*13010*/  FMUL.FTZ R106, R0.reuse, R106 ;  /* 0x0000006a006a7220 */ /* 0x040fe40000410000 */
[----:B------:R-:W-:Y:S02]  /*13020*/  FMUL.FTZ R107, R0, R107 ;  /* 0x0000006b006b7220 */ /* 0x000fe40000410000 */
[C---:B------:R-:W-:Y:S02]  /*13030*/  FMUL.FTZ R108, R2.reuse, R108 ;  /* 0x0000006c026c7220 */ /* 0x040fe40000410000 */
[----:B------:R-:W-:Y:S02]  /*13040*/  FMUL.FTZ R109, R2, R109 ;  /* 0x0000006d026d7220 */ /* 0x000fe40000410000 */
[----:B--2---:R-:W-:Y:S02]  /*13050*/  FFMA.FTZ R28, R199, c[0x0][0x2d0], -R23 ;  /* 0x0000b400c71c7a23 */ /* 0x004fe40000010817 */
[C---:B------:R-:W-:Y:S02]  /*13060*/  FMUL.FTZ R110, R0.reuse, R110 ;  /* 0x0000006e006e7220 */ /* 0x040fe40000410000 */
[----:B------:R2:W-:Y:S01]  /*13070*/  MUFU.EX2 R222, R28 ;  /* 0x0000001c00de7308 */ /* 0x0005e20000000800 */
[----:B------:R-:W-:Y:S01]  /*13080*/  FMUL.FTZ R111, R0, R111 ;  /* 0x0000006f006f7220 */ /* 0x000fe20000410000 */
[-C--:B-1----:R-:W-:Y:S03]  /*13090*/  HMMA.16816.F32.BF16 R84, R24, R36.reuse, R84 ;  /* 0x000000241854723c */ /* 0x082fe60000041854 */
[C---:B------:R-:W-:Y:S02]  /*130a0*/  FMUL.FTZ R112, R21.reuse, R112 ;  /* 0x0000007015707220 */ /* 0x040fe40000410000 */
[C---:B------:R-:W-:Y:S02]  /*130b0*/  FMUL.FTZ R113, R21.reuse, R113 ;  /* 0x0000007115717220 */ /* 0x040fe40000410000 */
[C---:B------:R-:W-:Y:S01]  /*130c0*/  FMUL.FTZ R114, R20.reuse, R114 ;  /* 0x0000007214727220 */ /* 0x040fe20000410000 */
[C---:B------:R-:W-:Y:S04]  /*130d0*/  HMMA.16816.F32.BF16 R88, R32.reuse, R36, R88 ;  /* 0x000000242058723c */ /* 0x040fe80000041858 */
[----:B------:R-:W-:Y:S02]  /*130e0*/  FMUL.FTZ R115, R20, R115 ;  /* 0x0000007314737220 */ /* 0x000fe40000410000 */
[C---:B------:R-:W-:Y:S02]  /*130f0*/  FMUL.FTZ R116, R21.reuse, R116 ;  /* 0x0000007415747220 */ /* 0x040fe40000410000 */
[-C--:B------:R-:W-:Y:S04]  /*13100*/  HMMA.16816.F32.BF16 R92, R32, R38.reuse, R92 ;  /* 0x00000026205c723c */ /* 0x080fe8000004185c */
[----:B------:R-:W-:Y:S01]  /*13110*/  FFMA.FTZ R36, R200, c[0x0][0x2d0], -R48 ;  /* 0x0000b400c8247a23 */ /* 0x000fe20000010830 */
[----:B--2---:R-:W1:Y:S01]  /*13120*/  LDSM.16.MT88.4 R28, [R228+0x1900] ;  /* 0x00190000e41c783b */ /* 0x004e620000004200 */
[----:B------:R-:W-:Y:S02]  /*13130*/  FMUL.FTZ R117, R21, R117 ;  /* 0x0000007515757220 */ /* 0x000fe40000410000 */
        /* <DEDUP_REMOVED lines=12> */
[--C-:B--2---:R-:W-:Y:S02]  /*13200*/  FFMA.FTZ R36, R51, c[0x0][0x2d0], -R49.reuse ;  /* 0x0000b40033247a23 */ /* 0x104fe40000010831 */
[C---:B------:R-:W-:Y:S02]  /*13210*/  FMUL.FTZ R128, R21.reuse, R128 ;  /* 0x0000008015807220 */ /* 0x040fe40000410000 */
[----:B------:R2:W3:Y:S01]  /*13220*/  MUFU.EX2 R218, R36 ;  /* 0x0000002400da7308 */ /* 0x0004e20000000800 */
[----:B------:R-:W-:Y:S02]  /*13230*/  FMUL.FTZ R129, R21, R129 ;  /* 0x0000008115817220 */ /* 0x000fe40000410000 */
[C---:B------:R-:W-:Y:S02]  /*13240*/  FMUL.FTZ R130, R20.reuse, R130 ;  /* 0x0000008214827220 */ /* 0x040fe40000410000 */
[----:B------:R-:W-:Y:S01]  /*13250*/  FMUL.FTZ R131, R20, R131 ;  /* 0x0000008314837220 */ /* 0x000fe20000410000 */
[-C--:B-1----:R-:W-:Y:S08]  /*13260*/  HMMA.16816.F32.BF16 R100, R24, R28.reuse, R100 ;  /* 0x0000001c1864723c */ /* 0x082ff00000041864 */
[C---:B------:R-:W-:Y:S07]  /*13270*/  HMMA.16816.F32.BF16 R104, R32.reuse, R28, R104 ;  /* 0x0000001c2068723c */ /* 0x040fee0000041868 */
[----:B------:R-:W-:Y:S01]  /*13280*/  FFMA.FTZ R28, R204, c[0x0][0x2d0], -R49 ;  /* 0x0000b400cc1c7a23 */ /* 0x000fe20000010831 */
[-C--:B------:R-:W-:Y:S01]  /*13290*/  HMMA.16816.F32.BF16 R108, R32, R30.reuse, R108 ;  /* 0x0000001e206c723c */ /* 0x080fe2000004186c */
[----:B--2---:R-:W1:Y:S02]  /*132a0*/  LDSM.16.MT88.4 R36, [R227+0x1900] ;  /* 0x00190000e324783b */ /* 0x004e640000004200 */
[----:B------:R2:W4:Y:S01]  /*132b0*/  MUFU.EX2 R200, R28 ;  /* 0x0000001c00c87308 */ /* 0x0005220000000800 */
[----:B------:R-:W-:Y:S02]  /*132c0*/  MOV R204, R177 ;  /* 0x000000b100cc7202 */ /* 0x000fe40000000f00 */
[----:B------:R-:W-:Y:S02]  /*132d0*/  MOV R177, R164 ;  /* 0x000000a400b17202 */ /* 0x000fe40000000f00 */
[C---:B------:R-:W-:Y:S05]  /*132e0*/  HMMA.16816.F32.BF16 R112, R24.reuse, R30, R112 ;  /* 0x0000001e1870723c */ /* 0x040fea0000041870 */
[----:B------:R5:W-:Y:S01]  /*132f0*/  MUFU.EX2 R164, R40 ;  /* 0x0000002800a47308 */ /* 0x000be20000000800 */
[--C-:B--2---:R-:W-:Y:S09]  /*13300*/  FFMA.FTZ R28, R41, c[0x0][0x2d0], -R50.reuse ;  /* 0x0000b400291c7a23 */ /* 0x104ff20000010832 */
[----:B------:R2:W-:Y:S01]  /*13310*/  MUFU.EX2 R166, R28 ;  /* 0x0000001c00a67308 */ /* 0x0005e20000000800 */
[----:B-----5:R-:W-:Y:S01]  /*13320*/  LDSM.16.MT88.4 R40, [R226+0x900] ;  /* 0x00090000e228783b */ /* 0x020fe20000004200 */
[-C--:B-1----:R-:W-:Y:S08]  /*13330*/  HMMA.16816.F32.BF16 R116, R24, R36.reuse, R116 ;  /* 0x000000241874723c */ /* 0x082ff00000041874 */
[C---:B------:R-:W-:Y:S04]  /*13340*/  HMMA.16816.F32.BF16 R120, R32.reuse, R36, R120 ;  /* 0x000000242078723c */ /* 0x040fe80000041878 */
[--C-:B--2---:R-:W-:Y:S04]  /*13350*/  FFMA.FTZ R28, R44, c[0x0][0x2d0], -R50.reuse ;  /* 0x0000b4002c1c7a23 */ /* 0x104fe80000010832 */
[-C--:B------:R-:W-:Y:S01]  /*13360*/  HMMA.16816.F32.BF16 R124, R32, R38.reuse, R124 ;  /* 0x00000026207c723c */ /* 0x080fe2000004187c */
[----:B------:R-:W-:Y:S01]  /*13370*/  LDSM.16.MT88.4 R44, [R228+0x900] ;  /* 0x00090000e42c783b */ /* 0x000fe20000004200 */
[----:B------:R1:W2:Y:S02]  /*13380*/  MUFU.EX2 R165, R28 ;  /* 0x0000001c00a57308 */ /* 0x0002a40000000800 */
[----:B------:R-:W-:Y:S03]  /*13390*/  FFMA.FTZ R36, R171, c[0x0][0x2d0], -R50 ;  /* 0x0000b400ab247a23 */ /* 0x000fe60000010832 */
[----:B---3--:R-:W-:Y:S01]  /*133a0*/  F2FP.BF16.PACK_AB R32, R202, R218 ;  /* 0x000000daca20723e */ /* 0x008fe200000010ff */
[----:B------:R-:W-:Y:S04]  /*133b0*/  HMMA.16816.F32.BF16 R128, R24, R38, R128 ;  /* 0x000000261880723c */ /* 0x000fe80000041880 */
[----:B------:R3:W5:Y:S01]  /*133c0*/  MUFU.EX2 R51, R36 ;  /* 0x0000002400337308 */ /* 0x0007620000000800 */
[----:B----4-:R-:W-:Y:S02]  /*133d0*/  F2FP.BF16.PACK_AB R34, R200, R201 ;  /* 0x000000c9c822723e */ /* 0x010fe400000010ff */
[----:B------:R-:W-:Y:S02]  /*133e0*/  F2FP.BF16.PACK_AB R24, R251, R252 ;  /* 0x000000fcfb18723e */ /* 0x000fe400000010ff */
[----:B------:R-:W-:Y:S03]  /*133f0*/  F2FP.BF16.PACK_AB R25, R223, R250 ;  /* 0x000000fadf19723e */ /* 0x000fe600000010ff */
[----:B------:R-:W-:Y:S02]  /*13400*/  F2FP.BF16.PACK_AB R26, R221, R222 ;  /* 0x000000dedd1a723e */ /* 0x000fe400000010ff */
[----:B------:R-:W-:Y:S01]  /*13410*/  F2FP.BF16.PACK_AB R27, R219, R220 ;  /* 0x000000dcdb1b723e */ /* 0x000fe200000010ff */
[----:B-1----:R-:W1:Y:S01]  /*13420*/  LDSM.16.MT88.4 R28, [R225+0x900] ;  /* 0x00090000e11c783b */ /* 0x002e620000004200 */
[----:B--2---:R-:W-:Y:S07]  /*13430*/  F2FP.BF16.PACK_AB R33, R165, R166 ;  /* 0x000000a6a521723e */ /* 0x004fee00000010ff */
[----:B---3--:R-:W2:Y:S01]  /*13440*/  LDSM.16.MT88.4 R36, [R227+0x900] ;  /* 0x00090000e324783b */ /* 0x008ea20000004200 */
[----:B-----5:R-:W-:Y:S01]  /*13450*/  F2FP.BF16.PACK_AB R35, R51, R164 ;  /* 0x000000a43323723e */ /* 0x020fe200000010ff */
[-C--:B-1----:R-:W-:Y:S08]  /*13460*/  HMMA.16816.F32.BF16 R4, R24, R28.reuse, R4 ;  /* 0x0000001c1804723c */ /* 0x082ff00000041804 */
        /* <DEDUP_REMOVED lines=8> */
[----:B------:R3:W-:Y:S01]  /*134f0*/  MUFU.EX2 R198, R40 ;  /* 0x0000002800c67308 */ /* 0x0007e20000000800 */
[----:B------:R-:W-:Y:S04]  /*13500*/  MOV R208, R184 ;  /* 0x000000b800d07202 */ /* 0x000fe80000000f00 */
[C---:B------:R-:W-:Y:S08]  /*13510*/  HMMA.16816.F32.BF16 R144, R24.reuse, R42, R144 ;  /* 0x0000002a1890723c */ /* 0x040ff00000041890 */
[-C--:B------:R-:W-:Y:S08]  /*13520*/  HMMA.16816.F32.BF16 R148, R24, R44.reuse, R148 ;  /* 0x0000002c1894723c */ /* 0x080ff00000041894 */
[C---:B------:R-:W-:Y:S04]  /*13530*/  HMMA.16816.F32.BF16 R152, R32.reuse, R44, R152 ;  /* 0x0000002c2098723c */ /* 0x040fe80000041898 */
[--C-:B---3--:R-:W-:Y:S02]  /*13540*/  FFMA.FTZ R40, R209, c[0x0][0x2d0], -R23.reuse ;  /* 0x0000b400d1287a23 */ /* 0x108fe40000010817 */
[----:B------:R-:W3:Y:S02]  /*13550*/  LDL.LU R209, [R1+0x18] ;  /* 0x0000180001d17983 */ /* 0x000ee40000300800 */
[-C--:B------:R-:W-:Y:S01]  /*13560*/  HMMA.16816.F32.BF16 R156, R32, R46.reuse, R156 ;  /* 0x0000002e209c723c */ /* 0x080fe2000004189c */
[----:B------:R4:W-:Y:S07]  /*13570*/  MUFU.EX2 R199, R40 ;  /* 0x0000002800c77308 */ /* 0x0009ee0000000800 */
[C---:B------:R-:W-:Y:S08]  /*13580*/  HMMA.16816.F32.BF16 R160, R24.reuse, R46, R160 ;  /* 0x0000002e18a0723c */ /* 0x040ff000000418a0 */
[-C--:B--2---:R-:W-:Y:S08]  /*13590*/  HMMA.16816.F32.BF16 R52, R24, R36.reuse, R52 ;  /* 0x000000241834723c */ /* 0x084ff00000041834 */
[C---:B------:R-:W-:Y:S01]  /*135a0*/  HMMA.16816.F32.BF16 R56, R32.reuse, R36, R56 ;  /* 0x000000242038723c */ /* 0x040fe20000041838 */
[----:B----4-:R-:W2:Y:S06]  /*135b0*/  LDSM.16.MT88.4 R40, [R226+0x2100] ;  /* 0x00210000e228783b */ /* 0x010eac0000004200 */
[--C-:B------:R-:W-:Y:S01]  /*135c0*/  FFMA.FTZ R36, R205, c[0x0][0x2d0], -R48.reuse ;  /* 0x0000b400cd247a23 */ /* 0x100fe20000010830 */
[-C--:B------:R-:W-:Y:S03]  /*135d0*/  HMMA.16816.F32.BF16 R60, R32, R38.reuse, R60 ;  /* 0x00000026203c723c */ /* 0x080fe6000004183c */
[----:B------:R4:W-:Y:S01]  /*135e0*/  MUFU.EX2 R197, R36 ;  /* 0x0000002400c57308 */ /* 0x0009e20000000800 */
[----:B------:R-:W-:Y:S04]  /*135f0*/  MOV R205, R183 ;  /* 0x000000b700cd7202 */ /* 0x000fe80000000f00 */
[C---:B------:R-:W-:Y:S08]  /*13600*/  HMMA.16816.F32.BF16 R64, R24.reuse, R38, R64 ;  /* 0x000000261840723c */ /* 0x040ff00000041840 */
[-C--:B-1----:R-:W-:Y:S08]  /*13610*/  HMMA.16816.F32.BF16 R68, R24, R28.reuse, R68 ;  /* 0x0000001c1844723c */ /* 0x082ff00000041844 */
[C---:B------:R-:W-:Y:S04]  /*13620*/  HMMA.16816.F32.BF16 R72, R32.reuse, R28, R72 ;  /* 0x0000001c2048723c */ /* 0x040fe80000041848 */
[--C-:B----4-:R-:W-:Y:S01]  /*13630*/  FFMA.FTZ R36, R206, c[0x0][0x2d0], -R48.reuse ;  /* 0x0000b400ce247a23 */ /* 0x110fe20000010830 */
[----:B------:R-:W-:Y:S03]  /*13640*/  MOV R206, R182 ;  /* 0x000000b600ce7202 */ /* 0x000fe60000000f00 */
[-C--:B------:R-:W-:Y:S01]  /*13650*/  HMMA.16816.F32.BF16 R76, R32, R30.reuse, R76 ;  /* 0x0000001e204c723c */ /* 0x080fe2000004184c */
[----:B------:R1:W-:Y:S07]  /*13660*/  MUFU.EX2 R196, R36 ;  /* 0x0000002400c47308 */ /* 0x0003ee0000000800 */
[C---:B------:R-:W-:Y:S01]  /*13670*/  HMMA.16816.F32.BF16 R80, R24.reuse, R30, R80 ;  /* 0x0000001e1850723c */ /* 0x040fe20000041850 */
[----:B------:R-:W-:Y:S07]  /*13680*/  LDSM.16.MT88.4 R28, [R227+0x2100] ;  /* 0x00210000e31c783b */ /* 0x000fee0000004200 */
[-C--:B--2---:R-:W-:Y:S08]  /*13690*/  HMMA.16816.F32.BF16 R84, R24, R40.reuse, R84 ;  /* 0x000000281854723c */ /* 0x084ff00000041854 */
[C---:B------:R-:W-:Y:S04]  /*136a0*/  HMMA.16816.F32.BF16 R88, R32.reuse, R40, R88 ;  /* 0x000000282058723c */ /* 0x040fe80000041858 */
[--C-:B-1----:R-:W-:Y:S01]  /*136b0*/  FFMA.FTZ R36, R215, c[0x0][0x2d0], -R23.reuse ;  /* 0x0000b400d7247a23 */ /* 0x102fe20000010817 */
[----:B------:R-:W-:Y:S01]  /*136c0*/  MOV R215, R181 ;  /* 0x000000b500d77202 */ /* 0x000fe20000000f00 */
[----:B------:R-:W-:Y:S01]  /*136d0*/  FFMA.FTZ R23, R217, c[0x0][0x2d0], -R23 ;  /* 0x0000b400d9177a23 */ /* 0x000fe20000010817 */
[----:B------:R-:W-:Y:S01]  /*136e0*/  MOV R217, R180 ;  /* 0x000000b400d97202 */ /* 0x000fe20000000f00 */
[-C--:B------:R-:W-:Y:S01]  /*136f0*/  HMMA.16816.F32.BF16 R92, R32, R42.reuse, R92 ;  /* 0x0000002a205c723c */ /* 0x080fe2000004185c */
[----:B------:R1:W-:Y:S07]  /*13700*/  MUFU.EX2 R195, R36 ;  /* 0x0000002400c37308 */ /* 0x0003ee0000000800 */
[C---:B------:R-:W-:Y:S01]  /*13710*/  HMMA.16816.F32.BF16 R96, R24.reuse, R42, R96 ;  /* 0x0000002a1860723c */ /* 0x040fe20000041860 */
[----:B------:R-:W-:Y:S02]  /*13720*/  LDSM.16.MT88.4 R40, [R227+0x1100] ;  /* 0x00110000e328783b */ /* 0x000fe40000004200 */
[----:B------:R2:W-:Y:S06]  /*13730*/  MUFU.EX2 R194, R23 ;  /* 0x0000001700c27308 */ /* 0x0005ec0000000800 */
[----:B-1----:R-:W1:Y:S03]  /*13740*/  LDSM.16.MT88.4 R36, [R228+0x2100] ;  /* 0x00210000e424783b */ /* 0x002e660000004200 */
[--C-:B--2---:R-:W-:Y:S01]  /*13750*/  FFMA.FTZ R23, R210, c[0x0][0x2d0], -R48.reuse ;  /* 0x0000b400d2177a23 */ /* 0x104fe20000010830 */
[----:B------:R-:W-:Y:S01]  /*13760*/  MOV R210, R179 ;  /* 0x000000b300d27202 */ /* 0x000fe20000000f00 */
[----:B------:R-:W-:Y:S01]  /*13770*/  FFMA.FTZ R48, R214, c[0x0][0x2d0], -R48 ;  /* 0x0000b400d6307a23 */ /* 0x000fe20000010830 */
[----:B------:R-:W-:Y:S01]  /*13780*/  MOV R214, R170 ;  /* 0x000000aa00d67202 */ /* 0x000fe20000000f00 */
[----:B------:R2:W-:Y:S10]  /*13790*/  MUFU.EX2 R171, R23 ;  /* 0x0000001700ab7308 */ /* 0x0005f40000000800 */
[----:B------:R-:W-:Y:S01]  /*137a0*/  MUFU.EX2 R170, R48 ;  /* 0x0000003000aa7308 */ /* 0x000fe20000000800 */
[--C-:B--2---:R-:W-:Y:S01]  /*137b0*/  FFMA.FTZ R23, R211, c[0x0][0x2d0], -R49.reuse ;  /* 0x0000b400d3177a23 */ /* 0x104fe20000010831 */
[-C--:B-1----:R-:W-:Y:S01]  /*137c0*/  HMMA.16816.F32.BF16 R100, R24, R36.reuse, R100 ;  /* 0x000000241864723c */ /* 0x082fe20000041864 */
[----:B------:R-:W2:Y:S07]  /*137d0*/  LDL.LU R211, [R1+0x14] ;  /* 0x0000140001d37983 */ /* 0x000eae0000300800 */
[----:B------:R1:W-:Y:S01]  /*137e0*/  MUFU.EX2 R48, R23 ;  /* 0x0000001700307308 */ /* 0x0003e20000000800 */
[C---:B------:R-:W-:Y:S08]  /*137f0*/  HMMA.16816.F32.BF16 R104, R32.reuse, R36, R104 ;  /* 0x000000242068723c */ /* 0x040ff00000041868 */
[-C--:B------:R-:W-:Y:S08]  /*13800*/  HMMA.16816.F32.BF16 R108, R32, R38.reuse, R108 ;  /* 0x00000026206c723c */ /* 0x080ff0000004186c */
[C---:B------:R-:W-:Y:S01]  /*13810*/  HMMA.16816.F32.BF16 R112, R24.reuse, R38, R112 ;  /* 0x000000261870723c */ /* 0x040fe20000041870 */
[----:B------:R-:W-:Y:S03]  /*13820*/  LDSM.16.MT88.4 R36, [R228+0x1100] ;  /* 0x00110000e424783b */ /* 0x000fe60000004200 */
[--C-:B-1----:R-:W-:Y:S01]  /*13830*/  FFMA.FTZ R23, R212, c[0x0][0x2d0], -R49.reuse ;  /* 0x0000b400d4177a23 */ /* 0x102fe20000010831 */
[----:B------:R-:W-:Y:S03]  /*13840*/  MOV R212, R178 ;  /* 0x000000b200d47202 */ /* 0x000fe60000000f00 */
[-C--:B------:R-:W-:Y:S01]  /*13850*/  HMMA.16816.F32.BF16 R116, R24, R28.reuse, R116 ;  /* 0x0000001c1874723c */ /* 0x080fe20000041874 */
[----:B------:R1:W4:Y:S07]  /*13860*/  MUFU.EX2 R47, R23 ;  /* 0x00000017002f7308 */ /* 0x00032e0000000800 */
[C---:B------:R-:W-:Y:S08]  /*13870*/  HMMA.16816.F32.BF16 R120, R32.reuse, R28, R120 ;  /* 0x0000001c2078723c */ /* 0x040ff00000041878 */
[-C--:B------:R-:W-:Y:S01]  /*13880*/  HMMA.16816.F32.BF16 R124, R32, R30.reuse, R124 ;  /* 0x0000001e207c723c */ /* 0x080fe2000004187c */
[----:B------:R-:W5:Y:S07]  /*13890*/  LDSM.16.MT88.4 R32, [R226+0x1100] ;  /* 0x00110000e220783b */ /* 0x000f6e0000004200 */
[----:B------:R-:W-:Y:S04]  /*138a0*/  HMMA.16816.F32.BF16 R128, R24, R30, R128 ;  /* 0x0000001e1880723c */ /* 0x000fe80000041880 */
[--C-:B-1----:R-:W-:Y:S01]  /*138b0*/  FFMA.FTZ R23, R213, c[0x0][0x2d0], -R49.reuse ;  /* 0x0000b400d5177a23 */ /* 0x102fe20000010831 */
[----:B----4-:R-:W-:Y:S01]  /*138c0*/  F2FP.BF16.PACK_AB R28, R47, R48 ;  /* 0x000000302f1c723e */ /* 0x010fe200000010ff */
[----:B------:R-:W4:Y:S01]  /*138d0*/  LDL.LU R213, [R1+0xc] ;  /* 0x00000c0001d57983 */ /* 0x000f220000300800 */
[----:B------:R-:W-:Y:S01]  /*138e0*/  FFMA.FTZ R49, R216, c[0x0][0x2d0], -R49 ;  /* 0x0000b400d8317a23 */ /* 0x000fe20000010831 */
[----:B------:R1:W-:Y:S01]  /*138f0*/  MUFU.EX2 R46, R23 ;  /* 0x00000017002e7308 */ /* 0x0003e20000000800 */
[----:B------:R-:W-:Y:S03]  /*13900*/  F2FP.BF16.PACK_AB R24, R199, R198 ;  /* 0x000000c6c718723e */ /* 0x000fe600000010ff */
[----:B------:R-:W-:Y:S02]  /*13910*/  F2FP.BF16.PACK_AB R25, R196, R197 ;  /* 0x000000c5c419723e */ /* 0x000fe400000010ff */
[----:B------:R-:W-:Y:S02]  /*13920*/  F2FP.BF16.PACK_AB R26, R194, R195 ;  /* 0x000000c3c21a723e */ /* 0x000fe400000010ff */
[----:B------:R-:W-:Y:S02]  /*13930*/  F2FP.BF16.PACK_AB R27, R170, R171 ;  /* 0x000000abaa1b723e */ /* 0x000fe400000010ff */
[----:B------:R-:W5:Y:S01]  /*13940*/  MUFU.EX2 R49, R49 ;  /* 0x0000003100317308 */ /* 0x000f620000000800 */
[----:B------:R-:W-:Y:S01]  /*13950*/  MOV R216, R177 ;  /* 0x000000b100d87202 */ /* 0x000fe20000000f00 */
[--C-:B-1----:R-:W-:Y:S02]  /*13960*/  FFMA.FTZ R23, R172, c[0x0][0x2d0], -R50.reuse ;  /* 0x0000b400ac177a23 */ /* 0x102fe40000010832 */
[----:B------:R-:W4:Y:S06]  /*13970*/  LDL.LU R172, [R1+0x10] ;  /* 0x0000100001ac7983 */ /* 0x000f2c0000300800 */
[----:B------:R1:W-:Y:S01]  /*13980*/  MUFU.EX2 R44, R23 ;  /* 0x00000017002c7308 */ /* 0x0003e20000000800 */
[----:B-----5:R-:W-:Y:S01]  /*13990*/  F2FP.BF16.PACK_AB R30, R49, R46 ;  /* 0x0000002e311e723e */ /* 0x020fe200000010ff */
[--C-:B-1----:R-:W-:Y:S01]  /*139a0*/  FFMA.FTZ R23, R174, c[0x0][0x2d0], -R50.reuse ;  /* 0x0000b400ae177a23 */ /* 0x102fe20000010832 */
[----:B------:R-:W-:Y:S02]  /*139b0*/  MOV R174, R176 ;  /* 0x000000b000ae7202 */ /* 0x000fe40000000f00 */
[-C--:B------:R-:W-:Y:S05]  /*139c0*/  HMMA.16816.F32.BF16 R176, R24, R188.reuse, R4 ;  /* 0x000000bc18b0723c */ /* 0x080fea0000041804 */
[----:B------:R1:W5:Y:S01]  /*139d0*/  MUFU.EX2 R45, R23 ;  /* 0x00000017002d7308 */ /* 0x0003620000000800 */
[----:B------:R-:W2:Y:S01]  /*139e0*/  LDSM.16.MT88.4 R4, [R225+0x2900] ;  /* 0x00290000e104783b */ /* 0x000ea20000004200 */
[--C-:B-1----:R-:W-:Y:S01]  /*139f0*/  FFMA.FTZ R23, R173, c[0x0][0x2d0], -R50.reuse ;  /* 0x0000b400ad177a23 */ /* 0x102fe20000010832 */
[----:B-----5:R-:W-:Y:S01]  /*13a00*/  F2FP.BF16.PACK_AB R29, R45, R44 ;  /* 0x0000002c2d1d723e */ /* 0x020fe200000010ff */
[----:B------:R-:W-:Y:S06]  /*13a10*/  FFMA.FTZ R50, R22, c[0x0][0x2d0], -R50 ;  /* 0x0000b40016327a23 */ /* 0x000fec0000010832 */
[----:B------:R-:W-:Y:S10]  /*13a20*/  MUFU.EX2 R23, R23 ;  /* 0x0000001700177308 */ /* 0x000ff40000000800 */
[----:B------:R-:W1:Y:S02]  /*13a30*/  MUFU.EX2 R50, R50 ;  /* 0x0000003200327308 */ /* 0x000e640000000800 */
[----:B-1----:R-:W-:Y:S07]  /*13a40*/  F2FP.BF16.PACK_AB R31, R50, R23 ;  /* 0x00000017321f723e */ /* 0x002fee00000010ff */
[C---:B------:R-:W-:Y:S01]  /*13a50*/  HMMA.16816.F32.BF16 R180, R28.reuse, R188, R8 ;  /* 0x000000bc1cb4723c */ /* 0x040fe20000041808 */
[----:B------:R-:W1:Y:S07]  /*13a60*/  LDSM.16.MT88.4 R8, [R226+0x2900] ;  /* 0x00290000e208783b */ /* 0x000e6e0000004200 */
[-C--:B------:R-:W-:Y:S01]  /*13a70*/  HMMA.16816.F32.BF16 R184, R28, R190.reuse, R12 ;  /* 0x000000be1cb8723c */ /* 0x080fe2000004180c */
[----:B------:R-:W5:Y:S07]  /*13a80*/  LDSM.16.MT88.4 R12, [R228+0x2900] ;  /* 0x00290000e40c783b */ /* 0x000f6e0000004200 */
[C---:B------:R-:W-:Y:S01]  /*13a90*/  HMMA.16816.F32.BF16 R188, R24.reuse, R190, R16 ;  /* 0x000000be18bc723c */ /* 0x040fe20000041810 */
[----:B------:R-:W1:Y:S07]  /*13aa0*/  LDSM.16.MT88.4 R16, [R227+0x2900] ;  /* 0x00290000e310783b */ /* 0x000e6e0000004200 */
        /* <DEDUP_REMOVED lines=12> */
[-C--:B--2---:R-:W-:Y:S08]  /*13b70*/  HMMA.16816.F32.BF16 R68, R24, R4.reuse, R68 ;  /* 0x000000041844723c */ /* 0x084ff00000041844 */
[C---:B------:R-:W-:Y:S07]  /*13b80*/  HMMA.16816.F32.BF16 R72, R28.reuse, R4, R72 ;  /* 0x000000041c48723c */ /* 0x040fee0000041848 */
[----:B------:R-:W-:Y:S01]  /*13b90*/  FFMA.FTZ R4, R2, R211, R212 ;  /* 0x000000d302047223 */ /* 0x000fe200000100d4 */
[-C--:B------:R-:W-:Y:S04]  /*13ba0*/  HMMA.16816.F32.BF16 R76, R28, R6.reuse, R76 ;  /* 0x000000061c4c723c */ /* 0x080fe8000004184c */
[----:B------:R-:W-:Y:S04]  /*13bb0*/  FADD.FTZ R4, R217, R4 ;  /* 0x00000004d9047221 */ /* 0x000fe80000010000 */
[C---:B------:R-:W-:Y:S04]  /*13bc0*/  HMMA.16816.F32.BF16 R80, R24.reuse, R6, R80 ;  /* 0x000000061850723c */ /* 0x040fe80000041850 */
[----:B------:R-:W-:Y:S02]  /*13bd0*/  FADD.FTZ R5, R205, R4 ;  /* 0x00000004cd057221 */ /* 0x000fe40000010000 */
[----:B---3--:R-:W-:Y:S02]  /*13be0*/  FFMA.FTZ R4, R0, R209, R175 ;  /* 0x000000d100047223 */ /* 0x008fe400000100af */
[-C--:B-1----:R-:W-:Y:S04]  /*13bf0*/  HMMA.16816.F32.BF16 R84, R24, R8.reuse, R84 ;  /* 0x000000081854723c */ /* 0x082fe80000041854 */
[----:B------:R-:W-:Y:S02]  /*13c00*/  FADD.FTZ R0, R203, R5 ;  /* 0x00000005cb007221 */ /* 0x000fe40000010000 */
[----:B------:R-:W-:Y:S02]  /*13c10*/  FADD.FTZ R4, R192, R4 ;  /* 0x00000004c0047221 */ /* 0x000fe40000010000 */
[C---:B------:R-:W-:Y:S04]  /*13c20*/  HMMA.16816.F32.BF16 R88, R28.reuse, R8, R88 ;  /* 0x000000081c58723c */ /* 0x040fe80000041858 */
[----:B------:R-:W-:Y:S02]  /*13c30*/  FADD.FTZ R4, R193, R4 ;  /* 0x00000004c1047221 */ /* 0x000fe40000010000 */
[----:B------:R-:W-:Y:S02]  /*13c40*/  FADD.FTZ R5, R218, R0 ;  /* 0x00000000da057221 */ /* 0x000fe40000010000 */
[-C--:B------:R-:W-:Y:S04]  /*13c50*/  HMMA.16816.F32.BF16 R92, R28, R10.reuse, R92 ;  /* 0x0000000a1c5c723c */ /* 0x080fe8000004185c */
[----:B----4-:R-:W-:Y:S02]  /*13c60*/  FFMA.FTZ R20, R20, R213, R216 ;  /* 0x000000d514147223 */ /* 0x010fe400000100d8 */
[----:B------:R-:W-:Y:S02]  /*13c70*/  FADD.FTZ R4, R207, R4 ;  /* 0x00000004cf047221 */ /* 0x000fe40000010000 */
[----:B------:R-:W-:Y:S01]  /*13c80*/  FADD.FTZ R20, R210, R20 ;  /* 0x00000014d2147221 */ /* 0x000fe20000010000 */
[C---:B------:R-:W-:Y:S04]  /*13c90*/  HMMA.16816.F32.BF16 R96, R24.reuse, R10, R96 ;  /* 0x0000000a1860723c */ /* 0x040fe80000041860 */
[----:B------:R-:W-:Y:S02]  /*13ca0*/  FADD.FTZ R20, R206, R20 ;  /* 0x00000014ce147221 */ /* 0x000fe40000010000 */
[----:B------:R-:W-:Y:S01]  /*13cb0*/  FADD.FTZ R4, R166, R4 ;  /* 0x00000004a6047221 */ /* 0x000fe20000010000 */
[----:B------:R-:W-:Y:S01]  /*13cc0*/  MOV R166, R167 ;  /* 0x000000a700a67202 */ /* 0x000fe20000000f00 */
[----:B------:R-:W-:Y:S01]  /*13cd0*/  FADD.FTZ R5, R202, R5 ;  /* 0x00000005ca057221 */ /* 0x000fe20000010000 */
[-C--:B-----5:R-:W-:Y:S03]  /*13ce0*/  HMMA.16816.F32.BF16 R100, R24, R12.reuse, R100 ;  /* 0x0000000c1864723c */ /* 0x0a0fe60000041864 */
[----:B------:R-:W-:Y:S01]  /*13cf0*/  FADD.FTZ R4, R165, R4 ;  /* 0x00000004a5047221 */ /* 0x000fe20000010000 */
[----:B------:R-:W-:Y:S03]  /*13d00*/  MOV R165, R168 ;  /* 0x000000a800a57202 */ /* 0x000fe60000000f00 */
[----:B------:R-:W-:Y:S01]  /*13d10*/  FADD.FTZ R4, R164, R4 ;  /* 0x00000004a4047221 */ /* 0x000fe20000010000 */
[C---:B------:R-:W-:Y:S04]  /*13d20*/  HMMA.16816.F32.BF16 R104, R28.reuse, R12, R104 ;  /* 0x0000000c1c68723c */ /* 0x040fe80000041868 */
[----:B------:R-:W-:Y:S01]  /*13d30*/  FADD.FTZ R4, R51, R4 ;  /* 0x0000000433047221 */ /* 0x000fe20000010000 */
[----:B------:R-:W-:Y:S01]  /*13d40*/  MOV R164, R169 ;  /* 0x000000a900a47202 */ /* 0x000fe20000000f00 */
[----:B------:R-:W-:Y:S02]  /*13d50*/  FFMA.FTZ R21, R21, R172, R174 ;  /* 0x000000ac15157223 */ /* 0x000fe400000100ae */
        /* <DEDUP_REMOVED lines=8> */
[-C--:B------:R-:W-:Y:S03]  /*13de0*/  HMMA.16816.F32.BF16 R116, R24, R16.reuse, R116 ;  /* 0x000000101874723c */ /* 0x080fe60000041874 */
[----:B------:R-:W-:Y:S02]  /*13df0*/  FADD.FTZ R7, R250, R2 ;  /* 0x00000002fa077221 */ /* 0x000fe40000010000 */
[----:B------:R-:W-:Y:S02]  /*13e00*/  FADD.FTZ R2, R251, R6 ;  /* 0x00000006fb027221 */ /* 0x000fe40000010000 */
        /* <DEDUP_REMOVED lines=20> */
[----:B------:R1:W-:Y:S01]  /*13f50*/  STL [R1+0x10], R5 ;  /* 0x0000100501007387 */ /* 0x0003e20000100800 */
[----:B------:R-:W-:Y:S02]  /*13f60*/  FADD.FTZ R2, R46, R2 ;  /* 0x000000022e027221 */ /* 0x000fe40000010000 */
[----:B------:R-:W-:Y:S01]  /*13f70*/  FADD.FTZ R4, R170, R4 ;  /* 0x00000004aa047221 */ /* 0x000fe20000010000 */
[----:B------:R-:W-:Y:S01]  /*13f80*/  MOV R170, R3 ;  /* 0x0000000300aa7202 */ /* 0x000fe20000000f00 */
[----:B------:R-:W-:Y:S02]  /*13f90*/  FADD.FTZ R2, R49, R2 ;  /* 0x0000000231027221 */ /* 0x000fe40000010000 */
[----:B------:R-:W-:Y:S01]  /*13fa0*/  FADD.FTZ R0, R23, R0 ;  /* 0x0000000017007221 */ /* 0x000fe20000010000 */
[----:B------:R1:W-:Y:S03]  /*13fb0*/  STL [R1+0xc], R4 ;  /* 0x00000c0401007387 */ /* 0x0003e60000100800 */
[----:B------:R-:W-:Y:S01]  /*13fc0*/  FADD.FTZ R0, R50, R0 ;  /* 0x0000000032007221 */ /* 0x000fe20000010000 */
[----:B------:R1:W-:Y:S04]  /*13fd0*/  STL [R1+0x14], R2 ;  /* 0x0000140201007387 */ /* 0x0003e80000100800 */
[----:B------:R1:W-:Y:S01]  /*13fe0*/  STL [R1+0x18], R0 ;  /* 0x0000180001007387 */ /* 0x0003e20000100800 */
[----:B------:R-:W-:-:S05]  /*13ff0*/  @P0 BRA `(.L_x_655) ;  /* 0xffffb5d000000947 */ /* 0x000fca000383ffff */
.L_x_637:
[----:B-1----:R-:W2:Y:S04]  /*14000*/  LDL.LU R0, [R1+0x10] ;  /* 0x0000100001007983 */ /* 0x002ea80000300800 */
[----:B------:R-:W3:Y:S04]  /*14010*/  LDL.LU R4, [R1+0xc] ;  /* 0x00000c0001047983 */ /* 0x000ee80000300800 */
[----:B------:R-:W4:Y:S04]  /*14020*/  LDL.LU R5, [R1+0x14] ;  /* 0x0000140001057983 */ /* 0x000f280000300800 */
[----:B------:R-:W4:Y:S01]  /*14030*/  LDL.LU R2, [R1+0x18] ;  /* 0x0000180001027983 */ /* 0x000f220000300800 */
[----:B------:R-:W-:-:S02]  /*14040*/  MOV R18, 0xff800000 ;  /* 0xff80000000127802 */ /* 0x000fc40000000f00 */
[----:B------:R-:W-:Y:S02]  /*14050*/  MOV R19, 0xff800000 ;  /* 0xff80000000137802 */ /* 0x000fe40000000f00 */
[----:B------:R-:W-:Y:S02]  /*14060*/  MOV R20, 0xff800000 ;  /* 0xff80000000147802 */ /* 0x000fe40000000f00 */
[----:B------:R-:W-:Y:S02]  /*14070*/  MOV R21, 0xff800000 ;  /* 0xff80000000157802 */ /* 0x000fe40000000f00 */
[----:B------:R-:W-:Y:S01]  /*14080*/  PLOP3.LUT P4, PT, PT, PT, PT, 0x8, 0x0 ;  /* 0x000000000000781c */ /* 0x000fe20003f8e170 */
[----:B--2---:R-:W1:Y:S04]  /*14090*/  SHFL.BFLY PT, R11, R0, 0x2, 0x1f ;  /* 0x0c401f00000b7f89 */ /* 0x004e6800000e0000 */
[----:B---3--:R-:W2:Y:S04]  /*140a0*/  SHFL.BFLY PT, R9, R4, 0x2, 0x1f ;  /* 0x0c401f0004097f89 */ /* 0x008ea800000e0000 */
[----:B----4-:R-:W3:Y:S04]  /*140b0*/  SHFL.BFLY PT, R7, R5, 0x2, 0x1f ;  /* 0x0c401f0005077f89 */ /* 0x010ee800000e0000 */
[----:B------:R-:W4:Y:S01]  /*140c0*/  SHFL.BFLY PT, R6, R2, 0x2, 0x1f ;  /* 0x0c401f0002067f89 */ /* 0x000f2200000e0000 */
[----:B-1----:R-:W-:-:S02]  /*140d0*/  FADD.FTZ R11, R11, R0 ;  /* 0x000000000b0b7221 */ /* 0x002fc40000010000 */
[----:B--2---:R-:W-:-:S03]  /*140e0*/  FADD.FTZ R9, R9, R4 ;  /* 0x0000000409097221 */ /* 0x004fc60000010000 */
[----:B------:R-:W1:Y:S01]  /*140f0*/  SHFL.BFLY PT, R0, R11, 0x1, 0x1f ;  /* 0x0c201f000b007f89 */ /* 0x000e6200000e0000 */
[----:B---3--:R-:W-:-:S03]  /*14100*/  FADD.FTZ R7, R7, R5 ;  /* 0x0000000507077221 */ /* 0x008fc60000010000 */
[----:B------:R-:W2:Y:S01]  /*14110*/  SHFL.BFLY PT, R4, R9, 0x1, 0x1f ;  /* 0x0c201f0009047f89 */ /* 0x000ea200000e0000 */
[----:B----4-:R-:W-:-:S03]  /*14120*/  FADD.FTZ R6, R6, R2 ;  /* 0x0000000206067221 */ /* 0x010fc60000010000 */
[----:B------:R-:W3:Y:S04]  /*14130*/  SHFL.BFLY PT, R2, R7, 0x1, 0x1f ;  /* 0x0c201f0007027f89 */ /* 0x000ee800000e0000 */
[----:B------:R-:W4:Y:S01]  /*14140*/  SHFL.BFLY PT, R5, R6, 0x1, 0x1f ;  /* 0x0c201f0006057f89 */ /* 0x000f2200000e0000 */
[----:B-1----:R-:W-:Y:S01]  /*14150*/  FADD.FTZ R11, R11, R0 ;  /* 0x000000000b0b7221 */ /* 0x002fe20000010000 */
[----:B------:R-:W-:Y:S01]  /*14160*/  MOV R0, RZ ;  /* 0x000000ff00007202 */ /* 0x000fe20000000f00 */
[----:B--2---:R-:W-:-:S03]  /*14170*/  FADD.FTZ R9, R9, R4 ;  /* 0x0000000409097221 */ /* 0x004fc60000010000 */
[----:B------:R-:W-:Y:S02]  /*14180*/  FSETP.NE.FTZ.AND P3, PT, R11, RZ, PT ;  /* 0x000000ff0b00720b */ /* 0x000fe40003f75000 */
[----:B------:R-:W-:Y:S01]  /*14190*/  MOV R4, RZ ;  /* 0x000000ff00047202 */ /* 0x000fe20000000f00 */
[----:B---3--:R-:W-:Y:S01]  /*141a0*/  FADD.FTZ R7, R7, R2 ;  /* 0x0000000207077221 */ /* 0x008fe20000010000 */
[----:B------:R-:W-:Y:S02]  /*141b0*/  FSETP.NE.FTZ.AND P2, PT, R9, RZ, PT ;  /* 0x000000ff0900720b */ /* 0x000fe40003f55000 */
[----:B------:R-:W-:Y:S01]  /*141c0*/  MOV R2, RZ ;  /* 0x000000ff00027202 */ /* 0x000fe20000000f00 */
[----:B----4-:R-:W-:Y:S01]  /*141d0*/  FADD.FTZ R6, R5, R6 ;  /* 0x0000000605067221 */ /* 0x010fe20000010000 */
[----:B------:R-:W-:-:S05]  /*141e0*/  FSETP.NE.FTZ.AND P1, PT, R7, RZ, PT ;  /* 0x000000ff0700720b */ /* 0x000fca0003f35000 */
[----:B------:R-:W1:Y:S01]  /*141f0*/  @P3 MUFU.RCP R0, R11 ;  /* 0x0000000b00003308 */ /* 0x000e620000001000 */
[----:B------:R-:W-:-:S07]  /*14200*/  FSETP.NE.FTZ.AND P0, PT, R6, RZ, PT ;  /* 0x000000ff0600720b */ /* 0x000fce0003f15000 */
[----:B------:R-:W-:Y:S06]  /*14210*/  @P2 MUFU.RCP R4, R9 ;  /* 0x0000000900042308 */ /* 0x000fec0000001000 */
[----:B------:R-:W-:Y:S01]  /*14220*/  @P0 MOV R8, 0x3f317218 ;  /* 0x3f31721800080802 */ /* 0x000fe20000000f00 */
[C---:B-1----:R-:W-:Y:S01]  /*14230*/  FMUL.FTZ R176, R0.reuse, R176 ;  /* 0x000000b000b07220 */ /* 0x042fe20000410000 */
[----:B------:R-:W1:Y:S01]  /*14240*/  @P1 MUFU.RCP R2, R7 ;  /* 0x0000000700021308 */ /* 0x000e620000001000 */
[C---:B------:R-:W-:Y:S02]  /*14250*/  FMUL.FTZ R177, R0.reuse, R177 ;  /* 0x000000b100b17220 */ /* 0x040fe40000410000 */
[----:B------:R-:W-:-:S02]  /*14260*/  FMUL.FTZ R188, R0, R188 ;  /* 0x000000bc00bc7220 */ /* 0x000fc40000410000 */
[C---:B------:R-:W-:Y:S02]  /*14270*/  FMUL.FTZ R189, R0.reuse, R189 ;  /* 0x000000bd00bd7220 */ /* 0x040fe40000410000 */
[C---:B------:R-:W-:Y:S01]  /*14280*/  FMUL.FTZ R132, R0.reuse, R132 ;  /* 0x0000008400847220 */ /* 0x040fe20000410000 */
[----:B------:R-:W-:Y:S01]  /*14290*/  @P3 MUFU.LG2 R11, R11 ;  /* 0x0000000b000b3308 */ /* 0x000fe20000000c00 */
[C---:B------:R-:W-:Y:S02]  /*142a0*/  FMUL.FTZ R133, R0.reuse, R133 ;  /* 0x0000008500857220 */ /* 0x040fe40000410000 */
[C---:B------:R-:W-:Y:S02]  /*142b0*/  FMUL.FTZ R144, R0.reuse, R144 ;  /* 0x0000009000907220 */ /* 0x040fe40000410000 */
[C---:B------:R-:W-:Y:S02]  /*142c0*/  FMUL.FTZ R145, R0.reuse, R145 ;  /* 0x0000009100917220 */ /* 0x040fe40000410000 */
[C---:B------:R-:W-:Y:S01]  /*142d0*/  FMUL.FTZ R148, R0.reuse, R148 ;  /* 0x0000009400947220 */ /* 0x040fe20000410000 */
[----:B------:R-:W-:Y:S01]  /*142e0*/  @P2 MUFU.LG2 R9, R9 ;  /* 0x0000000900092308 */ /* 0x000fe20000000c00 */
[----:B------:R-:W-:-:S02]  /*142f0*/  FMUL.FTZ R149, R0, R149 ;  /* 0x0000009500957220 */ /* 0x000fc40000410000 */
[C---:B------:R-:W-:Y:S02]  /*14300*/  FMUL.FTZ R160, R0.reuse, R160 ;  /* 0x000000a000a07220 */ /* 0x040fe40000410000 */
[C---:B------:R-:W-:Y:S02]  /*14310*/  FMUL.FTZ R161, R0.reuse, R161 ;  /* 0x000000a100a17220 */ /* 0x040fe40000410000 */
[C---:B------:R-:W-:Y:S01]  /*14320*/  FMUL.FTZ R52, R0.reuse, R52 ;  /* 0x0000003400347220 */ /* 0x040fe20000410000 */
[----:B------:R-:W-:Y:S01]  /*14330*/  @P1 MUFU.LG2 R7, R7 ;  /* 0x0000000700071308 */ /* 0x000fe20000000c00 */
        /* <DEDUP_REMOVED lines=19> */
[----:B------:R-:W-:Y:S01]  /*14470*/  MOV R0, RZ ;  /* 0x000000ff00007202 */ /* 0x000fe20000000f00 */
[C---:B-1----:R-:W-:Y:S02]  /*14480*/  FMUL.FTZ R180, R2.reuse, R180 ;  /* 0x000000b402b47220 */ /* 0x042fe40000410000 */
[----:B------:R-:W-:-:S02]  /*14490*/  FMUL.FTZ R181, R2, R181 ;  /* 0x000000b502b57220 */ /* 0x000fc40000410000 */
[C---:B------:R-:W-:Y:S01]  /*144a0*/  FMUL.FTZ R184, R2.reuse, R184 ;  /* 0x000000b802b87220 */ /* 0x040fe20000410000 */
[----:B------:R-:W1:Y:S01]  /*144b0*/  @P0 MUFU.RCP R0, R6 ;  /* 0x0000000600000308 */ /* 0x000e620000001000 */
[C---:B------:R-:W-:Y:S02]  /*144c0*/  FMUL.FTZ R185, R2.reuse, R185 ;  /* 0x000000b902b97220 */ /* 0x040fe40000410000 */
[C---:B------:R-:W-:Y:S02]  /*144d0*/  FMUL.FTZ R136, R2.reuse, R136 ;  /* 0x0000008802887220 */ /* 0x040fe40000410000 */
[C---:B------:R-:W-:Y:S02]  /*144e0*/  FMUL.FTZ R137, R2.reuse, R137 ;  /* 0x0000008902897220 */ /* 0x040fe40000410000 */
[C---:B------:R-:W-:Y:S01]  /*144f0*/  FMUL.FTZ R140, R2.reuse, R140 ;  /* 0x0000008c028c7220 */ /* 0x040fe20000410000 */
[----:B------:R-:W2:Y:S01]  /*14500*/  @P0 MUFU.LG2 R6, R6 ;  /* 0x0000000600060308 */ /* 0x000ea20000000c00 */
        /* <DEDUP_REMOVED lines=25> */
[----:B------:R-:W-:Y:S01]  /*146a0*/  @P2 MOV R2, 0x3f317218 ;  /* 0x3f31721800022802 */ /* 0x000fe20000000f00 */
        /* <DEDUP_REMOVED lines=32> */
[----:B------:R-:W-:Y:S01]  /*148b0*/  @P3 MOV R4, 0x3f317218 ;  /* 0x3f31721800043802 */ /* 0x000fe20000000f00 */
[C---:B-1----:R-:W-:Y:S02]  /*148c0*/  FMUL.FTZ R182, R0.reuse, R182 ;  /* 0x000000b600b67220 */ /* 0x042fe40000410000 */
        /* <DEDUP_REMOVED lines=31> */
[----:B------:R-:W-:Y:S01]  /*14ac0*/  @P1 MOV R0, 0x3f317218 ;  /* 0x3f31721800001802 */ /* 0x000fe20000000f00 */
[----:B------:R-:W-:Y:S02]  /*14ad0*/  @P2 FMUL.FTZ R5, R2, c[0x0][0x2d0] ;  /* 0x0000b40002052a20 */ /* 0x000fe40000410000 */
[----:B------:R-:W-:Y:S02]  /*14ae0*/  @P3 FMUL.FTZ R10, R4, c[0x0][0x2d0] ;  /* 0x0000b400040a3a20 */ /* 0x000fe40000410000 */
[----:B------:R-:W-:-:S02]  /*14af0*/  @P1 FMUL.FTZ R2, R0, c[0x0][0x2d0] ;  /* 0x0000b40000021a20 */ /* 0x000fc40000410000 */
[----:B------:R-:W-:Y:S02]  /*14b00*/  @P3 FMUL.FTZ R11, R11, 0.69314718246459960938 ;  /* 0x3f3172180b0b3820 */ /* 0x000fe40000410000 */
[----:B------:R-:W-:Y:S02]  /*14b10*/  @P2 FMUL.FTZ R9, R9, 0.69314718246459960938 ;  /* 0x3f31721809092820 */ /* 0x000fe40000410000 */
[----:B------:R-:W-:Y:S02]  /*14b20*/  @P1 FMUL.FTZ R7, R7, 0.69314718246459960938 ;  /* 0x3f31721807071820 */ /* 0x000fe40000410000 */
[----:B--2---:R-:W-:Y:S02]  /*14b30*/  @P0 FMUL.FTZ R4, R6, 0.69314718246459960938 ;  /* 0x3f31721806040820 */ /* 0x004fe40000410000 */
[----:B------:R-:W-:Y:S02]  /*14b40*/  @P0 FMUL.FTZ R0, R8, c[0x0][0x2d0] ;  /* 0x0000b40008000a20 */ /* 0x000fe40000410000 */
[----:B------:R-:W-:-:S02]  /*14b50*/  @P3 FFMA.FTZ R18, R10, R169, R11 ;  /* 0x000000a90a123223 */ /* 0x000fc4000001000b */
[----:B------:R-:W-:Y:S02]  /*14b60*/  @P2 FFMA.FTZ R19, R5, R168, R9 ;  /* 0x000000a805132223 */ /* 0x000fe40000010009 */
[----:B------:R-:W-:Y:S02]  /*14b70*/  @P1 FFMA.FTZ R20, R2, R167, R7 ;  /* 0x000000a702141223 */ /* 0x000fe40000010007 */
[----:B------:R-:W-:Y:S02]  /*14b80*/  @P0 FFMA.FTZ R21, R0, R3, R4 ;  /* 0x0000000300150223 */ /* 0x000fe40000010004 */
.L_x_575:
[----:B------:R-:W-:Y:S05]  /*14b90*/  @P4 BRA `(.L_x_656) ;  /* 0x0000209000004947 */ /* 0x000fea0003800000 */
[----:B------:R-:W3:Y:S01]  /*14ba0*/  S2R R16, SR_TID.X ;  /* 0x0000000000107919 */ /* 0x000ee20000002100 */
[----:B------:R-:W-:Y:S01]  /*14bb0*/  ULDC.64 UR4, c[0x0][0x4d0] ;  /* 0x0001340000047ab9 */ /* 0x000fe20000000a00 */
[----:B------:R-:W-:Y:S01]  /*14bc0*/  IMAD R4, RZ, RZ, -UR11 ;  /* 0x8000000bff047e24 */ /* 0x000fe2000f8e02ff */
[----:B------:R-:W-:Y:S01]  /*14bd0*/  UIMAD.WIDE.U32 UR8, UR11, UR4, URZ ;  /* 0x000000040b0872a5 */ /* 0x000fe2000f8e003f */
[----:B------:R-:W4:Y:S01]  /*14be0*/  S2R R11, SR_CTAID.Y ;  /* 0x00000000000b7919 */ /* 0x000f220000002600 */
[----:B------:R-:W-:Y:S01]  /*14bf0*/  USHF.R.S32.HI UR6, URZ, 0x1f, UR11 ;  /* 0x0000001f3f067899 */ /* 0x000fe2000801140b */
[----:B------:R-:W-:Y:S01]  /*14c00*/  MOV R24, c[0x0][0x4e8] ;  /* 0x00013a0000187a02 */ /* 0x000fe20000000f00 */
[----:B------:R-:W-:Y:S01]  /*14c10*/  BSSY B0, `(.L_x_657) ;  /* 0x00000db000007945 */ /* 0x000fe20003800000 */
[----:B------:R-:W1:Y:S01]  /*14c20*/  S2R R9, SR_CTAID.Z ;  /* 0x0000000000097919 */ /* 0x000e620000002700 */
[----:B------:R-:W-:Y:S01]  /*14c30*/  IMAD.U32 R3, RZ, RZ, UR9 ;  /* 0x00000009ff037e24 */ /* 0x000fe2000f8e00ff */
[----:B------:R-:W-:Y:S01]  /*14c40*/  UIMAD UR7, UR6, UR4, URZ ;  /* 0x00000004060772a4 */ /* 0x000fe2000f8e023f */
[----:B-1----:R-:W-:Y:S01]  /*14c50*/  IMAD.U32 R2, RZ, RZ, UR8 ;  /* 0x00000008ff027e24 */ /* 0x002fe2000f8e00ff */
[----:B------:R-:W1:Y:S04]  /*14c60*/  S2R R15, SR_CTAID.X ;  /* 0x00000000000f7919 */ /* 0x000e680000002500 */
[----:B------:R-:W-:Y:S01]  /*14c70*/  BAR.SYNC.DEFER_BLOCKING 0x1, 0x80 ;  /* 0x0042000000007b1d */ /* 0x000fe20000010000 */
[----:B------:R-:W-:Y:S01]  /*14c80*/  UIMAD UR5, UR11, UR5, UR7 ;  /* 0x000000050b0572a4 */ /* 0x000fe2000f8e0207 */
[C---:B------:R-:W-:Y:S01]  /*14c90*/  ISETP.NE.AND P0, PT, R24.reuse, 0x1, PT ;  /* 0x000000011800780c */ /* 0x040fe20003f05270 */
[----:B------:R-:W-:-:S02]  /*14ca0*/  IMAD R24, R24, c[0x0][0x388], RZ ;  /* 0x0000e20018187a24 */ /* 0x000fc400078e02ff */
[----:B------:R-:W-:Y:S01]  /*14cb0*/  UIADD3 UR5, UR9, UR5, URZ ;  /* 0x0000000509057290 */ /* 0x000fe2000fffe03f */
[----:B---3--:R-:W-:-:S05]  /*14cc0*/  SHF.R.S32.HI R6, RZ, 0x1f, R16 ;  /* 0x0000001fff067819 */ /* 0x008fca0000011410 */
[----:B------:R-:W-:Y:S01]  /*14cd0*/  IMAD.U32 R5, RZ, RZ, UR5 ;  /* 0x00000005ff057e24 */ /* 0x000fe2000f8e00ff */
[-C--:B------:R-:W-:Y:S01]  /*14ce0*/  LEA.HI R0, R6, R16.reuse, RZ, 0x2 ;  /* 0x0000001006007211 */ /* 0x080fe200078f10ff */
[----:B----4-:R-:W-:Y:S01]  /*14cf0*/  IMAD R12, R4, c[0x0][0x550], R11 ;  /* 0x00015400040c7a24 */ /* 0x010fe200078e020b */
[-C--:B------:R-:W-:Y:S01]  /*14d00*/  LEA.HI R6, R6, R16.reuse, RZ, 0x5 ;  /* 0x0000001006067211 */ /* 0x080fe200078f28ff */
[----:B------:R-:W-:Y:S01]  /*14d10*/  IMAD.MOV.U32 R4, RZ, RZ, R2 ;  /* 0x000000ffff047224 */ /* 0x000fe200078e0002 */
[----:B------:R-:W-:Y:S01]  /*14d20*/  LOP3.LUT R0, R0, 0xfffffffc, RZ, 0xc0, !PT ;  /* 0xfffffffc00007812 */ /* 0x000fe200078ec0ff */
[----:B------:R-:W-:Y:S01]  /*14d30*/  ULDC.64 UR4, c[0x0][0x438] ;  /* 0x00010e0000047ab9 */ /* 0x000fe20000000a00 */
[----:B------:R-:W-:Y:S01]  /*14d40*/  LOP3.LUT R7, R6, 0xffffffe0, RZ, 0xc0, !PT ;  /* 0xffffffe006077812 */ /* 0x000fe200078ec0ff */
[----:B------:R-:W-:Y:S01]  /*14d50*/  UIMAD UR6, UR6, UR4, URZ ;  /* 0x00000004060672a4 */ /* 0x000fe2000f8e023f */
[----:B------:R-:W-:Y:S01]  /*14d60*/  IADD3 R0, -R0, R16, RZ ;  /* 0x0000001000007210 */ /* 0x000fe20007ffe1ff */
[----:B------:R-:W-:Y:S01]  /*14d70*/  UIMAD.WIDE.U32 UR8, UR11, UR4, URZ ;  /* 0x000000040b0872a5 */ /* 0x000fe2000f8e003f */
[--C-:B------:R-:W-:Y:S01]  /*14d80*/  SHF.R.S32.HI R8, RZ, 0x5, R6.reuse ;  /* 0x00000005ff087819 */ /* 0x100fe20000011406 */
[----:B------:R-:W-:Y:S01]  /*14d90*/  IMAD.IADD R16, R16, 0x1, -R7 ;  /* 0x0000000110107824 */ /* 0x000fe200078e0a07 */
[----:B------:R-:W-:Y:S01]  /*14da0*/  LEA.HI R3, R0, R0, RZ, 0x1 ;  /* 0x0000000000037211 */ /* 0x000fe200078f08ff */
[----:B------:R-:W-:Y:S01]  /*14db0*/  UIMAD UR4, UR11, UR5, UR6 ;  /* 0x000000050b0472a4 */ /* 0x000fe2000f8e0206 */
[----:B------:R-:W-:Y:S01]  /*14dc0*/  SHF.R.S32.HI R2, RZ, 0x1f, R6 ;  /* 0x0000001fff027819 */ /* 0x000fe20000011406 */
[----:B------:R-:W-:Y:S01]  /*14dd0*/  IMAD.WIDE.U32 R4, R9, c[0x0][0x4d8], R4 ;  /* 0x0001360009047a25 */ /* 0x000fe200078e0004 */
[----:B------:R-:W-:Y:S01]  /*14de0*/  LOP3.LUT R7, R3, 0x1ffffffe, RZ, 0xc0, !PT ;  /* 0x1ffffffe03077812 */ /* 0x000fe200078ec0ff */
[----:B------:R-:W-:Y:S01]  /*14df0*/  UIADD3 UR4, UR9, UR4, URZ ;  /* 0x0000000409047290 */ /* 0x000fe2000fffe03f */
[----:B------:R-:W-:-:S02]  /*14e00*/  LEA.HI R2, R2, R8, RZ, 0x2 ;  /* 0x0000000802027211 */ /* 0x000fc400078f10ff */
[----:B------:R-:W-:Y:S01]  /*14e10*/  IADD3 R7, R0, -R7, RZ ;  /* 0x8000000700077210 */ /* 0x000fe20007ffe0ff */
[----:B------:R-:W-:Y:S01]  /*14e20*/  IMAD.SHL.U32 R0, R3, 0x20, RZ ;  /* 0x0000002003007824 */ /* 0x000fe200078e00ff */
[----:B------:R-:W-:Y:S02]  /*14e30*/  SHF.R.S32.HI R3, RZ, 0x1f, R16 ;  /* 0x0000001fff037819 */ /* 0x000fe40000011410 */
[----:B------:R-:W-:Y:S02]  /*14e40*/  LOP3.LUT R2, R2, 0xffffffc, RZ, 0xc0, !PT ;  /* 0x0ffffffc02027812 */ /* 0x000fe400078ec0ff */
[----:B------:R-:W-:Y:S01]  /*14e50*/  LEA.HI R17, R3, R16, RZ, 0x2 ;  /* 0x0000001003117211 */ /* 0x000fe200078f10ff */
[----:B------:R-:W-:Y:S01]  /*14e60*/  IMAD.U32 R3, RZ, RZ, UR9 ;  /* 0x00000009ff037e24 */ /* 0x000fe2000f8e00ff */
[----:B------:R-:W-:Y:S01]  /*14e70*/  LOP3.LUT R0, R0, 0xffffffc0, RZ, 0xc0, !PT ;  /* 0xffffffc000007812 */ /* 0x000fe200078ec0ff */
[----:B------:R-:W-:Y:S01]  /*14e80*/  IMAD.IADD R8, R8, 0x1, -R2 ;  /* 0x0000000108087824 */ /* 0x000fe200078e0a02 */
[----:B------:R-:W-:Y:S01]  /*14e90*/  SHF.R.S32.HI R6, RZ, 0x2, R17 ;  /* 0x00000002ff067819 */ /* 0x000fe20000011411 */
[----:B------:R-:W-:Y:S01]  /*14ea0*/  IMAD.U32 R2, RZ, RZ, UR8 ;  /* 0x00000008ff027e24 */ /* 0x000fe2000f8e00ff */
[----:B------:R-:W-:Y:S01]  /*14eb0*/  SHF.R.S32.HI R10, RZ, 0x1f, R9 ;  /* 0x0000001fff0a7819 */ /* 0x000fe20000011409 */
[----:B------:R-:W-:Y:S01]  /*14ec0*/  IMAD R7, R7, 0x8, R0 ;  /* 0x0000000807077824 */ /* 0x000fe200078e0200 */
[----:B------:R-:W-:Y:S01]  /*14ed0*/  MOV R3, UR4 ;  /* 0x0000000400037c02 */ /* 0x000fe20008000f00 */
[----:B------:R-:W-:Y:S01]  /*14ee0*/  IMAD R14, R8, 0x10, R6 ;  /* 0x00000010080e7824 */ /* 0x000fe200078e0206 */
[----:B------:R-:W-:Y:S01]  /*14ef0*/  LOP3.LUT P1, RZ, R16, 0x3, RZ, 0xc0, !PT ;  /* 0x0000000310ff7812 */ /* 0x000fe2000782c0ff */
[----:B------:R-:W-:-:S02]  /*14f00*/  IMAD R0, R10, c[0x0][0x4d8], RZ ;  /* 0x000136000a007a24 */ /* 0x000fc400078e02ff */
[----:B------:R-:W-:Y:S01]  /*14f10*/  IMAD R6, R10, c[0x0][0x440], RZ ;  /* 0x000110000a067a24 */ /* 0x000fe200078e02ff */
[----:B------:R-:W-:Y:S01]  /*14f20*/  IADD3 R8, R14, R7, RZ ;  /* 0x000000070e087210 */ /* 0x000fe20007ffe0ff */
[C---:B------:R-:W-:Y:S02]  /*14f30*/  IMAD R0, R9.reuse, c[0x0][0x4dc], R0 ;  /* 0x0001370009007a24 */ /* 0x040fe400078e0200 */
[----:B------:R-:W-:Y:S02]  /*14f40*/  IMAD R6, R9, c[0x0][0x444], R6 ;  /* 0x0001110009067a24 */ /* 0x000fe400078e0206 */
[----:B-1----:R-:W-:Y:S02]  /*14f50*/  IMAD R8, R15, 0x80, R8 ;  /* 0x000000800f087824 */ /* 0x002fe400078e0208 */
[----:B------:R-:W-:-:S04]  /*14f60*/  IMAD.WIDE.U32 R2, R9, c[0x0][0x440], R2 ;  /* 0x0001100009027a25 */ /* 0x000fc800078e0002 */
[----:B------:R-:W-:-:S04]  /*14f70*/  @P0 IMAD.HI.U32 R11, R8, c[0x0][0x4ec], RZ ;  /* 0x00013b00080b0a27 */ /* 0x000fc800078e00ff */
[----:B------:R-:W-:Y:S01]  /*14f80*/  IMAD.IADD R5, R5, 0x1, R0 ;  /* 0x0000000105057824 */ /* 0x000fe200078e0200 */
[----:B------:R-:W-:Y:S01]  /*14f90*/  SHF.R.S32.HI R0, RZ, 0x1f, R12 ;  /* 0x0000001fff007819 */ /* 0x000fe2000001140c */
[----:B------:R-:W-:Y:S01]  /*14fa0*/  IMAD.IADD R3, R3, 0x1, R6 ;  /* 0x0000000103037824 */ /* 0x000fe200078e0206 */
[----:B------:R-:W-:Y:S01]  /*14fb0*/  MOV R6, R8 ;  /* 0x0000000800067202 */ /* 0x000fe20000000f00 */
[----:B------:R-:W-:Y:S01]  /*14fc0*/  @P0 IMAD.HI.U32 R10, R8, c[0x0][0x4ec], RZ ;  /* 0x00013b00080a0a27 */ /* 0x000fe200078e00ff */
[----:B------:R-:W-:-:S03]  /*14fd0*/  @P0 SHF.R.U32.HI R6, RZ, c[0x0][0x4f0], R11 ;  /* 0x00013c00ff060a19 */ /* 0x000fc6000001160b */
[----:B------:R-:W-:Y:S01]  /*14fe0*/  IMAD.MOV.U32 R7, RZ, RZ, R8 ;  /* 0x000000ffff077224 */ /* 0x000fe200078e0008 */
[----:B------:R-:W-:Y:S01]  /*14ff0*/  @P0 SHF.R.U32.HI R7, RZ, c[0x0][0x4f0], R10 ;  /* 0x00013c00ff070a19 */ /* 0x000fe2000001160a */
[C---:B------:R-:W-:Y:S02]  /*15000*/  IMAD R9, R0.reuse, c[0x0][0x448], RZ ;  /* 0x0001120000097a24 */ /* 0x040fe400078e02ff */
[----:B------:R-:W-:Y:S02]  /*15010*/  IMAD R0, R0, c[0x0][0x4e0], RZ ;  /* 0x0001380000007a24 */ /* 0x000fe400078e02ff */
[----:B------:R-:W-:Y:S02]  /*15020*/  IMAD.MOV R10, RZ, RZ, -R6 ;  /* 0x000000ffff0a7224 */ /* 0x000fe400078e0a06 */
[C---:B------:R-:W-:Y:S01]  /*15030*/  IMAD R11, R12.reuse, c[0x0][0x44c], R9 ;  /* 0x000113000c0b7a24 */ /* 0x040fe200078e0209 */
[----:B------:R-:W-:Y:S01]  /*15040*/  SHF.R.S32.HI R9, RZ, 0x1f, R7 ;  /* 0x0000001fff097819 */ /* 0x000fe20000011407 */
[----:B------:R-:W-:-:S02]  /*15050*/  IMAD R13, R12, c[0x0][0x4e4], R0 ;  /* 0x000139000c0d7a24 */ /* 0x000fc400078e0200 */
[----:B------:R-:W-:-:S04]  /*15060*/  IMAD.WIDE.U32 R4, R12, c[0x0][0x4e0], R4 ;  /* 0x000138000c047a25 */ /* 0x000fc800078e0004 */
[----:B------:R-:W-:Y:S01]  /*15070*/  IMAD R0, R10, c[0x0][0x4e8], R8 ;  /* 0x00013a000a007a24 */ /* 0x000fe200078e0208 */
[----:B------:R-:W-:Y:S01]  /*15080*/  SHF.R.S32.HI R10, RZ, 0x1f, R6 ;  /* 0x0000001fff0a7819 */ /* 0x000fe20000011406 */
[----:B------:R-:W-:Y:S01]  /*15090*/  IMAD R9, R9, c[0x0][0x430], RZ ;  /* 0x00010c0009097a24 */ /* 0x000fe200078e02ff */
[----:B------:R-:W-:Y:S01]  /*150a0*/  IADD3 R4, P0, R6, R4, RZ ;  /* 0x0000000406047210 */ /* 0x000fe20007f1e0ff */
[----:B------:R-:W-:Y:S01]  /*150b0*/  IMAD.WIDE.U32 R2, R12, c[0x0][0x448], R2 ;  /* 0x000112000c027a25 */ /* 0x000fe200078e0002 */
[----:B------:R-:W-:Y:S02]  /*150c0*/  SHF.R.S32.HI R6, RZ, 0x1f, R0 ;  /* 0x0000001fff067819 */ /* 0x000fe40000011400 */
[----:B------:R-:W-:Y:S01]  /*150d0*/  IADD3.X R5, R10, R5, R13, P0, !PT ;  /* 0x000000050a057210 */ /* 0x000fe200007fe40d */
[----:B------:R-:W-:Y:S01]  /*150e0*/  IMAD R10, R7, c[0x0][0x434], R9 ;  /* 0x00010d00070a7a24 */ /* 0x000fe200078e0209 */
[----:B------:R-:W-:Y:S01]  /*150f0*/  IADD3 R3, R3, R11, RZ ;  /* 0x0000000b03037210 */ /* 0x000fe20007ffe0ff */
[----:B------:R-:W-:-:S02]  /*15100*/  IMAD R9, R6, c[0x0][0x4c8], RZ ;  /* 0x0001320006097a24 */ /* 0x000fc400078e02ff */
[----:B------:R-:W-:Y:S02]  /*15110*/  IMAD.MOV R6, RZ, RZ, -R7 ;  /* 0x000000ffff067224 */ /* 0x000fe400078e0a07 */
[----:B------:R-:W-:-:S04]  /*15120*/  IMAD.WIDE.U32 R4, R0, c[0x0][0x4c8], R4 ;  /* 0x0001320000047a25 */ /* 0x000fc800078e0004 */
[----:B------:R-:W-:Y:S02]  /*15130*/  IMAD R0, R0, c[0x0][0x4cc], R9 ;  /* 0x0001330000007a24 */ /* 0x000fe400078e0209 */
[----:B------:R-:W-:Y:S01]  /*15140*/  IMAD R13, R6, c[0x0][0x4e8], R8 ;  /* 0x00013a00060d7a24 */ /* 0x000fe200078e0208 */
[C---:B------:R-:W-:Y:S01]  /*15150*/  LEA R6, P0, R4.reuse, c[0x0][0x4a8], 0x2 ;  /* 0x00012a0004067a11 */ /* 0x040fe200078010ff */
[----:B------:R-:W-:Y:S01]  /*15160*/  IMAD.WIDE.U32 R2, R7, c[0x0][0x430], R2 ;  /* 0x00010c0007027a25 */ /* 0x000fe200078e0002 */
[----:B------:R-:W-:Y:S02]  /*15170*/  IADD3 R0, R5, R0, RZ ;  /* 0x0000000005007210 */ /* 0x000fe40007ffe0ff */
[----:B------:R-:W-:Y:S01]  /*15180*/  SHF.R.S32.HI R7, RZ, 0x1f, R13 ;  /* 0x0000001fff077819 */ /* 0x000fe2000001140d */
[----:B------:R-:W-:Y:S01]  /*15190*/  IMAD.IADD R3, R3, 0x1, R10 ;  /* 0x0000000103037824 */ /* 0x000fe200078e020a */
[----:B------:R-:W-:Y:S01]  /*151a0*/  LEA.HI.X R0, R4, c[0x0][0x4ac], R0, 0x2, P0 ;  /* 0x00012b0004007a11 */ /* 0x000fe200000f1400 */
[----:B------:R-:W-:Y:S01]  /*151b0*/  IMAD R12, R15, 0x80, R14 ;  /* 0x000000800f0c7824 */ /* 0x000fe200078e020e */
[----:B------:R-:W-:Y:S01]  /*151c0*/  SHFL.IDX PT, R4, R6, RZ, 0x1c1f ;  /* 0x001c1fff06047589 */ /* 0x000fe200000e0000 */
[----:B------:R-:W-:-:S02]  /*151d0*/  IMAD R7, R7, c[0x0][0x428], RZ ;  /* 0x00010a0007077a24 */ /* 0x000fc400078e02ff */
[C---:B------:R-:W-:Y:S01]  /*151e0*/  IMAD.WIDE.U32 R2, R13.reuse, c[0x0][0x428], R2 ;  /* 0x00010a000d027a25 */ /* 0x040fe200078e0002 */
[----:B------:R-:W1:Y:S01]  /*151f0*/  SHFL.IDX PT, R5, R0, RZ, 0x1c1f ;  /* 0x001c1fff00057589 */ /* 0x000e6200000e0000 */
[C---:B------:R-:W-:Y:S02]  /*15200*/  IADD3 R14, R12.reuse, 0x40, RZ ;  /* 0x000000400c0e7810 */ /* 0x040fe40007ffe0ff */
[----:B------:R-:W-:Y:S01]  /*15210*/  IMAD R15, R13, c[0x0][0x42c], R7 ;  /* 0x00010b000d0f7a24 */ /* 0x000fe200078e0207 */
[----:B------:R-:W-:Y:S01]  /*15220*/  SHFL.IDX PT, R10, R6, 0x1, 0x1c1f ;  /* 0x003c1f00060a7f89 */ /* 0x000fe200000e0000 */
[C---:B------:R-:W-:Y:S02]  /*15230*/  IADD3 R13, R12.reuse, 0x48, RZ ;  /* 0x000000480c0d7810 */ /* 0x040fe40007ffe0ff */
[-C--:B------:R-:W-:Y:S01]  /*15240*/  ISETP.GE.OR P4, PT, R12, R24.reuse, P1 ;  /* 0x000000180c00720c */ /* 0x080fe20000f86670 */
[----:B------:R-:W3:Y:S01]  /*15250*/  SHFL.IDX PT, R11, R0, 0x1, 0x1c1f ;  /* 0x003c1f00000b7f89 */ /* 0x000ee200000e0000 */
[-C--:B------:R-:W-:Y:S01]  /*15260*/  ISETP.GE.OR P2, PT, R14, R24.reuse, P1 ;  /* 0x000000180e00720c */ /* 0x080fe20000f46670 */
[----:B------:R-:W-:Y:S01]  /*15270*/  IMAD.IADD R3, R3, 0x1, R15 ;  /* 0x0000000103037824 */ /* 0x000fe200078e020f */
[----:B------:R-:W-:Y:S01]  /*15280*/  LEA R23, P0, R2, c[0x0][0x400], 0x2 ;  /* 0x0001000002177a11 */ /* 0x000fe200078010ff */
[----:B------:R-:W-:Y:S01]  /*15290*/  SHFL.IDX PT, R8, R6, 0x2, 0x1c1f ;  /* 0x005c1f0006087f89 */ /* 0x000fe200000e0000 */
[----:B------:R-:W-:-:S02]  /*152a0*/  ISETP.GE.AND P5, PT, R14, R24, PT ;  /* 0x000000180e00720c */ /* 0x000fc40003fa6270 */
[----:B------:R-:W-:Y:S01]  /*152b0*/  LEA.HI.X R22, R2, c[0x0][0x404], R3, 0x2, P0 ;  /* 0x0001010002167a11 */ /* 0x000fe200000f1403 */
[----:B------:R-:W4:Y:S01]  /*152c0*/  SHFL.IDX PT, R9, R0, 0x2, 0x1c1f ;  /* 0x005c1f0000097f89 */ /* 0x000f2200000e0000 */
[----:B------:R-:W-:-:S03]  /*152d0*/  ISETP.GE.AND P6, PT, R13, R24, PT ;  /* 0x000000180d00720c */ /* 0x000fc60003fc6270 */
[----:B------:R-:W-:Y:S04]  /*152e0*/  SHFL.IDX PT, R6, R6, 0x3, 0x1c1f ;  /* 0x007c1f0006067f89 */ /* 0x000fe800000e0000 */
[----:B------:R2:W3:Y:S04]  /*152f0*/  SHFL.IDX PT, R7, R0, 0x3, 0x1c1f ;  /* 0x007c1f0000077f89 */ /* 0x0004e800000e0000 */
[----:B-1----:R1:W-:Y:S04]  /*15300*/  @!P4 ST.E [R4.64], R18 ;  /* 0x000000120400c985 */ /* 0x0023e8000c101914 */
[----:B------:R1:W1:Y:S04]  /*15310*/  SHFL.IDX PT, R2, R23, RZ, 0x1c1f ;  /* 0x001c1fff17027589 */ /* 0x00026800000e0000 */
[----:B------:R1:W1:Y:S01]  /*15320*/  SHFL.IDX PT, R3, R22, RZ, 0x1c1f ;  /* 0x001c1fff16037589 */ /* 0x00026200000e0000 */
[----:B--2---:R-:W-:-:S04]  /*15330*/  IADD3 R0, R12, 0x8, RZ ;  /* 0x000000080c007810 */ /* 0x004fc80007ffe0ff */
[CC--:B------:R-:W-:Y:S02]  /*15340*/  ISETP.GE.OR P3, PT, R0.reuse, R24.reuse, P1 ;  /* 0x000000180000720c */ /* 0x0c0fe40000f66670 */
[-C--:B------:R-:W-:Y:S02]  /*15350*/  ISETP.GE.OR P1, PT, R13, R24.reuse, P1 ;  /* 0x000000180d00720c */ /* 0x080fe40000f26670 */
[----:B------:R-:W-:Y:S02]  /*15360*/  ISETP.GE.AND P0, PT, R0, R24, PT ;  /* 0x000000180000720c */ /* 0x000fe40003f06270 */
[----:B------:R-:W-:-:S04]  /*15370*/  LOP3.LUT R0, R17, 0x7ffffffc, RZ, 0xc0, !PT ;  /* 0x7ffffffc11007812 */ /* 0x000fc800078ec0ff */
[----:B------:R-:W-:-:S03]  /*15380*/  IADD3 R0, R16, -R0, RZ ;  /* 0x8000000010007210 */ /* 0x000fc60007ffe0ff */
[----:B---3--:R2:W-:Y:S02]  /*15390*/  @!P3 ST.E [R10.64], R19 ;  /* 0x000000130a00b985 */ /* 0x0085e4000c101914 */
[----:B------:R-:W-:Y:S02]  /*153a0*/  IMAD.SHL.U32 R0, R0, 0x2, RZ ;  /* 0x0000000200007824 */ /* 0x000fe400078e00ff */
[----:B----4-:R2:W-:Y:S04]  /*153b0*/  @!P2 ST.E [R8.64], R20 ;  /* 0x000000140800a985 */ /* 0x0105e8000c101914 */
[----:B------:R2:W-:Y:S01]  /*153c0*/  @!P1 ST.E [R6.64], R21 ;  /* 0x0000001506009985 */ /* 0x0005e2000c101914 */
[----:B------:R-:W-:-:S13]  /*153d0*/  ISETP.GE.AND P1, PT, R12, R24, PT ;  /* 0x000000180c00720c */ /* 0x000fda0003f26270 */
[----:B------:R-:W-:Y:S05]  /*153e0*/  @P1 BRA `(.L_x_658) ;  /* 0x000005d000001947 */ /* 0x000fea0003800000 */
[C---:B-1----:R-:W-:Y:S02]  /*153f0*/  IADD3 R4, R0.reuse, 0x8, RZ ;  /* 0x0000000800047810 */ /* 0x042fe40007ffe0ff */
[----:B------:R-:W-:Y:S02]  /*15400*/  IADD3 R5, R0, 0x10, RZ ;  /* 0x0000001000057810 */ /* 0x000fe40007ffe0ff */
[----:B------:R-:W-:Y:S02]  /*15410*/  ISETP.GE.AND P3, PT, R4, c[0x0][0x3c8], PT ;  /* 0x0000f20004007a0c */ /* 0x000fe40003f66270 */
[----:B------:R-:W-:Y:S02]  /*15420*/  ISETP.GE.AND P2, PT, R5, c[0x0][0x3c8], PT ;  /* 0x0000f20005007a0c */ /* 0x000fe40003f46270 */
[C---:B------:R-:W-:Y:S02]  /*15430*/  ISETP.GE.AND P4, PT, R0.reuse, c[0x0][0x3c8], PT ;  /* 0x0000f20000007a0c */ /* 0x040fe40003f86270 */
[----:B--2---:R-:W-:-:S02]  /*15440*/  IADD3 R8, R0, 0x18, RZ ;  /* 0x0000001800087810 */ /* 0x004fc40007ffe0ff */
[----:B------:R-:W-:Y:S02]  /*15450*/  IADD3 R10, R0, 0x38, RZ ;  /* 0x00000038000a7810 */ /* 0x000fe40007ffe0ff */
[----:B------:R-:W-:-:S03]  /*15460*/  ISETP.GE.AND P1, PT, R8, c[0x0][0x3c8], PT ;  /* 0x0000f20008007a0c */ /* 0x000fc60003f26270 */
[----:B------:R-:W-:Y:S02]  /*15470*/  @!P3 LEA.HI R4, R4, R4, RZ, 0x1 ;  /* 0x000000040404b211 */ /* 0x000fe400078f08ff */
[----:B------:R-:W-:Y:S02]  /*15480*/  @!P2 LEA.HI R9, R5, R5, RZ, 0x1 ;  /* 0x000000050509a211 */ /* 0x000fe400078f08ff */
[----:B------:R-:W-:Y:S01]  /*15490*/  @!P3 LOP3.LUT R4, R4, 0xfffffffe, RZ, 0xc0, !PT ;  /* 0xfffffffe0404b812 */ /* 0x000fe200078ec0ff */
[----:B------:R-:W-:Y:S01]  /*154a0*/  @!P4 IMAD.WIDE R6, R0, 0x4, R2 ;  /* 0x000000040006c825 */ /* 0x000fe200078e0202 */
[----:B------:R-:W-:-:S03]  /*154b0*/  @!P2 LOP3.LUT R9, R9, 0xfffffffe, RZ, 0xc0, !PT ;  /* 0xfffffffe0909a812 */ /* 0x000fc600078ec0ff */
[----:B------:R-:W-:Y:S01]  /*154c0*/  @!P3 IMAD.WIDE R4, R4, 0x4, R2 ;  /* 0x000000040404b825 */ /* 0x000fe200078e0202 */
[----:B------:R1:W-:Y:S01]  /*154d0*/  @!P4 ST.E.64 [R6.64], R176 ;  /* 0x000000b00600c985 */ /* 0x0003e2000c101b14 */
[----:B------:R-:W-:-:S03]  /*154e0*/  @!P1 LEA.HI R8, R8, R8, RZ, 0x1 ;  /* 0x0000000808089211 */ /* 0x000fc600078f08ff */
[----:B------:R2:W-:Y:S01]  /*154f0*/  @!P3 ST.E.64 [R4.64], R188 ;  /* 0x000000bc0400b985 */ /* 0x0005e2000c101b14 */
[----:B------:R-:W-:Y:S02]  /*15500*/  @!P1 LOP3.LUT R8, R8, 0xfffffffe, RZ, 0xc0, !PT ;  /* 0xfffffffe08089812 */ /* 0x000fe400078ec0ff */
[C---:B-1----:R-:W-:Y:S02]  /*15510*/  IADD3 R7, R0.reuse, 0x20, RZ ;  /* 0x0000002000077810 */ /* 0x042fe40007ffe0ff */
[C---:B------:R-:W-:Y:S01]  /*15520*/  IADD3 R6, R0.reuse, 0x28, RZ ;  /* 0x0000002800067810 */ /* 0x040fe20007ffe0ff */
[----:B--2---:R-:W-:Y:S01]  /*15530*/  @!P2 IMAD.WIDE R4, R9, 0x4, R2 ;  /* 0x000000040904a825 */ /* 0x004fe200078e0202 */
[----:B------:R-:W-:Y:S02]  /*15540*/  IADD3 R9, R0, 0x30, RZ ;  /* 0x0000003000097810 */ /* 0x000fe40007ffe0ff */
[----:B------:R-:W-:Y:S02]  /*15550*/  ISETP.GE.AND P4, PT, R7, c[0x0][0x3c8], PT ;  /* 0x0000f20007007a0c */ /* 0x000fe40003f86270 */
[----:B------:R1:W-:Y:S01]  /*15560*/  @!P2 ST.E.64 [R4.64], R132 ;  /* 0x000000840400a985 */ /* 0x0003e2000c101b14 */
[----:B------:R-:W-:-:S02]  /*15570*/  ISETP.GE.AND P3, PT, R6, c[0x0][0x3c8], PT ;  /* 0x0000f20006007a0c */ /* 0x000fc40003f66270 */
[----:B------:R-:W-:Y:S01]  /*15580*/  ISETP.GE.AND P2, PT, R9, c[0x0][0x3c8], PT ;  /* 0x0000f20009007a0c */ /* 0x000fe20003f46270 */
[----:B-1----:R-:W-:-:S07]  /*15590*/  @!P1 IMAD.WIDE R4, R8, 0x4, R2 ;  /* 0x0000000408049825 */ /* 0x002fce00078e0202 */
[----:B------:R-:W-:Y:S01]  /*155a0*/  @!P4 LEA.HI R8, R7, R7, RZ, 0x1 ;  /* 0x000000070708c211 */ /* 0x000fe200078f08ff */
[----:B------:R1:W-:Y:S01]  /*155b0*/  @!P1 ST.E.64 [R4.64], R144 ;  /* 0x0000009004009985 */ /* 0x0003e2000c101b14 */
[----:B------:R-:W-:Y:S02]  /*155c0*/  ISETP.GE.AND P1, PT, R10, c[0x0][0x3c8], PT ;  /* 0x0000f2000a007a0c */ /* 0x000fe40003f26270 */
[----:B------:R-:W-:-:S11]  /*155d0*/  @!P4 LOP3.LUT R8, R8, 0xfffffffe, RZ, 0xc0, !PT ;  /* 0xfffffffe0808c812 */ /* 0x000fd600078ec0ff */
[----:B------:R-:W-:Y:S02]  /*155e0*/  @!P1 LEA.HI R10, R10, R10, RZ, 0x1 ;  /* 0x0000000a0a0a9211 */ /* 0x000fe400078f08ff */
[----:B-1----:R-:W-:Y:S02]  /*155f0*/  @!P3 LEA.HI R5, R6, R6, RZ, 0x1 ;  /* 0x000000060605b211 */ /* 0x002fe400078f08ff */
[----:B------:R-:W-:Y:S01]  /*15600*/  @!P2 LEA.HI R4, R9, R9, RZ, 0x1 ;  /* 0x000000090904a211 */ /* 0x000fe200078f08ff */
[--C-:B------:R-:W-:Y:S01]  /*15610*/  @!P4 IMAD.WIDE R8, R8, 0x4, R2.reuse ;  /* 0x000000040808c825 */ /* 0x100fe200078e0202 */
[----:B------:R-:W-:Y:S02]  /*15620*/  @!P3 LOP3.LUT R5, R5, 0xfffffffe, RZ, 0xc0, !PT ;  /* 0xfffffffe0505b812 */ /* 0x000fe400078ec0ff */
[----:B------:R-:W-:Y:S02]  /*15630*/  @!P2 LOP3.LUT R4, R4, 0xfffffffe, RZ, 0xc0, !PT ;  /* 0xfffffffe0404a812 */ /* 0x000fe400078ec0ff */
[----:B------:R1:W-:Y:S01]  /*15640*/  @!P4 ST.E.64 [R8.64], R148 ;  /* 0x000000940800c985 */ /* 0x0003e2000c101b14 */
[----:B------:R-:W-:-:S04]  /*15650*/  @!P3 IMAD.WIDE R6, R5, 0x4, R2 ;  /* 0x000000040506b825 */ /* 0x000fc800078e0202 */
[----:B------:R-:W-:Y:S01]  /*15660*/  @!P2 IMAD.WIDE R4, R4, 0x4, R2 ;  /* 0x000000040404a825 */ /* 0x000fe200078e0202 */
[----:B------:R2:W-:Y:S04]  /*15670*/  @!P3 ST.E.64 [R6.64], R160 ;  /* 0x000000a00600b985 */ /* 0x0005e8000c101b14 */
[----:B------:R3:W-:Y:S01]  /*15680*/  @!P2 ST.E.64 [R4.64], R52 ;  /* 0x000000340400a985 */ /* 0x0007e2000c101b14 */
[----:B-1----:R-:W-:Y:S02]  /*15690*/  @!P1 LOP3.LUT R8, R10, 0xfffffffe, RZ, 0xc0, !PT ;  /* 0xfffffffe0a089812 */ /* 0x002fe400078ec0ff */
[----:B------:R-:W-:-:S03]  /*156a0*/  IADD3 R9, R0, 0x40, RZ ;  /* 0x0000004000097810 */ /* 0x000fc60007ffe0ff */
[----:B--2---:R-:W-:Y:S01]  /*156b0*/  @!P1 IMAD.WIDE R6, R8, 0x4, R2 ;  /* 0x0000000408069825 */ /* 0x004fe200078e0202 */
[----:B------:R-:W-:Y:S02]  /*156c0*/  ISETP.GE.AND P4, PT, R9, c[0x0][0x3c8], PT ;  /* 0x0000f20009007a0c */ /* 0x000fe40003f86270 */
[C---:B------:R-:W-:Y:S02]  /*156d0*/  IADD3 R8, R0.reuse, 0x58, RZ ;  /* 0x0000005800087810 */ /* 0x040fe40007ffe0ff */
[C---:B---3--:R-:W-:Y:S01]  /*156e0*/  IADD3 R5, R0.reuse, 0x48, RZ ;  /* 0x0000004800057810 */ /* 0x048fe20007ffe0ff */
[----:B------:R1:W-:Y:S01]  /*156f0*/  @!P1 ST.E.64 [R6.64], R64 ;  /* 0x0000004006009985 */ /* 0x0003e2000c101b14 */
[----:B------:R-:W-:Y:S02]  /*15700*/  IADD3 R4, R0, 0x50, RZ ;  /* 0x0000005000047810 */ /* 0x000fe40007ffe0ff */
[----:B------:R-:W-:Y:S02]  /*15710*/  ISETP.GE.AND P3, PT, R5, c[0x0][0x3c8], PT ;  /* 0x0000f20005007a0c */ /* 0x000fe40003f66270 */
[----:B------:R-:W-:-:S02]  /*15720*/  ISETP.GE.AND P2, PT, R4, c[0x0][0x3c8], PT ;  /* 0x0000f20004007a0c */ /* 0x000fc40003f46270 */
[----:B------:R-:W-:Y:S02]  /*15730*/  ISETP.GE.AND P1, PT, R8, c[0x0][0x3c8], PT ;  /* 0x0000f20008007a0c */ /* 0x000fe40003f26270 */
[----:B------:R-:W-:-:S09]  /*15740*/  @!P4 LEA.HI R9, R9, R9, RZ, 0x1 ;  /* 0x000000090909c211 */ /* 0x000fd200078f08ff */
[----:B------:R-:W-:Y:S02]  /*15750*/  @!P2 LEA.HI R4, R4, R4, RZ, 0x1 ;  /* 0x000000040404a211 */ /* 0x000fe400078f08ff */
[----:B------:R-:W-:-:S04]  /*15760*/  @!P1 LEA.HI R8, R8, R8, RZ, 0x1 ;  /* 0x0000000808089211 */ /* 0x000fc800078f08ff */
[----:B------:R-:W-:Y:S02]  /*15770*/  @!P1 LOP3.LUT R10, R8, 0xfffffffe, RZ, 0xc0, !PT ;  /* 0xfffffffe080a9812 */ /* 0x000fe400078ec0ff */
[----:B-1----:R-:W-:Y:S02]  /*15780*/  @!P3 LEA.HI R6, R5, R5, RZ, 0x1 ;  /* 0x000000050506b211 */ /* 0x002fe400078f08ff */
[----:B------:R-:W-:Y:S02]  /*15790*/  @!P4 LOP3.LUT R5, R9, 0xfffffffe, RZ, 0xc0, !PT ;  /* 0xfffffffe0905c812 */ /* 0x000fe400078ec0ff */
[----:B------:R-:W-:Y:S02]  /*157a0*/  @!P3 LOP3.LUT R9, R6, 0xfffffffe, RZ, 0xc0, !PT ;  /* 0xfffffffe0609b812 */ /* 0x000fe400078ec0ff */
[----:B------:R-:W-:Y:S01]  /*157b0*/  @!P2 LOP3.LUT R6, R4, 0xfffffffe, RZ, 0xc0, !PT ;  /* 0xfffffffe0406a812 */ /* 0x000fe200078ec0ff */
[----:B------:R-:W-:-:S04]  /*157c0*/  @!P4 IMAD.WIDE R4, R5, 0x4, R2 ;  /* 0x000000040504c825 */ /* 0x000fc800078e0202 */
[--C-:B------:R-:W-:Y:S01]  /*157d0*/  @!P3 IMAD.WIDE R8, R9, 0x4, R2.reuse ;  /* 0x000000040908b825 */ /* 0x100fe200078e0202 */
[----:B------:R1:W-:Y:S03]  /*157e0*/  @!P4 ST.E.64 [R4.64], R68 ;  /* 0x000000440400c985 */ /* 0x0003e6000c101b14 */
[--C-:B------:R-:W-:Y:S01]  /*157f0*/  @!P2 IMAD.WIDE R6, R6, 0x4, R2.reuse ;  /* 0x000000040606a825 */ /* 0x100fe200078e0202 */
[----:B------:R2:W-:Y:S04]  /*15800*/  @!P3 ST.E.64 [R8.64], R80 ;  /* 0x000000500800b985 */ /* 0x0005e8000c101b14 */
[----:B------:R3:W-:Y:S01]  /*15810*/  @!P2 ST.E.64 [R6.64], R84 ;  /* 0x000000540600a985 */ /* 0x0007e2000c101b14 */
[----:B-1----:R-:W-:Y:S01]  /*15820*/  @!P1 IMAD.WIDE R4, R10, 0x4, R2 ;  /* 0x000000040a049825 */ /* 0x002fe200078e0202 */
[----:B--2---:R-:W-:-:S04]  /*15830*/  IADD3 R8, R0, 0x60, RZ ;  /* 0x0000006000087810 */ /* 0x004fc80007ffe0ff */
[----:B------:R1:W-:Y:S01]  /*15840*/  @!P1 ST.E.64 [R4.64], R96 ;  /* 0x0000006004009985 */ /* 0x0003e2000c101b14 */
[----:B---3--:R-:W-:Y:S02]  /*15850*/  IADD3 R6, R0, 0x68, RZ ;  /* 0x0000006800067810 */ /* 0x008fe40007ffe0ff */
[----:B------:R-:W-:Y:S02]  /*15860*/  ISETP.GE.AND P4, PT, R8, c[0x0][0x3c8], PT ;  /* 0x0000f20008007a0c */ /* 0x000fe40003f86270 */
[----:B------:R-:W-:-:S11]  /*15870*/  ISETP.GE.AND P3, PT, R6, c[0x0][0x3c8], PT ;  /* 0x0000f20006007a0c */ /* 0x000fd60003f66270 */
[----:B------:R-:W-:Y:S02]  /*15880*/  @!P4 LEA.HI R8, R8, R8, RZ, 0x1 ;  /* 0x000000080808c211 */ /* 0x000fe400078f08ff */
[----:B------:R-:W-:-:S04]  /*15890*/  @!P3 LEA.HI R7, R6, R6, RZ, 0x1 ;  /* 0x000000060607b211 */ /* 0x000fc800078f08ff */
[----:B------:R-:W-:Y:S02]  /*158a0*/  @!P3 LOP3.LUT R7, R7, 0xfffffffe, RZ, 0xc0, !PT ;  /* 0xfffffffe0707b812 */ /* 0x000fe400078ec0ff */
[C---:B-1----:R-:W-:Y:S02]  /*158b0*/  IADD3 R5, R0.reuse, 0x70, RZ ;  /* 0x0000007000057810 */ /* 0x042fe40007ffe0ff */
[----:B------:R-:W-:Y:S02]  /*158c0*/  IADD3 R4, R0, 0x78, RZ ;  /* 0x0000007800047810 */ /* 0x000fe40007ffe0ff */
[----:B------:R-:W-:Y:S02]  /*158d0*/  ISETP.GE.AND P2, PT, R5, c[0x0][0x3c8], PT ;  /* 0x0000f20005007a0c */ /* 0x000fe40003f46270 */
[----:B------:R-:W-:-:S11]  /*158e0*/  ISETP.GE.AND P1, PT, R4, c[0x0][0x3c8], PT ;  /* 0x0000f20004007a0c */ /* 0x000fd60003f26270 */
[----:B------:R-:W-:Y:S02]  /*158f0*/  @!P2 LEA.HI R6, R5, R5, RZ, 0x1 ;  /* 0x000000050506a211 */ /* 0x000fe400078f08ff */
[----:B------:R-:W-:Y:S02]  /*15900*/  @!P1 LEA.HI R4, R4, R4, RZ, 0x1 ;  /* 0x0000000404049211 */ /* 0x000fe400078f08ff */
[----:B------:R-:W-:Y:S02]  /*15910*/  @!P4 LOP3.LUT R5, R8, 0xfffffffe, RZ, 0xc0, !PT ;  /* 0xfffffffe0805c812 */ /* 0x000fe400078ec0ff */
[----:B------:R-:W-:Y:S01]  /*15920*/  @!P2 LOP3.LUT R10, R6, 0xfffffffe, RZ, 0xc0, !PT ;  /* 0xfffffffe060aa812 */ /* 0x000fe200078ec0ff */
[----:B------:R-:W-:Y:S01]  /*15930*/  @!P3 IMAD.WIDE R6, R7, 0x4, R2 ;  /* 0x000000040706b825 */ /* 0x000fe200078e0202 */
[----:B------:R-:W-:-:S03]  /*15940*/  @!P1 LOP3.LUT R11, R4, 0xfffffffe, RZ, 0xc0, !PT ;  /* 0xfffffffe040b9812 */ /* 0x000fc600078ec0ff */
[----:B------:R-:W-:-:S04]  /*15950*/  @!P4 IMAD.WIDE R8, R5, 0x4, R2 ;  /* 0x000000040508c825 */ /* 0x000fc800078e0202 */
[--C-:B------:R-:W-:Y:S01]  /*15960*/  @!P2 IMAD.WIDE R4, R10, 0x4, R2.reuse ;  /* 0x000000040a04a825 */ /* 0x100fe200078e0202 */
[----:B------:R1:W-:Y:S03]  /*15970*/  @!P4 ST.E.64 [R8.64], R100 ;  /* 0x000000640800c985 */ /* 0x0003e6000c101b14 */
[----:B------:R-:W-:Y:S01]  /*15980*/  @!P1 IMAD.WIDE R2, R11, 0x4, R2 ;  /* 0x000000040b029825 */ /* 0x000fe200078e0202 */
[----:B------:R1:W-:Y:S04]  /*15990*/  @!P3 ST.E.64 [R6.64], R112 ;  /* 0x000000700600b985 */ /* 0x0003e8000c101b14 */
[----:B------:R1:W-:Y:S04]  /*159a0*/  @!P2 ST.E.64 [R4.64], R116 ;  /* 0x000000740400a985 */ /* 0x0003e8000c101b14 */
[----:B------:R1:W-:Y:S02]  /*159b0*/  @!P1 ST.E.64 [R2.64], R128 ;  /* 0x0000008002009985 */ /* 0x0003e4000c101b14 */
.L_x_658:
[----:B-1----:R-:W-:Y:S05]  /*159c0*/  BSYNC B0 ;  /* 0x0000000000007941 */ /* 0x002fea0003800000 */
.L_x_657:
[----:B------:R1:W3:Y:S01]  /*159d0*/  SHFL.IDX PT, R3, R22, 0x1, 0x1c1f ;  /* 0x003c1f0016037f89 */ /* 0x0002e200000e0000 */
[----:B------:R-:W-:Y:S03]  /*159e0*/  BSSY B0, `(.L_x_659) ;  /* 0x0000060000007945 */ /* 0x000fe60003800000 */
[----:B------:R1:W4:Y:S01]  /*159f0*/  SHFL.IDX PT, R2, R23, 0x1, 0x1c1f ;  /* 0x003c1f0017027f89 */ /* 0x00032200000e0000 */
[----:B------:R-:W-:Y:S05]  /*15a00*/  @P0 BRA `(.L_x_660) ;  /* 0x000005d000000947 */ /* 0x000fea0003800000 */
[C---:B--2---:R-:W-:Y:S02]  /*15a10*/  IADD3 R6, R0.reuse, 0x8, RZ ;  /* 0x0000000800067810 */ /* 0x044fe40007ffe0ff */
[----:B------:R-:W-:-:S02]  /*15a20*/  IADD3 R5, R0, 0x10, RZ ;  /* 0x0000001000057810 */ /* 0x000fc40007ffe0ff */
[C---:B------:R-:W-:Y:S02]  /*15a30*/  ISETP.GE.AND P0, PT, R0.reuse, c[0x0][0x3c8], PT ;  /* 0x0000f20000007a0c */ /* 0x040fe40003f06270 */
[----:B------:R-:W-:Y:S02]  /*15a40*/  IADD3 R4, R0, 0x18, RZ ;  /* 0x0000001800047810 */ /* 0x000fe40007ffe0ff */
[----:B------:R-:W-:Y:S02]  /*15a50*/  ISETP.GE.AND P4, PT, R6, c[0x0][0x3c8], PT ;  /* 0x0000f20006007a0c */ /* 0x000fe40003f86270 */
[----:B------:R-:W-:Y:S02]  /*15a60*/  ISETP.GE.AND P3, PT, R5, c[0x0][0x3c8], PT ;  /* 0x0000f20005007a0c */ /* 0x000fe40003f66270 */
[----:B------:R-:W-:Y:S02]  /*15a70*/  ISETP.GE.AND P2, PT, R4, c[0x0][0x3c8], PT ;  /* 0x0000f20004007a0c */ /* 0x000fe40003f46270 */
[----:B------:R-:W-:-:S02]  /*15a80*/  IADD3 R10, R0, 0x20, RZ ;  /* 0x00000020000a7810 */ /* 0x000fc40007ffe0ff */
[C---:B------:R-:W-:Y:S01]  /*15a90*/  IADD3 R11, R0.reuse, 0x28, RZ ;  /* 0x00000028000b7810 */ /* 0x040fe20007ffe0ff */
[----:B---34-:R-:W-:Y:S01]  /*15aa0*/  @!P0 IMAD.WIDE R8, R0, 0x4, R2 ;  /* 0x0000000400088825 */ /* 0x018fe200078e0202 */
[----:B------:R-:W-:Y:S02]  /*15ab0*/  ISETP.GE.AND P1, PT, R10, c[0x0][0x3c8], PT ;  /* 0x0000f2000a007a0c */ /* 0x000fe40003f26270 */
[----:B------:R-:W-:Y:S02]  /*15ac0*/  IADD3 R12, R0, 0x50, RZ ;  /* 0x00000050000c7810 */ /* 0x000fe40007ffe0ff */
[----:B------:R-:W-:Y:S01]  /*15ad0*/  @!P4 LEA.HI R7, R6, R6, RZ, 0x1 ;  /* 0x000000060607c211 */ /* 0x000fe200078f08ff */
[----:B------:R2:W-:Y:S01]  /*15ae0*/  @!P0 ST.E.64 [R8.64], R178 ;  /* 0x000000b208008985 */ /* 0x0005e2000c101b14 */
[----:B------:R-:W-:Y:S02]  /*15af0*/  @!P3 LEA.HI R6, R5, R5, RZ, 0x1 ;  /* 0x000000050506b211 */ /* 0x000fe400078f08ff */
[----:B------:R-:W-:-:S02]  /*15b00*/  @!P2 LEA.HI R4, R4, R4, RZ, 0x1 ;  /* 0x000000040404a211 */ /* 0x000fc400078f08ff */
[----:B------:R-:W-:Y:S02]  /*15b10*/  @!P4 LOP3.LUT R5, R7, 0xfffffffe, RZ, 0xc0, !PT ;  /* 0xfffffffe0705c812 */ /* 0x000fe400078ec0ff */
[----:B------:R-:W-:Y:S02]  /*15b20*/  @!P3 LOP3.LUT R6, R6, 0xfffffffe, RZ, 0xc0, !PT ;  /* 0xfffffffe0606b812 */ /* 0x000fe400078ec0ff */
[----:B------:R-:W-:Y:S02]  /*15b30*/  ISETP.GE.AND P0, PT, R11, c[0x0][0x3c8], PT ;  /* 0x0000f2000b007a0c */ /* 0x000fe40003f06270 */
[----:B------:R-:W-:Y:S01]  /*15b40*/  @!P2 LOP3.LUT R4, R4, 0xfffffffe, RZ, 0xc0, !PT ;  /* 0xfffffffe0404a812 */ /* 0x000fe200078ec0ff */
[----:B------:R-:W-:-:S04]  /*15b50*/  @!P3 IMAD.WIDE R6, R6, 0x4, R2 ;  /* 0x000000040606b825 */ /* 0x000fc800078e0202 */
[----:B--2---:R-:W-:-:S04]  /*15b60*/  @!P4 IMAD.WIDE R8, R5, 0x4, R2 ;  /* 0x000000040508c825 */ /* 0x004fc800078e0202 */
[----:B------:R-:W-:Y:S01]  /*15b70*/  @!P2 IMAD.WIDE R4, R4, 0x4, R2 ;  /* 0x000000040404a825 */ /* 0x000fe200078e0202 */
[----:B------:R2:W-:Y:S04]  /*15b80*/  @!P4 ST.E.64 [R8.64], R190 ;  /* 0x000000be0800c985 */ /* 0x0005e8000c101b14 */
[----:B------:R3:W-:Y:S04]  /*15b90*/  @!P3 ST.E.64 [R6.64], R134 ;  /* 0x000000860600b985 */ /* 0x0007e8000c101b14 */
[----:B------:R4:W-:Y:S01]  /*15ba0*/  @!P2 ST.E.64 [R4.64], R146 ;  /* 0x000000920400a985 */ /* 0x0009e2000c101b14 */
[----:B--2---:R-:W-:-:S02]  /*15bb0*/  IADD3 R8, R0, 0x30, RZ ;  /* 0x0000003000087810 */ /* 0x004fc40007ffe0ff */
[----:B------:R-:W-:Y:S02]  /*15bc0*/  IADD3 R9, R0, 0x40, RZ ;  /* 0x0000004000097810 */ /* 0x000fe40007ffe0ff */
[----:B---3--:R-:W-:Y:S02]  /*15bd0*/  @!P1 LEA.HI R6, R10, R10, RZ, 0x1 ;  /* 0x0000000a0a069211 */ /* 0x008fe400078f08ff */
[----:B------:R-:W-:Y:S02]  /*15be0*/  IADD3 R10, R0, 0x38, RZ ;  /* 0x00000038000a7810 */ /* 0x000fe40007ffe0ff */
[----:B----4-:R-:W-:Y:S02]  /*15bf0*/  @!P0 LEA.HI R4, R11, R11, RZ, 0x1 ;  /* 0x0000000b0b048211 */ /* 0x010fe400078f08ff */
[----:B------:R-:W-:Y:S02]  /*15c00*/  @!P1 LOP3.LUT R6, R6, 0xfffffffe, RZ, 0xc0, !PT ;  /* 0xfffffffe06069812 */ /* 0x000fe400078ec0ff */
[----:B------:R-:W-:-:S02]  /*15c10*/  @!P0 LOP3.LUT R4, R4, 0xfffffffe, RZ, 0xc0, !PT ;  /* 0xfffffffe04048812 */ /* 0x000fc400078ec0ff */
[----:B------:R-:W-:Y:S01]  /*15c20*/  IADD3 R11, R0, 0x48, RZ ;  /* 0x00000048000b7810 */ /* 0x000fe20007ffe0ff */
[--C-:B------:R-:W-:Y:S01]  /*15c30*/  @!P1 IMAD.WIDE R6, R6, 0x4, R2.reuse ;  /* 0x0000000406069825 */ /* 0x100fe200078e0202 */
[----:B------:R-:W-:Y:S02]  /*15c40*/  ISETP.GE.AND P4, PT, R8, c[0x0][0x3c8], PT ;  /* 0x0000f20008007a0c */ /* 0x000fe40003f86270 */
[----:B------:R-:W-:Y:S01]  /*15c50*/  ISETP.GE.AND P3, PT, R10, c[0x0][0x3c8], PT ;  /* 0x0000f2000a007a0c */ /* 0x000fe20003f66270 */
[----:B------:R-:W-:Y:S01]  /*15c60*/  @!P0 IMAD.WIDE R4, R4, 0x4, R2 ;  /* 0x0000000404048825 */ /* 0x000fe200078e0202 */
[----:B------:R-:W-:Y:S01]  /*15c70*/  ISETP.GE.AND P2, PT, R9, c[0x0][0x3c8], PT ;  /* 0x0000f20009007a0c */ /* 0x000fe20003f46270 */
[----:B------:R2:W-:Y:S01]  /*15c80*/  @!P1 ST.E.64 [R6.64], R150 ;  /* 0x0000009606009985 */ /* 0x0005e2000c101b14 */
[----:B------:R-:W-:-:S03]  /*15c90*/  ISETP.GE.AND P1, PT, R11, c[0x0][0x3c8], PT ;  /* 0x0000f2000b007a0c */ /* 0x000fc60003f26270 */
[----:B------:R3:W-:Y:S01]  /*15ca0*/  @!P0 ST.E.64 [R4.64], R162 ;  /* 0x000000a204008985 */ /* 0x0007e2000c101b14 */
[----:B------:R-:W-:-:S13]  /*15cb0*/  ISETP.GE.AND P0, PT, R12, c[0x0][0x3c8], PT ;  /* 0x0000f2000c007a0c */ /* 0x000fda0003f06270 */
[----:B------:R-:W-:-:S04]  /*15cc0*/  @!P0 LEA.HI R12, R12, R12, RZ, 0x1 ;  /* 0x0000000c0c0c8211 */ /* 0x000fc800078f08ff */
[----:B------:R-:W-:Y:S02]  /*15cd0*/  @!P0 LOP3.LUT R12, R12, 0xfffffffe, RZ, 0xc0, !PT ;  /* 0xfffffffe0c0c8812 */ /* 0x000fe400078ec0ff */
[----:B--2---:R-:W-:Y:S02]  /*15ce0*/  @!P3 LEA.HI R6, R10, R10, RZ, 0x1 ;  /* 0x0000000a0a06b211 */ /* 0x004fe400078f08ff */
[----:B------:R-:W-:Y:S02]  /*15cf0*/  @!P1 LEA.HI R7, R11, R11, RZ, 0x1 ;  /* 0x0000000b0b079211 */ /* 0x000fe400078f08ff */
[----:B---3--:R-:W-:Y:S02]  /*15d00*/  @!P4 LEA.HI R4, R8, R8, RZ, 0x1 ;  /* 0x000000080804c211 */ /* 0x008fe400078f08ff */
[----:B------:R-:W-:Y:S02]  /*15d10*/  @!P2 LEA.HI R5, R9, R9, RZ, 0x1 ;  /* 0x000000090905a211 */ /* 0x000fe400078f08ff */
[----:B------:R-:W-:-:S02]  /*15d20*/  @!P4 LOP3.LUT R4, R4, 0xfffffffe, RZ, 0xc0, !PT ;  /* 0xfffffffe0404c812 */ /* 0x000fc400078ec0ff */
        /* <DEDUP_REMOVED lines=8> */
[--C-:B------:R-:W-:Y:S01]  /*15db0*/  @!P1 IMAD.WIDE R6, R7, 0x4, R2.reuse ;  /* 0x0000000407069825 */ /* 0x100fe200078e0202 */
[----:B------:R-:W-:Y:S04]  /*15dc0*/  @!P2 ST.E.64 [R10.64], R70 ;  /* 0x000000460a00a985 */ /* 0x000fe8000c101b14 */
[----:B------:R4:W-:Y:S01]  /*15dd0*/  @!P1 ST.E.64 [R6.64], R82 ;  /* 0x0000005206009985 */ /* 0x0009e2000c101b14 */
[----:B--2---:R-:W-:Y:S01]  /*15de0*/  @!P0 IMAD.WIDE R4, R12, 0x4, R2 ;  /* 0x000000040c048825 */ /* 0x004fe200078e0202 */
[----:B---3--:R-:W-:-:S04]  /*15df0*/  IADD3 R8, R0, 0x58, RZ ;  /* 0x0000005800087810 */ /* 0x008fc80007ffe0ff */
[----:B------:R2:W-:Y:S01]  /*15e00*/  @!P0 ST.E.64 [R4.64], R86 ;  /* 0x0000005604008985 */ /* 0x0005e2000c101b14 */
[----:B------:R-:W-:Y:S02]  /*15e10*/  ISETP.GE.AND P4, PT, R8, c[0x0][0x3c8], PT ;  /* 0x0000f20008007a0c */ /* 0x000fe40003f86270 */
[C---:B----4-:R-:W-:Y:S02]  /*15e20*/  IADD3 R7, R0.reuse, 0x60, RZ ;  /* 0x0000006000077810 */ /* 0x050fe40007ffe0ff */
[----:B------:R-:W-:Y:S02]  /*15e30*/  IADD3 R6, R0, 0x68, RZ ;  /* 0x0000006800067810 */ /* 0x000fe40007ffe0ff */
[----:B------:R-:W-:Y:S02]  /*15e40*/  ISETP.GE.AND P3, PT, R7, c[0x0][0x3c8], PT ;  /* 0x0000f20007007a0c */ /* 0x000fe40003f66270 */
[----:B------:R-:W-:-:S05]  /*15e50*/  ISETP.GE.AND P2, PT, R6, c[0x0][0x3c8], PT ;  /* 0x0000f20006007a0c */ /* 0x000fca0003f46270 */
[----:B------:R-:W-:-:S06]  /*15e60*/  @!P4 LEA.HI R9, R8, R8, RZ, 0x1 ;  /* 0x000000080809c211 */ /* 0x000fcc00078f08ff */
[----:B------:R-:W-:Y:S02]  /*15e70*/  @!P3 LEA.HI R8, R7, R7, RZ, 0x1 ;  /* 0x000000070708b211 */ /* 0x000fe400078f08ff */
[----:B------:R-:W-:Y:S02]  /*15e80*/  @!P2 LEA.HI R7, R6, R6, RZ, 0x1 ;  /* 0x000000060607a211 */ /* 0x000fe400078f08ff */
[----:B------:R-:W-:Y:S02]  /*15e90*/  @!P3 LOP3.LUT R8, R8, 0xfffffffe, RZ, 0xc0, !PT ;  /* 0xfffffffe0808b812 */ /* 0x000fe400078ec0ff */
[C---:B--2---:R-:W-:Y:S02]  /*15ea0*/  IADD3 R5, R0.reuse, 0x70, RZ ;  /* 0x0000007000057810 */ /* 0x044fe40007ffe0ff */
[----:B------:R-:W-:Y:S02]  /*15eb0*/  IADD3 R4, R0, 0x78, RZ ;  /* 0x0000007800047810 */ /* 0x000fe40007ffe0ff */
[----:B------:R-:W-:-:S02]  /*15ec0*/  ISETP.GE.AND P1, PT, R5, c[0x0][0x3c8], PT ;  /* 0x0000f20005007a0c */ /* 0x000fc40003f26270 */
[----:B------:R-:W-:Y:S02]  /*15ed0*/  ISETP.GE.AND P0, PT, R4, c[0x0][0x3c8], PT ;  /* 0x0000f20004007a0c */ /* 0x000fe40003f06270 */
[----:B------:R-:W-:-:S09]  /*15ee0*/  @!P2 LOP3.LUT R7, R7, 0xfffffffe, RZ, 0xc0, !PT ;  /* 0xfffffffe0707a812 */ /* 0x000fd200078ec0ff */
[----:B------:R-:W-:Y:S02]  /*15ef0*/  @!P1 LEA.HI R6, R5, R5, RZ, 0x1 ;  /* 0x0000000505069211 */ /* 0x000fe400078f08ff */
[----:B------:R-:W-:Y:S02]  /*15f00*/  @!P0 LEA.HI R4, R4, R4, RZ, 0x1 ;  /* 0x0000000404048211 */ /* 0x000fe400078f08ff */
[----:B------:R-:W-:Y:S01]  /*15f10*/  @!P4 LOP3.LUT R5, R9, 0xfffffffe, RZ, 0xc0, !PT ;  /* 0xfffffffe0905c812 */ /* 0x000fe200078ec0ff */
[--C-:B------:R-:W-:Y:S01]  /*15f20*/  @!P3 IMAD.WIDE R8, R8, 0x4, R2.reuse ;  /* 0x000000040808b825 */ /* 0x100fe200078e0202 */
[----:B------:R-:W-:Y:S02]  /*15f30*/  @!P1 LOP3.LUT R12, R6, 0xfffffffe, RZ, 0xc0, !PT ;  /* 0xfffffffe060c9812 */ /* 0x000fe400078ec0ff */
[----:B------:R-:W-:Y:S01]  /*15f40*/  @!P0 LOP3.LUT R13, R4, 0xfffffffe, RZ, 0xc0, !PT ;  /* 0xfffffffe040d8812 */ /* 0x000fe200078ec0ff */
[----:B------:R-:W-:-:S04]  /*15f50*/  @!P4 IMAD.WIDE R10, R5, 0x4, R2 ;  /* 0x00000004050ac825 */ /* 0x000fc800078e0202 */
[--C-:B------:R-:W-:Y:S01]  /*15f60*/  @!P2 IMAD.WIDE R6, R7, 0x4, R2.reuse ;  /* 0x000000040706a825 */ /* 0x100fe200078e0202 */
[----:B------:R2:W-:Y:S03]  /*15f70*/  @!P4 ST.E.64 [R10.64], R98 ;  /* 0x000000620a00c985 */ /* 0x0005e6000c101b14 */
[--C-:B------:R-:W-:Y:S01]  /*15f80*/  @!P1 IMAD.WIDE R4, R12, 0x4, R2.reuse ;  /* 0x000000040c049825 */ /* 0x100fe200078e0202 */
[----:B------:R2:W-:Y:S03]  /*15f90*/  @!P3 ST.E.64 [R8.64], R102 ;  /* 0x000000660800b985 */ /* 0x0005e6000c101b14 */
[----:B------:R-:W-:Y:S01]  /*15fa0*/  @!P0 IMAD.WIDE R2, R13, 0x4, R2 ;  /* 0x000000040d028825 */ /* 0x000fe200078e0202 */
[----:B------:R2:W-:Y:S04]  /*15fb0*/  @!P2 ST.E.64 [R6.64], R114 ;  /* 0x000000720600a985 */ /* 0x0005e8000c101b14 */
[----:B------:R2:W-:Y:S04]  /*15fc0*/  @!P1 ST.E.64 [R4.64], R118 ;  /* 0x0000007604009985 */ /* 0x0005e8000c101b14 */
[----:B------:R2:W-:Y:S02]  /*15fd0*/  @!P0 ST.E.64 [R2.64], R130 ;  /* 0x0000008202008985 */ /* 0x0005e4000c101b14 */
.L_x_660:
[----:B------:R-:W-:Y:S05]  /*15fe0*/  BSYNC B0 ;  /* 0x0000000000007941 */ /* 0x000fea0003800000 */
.L_x_659:
[----:B--23--:R2:W3:Y:S01]  /*15ff0*/  SHFL.IDX PT, R3, R22, 0x2, 0x1c1f ;  /* 0x005c1f0016037f89 */ /* 0x00c4e200000e0000 */
[----:B------:R-:W-:Y:S03]  /*16000*/  BSSY B0, `(.L_x_661) ;  /* 0x0000060000007945 */ /* 0x000fe60003800000 */
[----:B----4-:R2:W4:Y:S01]  /*16010*/  SHFL.IDX PT, R2, R23, 0x2, 0x1c1f ;  /* 0x005c1f0017027f89 */ /* 0x01052200000e0000 */
[----:B------:R-:W-:Y:S05]  /*16020*/  @P5 BRA `(.L_x_662) ;  /* 0x000005d000005947 */ /* 0x000fea0003800000 */
[C---:B------:R-:W-:Y:S02]  /*16030*/  IADD3 R5, R0.reuse, 0x8, RZ ;  /* 0x0000000800057810 */ /* 0x040fe40007ffe0ff */
[----:B------:R-:W-:-:S02]  /*16040*/  IADD3 R4, R0, 0x10, RZ ;  /* 0x0000001000047810 */ /* 0x000fc40007ffe0ff */
[----:B------:R-:W-:Y:S02]  /*16050*/  ISETP.GE.AND P2, PT, R5, c[0x0][0x3c8], PT ;  /* 0x0000f20005007a0c */ /* 0x000fe40003f46270 */
[----:B------:R-:W-:Y:S02]  /*16060*/  ISETP.GE.AND P1, PT, R4, c[0x0][0x3c8], PT ;  /* 0x0000f20004007a0c */ /* 0x000fe40003f26270 */
[C---:B------:R-:W-:Y:S02]  /*16070*/  ISETP.GE.AND P3, PT, R0.reuse, c[0x0][0x3c8], PT ;  /* 0x0000f20000007a0c */ /* 0x040fe40003f66270 */
[C---:B------:R-:W-:Y:S02]  /*16080*/  IADD3 R10, R0.reuse, 0x18, RZ ;  /* 0x00000018000a7810 */ /* 0x040fe40007ffe0ff */
[----:B------:R-:W-:Y:S02]  /*16090*/  IADD3 R11, R0, 0x20, RZ ;  /* 0x00000020000b7810 */ /* 0x000fe40007ffe0ff */
[----:B------:R-:W-:-:S02]  /*160a0*/  ISETP.GE.AND P0, PT, R10, c[0x0][0x3c8], PT ;  /* 0x0000f2000a007a0c */ /* 0x000fc40003f06270 */
[----:B------:R-:W-:Y:S02]  /*160b0*/  ISETP.GE.AND P5, PT, R11, c[0x0][0x3c8], PT ;  /* 0x0000f2000b007a0c */ /* 0x000fe40003fa6270 */
[----:B------:R-:W-:Y:S02]  /*160c0*/  @!P2 LEA.HI R5, R5, R5, RZ, 0x1 ;  /* 0x000000050505a211 */ /* 0x000fe400078f08ff */
[----:B------:R-:W-:Y:S01]  /*160d0*/  @!P1 LEA.HI R4, R4, R4, RZ, 0x1 ;  /* 0x0000000404049211 */ /* 0x000fe200078f08ff */
[--C-:B---34-:R-:W-:Y:S01]  /*160e0*/  @!P3 IMAD.WIDE R6, R0, 0x4, R2.reuse ;  /* 0x000000040006b825 */ /* 0x118fe200078e0202 */
[----:B------:R-:W-:Y:S02]  /*160f0*/  @!P2 LOP3.LUT R5, R5, 0xfffffffe, RZ, 0xc0, !PT ;  /* 0xfffffffe0505a812 */ /* 0x000fe400078ec0ff */
[----:B------:R-:W-:Y:S02]  /*16100*/  @!P1 LOP3.LUT R8, R4, 0xfffffffe, RZ, 0xc0, !PT ;  /* 0xfffffffe04089812 */ /* 0x000fe400078ec0ff */
[----:B------:R3:W-:Y:S01]  /*16110*/  @!P3 ST.E.64 [R6.64], R180 ;  /* 0x000000b40600b985 */ /* 0x0007e2000c101b14 */
[----:B------:R-:W-:Y:S01]  /*16120*/  @!P2 IMAD.WIDE R4, R5, 0x4, R2 ;  /* 0x000000040504a825 */ /* 0x000fe200078e0202 */
[----:B------:R-:W-:-:S03]  /*16130*/  IADD3 R12, R0, 0x48, RZ ;  /* 0x00000048000c7810 */ /* 0x000fc60007ffe0ff */
[----:B------:R-:W-:Y:S01]  /*16140*/  @!P1 IMAD.WIDE R8, R8, 0x4, R2 ;  /* 0x0000000408089825 */ /* 0x000fe200078e0202 */
[----:B------:R4:W-:Y:S04]  /*16150*/  @!P2 ST.E.64 [R4.64], R184 ;  /* 0x000000b80400a985 */ /* 0x0009e8000c101b14 */
[----:B------:R1:W-:Y:S01]  /*16160*/  @!P1 ST.E.64 [R8.64], R136 ;  /* 0x0000008808009985 */ /* 0x0003e2000c101b14 */
[----:B---3--:R-:W-:Y:S02]  /*16170*/  IADD3 R7, R0, 0x28, RZ ;  /* 0x0000002800077810 */ /* 0x008fe40007ffe0ff */
[----:B------:R-:W-:Y:S02]  /*16180*/  @!P5 LEA.HI R6, R11, R11, RZ, 0x1 ;  /* 0x0000000b0b06d211 */ /* 0x000fe400078f08ff */
[----:B------:R-:W-:-:S02]  /*16190*/  ISETP.GE.AND P4, PT, R7, c[0x0][0x3c8], PT ;  /* 0x0000f20007007a0c */ /* 0x000fc40003f86270 */
[----:B----4-:R-:W-:Y:S02]  /*161a0*/  @!P0 LEA.HI R4, R10, R10, RZ, 0x1 ;  /* 0x0000000a0a048211 */ /* 0x010fe400078f08ff */
[----:B------:R-:W-:Y:S02]  /*161b0*/  IADD3 R10, R0, 0x40, RZ ;  /* 0x00000040000a7810 */ /* 0x000fe40007ffe0ff */
[----:B------:R-:W-:Y:S02]  /*161c0*/  @!P0 LOP3.LUT R4, R4, 0xfffffffe, RZ, 0xc0, !PT ;  /* 0xfffffffe04048812 */ /* 0x000fe400078ec0ff */
[C---:B-1----:R-:W-:Y:S02]  /*161d0*/  IADD3 R8, R0.reuse, 0x30, RZ ;  /* 0x0000003000087810 */ /* 0x042fe40007ffe0ff */
[----:B------:R-:W-:Y:S01]  /*161e0*/  IADD3 R9, R0, 0x38, RZ ;  /* 0x0000003800097810 */ /* 0x000fe20007ffe0ff */
[----:B------:R-:W-:Y:S01]  /*161f0*/  @!P0 IMAD.WIDE R4, R4, 0x4, R2 ;  /* 0x0000000404048825 */ /* 0x000fe200078e0202 */
[----:B------:R-:W-:-:S02]  /*16200*/  ISETP.GE.AND P3, PT, R8, c[0x0][0x3c8], PT ;  /* 0x0000f20008007a0c */ /* 0x000fc40003f66270 */
[----:B------:R-:W-:Y:S02]  /*16210*/  ISETP.GE.AND P2, PT, R9, c[0x0][0x3c8], PT ;  /* 0x0000f20009007a0c */ /* 0x000fe40003f46270 */
[----:B------:R-:W-:Y:S01]  /*16220*/  @!P5 LOP3.LUT R6, R6, 0xfffffffe, RZ, 0xc0, !PT ;  /* 0xfffffffe0606d812 */ /* 0x000fe200078ec0ff */
[----:B------:R1:W-:Y:S01]  /*16230*/  @!P0 ST.E.64 [R4.64], R140 ;  /* 0x0000008c04008985 */ /* 0x0003e2000c101b14 */
[----:B------:R-:W-:Y:S02]  /*16240*/  ISETP.GE.AND P1, PT, R10, c[0x0][0x3c8], PT ;  /* 0x0000f2000a007a0c */ /* 0x000fe40003f26270 */
[----:B------:R-:W-:-:S13]  /*16250*/  ISETP.GE.AND P0, PT, R12, c[0x0][0x3c8], PT ;  /* 0x0000f2000c007a0c */ /* 0x000fda0003f06270 */
[----:B------:R-:W-:-:S04]  /*16260*/  @!P0 LEA.HI R12, R12, R12, RZ, 0x1 ;  /* 0x0000000c0c0c8211 */ /* 0x000fc800078f08ff */
[----:B------:R-:W-:Y:S01]  /*16270*/  @!P0 LOP3.LUT R12, R12, 0xfffffffe, RZ, 0xc0, !PT ;  /* 0xfffffffe0c0c8812 */ /* 0x000fe200078ec0ff */
[----:B-1----:R-:W-:Y:S01]  /*16280*/  @!P5 IMAD.WIDE R4, R6, 0x4, R2 ;  /* 0x000000040604d825 */ /* 0x002fe200078e0202 */
[----:B------:R-:W-:Y:S02]  /*16290*/  @!P4 LEA.HI R6, R7, R7, RZ, 0x1 ;  /* 0x000000070706c211 */ /* 0x000fe400078f08ff */
[----:B------:R-:W-:Y:S02]  /*162a0*/  @!P1 LEA.HI R7, R10, R10, RZ, 0x1 ;  /* 0x0000000a0a079211 */ /* 0x000fe400078f08ff */
[----:B------:R1:W-:Y:S01]  /*162b0*/  @!P5 ST.E.64 [R4.64], R152 ;  /* 0x000000980400d985 */ /* 0x0003e2000c101b14 */
[----:B------:R-:W-:Y:S02]  /*162c0*/  @!P4 LOP3.LUT R6, R6, 0xfffffffe, RZ, 0xc0, !PT ;  /* 0xfffffffe0606c812 */ /* 0x000fe400078ec0ff */
[----:B------:R-:W-:Y:S02]  /*162d0*/  @!P1 LOP3.LUT R7, R7, 0xfffffffe, RZ, 0xc0, !PT ;  /* 0xfffffffe07079812 */ /* 0x000fe400078ec0ff */
[----:B-1----:R-:W-:-:S02]  /*162e0*/  @!P3 LEA.HI R5, R8, R8, RZ, 0x1 ;  /* 0x000000080805b211 */ /* 0x002fc400078f08ff */
[----:B------:R-:W-:Y:S02]  /*162f0*/  @!P2 LEA.HI R4, R9, R9, RZ, 0x1 ;  /* 0x000000090904a211 */ /* 0x000fe400078f08ff */
[----:B------:R-:W-:Y:S02]  /*16300*/  @!P3 LOP3.LUT R8, R5, 0xfffffffe, RZ, 0xc0, !PT ;  /* 0xfffffffe0508b812 */ /* 0x000fe400078ec0ff */
[----:B------:R-:W-:Y:S01]  /*16310*/  @!P2 LOP3.LUT R10, R4, 0xfffffffe, RZ, 0xc0, !PT ;  /* 0xfffffffe040aa812 */ /* 0x000fe200078ec0ff */
[----:B------:R-:W-:-:S04]  /*16320*/  @!P4 IMAD.WIDE R4, R6, 0x4, R2 ;  /* 0x000000040604c825 */ /* 0x000fc800078e0202 */
[--C-:B------:R-:W-:Y:S01]  /*16330*/  @!P3 IMAD.WIDE R8, R8, 0x4, R2.reuse ;  /* 0x000000040808b825 */ /* 0x100fe200078e0202 */
[----:B------:R1:W-:Y:S03]  /*16340*/  @!P4 ST.E.64 [R4.64], R156 ;  /* 0x0000009c0400c985 */ /* 0x0003e6000c101b14 */
[--C-:B------:R-:W-:Y:S01]  /*16350*/  @!P2 IMAD.WIDE R10, R10, 0x4, R2.reuse ;  /* 0x000000040a0aa825 */ /* 0x100fe200078e0202 */
[----:B------:R3:W-:Y:S03]  /*16360*/  @!P3 ST.E.64 [R8.64], R56 ;  /* 0x000000380800b985 */ /* 0x0007e6000c101b14 */
[--C-:B------:R-:W-:Y:S01]  /*16370*/  @!P1 IMAD.WIDE R6, R7, 0x4, R2.reuse ;  /* 0x0000000407069825 */ /* 0x100fe200078e0202 */
[----:B------:R-:W-:Y:S04]  /*16380*/  @!P2 ST.E.64 [R10.64], R60 ;  /* 0x0000003c0a00a985 */ /* 0x000fe8000c101b14 */
[----:B------:R4:W-:Y:S01]  /*16390*/  @!P1 ST.E.64 [R6.64], R72 ;  /* 0x0000004806009985 */ /* 0x0009e2000c101b14 */
[----:B-1----:R-:W-:Y:S01]  /*163a0*/  @!P0 IMAD.WIDE R4, R12, 0x4, R2 ;  /* 0x000000040c048825 */ /* 0x002fe200078e0202 */
[----:B---3--:R-:W-:-:S04]  /*163b0*/  IADD3 R9, R0, 0x50, RZ ;  /* 0x0000005000097810 */ /* 0x008fc80007ffe0ff */
[----:B------:R1:W-:Y:S01]  /*163c0*/  @!P0 ST.E.64 [R4.64], R76 ;  /* 0x0000004c04008985 */ /* 0x0003e2000c101b14 */
[----:B------:R-:W-:Y:S02]  /*163d0*/  IADD3 R8, R0, 0x58, RZ ;  /* 0x0000005800087810 */ /* 0x000fe40007ffe0ff */
[----:B------:R-:W-:Y:S02]  /*163e0*/  ISETP.GE.AND P5, PT, R9, c[0x0][0x3c8], PT ;  /* 0x0000f20009007a0c */ /* 0x000fe40003fa6270 */
[----:B------:R-:W-:Y:S02]  /*163f0*/  ISETP.GE.AND P4, PT, R8, c[0x0][0x3c8], PT ;  /* 0x0000f20008007a0c */ /* 0x000fe40003f86270 */
[C---:B----4-:R-:W-:Y:S02]  /*16400*/  IADD3 R7, R0.reuse, 0x60, RZ ;  /* 0x0000006000077810 */ /* 0x050fe40007ffe0ff */
[----:B------:R-:W-:Y:S02]  /*16410*/  IADD3 R6, R0, 0x68, RZ ;  /* 0x0000006800067810 */ /* 0x000fe40007ffe0ff */
[----:B------:R-:W-:-:S02]  /*16420*/  ISETP.GE.AND P3, PT, R7, c[0x0][0x3c8], PT ;  /* 0x0000f20007007a0c */ /* 0x000fc40003f66270 */
[----:B------:R-:W-:-:S03]  /*16430*/  ISETP.GE.AND P2, PT, R6, c[0x0][0x3c8], PT ;  /* 0x0000f20006007a0c */ /* 0x000fc60003f46270 */
[----:B------:R-:W-:Y:S02]  /*16440*/  @!P5 LEA.HI R9, R9, R9, RZ, 0x1 ;  /* 0x000000090909d211 */ /* 0x000fe400078f08ff */
[----:B------:R-:W-:-:S04]  /*16450*/  @!P4 LEA.HI R10, R8, R8, RZ, 0x1 ;  /* 0x00000008080ac211 */ /* 0x000fc800078f08ff */
[----:B------:R-:W-:Y:S02]  /*16460*/  @!P4 LOP3.LUT R10, R10, 0xfffffffe, RZ, 0xc0, !PT ;  /* 0xfffffffe0a0ac812 */ /* 0x000fe400078ec0ff */
[----:B------:R-:W-:Y:S02]  /*16470*/  @!P3 LEA.HI R8, R7, R7, RZ, 0x1 ;  /* 0x000000070708b211 */ /* 0x000fe400078f08ff */
[----:B------:R-:W-:Y:S01]  /*16480*/  @!P2 LEA.HI R7, R6, R6, RZ, 0x1 ;  /* 0x000000060607a211 */ /* 0x000fe200078f08ff */
[----:B------:R-:W-:Y:S01]  /*16490*/  @!P4 IMAD.WIDE R10, R10, 0x4, R2 ;  /* 0x000000040a0ac825 */ /* 0x000fe200078e0202 */
[----:B------:R-:W-:Y:S02]  /*164a0*/  @!P3 LOP3.LUT R8, R8, 0xfffffffe, RZ, 0xc0, !PT ;  /* 0xfffffffe0808b812 */ /* 0x000fe400078ec0ff */
[C---:B-1----:R-:W-:Y:S02]  /*164b0*/  IADD3 R5, R0.reuse, 0x70, RZ ;  /* 0x0000007000057810 */ /* 0x042fe40007ffe0ff */
[----:B------:R-:W-:-:S02]  /*164c0*/  IADD3 R4, R0, 0x78, RZ ;  /* 0x0000007800047810 */ /* 0x000fc40007ffe0ff */
[----:B------:R-:W-:Y:S02]  /*164d0*/  ISETP.GE.AND P1, PT, R5, c[0x0][0x3c8], PT ;  /* 0x0000f20005007a0c */ /* 0x000fe40003f26270 */
[----:B------:R-:W-:Y:S02]  /*164e0*/  ISETP.GE.AND P0, PT, R4, c[0x0][0x3c8], PT ;  /* 0x0000f20004007a0c */ /* 0x000fe40003f06270 */
[----:B------:R-:W-:-:S09]  /*164f0*/  @!P2 LOP3.LUT R7, R7, 0xfffffffe, RZ, 0xc0, !PT ;  /* 0xfffffffe0707a812 */ /* 0x000fd200078ec0ff */
[----:B------:R-:W-:Y:S02]  /*16500*/  @!P1 LEA.HI R6, R5, R5, RZ, 0x1 ;  /* 0x0000000505069211 */ /* 0x000fe400078f08ff */
[----:B------:R-:W-:Y:S01]  /*16510*/  @!P5 LOP3.LUT R5, R9, 0xfffffffe, RZ, 0xc0, !PT ;  /* 0xfffffffe0905d812 */ /* 0x000fe200078ec0ff */
[--C-:B------:R-:W-:Y:S01]  /*16520*/  @!P3 IMAD.WIDE R8, R8, 0x4, R2.reuse ;  /* 0x000000040808b825 */ /* 0x100fe200078e0202 */
[----:B------:R-:W-:Y:S02]  /*16530*/  @!P0 LEA.HI R4, R4, R4, RZ, 0x1 ;  /* 0x0000000404048211 */ /* 0x000fe400078f08ff */
        /* <DEDUP_REMOVED lines=12> */
.L_x_662:
[----:B------:R-:W-:Y:S05]  /*16600*/  BSYNC B0 ;  /* 0x0000000000007941 */ /* 0x000fea0003800000 */
.L_x_661:
[----:B-1-3--:R1:W3:Y:S04]  /*16610*/  SHFL.IDX PT, R3, R22, 0x3, 0x1c1f ;  /* 0x007c1f0016037f89 */ /* 0x00a2e800000e0000 */
[----:B----4-:R1:W4:Y:S01]  /*16620*/  SHFL.IDX PT, R2, R23, 0x3, 0x1c1f ;  /* 0x007c1f0017027f89 */ /* 0x01032200000e0000 */
[----:B------:R-:W-:Y:S05]  /*16630*/  @P6 EXIT ;  /* 0x000000000000694d */ /* 0x000fea0003800000 */
[C---:B------:R-:W-:Y:S02]  /*16640*/  ISETP.GE.AND P0, PT, R0.reuse, c[0x0][0x3c8], PT ;  /* 0x0000f20000007a0c */ /* 0x040fe40003f06270 */
[----:B------:R-:W-:-:S02]  /*16650*/  IADD3 R5, R0, 0x8, RZ ;  /* 0x0000000800057810 */ /* 0x000fc40007ffe0ff */
[----:B------:R-:W-:Y:S02]  /*16660*/  IADD3 R4, R0, 0x10, RZ ;  /* 0x0000001000047810 */ /* 0x000fe40007ffe0ff */
[----:B------:R-:W-:Y:S02]  /*16670*/  ISETP.GE.AND P6, PT, R5, c[0x0][0x3c8], PT ;  /* 0x0000f20005007a0c */ /* 0x000fe40003fc6270 */
[----:B------:R-:W-:Y:S02]  /*16680*/  ISETP.GE.AND P5, PT, R4, c[0x0][0x3c8], PT ;  /* 0x0000f20004007a0c */ /* 0x000fe40003fa6270 */
[C---:B------:R-:W-:Y:S02]  /*16690*/  IADD3 R8, R0.reuse, 0x18, RZ ;  /* 0x0000001800087810 */ /* 0x040fe40007ffe0ff */
[C---:B------:R-:W-:Y:S01]  /*166a0*/  IADD3 R9, R0.reuse, 0x20, RZ ;  /* 0x0000002000097810 */ /* 0x040fe20007ffe0ff */
[C---:B---34-:R-:W-:Y:S01]  /*166b0*/  @!P0 IMAD.WIDE R6, R0.reuse, 0x4, R2 ;  /* 0x0000000400068825 */ /* 0x058fe200078e0202 */
[----:B------:R-:W-:-:S02]  /*166c0*/  IADD3 R10, R0, 0x28, RZ ;  /* 0x00000028000a7810 */ /* 0x000fc40007ffe0ff */
[C---:B------:R-:W-:Y:S02]  /*166d0*/  IADD3 R11, R0.reuse, 0x30, RZ ;  /* 0x00000030000b7810 */ /* 0x040fe40007ffe0ff */
[----:B------:R3:W-:Y:S01]  /*166e0*/  @!P0 ST.E.64 [R6.64], R182 ;  /* 0x000000b606008985 */ /* 0x0007e2000c101b14 */
[----:B------:R-:W-:Y:S02]  /*166f0*/  IADD3 R12, R0, 0x38, RZ ;  /* 0x00000038000c7810 */ /* 0x000fe40007ffe0ff */
[----:B------:R-:W-:Y:S02]  /*16700*/  @!P5 LEA.HI R4, R4, R4, RZ, 0x1 ;  /* 0x000000040404d211 */ /* 0x000fe400078f08ff */
[----:B------:R-:W-:Y:S02]  /*16710*/  ISETP.GE.AND P4, PT, R8, c[0x0][0x3c8], PT ;  /* 0x0000f20008007a0c */ /* 0x000fe40003f86270 */
[----:B------:R-:W-:Y:S02]  /*16720*/  ISETP.GE.AND P3, PT, R9, c[0x0][0x3c8], PT ;  /* 0x0000f20009007a0c */ /* 0x000fe40003f66270 */
[----:B------:R-:W-:-:S02]  /*16730*/  @!P5 LOP3.LUT R4, R4, 0xfffffffe, RZ, 0xc0, !PT ;  /* 0xfffffffe0404d812 */ /* 0x000fc400078ec0ff */
[----:B------:R-:W-:Y:S02]  /*16740*/  ISETP.GE.AND P2, PT, R10, c[0x0][0x3c8], PT ;  /* 0x0000f2000a007a0c */ /* 0x000fe40003f46270 */
[----:B------:R-:W-:Y:S02]  /*16750*/  ISETP.GE.AND P1, PT, R11, c[0x0][0x3c8], PT ;  /* 0x0000f2000b007a0c */ /* 0x000fe40003f26270 */
[----:B------:R-:W-:Y:S02]  /*16760*/  ISETP.GE.AND P0, PT, R12, c[0x0][0x3c8], PT ;  /* 0x0000f2000c007a0c */ /* 0x000fe40003f06270 */
[C---:B------:R-:W-:Y:S02]  /*16770*/  IADD3 R14, R0.reuse, 0x40, RZ ;  /* 0x00000040000e7810 */ /* 0x040fe40007ffe0ff */
[----:B------:R-:W-:Y:S02]  /*16780*/  IADD3 R15, R0, 0x48, RZ ;  /* 0x00000048000f7810 */ /* 0x000fe40007ffe0ff */
[----:B---3--:R-:W-:Y:S01]  /*16790*/  @!P6 LEA.HI R6, R5, R5, RZ, 0x1 ;  /* 0x000000050506e211 */ /* 0x008fe200078f08ff */
[----:B------:R-:W-:-:S03]  /*167a0*/  @!P5 IMAD.WIDE R4, R4, 0x4, R2 ;  /* 0x000000040404d825 */ /* 0x000fc600078e0202 */
[----:B------:R-:W-:-:S05]  /*167b0*/  @!P6 LOP3.LUT R6, R6, 0xfffffffe, RZ, 0xc0, !PT ;  /* 0xfffffffe0606e812 */ /* 0x000fca00078ec0ff */
[----:B------:R-:W-:-:S05]  /*167c0*/  @!P6 IMAD.WIDE R6, R6, 0x4, R2 ;  /* 0x000000040606e825 */ /* 0x000fca00078e0202 */
[----:B------:R3:W-:Y:S01]  /*167d0*/  @!P6 ST.E.64 [R6.64], R186 ;  /* 0x000000ba0600e985 */ /* 0x0007e2000c101b14 */
[----:B------:R-:W-:-:S03]  /*167e0*/  ISETP.GE.AND P6, PT, R14, c[0x0][0x3c8], PT ;  /* 0x0000f2000e007a0c */ /* 0x000fc60003fc6270 */
[----:B------:R4:W-:Y:S01]  /*167f0*/  @!P5 ST.E.64 [R4.64], R138 ;  /* 0x0000008a0400d985 */ /* 0x0009e2000c101b14 */
[----:B------:R-:W-:Y:S02]  /*16800*/  ISETP.GE.AND P5, PT, R15, c[0x0][0x3c8], PT ;  /* 0x0000f2000f007a0c */ /* 0x000fe40003fa6270 */
[----:B---3--:R-:W-:Y:S02]  /*16810*/  @!P2 LEA.HI R7, R10, R10, RZ, 0x1 ;  /* 0x0000000a0a07a211 */ /* 0x008fe400078f08ff */
[----:B------:R-:W-:Y:S02]  /*16820*/  @!P1 LEA.HI R6, R11, R11, RZ, 0x1 ;  /* 0x0000000b0b069211 */ /* 0x000fe400078f08ff */
[----:B----4-:R-:W-:Y:S02]  /*16830*/  @!P4 LEA.HI R4, R8, R8, RZ, 0x1 ;  /* 0x000000080804c211 */ /* 0x010fe400078f08ff */
[----:B------:R-:W-:Y:S02]  /*16840*/  @!P3 LEA.HI R8, R9, R9, RZ, 0x1 ;  /* 0x000000090908b211 */ /* 0x000fe400078f08ff */
[----:B------:R-:W-:-:S02]  /*16850*/  @!P0 LEA.HI R5, R12, R12, RZ, 0x1 ;  /* 0x0000000c0c058211 */ /* 0x000fc400078f08ff */
[----:B------:R-:W-:Y:S02]  /*16860*/  @!P4 LOP3.LUT R4, R4, 0xfffffffe, RZ, 0xc0, !PT ;  /* 0xfffffffe0404c812 */ /* 0x000fe400078ec0ff */
[----:B------:R-:W-:Y:S02]  /*16870*/  @!P3 LOP3.LUT R8, R8, 0xfffffffe, RZ, 0xc0, !PT ;  /* 0xfffffffe0808b812 */ /* 0x000fe400078ec0ff */
[----:B------:R-:W-:Y:S01]  /*16880*/  @!P2 LOP3.LUT R7, R7, 0xfffffffe, RZ, 0xc0, !PT ;  /* 0xfffffffe0707a812 */ /* 0x000fe200078ec0ff */
[--C-:B------:R-:W-:Y:S01]  /*16890*/  @!P4 IMAD.WIDE R12, R4, 0x4, R2.reuse ;  /* 0x00000004040cc825 */ /* 0x100fe200078e0202 */
[----:B------:R-:W-:Y:S02]  /*168a0*/  @!P1 LOP3.LUT R6, R6, 0xfffffffe, RZ, 0xc0, !PT ;  /* 0xfffffffe06069812 */ /* 0x000fe400078ec0ff */
[----:B------:R-:W-:Y:S01]  /*168b0*/  @!P0 LOP3.LUT R5, R5, 0xfffffffe, RZ, 0xc0, !PT ;  /* 0xfffffffe05058812 */ /* 0x000fe200078ec0ff */
[--C-:B------:R-:W-:Y:S01]  /*168c0*/  @!P3 IMAD.WIDE R10, R8, 0x4, R2.reuse ;  /* 0x00000004080ab825 */ /* 0x100fe200078e0202 */
[----:B------:R3:W-:Y:S03]  /*168d0*/  @!P4 ST.E.64 [R12.64], R142 ;  /* 0x0000008e0c00c985 */ /* 0x0007e6000c101b14 */
[--C-:B------:R-:W-:Y:S01]  /*168e0*/  @!P2 IMAD.WIDE R8, R7, 0x4, R2.reuse ;  /* 0x000000040708a825 */ /* 0x100fe200078e0202 */
[----:B------:R4:W-:Y:S03]  /*168f0*/  @!P3 ST.E.64 [R10.64], R154 ;  /* 0x0000009a0a00b985 */ /* 0x0009e6000c101b14 */
[--C-:B------:R-:W-:Y:S01]  /*16900*/  @!P1 IMAD.WIDE R6, R6, 0x4, R2.reuse ;  /* 0x0000000406069825 */ /* 0x100fe200078e0202 */
[----:B------:R1:W-:Y:S03]  /*16910*/  @!P2 ST.E.64 [R8.64], R158 ;  /* 0x0000009e0800a985 */ /* 0x0003e6000c101b14 */
[----:B------:R-:W-:Y:S01]  /*16920*/  @!P0 IMAD.WIDE R4, R5, 0x4, R2 ;  /* 0x0000000405048825 */ /* 0x000fe200078e0202 */
[----:B------:R-:W-:Y:S04]  /*16930*/  @!P1 ST.E.64 [R6.64], R58 ;  /* 0x0000003a06009985 */ /* 0x000fe8000c101b14 */
[----:B------:R2:W-:Y:S01]  /*16940*/  @!P0 ST.E.64 [R4.64], R62 ;  /* 0x0000003e04008985 */ /* 0x0005e2000c101b14 */
[----:B---3--:R-:W-:-:S02]  /*16950*/  IADD3 R12, R0, 0x70, RZ ;  /* 0x00000070000c7810 */ /* 0x008fc40007ffe0ff */
[C---:B----4-:R-:W-:Y:S02]  /*16960*/  IADD3 R10, R0.reuse, 0x60, RZ ;  /* 0x00000060000a7810 */ /* 0x050fe40007ffe0ff */
[C---:B------:R-:W-:Y:S02]  /*16970*/  IADD3 R11, R0.reuse, 0x68, RZ ;  /* 0x00000068000b7810 */ /* 0x040fe40007ffe0ff */
[C---:B-1----:R-:W-:Y:S02]  /*16980*/  IADD3 R8, R0.reuse, 0x50, RZ ;  /* 0x0000005000087810 */ /* 0x042fe40007ffe0ff */
[----:B------:R-:W-:Y:S02]  /*16990*/  IADD3 R9, R0, 0x58, RZ ;  /* 0x0000005800097810 */ /* 0x000fe40007ffe0ff */
[----:B------:R-:W-:Y:S02]  /*169a0*/  ISETP.GE.AND P4, PT, R8, c[0x0][0x3c8], PT ;  /* 0x0000f20008007a0c */ /* 0x000fe40003f86270 */
[----:B------:R-:W-:-:S02]  /*169b0*/  ISETP.GE.AND P3, PT, R9, c[0x0][0x3c8], PT ;  /* 0x0000f20009007a0c */ /* 0x000fc40003f66270 */
[----:B--2---:R-:W-:Y:S02]  /*169c0*/  @!P6 LEA.HI R4, R14, R14, RZ, 0x1 ;  /* 0x0000000e0e04e211 */ /* 0x004fe400078f08ff */
[----:B------:R-:W-:Y:S02]  /*169d0*/  @!P5 LEA.HI R5, R15, R15, RZ, 0x1 ;  /* 0x0000000f0f05d211 */ /* 0x000fe400078f08ff */
[----:B------:R-:W-:Y:S02]  /*169e0*/  @!P6 LOP3.LUT R4, R4, 0xfffffffe, RZ, 0xc0, !PT ;  /* 0xfffffffe0404e812 */ /* 0x000fe400078ec0ff */
[----:B------:R-:W-:Y:S02]  /*169f0*/  ISETP.GE.AND P2, PT, R10, c[0x0][0x3c8], PT ;  /* 0x0000f2000a007a0c */ /* 0x000fe40003f46270 */
[----:B------:R-:W-:Y:S01]  /*16a00*/  @!P5 LOP3.LUT R5, R5, 0xfffffffe, RZ, 0xc0, !PT ;  /* 0xfffffffe0505d812 */ /* 0x000fe200078ec0ff */
[----:B------:R-:W-:Y:S01]  /*16a10*/  @!P6 IMAD.WIDE R6, R4, 0x4, R2 ;  /* 0x000000040406e825 */ /* 0x000fe200078e0202 */
[----:B------:R-:W-:-:S02]  /*16a20*/  ISETP.GE.AND P1, PT, R11, c[0x0][0x3c8], PT ;  /* 0x0000f2000b007a0c */ /* 0x000fc40003f26270 */
[----:B------:R-:W-:Y:S01]  /*16a30*/  ISETP.GE.AND P0, PT, R12, c[0x0][0x3c8], PT ;  /* 0x0000f2000c007a0c */ /* 0x000fe20003f06270 */
[----:B------:R-:W-:Y:S01]  /*16a40*/  @!P5 IMAD.WIDE R4, R5, 0x4, R2 ;  /* 0x000000040504d825 */ /* 0x000fe200078e0202 */
[----:B------:R1:W-:Y:S01]  /*16a50*/  @!P6 ST.E.64 [R6.64], R74 ;  /* 0x0000004a0600e985 */ /* 0x0003e2000c101b14 */
[----:B------:R-:W-:-:S03]  /*16a60*/  IADD3 R0, R0, 0x78, RZ ;  /* 0x0000007800007810 */ /* 0x000fc60007ffe0ff */
[----:B------:R2:W-:Y:S01]  /*16a70*/  @!P5 ST.E.64 [R4.64], R78 ;  /* 0x0000004e0400d985 */ /* 0x0005e2000c101b14 */
[----:B-1----:R-:W-:-:S04]  /*16a80*/  @!P2 LEA.HI R7, R10, R10, RZ, 0x1 ;  /* 0x0000000a0a07a211 */ /* 0x002fc800078f08ff */
[----:B------:R-:W-:Y:S02]  /*16a90*/  @!P1 LEA.HI R6, R11, R11, RZ, 0x1 ;  /* 0x0000000b0b069211 */ /* 0x000fe400078f08ff */
[----:B--2---:R-:W-:Y:S02]  /*16aa0*/  @!P4 LEA.HI R4, R8, R8, RZ, 0x1 ;  /* 0x000000080804c211 */ /* 0x004fe400078f08ff */
[----:B------:R-:W-:Y:S02]  /*16ab0*/  @!P3 LEA.HI R8, R9, R9, RZ, 0x1 ;  /* 0x000000090908b211 */ /* 0x000fe400078f08ff */
[----:B------:R-:W-:Y:S02]  /*16ac0*/  @!P0 LEA.HI R5, R12, R12, RZ, 0x1 ;  /* 0x0000000c0c058211 */ /* 0x000fe400078f08ff */
[----:B------:R-:W-:Y:S02]  /*16ad0*/  @!P4 LOP3.LUT R4, R4, 0xfffffffe, RZ, 0xc0, !PT ;  /* 0xfffffffe0404c812 */ /* 0x000fe400078ec0ff */
[----:B------:R-:W-:-:S02]  /*16ae0*/  @!P3 LOP3.LUT R8, R8, 0xfffffffe, RZ, 0xc0, !PT ;  /* 0xfffffffe0808b812 */ /* 0x000fc400078ec0ff */
        /* <DEDUP_REMOVED lines=20> */
.L_x_656:
[----:B------:R-:W3:Y:S02]  /*16c30*/  S2R R0, SR_TID.X ;  /* 0x0000000000007919 */ /* 0x000ee40000002100 */
[----:B---3--:R-:W-:-:S13]  /*16c40*/  ISETP.GT.AND P0, PT, R0, 0x7f, PT ;  /* 0x0000007f0000780c */ /* 0x008fda0003f04270 */
[----:B------:R-:W-:Y:S05]  /*16c50*/  @P0 EXIT ;  /* 0x000000000000094d */ /* 0x000fea0003800000 */
[----:B------:R-:W3:Y:S01]  /*16c60*/  S2R R8, SR_CTAID.X ;  /* 0x0000000000087919 */ /* 0x000ee20000002500 */
[----:B------:R-:W-:-:S05]  /*16c70*/  MOV R3, c[0x0][0x4e8] ;  /* 0x00013a0000037a02 */ /* 0x000fca0000000f00 */
[----:B-1----:R-:W-:Y:S01]  /*16c80*/  IMAD R2, R3, c[0x0][0x388], RZ ;  /* 0x0000e20003027a24 */ /* 0x002fe200078e02ff */
[----:B---3--:R-:W-:-:S04]  /*16c90*/  LEA R8, R8, R0, 0x7 ;  /* 0x0000000008087211 */ /* 0x008fc800078e38ff */
        /* <DEDUP_REMOVED lines=25> */
[----:B------:R-:W-:Y:S02]  /*16e30*/  IMAD.IADD R3, R5, 0x1, R3 ;  /* 0x0000000105037824 */ /* 0x000fe400078e0203 */
[----:B------:R-:W-:Y:S01]  /*16e40*/  IMAD R5, R7, c[0x0][0x4e8], R8 ;  /* 0x00013a0007057a24 */ /* 0x000fe200078e0208 */
[----:B------:R-:W-:Y:S01]  /*16e50*/  SHF.R.S32.HI R7, RZ, 0x1f, R0 ;  /* 0x0000001fff077819 */ /* 0x000fe20000011400 */
[----:B------:R-:W-:-:S02]  /*16e60*/  IMAD R6, R6, c[0x0][0x4e0], RZ ;  /* 0x0001380006067a24 */ /* 0x000fc400078e02ff */
        /* <DEDUP_REMOVED lines=14> */
.L_x_663:
        /* <DEDUP_REMOVED lines=11> */
.L_x_1800:


//--------------------- .text._ZN7cutlass13device_kernelIN5flash19enable_sm80_to_sm89INS1_16FlashAttnFwdSm80INS1_25CollectiveMainloopFwdSm80ILi8ELi1ELb1EN4cute5tupleIJNS5_1CILi128EEENS7_ILi96EEES8_EEELi128ENS_10bfloat16_tEfNS_4arch4Sm80ELb0ELb1ELb0ELb1ELb1ELb0ELb1ELb1EEENS1_21CollectiveEpilogueFwdINS6_IJS8_S8_S9_EEENS6_IJNS7_ILi1EEESH_SH_EEESB_SD_Li256ELb1ELb1ELb1ELb0EEENS1_36VarlenDynamicPersistentTileSchedulerILi128ELi96ELi256ELi256ELb1ELb1ELb0ELb1ELb0ELb1EEEEEEEEEvNT_6ParamsE --------------------------
	.section	.text._ZN7cutlass13device_kernelIN5flash19enable_sm80_to_sm89INS1_16FlashAttnFwdSm80INS1_25CollectiveMainloopFwdSm80ILi8ELi1ELb1EN4cute5tupleIJNS5_1CILi128EEENS7_ILi96EEES8_EEELi128ENS_10bfloat16_tEfNS_4arch4Sm80ELb0ELb1ELb0ELb1ELb1ELb0ELb1ELb1EEENS1_21CollectiveEpilogueFwdINS6_IJS8_S8_S9_EEENS6_IJNS7_ILi1EEESH_SH_EEESB_SD_Li256ELb1ELb1ELb1ELb0EEENS1_36VarlenDynamicPersistentTileSchedulerILi128ELi96ELi256ELi256ELb1ELb1ELb0ELb1ELb0ELb1EEEEEEEEEvNT_6ParamsE,"ax",@progbits
	.sectioninfo	@"SHI_REGISTERS=255"
	.align	128
.text._ZN7cutlass13device_kernelIN5flash19enable_sm80_to_sm89INS1_16FlashAttnFwdSm80INS1_25CollectiveMainloopFwdSm80ILi8ELi1ELb1EN4cute5tupleIJNS5_1CILi128EEENS7_ILi96EEES8_EEELi128ENS_10bfloat16_tEfNS_4arch4Sm80ELb0ELb1ELb0ELb1ELb1ELb0ELb1ELb1EEENS1_21CollectiveEpilogueFwdINS6_IJS8_S8_S9_EEENS6_IJNS7_ILi1EEESH_SH_EEESB_SD_Li256ELb1ELb1ELb1ELb0EEENS1_36VarlenDynamicPersistentTileSchedulerILi128ELi96ELi256ELi256ELb1ELb1ELb0ELb1ELb0ELb1EEEEEEEEEvNT_6ParamsE:
        .type           _ZN7cutlass13device_kernelIN5flash19enable_sm80_to_sm89INS1_16FlashAttnFwdSm80INS1_25CollectiveMainloopFwdSm80ILi8ELi1ELb1EN4cute5tupleIJNS5_1CILi128EEENS7_ILi96EEES8_EEELi128ENS_10bfloat16_tEfNS_4arch4Sm80ELb0ELb1ELb0ELb1ELb1ELb0ELb1ELb1EEENS1_21CollectiveEpilogueFwdINS6_IJS8_S8_S9_EEENS6_IJNS7_ILi1EEESH_SH_EEESB_SD_Li256ELb1ELb1ELb1ELb0EEENS1_36VarlenDynamicPersistentTileSchedulerILi128ELi96ELi256ELi256ELb1ELb1ELb0ELb1ELb0ELb1EEEEEEEEEvNT_6ParamsE,@function
        .size           _ZN7cutlass13device_kernelIN5flash19enable_sm80_to_sm89INS1_16FlashAttnFwdSm80INS1_25CollectiveMainloopFwdSm80ILi8ELi1ELb1EN4cute5tupleIJNS5_1CILi128EEENS7_ILi96EEES8_EEELi128ENS_10bfloat16_tEfNS_4arch4Sm80ELb0ELb1ELb0ELb1ELb1ELb0ELb1ELb1EEENS1_21CollectiveEpilogueFwdINS6_IJS8_S8_S9_EEENS6_IJNS7_ILi1EEESH_SH_EEESB_SD_Li256ELb1ELb1ELb1ELb0EEENS1_36VarlenDynamicPersistentTileSchedulerILi128ELi96ELi256ELi256ELb1ELb1ELb0ELb1ELb0ELb1EEEEEEEEEvNT_6ParamsE,(.L_x_1801 - _ZN7cutlass13device_kernelIN5flash19enable_sm80_to_sm89INS1_16FlashAttnFwdSm80INS1_25CollectiveMainloopFwdSm80ILi8ELi1ELb1EN4cute5tupleIJNS5_1CILi128EEENS7_ILi96EEES8_EEELi128ENS_10bfloat16_tEfNS_4arch4Sm80ELb0ELb1ELb0ELb1ELb1ELb0ELb1ELb1EEENS1_21CollectiveEpilogueFwdINS6_IJS8_S8_S9_EEENS6_IJNS7_ILi1EEESH_SH_EEESB_SD_Li256ELb1ELb1ELb1ELb0EEENS1_36VarlenDynamicPersistentTileSchedulerILi128ELi96ELi256ELi256ELb1ELb1ELb0ELb1ELb0ELb1EEEEEEEEEvNT_6ParamsE)
        .other          _ZN7cutlass13device_kernelIN5flash19enable_sm80_to_sm89INS1_16FlashAttnFwdSm80INS1_25CollectiveMainloopFwdSm80ILi8ELi1ELb1EN4cute5tupleIJNS5_1CILi128EEENS7_ILi96EEES8_EEELi128ENS_10bfloat16_tEfNS_4arch4Sm80ELb0ELb1ELb0ELb1ELb1ELb0ELb1ELb1EEENS1_21CollectiveEpilogueFwdINS6_IJS8_S8_S9_EEENS6_IJNS7_ILi1EEESH_SH_EEESB_SD_Li256ELb1ELb1ELb1ELb0EEENS1_36VarlenDynamicPersistentTileSchedulerILi128ELi96ELi256ELi256ELb1ELb1ELb0ELb1ELb0ELb1EEEEEEEEEvNT_6ParamsE,@"STO_CUDA_ENTRY STV_DEFAULT"
_ZN7cutlass13device_kernelIN5flash19enable_sm80_to_sm89INS1_16FlashAttnFwdSm80INS1_25CollectiveMainloopFwdSm80ILi8ELi1ELb1EN4cute5tupleIJNS5_1CILi128EEENS7_ILi96EEES8_EEELi128ENS_10bfloat16_tEfNS_4arch4Sm80ELb0ELb1ELb0ELb1ELb1ELb0ELb1ELb1EEENS1_21CollectiveEpilogueFwdINS6_IJS8_S8_S9_EEENS6_IJNS7_ILi1EEESH_SH_EEESB_SD_Li256ELb1ELb1ELb1ELb0EEENS1_36VarlenDynamicPersistentTileSchedulerILi128ELi96ELi256ELi256ELb1ELb1ELb0ELb1ELb0ELb1EEEEEEEEEvNT_6ParamsE:
[----:B------:R-:W-:-:S03]  /*0000*/  MOV R1, c[0x0][0x28] ;  /* 0x00000a0000017a02 */ /* 0x000fc60000000f00 */
[----:B------:R-:W1:Y:S01]  /*0010*/  S2R R2, SR_TID.X ;  /* 0x0000000000027919 */ /* 0x000e620000002100 */
[----:B------:R-:W-:Y:S01]  /*0020*/  IADD3 R1, R1, -0x28, RZ ;  /* 0xffffffd801017810 */ /* 0x000fe20007ffe0ff */
[----:B------:R-:W-:Y:S01]  /*0030*/  ULDC.64 UR6, c[0x0][0x118] ;  /* 0x0000460000067ab9 */ /* 0x000fe20000000a00 */
[----:B-1----:R-:W-:-:S05]  /*0040*/  SHF.R.U32.HI R0, RZ, 0x5, R2 ;  /* 0x00000005ff007819 */ /* 0x002fca0000011602 */
[----:B------:R-:W1:Y:S02]  /*0050*/  SHFL.IDX PT, R3, R0, RZ, 0x1f ;  /* 0x00001fff00037589 */ /* 0x000e6400000e0000 */
[----:B-1----:R-:W-:Y:S02]  /*0060*/  ISETP.NE.AND P0, PT, R3, RZ, PT ;  /* 0x000000ff0300720c */ /* 0x002fe40003f05270 */
[----:B------:R1:W-:Y:S11]  /*0070*/  STL [R1+0x20], R3 ;  /* 0x0000200301007387 */ /* 0x0003f60000100800 */
[----:B------:R-:W-:Y:S06]  /*0080*/  @P0 BAR.SYNC.DEFER_BLOCKING 0x5, 0x100 ;  /* 0x0144000000000b1d */ /* 0x000fec0000010000 */
[----:B------:R-:W2:Y:S04]  /*0090*/  @P0 LDS.128 R248, [0xe100] ;  /* 0x00e10000fff80984 */ /* 0x000ea80000000c00 */
[----:B------:R-:W-:Y:S06]  /*00a0*/  @P0 BAR.ARV 0x4, 0x100 ;  /* 0x0104000000000b1d */ /* 0x000fec0000002000 */
[----:B------:R-:W-:Y:S05]  /*00b0*/  @P0 BRA `(.L_x_664) ;  /* 0x00000f1000000947 */ /* 0x000fea0003800000 */
[----:B-1----:R-:W-:Y:S01]  /*00c0*/  LOP3.LUT R13, R2, 0x1f, RZ, 0xc0, !PT ;  /* 0x0000001f020d7812 */ /* 0x002fe200078ec0ff */
[----:B------:R-:W-:-:S03]  /*00d0*/  CS2R R8, SRZ ;  /* 0x0000000000087805 */ /* 0x000fc6000001ff00 */
[----:B------:R-:W-:-:S04]  /*00e0*/  ISETP.NE.AND P6, PT, R13, 0x1f, PT ;  /* 0x0000001f0d00780c */ /* 0x000fc80003fc5270 */
[----:B------:R-:W-:-:S13]  /*00f0*/  ISETP.GE.OR P0, PT, R13, c[0x0][0x53c], !P6 ;  /* 0x00014f000d007a0c */ /* 0x000fda0007706670 */
[----:B------:R-:W-:Y:S02]  /*0100*/  @!P0 IMAD.MOV.U32 R4, RZ, RZ, 0x4 ;  /* 0x00000004ff048424 */ /* 0x000fe400078e00ff */
[----:B------:R-:W-:Y:S02]  /*0110*/  @!P0 IMAD.MOV.U32 R2, RZ, RZ, 0x4 ;  /* 0x00000004ff028424 */ /* 0x000fe400078e00ff */
[----:B------:R-:W-:-:S04]  /*0120*/  @!P0 IMAD.WIDE.U32 R4, R13, R4, c[0x0][0x580] ;  /* 0x000160000d048625 */ /* 0x000fc800078e0004 */
[C---:B------:R-:W-:Y:S01]  /*0130*/  @!P0 IMAD.WIDE.U32 R2, R13.reuse, R2, c[0x0][0x578] ;  /* 0x00015e000d028625 */ /* 0x040fe200078e0002 */
[----:B------:R-:W3:Y:S04]  /*0140*/  @!P0 LDG.E R9, [R4.64] ;  /* 0x0000000604098981 */ /* 0x000ee8000c1e1900 */
[----:B------:R-:W3:Y:S01]  /*0150*/  @!P0 LDG.E R8, [R2.64] ;  /* 0x0000000602088981 */ /* 0x000ee2000c1e1900 */
[C---:B------:R-:W-:Y:S01]  /*0160*/  ISETP.NE.AND P5, PT, R13.reuse, RZ, PT ;  /* 0x000000ff0d00720c */ /* 0x040fe20003fa5270 */
[----:B------:R-:W1:Y:S01]  /*0170*/  S2UR UR4, SR_CTAID.X ;  /* 0x00000000000479c3 */ /* 0x000e620000002500 */
[C---:B------:R-:W-:Y:S01]  /*0180*/  ISETP.GE.U32.AND P4, PT, R13.reuse, 0x2, PT ;  /* 0x000000020d00780c */ /* 0x040fe20003f86070 */
[----:B------:R-:W-:Y:S01]  /*0190*/  IMAD.MOV.U32 R7, RZ, RZ, RZ ;  /* 0x000000ffff077224 */ /* 0x000fe200078e00ff */
[----:B------:R-:W-:-:S02]  /*01a0*/  ISETP.GE.U32.AND P3, PT, R13, 0x4, PT ;  /* 0x000000040d00780c */ /* 0x000fc40003f66070 */
[C---:B------:R-:W-:Y:S02]  /*01b0*/  ISETP.GE.U32.AND P2, PT, R13.reuse, 0x8, PT ;  /* 0x000000080d00780c */ /* 0x040fe40003f46070 */
[----:B------:R-:W-:Y:S01]  /*01c0*/  ISETP.GE.U32.AND P1, PT, R13, 0x10, PT ;  /* 0x000000100d00780c */ /* 0x000fe20003f26070 */
[----:B---3--:R-:W-:-:S05]  /*01d0*/  IMAD R4, R9, R8, RZ ;  /* 0x0000000809047224 */ /* 0x008fca00078e02ff */
[----:B------:R-:W3:Y:S02]  /*01e0*/  SHFL.UP PT, R0, R4, 0x1, RZ ;  /* 0x0420000004007989 */ /* 0x000ee400000e00ff */
[----:B---3--:R-:W-:-:S05]  /*01f0*/  SEL R0, R0, RZ, P5 ;  /* 0x000000ff00007207 */ /* 0x008fca0002800000 */
[----:B------:R-:W-:-:S05]  /*0200*/  IMAD.IADD R4, R4, 0x1, R0 ;  /* 0x0000000104047824 */ /* 0x000fca00078e0200 */
        /* <DEDUP_REMOVED lines=12> */
[----:B------:R-:W3:Y:S02]  /*02d0*/  SHFL.IDX PT, R6, R4, 0x1f, 0x1f ;  /* 0x03e01f0004067f89 */ /* 0x000ee400000e0000 */
[----:B---3--:R-:W-:-:S04]  /*02e0*/  IMAD R6, R6, c[0x0][0x538], RZ ;  /* 0x00014e0006067a24 */ /* 0x008fc800078e02ff */
[----:B------:R-:W-:Y:S01]  /*02f0*/  IMAD.MOV.U32 R0, RZ, RZ, R6 ;  /* 0x000000ffff007224 */ /* 0x000fe200078e0006 */
[----:B-1----:R-:W-:-:S13]  /*0300*/  ISETP.GT.AND P0, PT, R6, UR4, PT ;  /* 0x0000000406007c0c */ /* 0x002fda000bf04270 */
[----:B------:R-:W-:Y:S05]  /*0310*/  @P0 BRA `(.L_x_665) ;  /* 0x0000026000000947 */ /* 0x000fea0003800000 */
[----:B------:R-:W-:Y:S02]  /*0320*/  MOV R6, R0 ;  /* 0x0000000000067202 */ /* 0x000fe40000000f00 */
[----:B------:R-:W-:-:S04]  /*0330*/  MOV R7, RZ ;  /* 0x000000ff00077202 */ /* 0x000fc80000000f00 */
.L_x_669:
        /* <DEDUP_REMOVED lines=9> */
[----:B------:R-:W-:-:S04]  /*03d0*/  @!P0 IMAD.WIDE R4, R0, R2, c[0x0][0x580] ;  /* 0x0001600000048625 */ /* 0x000fc800078e0202 */
[----:B------:R-:W-:Y:S01]  /*03e0*/  @!P0 IMAD.WIDE R2, R0, R3, c[0x0][0x578] ;  /* 0x00015e0000028625 */ /* 0x000fe200078e0203 */
[----:B------:R-:W3:Y:S04]  /*03f0*/  @!P0 LDG.E R9, [R4.64] ;  /* 0x0000000604098981 */ /* 0x000ee8000c1e1900 */
[----:B------:R-:W3:Y:S02]  /*0400*/  @!P0 LDG.E R8, [R2.64] ;  /* 0x0000000602088981 */ /* 0x000ee4000c1e1900 */
[----:B---3--:R-:W-:Y:S01]  /*0410*/  IMAD R5, R9, R8, RZ ;  /* 0x0000000809057224 */ /* 0x008fe200078e02ff */
[----:B------:R-:W-:Y:S05]  /*0420*/  BRA.DIV ~URZ, `(.L_x_667) ;  /* 0x000162227f007947 */ /* 0x000fea000b800000 */
[----:B------:R1:W3:Y:S02]  /*0430*/  SHFL.UP PT, R0, R5, 0x1, RZ ;  /* 0x0420000005007989 */ /* 0x0002e400000e00ff */
.L_x_833:
        /* <DEDUP_REMOVED lines=16> */
.L_x_834:
[----:B---3--:R-:W-:-:S05]  /*0540*/  IMAD R0, R0, c[0x0][0x538], RZ ;  /* 0x00014e0000007a24 */ /* 0x008fca00078e02ff */
[----:B------:R-:W-:-:S04]  /*0550*/  IADD3 R6, R0, R6, RZ ;  /* 0x0000000600067210 */ /* 0x000fc80007ffe0ff */
[----:B------:R-:W-:-:S13]  /*0560*/  ISETP.GT.AND P0, PT, R6, UR4, PT ;  /* 0x0000000406007c0c */ /* 0x000fda000bf04270 */
[----:B-12---:R-:W-:Y:S05]  /*0570*/  @!P0 BRA `(.L_x_669) ;  /* 0xfffffdc000008947 */ /* 0x006fea000383ffff */
.L_x_665:
[----:B------:R-:W-:-:S05]  /*0580*/  IADD3 R10, -R0, R6, RZ ;  /* 0x00000006000a7210 */ /* 0x000fca0007ffe1ff */
[----:B------:R-:W-:-:S05]  /*0590*/  IMAD R0, R4, c[0x0][0x538], R10 ;  /* 0x00014e0004007a24 */ /* 0x000fca00078e020a */
[----:B------:R-:W-:Y:S01]  /*05a0*/  ISETP.GT.AND P0, PT, R0, UR4, PT ;  /* 0x0000000400007c0c */ /* 0x000fe2000bf04270 */
[----:B------:R-:W-:-:S12]  /*05b0*/  BRA.DIV ~URZ, `(.L_x_670) ;  /* 0x000162b27f007947 */ /* 0x000fd8000b800000 */
[----:B------:R-:W-:-:S04]  /*05c0*/  VOTE.ANY R6, PT, !P0 ;  /* 0x0000000000067806 */ /* 0x000fc800040e0100 */
.L_x_835:
[----:B------:R-:W1:Y:S02]  /*05d0*/  POPC R0, R6 ;  /* 0x0000000600007309 */ /* 0x000e640000000000 */
[----:B-12---:R-:W-:Y:S01]  /*05e0*/  IADD3 R251, R0, R7, RZ ;  /* 0x0000000700fb7210 */ /* 0x006fe20007ffe0ff */
[----:B------:R-:W-:Y:S05]  /*05f0*/  BRA.DIV ~URZ, `(.L_x_671) ;  /* 0x000162c27f007947 */ /* 0x000fea000b800000 */
[----:B------:R1:W2:Y:S01]  /*0600*/  SHFL.IDX PT, R12, R9, R0, 0x1f ;  /* 0x00001f00090c7589 */ /* 0x0002a200000e0000 */
[----:B------:R-:W-:-:S03]  /*0610*/  MOV R5, RZ ;  /* 0x000000ff00057202 */ /* 0x000fc60000000f00 */
[----:B------:R1:W3:Y:S04]  /*0620*/  SHFL.IDX PT, R9, R8, R0, 0x1f ;  /* 0x00001f0008097589 */ /* 0x0002e800000e0000 */
.L_x_836:
[----:B------:R-:W-:Y:S01]  /*0630*/  ISETP.NE.AND P0, PT, R6, RZ, PT ;  /* 0x000000ff0600720c */ /* 0x000fe20003f05270 */
[----:B------:R-:W-:-:S12]  /*0640*/  BSSY B0, `(.L_x_672) ;  /* 0x0000005000007945 */ /* 0x000fd80003800000 */
[----:B------:R-:W-:Y:S05]  /*0650*/  @!P0 BRA `(.L_x_673) ;  /* 0x0000003000008947 */ /* 0x000fea0003800000 */
[----:B-1----:R-:W-:Y:S01]  /*0660*/  IADD3 R0, R0, -0x1, RZ ;  /* 0xffffffff00007810 */ /* 0x002fe20007ffe0ff */
[----:B------:R-:W-:Y:S05]  /*0670*/  BRA.DIV ~URZ, `(.L_x_674) ;  /* 0x000163227f007947 */ /* 0x000fea000b800000 */
[----:B------:R1:W4:Y:S02]  /*0680*/  SHFL.IDX PT, R5, R4, R0, 0x1f ;  /* 0x00001f0004057589 */ /* 0x00032400000e0000 */
.L_x_673:
[----:B------:R-:W-:Y:S05]  /*0690*/  BSYNC B0 ;  /* 0x0000000000007941 */ /* 0x000fea0003800000 */
.L_x_672:
[----:B---3--:R-:W-:Y:S01]  /*06a0*/  ISETP.NE.AND P0, PT, R9, 0x1, PT ;  /* 0x000000010900780c */ /* 0x008fe20003f05270 */
[----:B----4-:R-:W-:Y:S01]  /*06b0*/  IMAD R248, R5, c[0x0][0x538], R10 ;  /* 0x00014e0005f87a24 */ /* 0x010fe200078e020a */
[----:B------:R-:W-:Y:S04]  /*06c0*/  BSSY B0, `(.L_x_675) ;  /* 0x0000085000007945 */ /* 0x000fe80003800000 */
[----:B------:R-:W-:-:S07]  /*06d0*/  IADD3 R11, -R248, UR4, RZ ;  /* 0x00000004f80b7c10 */ /* 0x000fce000fffe1ff */
[----:B------:R-:W-:Y:S05]  /*06e0*/  @!P0 BRA `(.L_x_676) ;  /* 0x000003e000008947 */ /* 0x000fea0003800000 */
[-C--:B-12---:R-:W-:Y:S02]  /*06f0*/  IABS R0, R12.reuse ;  /* 0x0000000c00007213 */ /* 0x086fe40000000000 */
[----:B------:R-:W-:-:S03]  /*0700*/  IABS R6, R12 ;  /* 0x0000000c00067213 */ /* 0x000fc60000000000 */
[----:B------:R-:W-:Y:S01]  /*0710*/  IMAD.MOV.U32 R5, RZ, RZ, R0 ;  /* 0x000000ffff057224 */ /* 0x000fe200078e0000 */
[----:B------:R-:W-:-:S03]  /*0720*/  IABS R0, R9 ;  /* 0x0000000900007213 */ /* 0x000fc60000000000 */
[----:B------:R-:W1:Y:S02]  /*0730*/  I2F.RP R2, R5 ;  /* 0x0000000500027306 */ /* 0x000e640000209400 */
[----:B------:R-:W-:Y:S01]  /*0740*/  IMAD.MOV.U32 R8, RZ, RZ, R0 ;  /* 0x000000ffff087224 */ /* 0x000fe200078e0000 */
[----:B------:R-:W-:-:S05]  /*0750*/  IABS R0, R11 ;  /* 0x0000000b00007213 */ /* 0x000fca0000000000 */
[----:B------:R-:W-:Y:S08]  /*0760*/  I2F.RP R7, R8 ;  /* 0x0000000800077306 */ /* 0x000ff00000209400 */
[----:B-1----:R-:W1:Y:S02]  /*0770*/  MUFU.RCP R2, R2 ;  /* 0x0000000200027308 */ /* 0x002e640000001000 */
[----:B-1----:R-:W-:-:S06]  /*0780*/  IADD3 R2, R2, 0xffffffe, RZ ;  /* 0x0ffffffe02027810 */ /* 0x002fcc0007ffe0ff */
[----:B------:R-:W1:Y:S02]  /*0790*/  F2I.FTZ.U32.TRUNC.NTZ R3, R2 ;  /* 0x0000000200037305 */ /* 0x000e64000021f000 */
[----:B-1----:R-:W-:-:S04]  /*07a0*/  IMAD.MOV R2, RZ, RZ, -R3 ;  /* 0x000000ffff027224 */ /* 0x002fc800078e0a03 */
[----:B------:R-:W-:Y:S02]  /*07b0*/  IMAD R4, R2, R5, RZ ;  /* 0x0000000502047224 */ /* 0x000fe400078e02ff */
[----:B------:R-:W-:-:S04]  /*07c0*/  IMAD.MOV.U32 R2, RZ, RZ, RZ ;  /* 0x000000ffff027224 */ /* 0x000fc800078e00ff */
[----:B------:R-:W-:Y:S01]  /*07d0*/  IMAD.HI.U32 R2, R3, R4, R2 ;  /* 0x0000000403027227 */ /* 0x000fe200078e0002 */
[----:B------:R-:W-:-:S03]  /*07e0*/  MOV R3, R0 ;  /* 0x0000000000037202 */ /* 0x000fc60000000f00 */
[----:B------:R-:W-:Y:S02]  /*07f0*/  IMAD.MOV R0, RZ, RZ, -R6 ;  /* 0x000000ffff007224 */ /* 0x000fe400078e0a06 */
        /* <DEDUP_REMOVED lines=28> */
[----:B------:R-:W-:-:S03]  /*09c0*/  IMAD.MOV R5, RZ, RZ, -R4 ;  /* 0x000000ffff057224 */ /* 0x000fc600078e0a04 */
        /* <DEDUP_REMOVED lines=10> */
[----:B------:R-:W-:-:S04]  /*0a70*/  IMAD.MOV R2, RZ, RZ, -R0 ;  /* 0x000000ffff027224 */ /* 0x000fc800078e0a00 */
[C---:B------:R-:W-:Y:S01]  /*0a80*/  IMAD R3, R9.reuse, R2, R4 ;  /* 0x0000000209037224 */ /* 0x040fe200078e0204 */
[----:B------:R-:W-:Y:S01]  /*0a90*/  LEA R2, R9, R0, 0x18 ;  /* 0x0000000009027211 */ /* 0x000fe200078ec0ff */
[----:B------:R-:W-:-:S04]  /*0aa0*/  IMAD R0, R12, R5, R11 ;  /* 0x000000050c007224 */ /* 0x000fc800078e020b */
[----:B------:R-:W-:Y:S01]  /*0ab0*/  IMAD R250, R3, 0x10000, R2 ;  /* 0x0001000003fa7824 */ /* 0x000fe200078e0202 */
[----:B------:R-:W-:Y:S05]  /*0ac0*/  BRA `(.L_x_677) ;  /* 0x0000044000007947 */ /* 0x000fea0003800000 */
.L_x_676:
[----:B------:R-:W-:-:S04]  /*0ad0*/  IMAD.MOV.U32 R2, RZ, RZ, 0x4 ;  /* 0x00000004ff027424 */ /* 0x000fc800078e00ff */
[----:B------:R-:W-:-:S05]  /*0ae0*/  IMAD.WIDE R2, R251, R2, c[0x0][0x590] ;  /* 0x00016400fb027625 */ /* 0x000fca00078e0202 */
[----:B------:R-:W3:Y:S02]  /*0af0*/  LDG.E R7, [R2.64] ;  /* 0x0000000602077981 */ /* 0x000ee4000c1e1900 */
[----:B-123--:R-:W-:-:S05]  /*0b00*/  IMAD R9, R7, R12, RZ ;  /* 0x0000000c07097224 */ /* 0x00efca00078e02ff */
[-C--:B------:R-:W-:Y:S02]  /*0b10*/  IABS R0, R9.reuse ;  /* 0x0000000900007213 */ /* 0x080fe40000000000 */
[----:B------:R-:W-:-:S03]  /*0b20*/  IABS R8, R9 ;  /* 0x0000000900087213 */ /* 0x000fc60000000000 */
[----:B------:R-:W-:-:S04]  /*0b30*/  IMAD.MOV.U32 R6, RZ, RZ, R0 ;  /* 0x000000ffff067224 */ /* 0x000fc800078e0000 */
[----:B------:R-:W1:Y:S08]  /*0b40*/  I2F.RP R2, R6 ;  /* 0x0000000600027306 */ /* 0x000e700000209400 */
[----:B-1----:R-:W1:Y:S02]  /*0b50*/  MUFU.RCP R2, R2 ;  /* 0x0000000200027308 */ /* 0x002e640000001000 */
[----:B-1----:R-:W-:-:S06]  /*0b60*/  IADD3 R2, R2, 0xffffffe, RZ ;  /* 0x0ffffffe02027810 */ /* 0x002fcc0007ffe0ff */
[----:B------:R-:W1:Y:S02]  /*0b70*/  F2I.FTZ.U32.TRUNC.NTZ R3, R2 ;  /* 0x0000000200037305 */ /* 0x000e64000021f000 */
[----:B-1----:R-:W-:-:S04]  /*0b80*/  IMAD.MOV R0, RZ, RZ, -R3 ;  /* 0x000000ffff007224 */ /* 0x002fc800078e0a03 */
[----:B------:R-:W-:Y:S01]  /*0b90*/  IMAD.MOV.U32 R2, RZ, RZ, R0 ;  /* 0x000000ffff027224 */ /* 0x000fe200078e0000 */
[----:B------:R-:W-:-:S03]  /*0ba0*/  IABS R0, R11 ;  /* 0x0000000b00007213 */ /* 0x000fc60000000000 */
[----:B------:R-:W-:Y:S01]  /*0bb0*/  IMAD R4, R2, R6, RZ ;  /* 0x0000000602047224 */ /* 0x000fe200078e02ff */
[----:B------:R-:W-:Y:S01]  /*0bc0*/  MOV R5, R0 ;  /* 0x0000000000057202 */ /* 0x000fe20000000f00 */
[----:B------:R-:W-:-:S04]  /*0bd0*/  IMAD.MOV.U32 R2, RZ, RZ, RZ ;  /* 0x000000ffff027224 */ /* 0x000fc800078e00ff */
[----:B------:R-:W-:-:S04]  /*0be0*/  IMAD.HI.U32 R0, R3, R4, R2 ;  /* 0x0000000403007227 */ /* 0x000fc800078e0002 */
[----:B------:R-:W-:Y:S02]  /*0bf0*/  IMAD.MOV R2, RZ, RZ, -R8 ;  /* 0x000000ffff027224 */ /* 0x000fe400078e0a08 */
        /* <DEDUP_REMOVED lines=9> */
[----:B------:R-:W-:-:S04]  /*0c90*/  @P2 IADD3 R0, R0, 0x1, RZ ;  /* 0x0000000100002810 */ /* 0x000fc80007ffe0ff */
[----:B------:R-:W-:-:S05]  /*0ca0*/  MOV R4, R0 ;  /* 0x0000000000047202 */ /* 0x000fca0000000f00 */
[----:B------:R-:W-:Y:S01]  /*0cb0*/  @!P1 IMAD.MOV R4, RZ, RZ, -R4 ;  /* 0x000000ffff049224 */ /* 0x000fe200078e0a04 */
[----:B------:R-:W-:-:S05]  /*0cc0*/  @!P0 LOP3.LUT R4, RZ, R9, RZ, 0x33, !PT ;  /* 0x00000009ff048212 */ /* 0x000fca00078e33ff */
[----:B------:R-:W-:-:S05]  /*0cd0*/  IMAD R10, R7, R4, RZ ;  /* 0x00000004070a7224 */ /* 0x000fca00078e02ff */
[----:B------:R-:W-:-:S04]  /*0ce0*/  IADD3 R0, -R10, c[0x0][0x538], RZ ;  /* 0x00014e000a007a10 */ /* 0x000fc80007ffe1ff */
[----:B------:R-:W-:-:S04]  /*0cf0*/  IMNMX R6, R7, R0, PT ;  /* 0x0000000007067217 */ /* 0x000fc80003800200 */
[----:B------:R-:W-:-:S05]  /*0d00*/  IABS R0, R6 ;  /* 0x0000000600007213 */ /* 0x000fca0000000000 */
[----:B------:R-:W-:-:S04]  /*0d10*/  IMAD.MOV.U32 R5, RZ, RZ, R0 ;  /* 0x000000ffff057224 */ /* 0x000fc800078e0000 */
[----:B------:R-:W1:Y:S08]  /*0d20*/  I2F.RP R2, R5 ;  /* 0x0000000500027306 */ /* 0x000e700000209400 */
[----:B-1----:R-:W1:Y:S02]  /*0d30*/  MUFU.RCP R2, R2 ;  /* 0x0000000200027308 */ /* 0x002e640000001000 */
[----:B-1----:R-:W-:-:S06]  /*0d40*/  IADD3 R2, R2, 0xffffffe, RZ ;  /* 0x0ffffffe02027810 */ /* 0x002fcc0007ffe0ff */
[----:B------:R1:W2:Y:S02]  /*0d50*/  F2I.FTZ.U32.TRUNC.NTZ R3, R2 ;  /* 0x0000000200037305 */ /* 0x0002a4000021f000 */
[----:B-1----:R-:W-:Y:S01]  /*0d60*/  IMAD.MOV R2, RZ, RZ, -R4 ;  /* 0x000000ffff027224 */ /* 0x002fe200078e0a04 */
[----:B--2---:R-:W-:-:S03]  /*0d70*/  IADD3 R0, RZ, -R3, RZ ;  /* 0x80000003ff007210 */ /* 0x004fc60007ffe0ff */
[----:B------:R-:W-:Y:S01]  /*0d80*/  IMAD R8, R9, R2, R11 ;  /* 0x0000000209087224 */ /* 0x000fe200078e020b */
[----:B------:R-:W-:Y:S01]  /*0d90*/  IABS R9, R6 ;  /* 0x0000000600097213 */ /* 0x000fe20000000000 */
[----:B------:R-:W-:-:S03]  /*0da0*/  IMAD.MOV.U32 R2, RZ, RZ, R0 ;  /* 0x000000ffff027224 */ /* 0x000fc600078e0000 */
[----:B------:R-:W-:Y:S01]  /*0db0*/  IABS R0, R8 ;  /* 0x0000000800007213 */ /* 0x000fe20000000000 */
[----:B------:R-:W-:Y:S02]  /*0dc0*/  IMAD R7, R2, R5, RZ ;  /* 0x0000000502077224 */ /* 0x000fe400078e02ff */
[----:B------:R-:W-:Y:S02]  /*0dd0*/  IMAD.MOV.U32 R2, RZ, RZ, RZ ;  /* 0x000000ffff027224 */ /* 0x000fe400078e00ff */
[----:B------:R-:W-:Y:S01]  /*0de0*/  IMAD.MOV.U32 R4, RZ, RZ, R0 ;  /* 0x000000ffff047224 */ /* 0x000fe200078e0000 */
[----:B------:R-:W-:Y:S01]  /*0df0*/  IADD3 R0, RZ, -R9, RZ ;  /* 0x80000009ff007210 */ /* 0x000fe20007ffe0ff */
[----:B------:R-:W-:-:S04]  /*0e00*/  IMAD.HI.U32 R3, R3, R7, R2 ;  /* 0x0000000703037227 */ /* 0x000fc800078e0002 */
[----:B------:R-:W-:Y:S02]  /*0e10*/  IMAD.MOV.U32 R2, RZ, RZ, R0 ;  /* 0x000000ffff027224 */ /* 0x000fe400078e0000 */
[----:B------:R-:W-:Y:S01]  /*0e20*/  IMAD.HI.U32 R0, R3, R4, RZ ;  /* 0x0000000403007227 */ /* 0x000fe200078e00ff */
[----:B------:R-:W-:-:S03]  /*0e30*/  IADD3 R3, R10, 0x1000000, R8 ;  /* 0x010000000a037810 */ /* 0x000fc60007ffe008 */
[----:B------:R-:W-:-:S05]  /*0e40*/  IMAD R2, R0, R2, R4 ;  /* 0x0000000200027224 */ /* 0x000fca00078e0204 */
[----:B------:R-:W-:-:S13]  /*0e50*/  ISETP.GT.U32.AND P0, PT, R5, R2, PT ;  /* 0x000000020500720c */ /* 0x000fda0003f04070 */
[----:B------:R-:W-:Y:S01]  /*0e60*/  @!P0 IMAD.IADD R2, R2, 0x1, -R5 ;  /* 0x0000000102028824 */ /* 0x000fe200078e0a05 */
[----:B------:R-:W-:Y:S02]  /*0e70*/  @!P0 IADD3 R0, R0, 0x1, RZ ;  /* 0x0000000100008810 */ /* 0x000fe40007ffe0ff */
[----:B------:R-:W-:Y:S02]  /*0e80*/  ISETP.NE.AND P0, PT, R6, RZ, PT ;  /* 0x000000ff0600720c */ /* 0x000fe40003f05270 */
[----:B------:R-:W-:Y:S02]  /*0e90*/  ISETP.GE.U32.AND P2, PT, R2, R5, PT ;  /* 0x000000050200720c */ /* 0x000fe40003f46070 */
[----:B------:R-:W-:-:S04]  /*0ea0*/  LOP3.LUT R2, R8, R6, RZ, 0x3c, !PT ;  /* 0x0000000608027212 */ /* 0x000fc800078e3cff */
[----:B------:R-:W-:Y:S01]  /*0eb0*/  ISETP.GE.AND P1, PT, R2, RZ, PT ;  /* 0x000000ff0200720c */ /* 0x000fe20003f26270 */
[----:B------:R-:W-:-:S06]  /*0ec0*/  IMAD.MOV R2, RZ, RZ, -R6 ;  /* 0x000000ffff027224 */ /* 0x000fcc00078e0a06 */
[----:B------:R-:W-:-:S06]  /*0ed0*/  @P2 IADD3 R0, R0, 0x1, RZ ;  /* 0x0000000100002810 */ /* 0x000fcc0007ffe0ff */
[----:B------:R-:W-:Y:S02]  /*0ee0*/  @!P1 IADD3 R0, -R0, RZ, RZ ;  /* 0x000000ff00009210 */ /* 0x000fe40007ffe1ff */
[----:B------:R-:W-:-:S05]  /*0ef0*/  @!P0 LOP3.LUT R0, RZ, R6, RZ, 0x33, !PT ;  /* 0x00000006ff008212 */ /* 0x000fca00078e33ff */
[----:B------:R-:W-:Y:S02]  /*0f00*/  IMAD R250, R0, R2, R3 ;  /* 0x0000000200fa7224 */ /* 0x000fe400078e0203 */
.L_x_677:
[----:B------:R-:W-:Y:S05]  /*0f10*/  BSYNC B0 ;  /* 0x0000000000007941 */ /* 0x000fea0003800000 */
.L_x_675:
[----:B------:R-:W-:-:S04]  /*0f20*/  LOP3.LUT R0, RZ, R0, RZ, 0x33, !PT ;  /* 0x00000000ff007212 */ /* 0x000fc800078e33ff */
[----:B------:R-:W-:Y:S01]  /*0f30*/  IADD3 R249, R0, R12, RZ ;  /* 0x0000000c00f97210 */ /* 0x000fe20007ffe0ff */
[----:B------:R-:W-:Y:S05]  /*0f40*/  BRA `(.L_x_678) ;  /* 0x0000004000007947 */ /* 0x000fea0003800000 */
.L_x_666:
[----:B--2---:R-:W-:Y:S01]  /*0f50*/  IMAD.MOV.U32 R249, RZ, RZ, RZ ;  /* 0x000000fffff97224 */ /* 0x004fe200078e00ff */
[----:B------:R-:W-:Y:S01]  /*0f60*/  MOV R250, RZ ;  /* 0x000000ff00fa7202 */ /* 0x000fe20000000f00 */
[----:B------:R-:W-:Y:S01]  /*0f70*/  IMAD.U32 R248, RZ, RZ, UR4 ;  /* 0x00000004fff87e24 */ /* 0x000fe2000f8e00ff */
[----:B------:R-:W-:Y:S02]  /*0f80*/  MOV R251, c[0x0][0x53c] ;  /* 0x00014f0000fb7a02 */ /* 0x000fe40000000f00 */
.L_x_678:
[----:B------:R-:W-:Y:S01]  /*0f90*/  ISETP.NE.AND P0, PT, R13, RZ, PT ;  /* 0x000000ff0d00720c */ /* 0x000fe20003f05270 */
[----:B------:R-:W-:-:S12]  /*0fa0*/  WARPSYNC 0xffffffff ;  /* 0xffffffff00007948 */ /* 0x000fd80003800000 */
[----:B------:R1:W-:Y:S04]  /*0fb0*/  @!P0 STS.128 [0xe100], R248 ;  /* 0x00e100f8ff008388 */ /* 0x0003e80000000c00 */
[----:B------:R-:W-:Y:S06]  /*0fc0*/  BAR.ARV 0x5, 0x100 ;  /* 0x0144000000007b1d */ /* 0x000fec0000002000 */
.L_x_664:
[----:B-12---:R-:W-:-:S13]  /*0fd0*/  ISETP.GE.AND P0, PT, R251, c[0x0][0x53c], PT ;  /* 0x00014f00fb007a0c */ /* 0x006fda0003f06270 */
        /* <DEDUP_REMOVED lines=18> */
[----:B------:R-:W-:Y:S01]  /*1100*/  SHF.R.S32.HI R244, RZ, 0x3, R9 ;  /* 0x00000003fff47819 */ /* 0x000fe20000011409 */
[----:B------:R-:W-:Y:S01]  /*1110*/  IMAD.IADD R2, R16, 0x1, -R0 ;  /* 0x0000000110027824 */ /* 0x000fe200078e0a00 */
[----:B------:R-:W-:-:S02]  /*1120*/  LOP3.LUT R4, R9, 0xfffffff8, RZ, 0xc0, !PT ;  /* 0xfffffff809047812 */ /* 0x000fc400078ec0ff */
[----:B------:R-:W-:Y:S01]  /*1130*/  LOP3.LUT R0, R3, 0xfffffff8, RZ, 0xc0, !PT ;  /* 0xfffffff803007812 */ /* 0x000fe200078ec0ff */
[----:B------:R-:W-:Y:S01]  /*1140*/  IMAD.SHL.U32 R3, R244, 0x40, RZ ;  /* 0x00000040f4037824 */ /* 0x000fe200078e00ff */
[----:B------:R-:W-:Y:S01]  /*1150*/  LEA.HI R7, R7, R16, RZ, 0x6 ;  /* 0x0000001007077211 */ /* 0x000fe200078f30ff */
[----:B------:R-:W-:Y:S01]  /*1160*/  IMAD.IADD R227, R16, 0x1, -R4 ;  /* 0x0000000110e37824 */ /* 0x000fe200078e0a04 */
[----:B------:R-:W-:Y:S01]  /*1170*/  SHF.R.S32.HI R4, RZ, 0x1f, R2 ;  /* 0x0000001fff047819 */ /* 0x000fe20000011402 */
[----:B------:R-:W-:Y:S01]  /*1180*/  IMAD.IADD R8, R8, 0x1, -R0 ;  /* 0x0000000108087824 */ /* 0x000fe200078e0a00 */
[----:B------:R-:W-:Y:S01]  /*1190*/  LOP3.LUT R0, R3, 0x1c0, RZ, 0xc0, !PT ;  /* 0x000001c003007812 */ /* 0x000fe200078ec0ff */
[C---:B------:R-:W-:Y:S01]  /*11a0*/  IMAD.SHL.U32 R208, R227.reuse, 0x8, RZ ;  /* 0x00000008e3d07824 */ /* 0x040fe200078e00ff */
[----:B------:R-:W-:Y:S01]  /*11b0*/  LEA.HI R14, R4, R2, RZ, 0x3 ;  /* 0x00000002040e7211 */ /* 0x000fe200078f18ff */
[----:B------:R-:W-:Y:S01]  /*11c0*/  IMAD.SHL.U32 R6, R227, 0x40, RZ ;  /* 0x00000040e3067824 */ /* 0x000fe200078e00ff */
[----:B------:R-:W-:Y:S01]  /*11d0*/  SHF.R.U32.HI R5, RZ, 0x3, R0 ;  /* 0x00000003ff057819 */ /* 0x000fe20000011600 */
[----:B------:R-:W-:Y:S01]  /*11e0*/  IMAD.SHL.U32 R7, R7, 0x8, RZ ;  /* 0x0000000807077824 */ /* 0x000fe200078e00ff */
[----:B------:R-:W-:-:S02]  /*11f0*/  LOP3.LUT R3, R0, 0x38, R208, 0xf8, !PT ;  /* 0x0000003800037812 */ /* 0x000fc400078ef8d0 */
[----:B------:R-:W-:Y:S02]  /*1200*/  LOP3.LUT R4, R14, 0xfffffff8, RZ, 0xc0, !PT ;  /* 0xfffffff80e047812 */ /* 0x000fe400078ec0ff */
[----:B------:R-:W-:Y:S02]  /*1210*/  LOP3.LUT R12, R3, R5, RZ, 0x3c, !PT ;  /* 0x00000005030c7212 */ /* 0x000fe400078e3cff */
[----:B------:R-:W-:Y:S01]  /*1220*/  LOP3.LUT R3, R10, 0xffffffe0, RZ, 0xc0, !PT ;  /* 0xffffffe00a037812 */ /* 0x000fe200078ec0ff */
[----:B------:R-:W-:Y:S01]  /*1230*/  IMAD.IADD R5, R2, 0x1, -R4 ;  /* 0x0000000102057824 */ /* 0x000fe200078e0a04 */
[----:B------:R-:W-:Y:S02]  /*1240*/  LOP3.LUT R0, R6, 0x1c0, RZ, 0xc0, !PT ;  /* 0x000001c006007812 */ /* 0x000fe400078ec0ff */
[----:B------:R-:W-:Y:S01]  /*1250*/  LOP3.LUT R6, R8, 0x1, RZ, 0xc0, !PT ;  /* 0x0000000108067812 */ /* 0x000fe200078ec0ff */
[----:B------:R-:W-:Y:S01]  /*1260*/  IMAD.IADD R18, R16, 0x1, -R3 ;  /* 0x0000000110127824 */ /* 0x000fe200078e0a03 */
[----:B------:R-:W-:-:S02]  /*1270*/  LOP3.LUT R4, R0, 0x8, R9, 0xf8, !PT ;  /* 0x0000000800047812 */ /* 0x000fc400078ef809 */
[----:B------:R-:W-:Y:S02]  /*1280*/  SHF.R.U32.HI R2, RZ, 0x3, R0 ;  /* 0x00000003ff027819 */ /* 0x000fe40000011600 */
[--C-:B------:R-:W-:Y:S02]  /*1290*/  SHF.R.S32.HI R9, RZ, 0x5, R10.reuse ;  /* 0x00000005ff097819 */ /* 0x100fe4000001140a */
[----:B------:R-:W-:Y:S02]  /*12a0*/  SHF.R.S32.HI R0, RZ, 0x1f, R10 ;  /* 0x0000001fff007819 */ /* 0x000fe4000001140a */
[----:B------:R-:W-:Y:S02]  /*12b0*/  SHF.R.S32.HI R11, RZ, 0x1f, R18 ;  /* 0x0000001fff0b7819 */ /* 0x000fe40000011412 */
[----:B------:R-:W-:Y:S02]  /*12c0*/  LEA.HI R0, R0, R9, RZ, 0x3 ;  /* 0x0000000900007211 */ /* 0x000fe400078f18ff */
[----:B------:R-:W-:Y:S01]  /*12d0*/  LOP3.LUT R3, R15, 0xfffffffc, RZ, 0xc0, !PT ;  /* 0xfffffffc0f037812 */ /* 0x000fe200078ec0ff */
[----:B------:R-:W-:Y:S01]  /*12e0*/  IMAD.MOV.U32 R15, RZ, RZ, 0x20 ;  /* 0x00000020ff0f7424 */ /* 0x000fe200078e00ff */
[----:B------:R-:W-:-:S02]  /*12f0*/  LOP3.LUT R0, R0, 0xffffff8, RZ, 0xc0, !PT ;  /* 0x0ffffff800007812 */ /* 0x000fc400078ec0ff */
[----:B------:R-:W-:Y:S01]  /*1300*/  LEA.HI R11, R11, R18, RZ, 0x2 ;  /* 0x000000120b0b7211 */ /* 0x000fe200078f10ff */
[----:B------:R-:W-:Y:S01]  /*1310*/  IMAD.IADD R3, R16, 0x1, -R3 ;  /* 0x0000000110037824 */ /* 0x000fe200078e0a03 */
[----:B------:R-:W-:Y:S01]  /*1320*/  LOP3.LUT R10, R4, R2, RZ, 0x3c, !PT ;  /* 0x00000002040a7212 */ /* 0x000fe200078e3cff */
[----:B------:R-:W-:Y:S01]  /*1330*/  IMAD.IADD R4, R9, 0x1, -R0 ;  /* 0x0000000109047824 */ /* 0x000fe200078e0a00 */
[----:B------:R-:W-:Y:S01]  /*1340*/  SHF.R.S32.HI R2, RZ, 0x2, R11 ;  /* 0x00000002ff027819 */ /* 0x000fe2000001140b */
[----:B------:R-:W-:Y:S01]  /*1350*/  IMAD.MOV.U32 R16, RZ, RZ, 0x10 ;  /* 0x00000010ff107424 */ /* 0x000fe200078e00ff */
[----:B------:R-:W-:Y:S02]  /*1360*/  ISETP.NE.U32.AND P4, PT, R6, 0x1, PT ;  /* 0x000000010600780c */ /* 0x000fe40003f85070 */
[----:B------:R-:W-:Y:S01]  /*1370*/  LEA.HI R0, R3, R3, RZ, 0x1 ;  /* 0x0000000303007211 */ /* 0x000fe200078f08ff */
[----:B------:R-:W-:Y:S01]  /*1380*/  IMAD R17, R4, 0x10, R2 ;  /* 0x0000001004117824 */ /* 0x000fe200078e0202 */
[----:B------:R-:W-:Y:S01]  /*1390*/  R2P PR, R8, 0x6 ;  /* 0x0000000608007804 */ /* 0x000fe20000000000 */
[C---:B------:R-:W-:Y:S01]  /*13a0*/  IMAD.SHL.U32 R2, R5.reuse, 0x40, RZ ;  /* 0x0000004005027824 */ /* 0x040fe200078e00ff */
[----:B------:R-:W-:Y:S01]  /*13b0*/  LOP3.LUT R6, R0, 0x1ffffffe, RZ, 0xc0, !PT ;  /* 0x1ffffffe00067812 */ /* 0x000fe200078ec0ff */
[----:B------:R-:W-:Y:S01]  /*13c0*/  IMAD.SHL.U32 R4, R8, 0x40, RZ ;  /* 0x0000004008047824 */ /* 0x000fe200078e00ff */
[----:B------:R-:W-:Y:S01]  /*13d0*/  LOP3.LUT P3, RZ, R5, 0x2, RZ, 0xc0, !PT ;  /* 0x0000000205ff7812 */ /* 0x000fe2000786c0ff */
[----:B------:R-:W-:Y:S01]  /*13e0*/  IMAD R0, R13, 0x200, R10 ;  /* 0x000002000d007824 */ /* 0x000fe200078e020a */
[----:B------:R-:W-:Y:S01]  /*13f0*/  LOP3.LUT P0, RZ, R5, 0x4, RZ, 0xc0, !PT ;  /* 0x0000000405ff7812 */ /* 0x000fe2000780c0ff */
[----:B------:R-:W-:Y:S01]  /*1400*/  IMAD.SHL.U32 R5, R13, 0x8, RZ ;  /* 0x000000080d057824 */ /* 0x000fe200078e00ff */
[----:B------:R-:W-:Y:S01]  /*1410*/  LOP3.LUT R2, R2, 0x1c0, RZ, 0xc0, !PT ;  /* 0x000001c002027812 */ /* 0x000fe200078ec0ff */
[----:B------:R-:W-:Y:S01]  /*1420*/  IMAD.IADD R245, R3, 0x1, -R6 ;  /* 0x0000000103f57824 */ /* 0x000fe200078e0a06 */
[----:B------:R-:W-:Y:S01]  /*1430*/  LOP3.LUT R4, R4, 0x1c0, RZ, 0xc0, !PT ;  /* 0x000001c004047812 */ /* 0x000fe200078ec0ff */
[----:B------:R-:W-:Y:S01]  /*1440*/  IMAD.MOV.U32 R8, RZ, RZ, 0x40 ;  /* 0x00000040ff087424 */ /* 0x000fe200078e00ff */
[----:B------:R-:W-:Y:S01]  /*1450*/  LOP3.LUT R12, R12, 0x7ffffe00, R7, 0xf8, !PT ;  /* 0x7ffffe000c0c7812 */ /* 0x000fe200078ef807 */
[----:B------:R-:W-:Y:S01]  /*1460*/  IMAD R7, R9, 0x200, R3 ;  /* 0x0000020009077824 */ /* 0x000fe200078e0203 */
[----:B------:R-:W-:Y:S01]  /*1470*/  LOP3.LUT R6, R2, 0x8, R5, 0xf8, !PT ;  /* 0x0000000802067812 */ /* 0x000fe200078ef805 */
[----:B------:R-:W-:Y:S01]  /*1480*/  IMAD R10, R227, 0x20, R244 ;  /* 0x00000020e30a7824 */ /* 0x000fe200078e02f4 */
[----:B------:R-:W-:Y:S01]  /*1490*/  SHF.R.U32.HI R3, RZ, 0x3, R2 ;  /* 0x00000003ff037819 */ /* 0x000fe20000011602 */
[----:B------:R-:W-:Y:S01]  /*14a0*/  IMAD.SHL.U32 R197, R12, 0x2, RZ ;  /* 0x000000020cc57824 */ /* 0x000fe200078e00ff */
[----:B------:R-:W-:Y:S01]  /*14b0*/  LEA.HI R2, R4, R4, RZ, 0x1d ;  /* 0x0000000404027211 */ /* 0x000fe200078fe8ff */
[----:B------:R-:W-:Y:S01]  /*14c0*/  STL [R1+0x24], R17 ;  /* 0x0000241101007387 */ /* 0x000fe20000100800 */
[----:B------:R-:W-:Y:S01]  /*14d0*/  LOP3.LUT R3, R6, R3, RZ, 0x3c, !PT ;  /* 0x0000000306037212 */ /* 0x000fe200078e3cff */
[----:B------:R-:W-:Y:S01]  /*14e0*/  IMAD.SHL.U32 R6, R14, 0x40, RZ ;  /* 0x000000400e067824 */ /* 0x000fe200078e00ff */
[----:B------:R-:W-:Y:S01]  /*14f0*/  SEL R5, R16, 0xfffffff0, !P3 ;  /* 0xfffffff010057807 */ /* 0x000fe20005800000 */
[----:B------:R-:W-:Y:S01]  /*1500*/  IMAD.U32 R7, R7, 0x2, R2 ;  /* 0x0000000207077824 */ /* 0x000fe200078e0002 */
[----:B------:R-:W-:Y:S01]  /*1510*/  LOP3.LUT R2, R11, 0x7ffffffc, RZ, 0xc0, !PT ;  /* 0x7ffffffc0b027812 */ /* 0x000fe200078ec0ff */
[----:B------:R-:W-:Y:S01]  /*1520*/  IMAD R245, R245, 0x8, R17 ;  /* 0x00000008f5f57824 */ /* 0x000fe200078e0211 */
[----:B------:R-:W-:-:S02]  /*1530*/  SEL R4, R15, 0xffffffe0, !P0 ;  /* 0xffffffe00f047807 */ /* 0x000fc40004000000 */
[----:B------:R-:W-:Y:S01]  /*1540*/  IADD3 R216, R208, 0x40, RZ ;  /* 0x00000040d0d87810 */ /* 0x000fe20007ffe0ff */
[----:B------:R-:W-:Y:S01]  /*1550*/  IMAD.IADD R2, R18, 0x1, -R2 ;  /* 0x0000000112027824 */ /* 0x000fe200078e0a02 */
[----:B------:R-:W-:Y:S01]  /*1560*/  LOP3.LUT R3, R3, 0x7ffffe00, R6, 0xf8, !PT ;  /* 0x7ffffe0003037812 */ /* 0x000fe200078ef806 */
[----:B------:R-:W-:Y:S01]  /*1570*/  IMAD.IADD R4, R5, 0x1, R4 ;  /* 0x0000000105047824 */ /* 0x000fe200078e0204 */
[----:B------:R-:W-:Y:S01]  /*1580*/  SHF.R.S32.HI R6, RZ, 0x1f, R216 ;  /* 0x0000001fff067819 */ /* 0x000fe200000114d8 */
[----:B------:R-:W-:Y:S01]  /*1590*/  IMAD.SHL.U32 R231, R2, 0x2, RZ ;  /* 0x0000000202e77824 */ /* 0x000fe200078e00ff */
[----:B------:R-:W-:Y:S02]  /*15a0*/  LEA R181, R0, 0x8100, 0x1 ;  /* 0x0000810000b57811 */ /* 0x000fe400078e08ff */
[----:B------:R-:W-:Y:S02]  /*15b0*/  SHF.R.S32.HI R5, RZ, 0x1f, R208 ;  /* 0x0000001fff057819 */ /* 0x000fe400000114d0 */
[----:B------:R-:W-:-:S02]  /*15c0*/  IADD3 R24, R231, 0x10, RZ ;  /* 0x00000010e7187810 */ /* 0x000fc40007ffe0ff */
[C---:B------:R-:W-:Y:S02]  /*15d0*/  IADD3 R23, R231.reuse, 0x18, RZ ;  /* 0x00000018e7177810 */ /* 0x040fe40007ffe0ff */
[C---:B------:R-:W-:Y:S02]  /*15e0*/  IADD3 R22, R231.reuse, 0x20, RZ ;  /* 0x00000020e7167810 */ /* 0x040fe40007ffe0ff */
[C---:B------:R-:W-:Y:S02]  /*15f0*/  IADD3 R21, R231.reuse, 0x28, RZ ;  /* 0x00000028e7157810 */ /* 0x040fe40007ffe0ff */
[C---:B------:R-:W-:Y:S02]  /*1600*/  IADD3 R19, R231.reuse, 0x38, RZ ;  /* 0x00000038e7137810 */ /* 0x040fe40007ffe0ff */
[----:B------:R-:W-:Y:S02]  /*1610*/  IADD3 R18, R231, 0x40, RZ ;  /* 0x00000040e7127810 */ /* 0x000fe40007ffe0ff */
[----:B------:R-:W-:-:S02]  /*1620*/  SEL R6, R8, 0xffffffc0, !P2 ;  /* 0xffffffc008067807 */ /* 0x000fc40005000000 */
[----:B------:R-:W-:Y:S02]  /*1630*/  SEL R0, R8, 0xffffffc0, !P0 ;  /* 0xffffffc008007807 */ /* 0x000fe40004000000 */
[C---:B------:R-:W-:Y:S02]  /*1640*/  IADD3 R16, R231.reuse, 0x50, RZ ;  /* 0x00000050e7107810 */ /* 0x040fe40007ffe0ff */
[----:B------:R-:W-:Y:S02]  /*1650*/  IADD3 R14, R231, 0x58, RZ ;  /* 0x00000058e70e7810 */ /* 0x000fe40007ffe0ff */
[----:B------:R-:W-:Y:S02]  /*1660*/  LEA R10, R7, 0x80, 0x1 ;  /* 0x00000080070a7811 */ /* 0x000fe400078e08ff */
[----:B------:R-:W-:Y:S02]  /*1670*/  SEL R5, R15, 0xffffffe0, !P1 ;  /* 0xffffffe00f057807 */ /* 0x000fe40004800000 */
[----:B------:R-:W-:Y:S01]  /*1680*/  IADD3 R12, R231, 0x68, RZ ;  /* 0x00000068e70c7810 */ /* 0x000fe20007ffe0ff */
[----:B------:R1:W-:Y:S01]  /*1690*/  STL [R1], R10 ;  /* 0x0000000a01007387 */ /* 0x0003e20000100800 */
[----:B------:R-:W-:-:S02]  /*16a0*/  SHF.R.S32.HI R8, RZ, 0x1f, R24 ;  /* 0x0000001fff087819 */ /* 0x000fc40000011418 */
[----:B------:R-:W-:Y:S02]  /*16b0*/  SHF.R.S32.HI R7, RZ, 0x1f, R23 ;  /* 0x0000001fff077819 */ /* 0x000fe40000011417 */
[----:B------:R-:W-:Y:S02]  /*16c0*/  SHF.R.S32.HI R8, RZ, 0x1f, R22 ;  /* 0x0000001fff087819 */ /* 0x000fe40000011416 */
[----:B------:R-:W-:Y:S02]  /*16d0*/  SHF.R.S32.HI R7, RZ, 0x1f, R21 ;  /* 0x0000001fff077819 */ /* 0x000fe40000011415 */
[----:B------:R-:W-:Y:S02]  /*16e0*/  SHF.R.S32.HI R8, RZ, 0x1f, R19 ;  /* 0x0000001fff087819 */ /* 0x000fe40000011413 */
[----:B------:R-:W-:Y:S02]  /*16f0*/  SHF.R.S32.HI R7, RZ, 0x1f, R18 ;  /* 0x0000001fff077819 */ /* 0x000fe40000011412 */
[----:B------:R-:W-:-:S02]  /*1700*/  SHF.R.S32.HI R8, RZ, 0x1f, R16 ;  /* 0x0000001fff087819 */ /* 0x000fc40000011410 */
[----:B------:R-:W-:Y:S02]  /*1710*/  SHF.R.S32.HI R7, RZ, 0x1f, R14 ;  /* 0x0000001fff077819 */ /* 0x000fe4000001140e */
[----:B------:R-:W-:Y:S01]  /*1720*/  SHF.R.S32.HI R8, RZ, 0x1f, R12 ;  /* 0x0000001fff087819 */ /* 0x000fe2000001140c */
[C---:B------:R-:W-:Y:S01]  /*1730*/  IMAD.IADD R8, R10.reuse, 0x1, R5 ;  /* 0x000000010a087824 */ /* 0x040fe200078e0205 */
[C---:B------:R-:W-:Y:S02]  /*1740*/  IADD3 R7, R10.reuse, -0x10, RZ ;  /* 0xfffffff00a077810 */ /* 0x040fe40007ffe0ff */
[----:B------:R-:W-:Y:S02]  /*1750*/  LEA R184, R3, 0x100, 0x1 ;  /* 0x0000010003b87811 */ /* 0x000fe400078e08ff */
[C---:B------:R-:W-:Y:S01]  /*1760*/  @P4 IADD3 R7, R10.reuse, 0x10, RZ ;  /* 0x000000100a074810 */ /* 0x040fe20007ffe0ff */
[----:B------:R2:W-:Y:S01]  /*1770*/  STL [R1+0xc], R8 ;  /* 0x00000c0801007387 */ /* 0x0005e20000100800 */
[----:B------:R-:W-:Y:S01]  /*1780*/  SEL R2, R15, 0xffffffe0, !P3 ;  /* 0xffffffe00f027807 */ /* 0x000fe20005800000 */
[----:B-1----:R-:W-:Y:S01]  /*1790*/  IMAD.IADD R10, R10, 0x1, R6 ;  /* 0x000000010a0a7824 */ /* 0x002fe200078e0206 */
[----:B------:R-:W-:Y:S01]  /*17a0*/  IADD3 R25, R231, 0x8, RZ ;  /* 0x00000008e7197810 */ /* 0x000fe20007ffe0ff */
[----:B------:R-:W-:Y:S01]  /*17b0*/  IMAD R190, R9, 0x800, R184 ;  /* 0x0000080009be7824 */ /* 0x000fe200078e02b8 */
[--C-:B------:R-:W-:Y:S01]  /*17c0*/  IADD3 R187, R0, R184, R2.reuse ;  /* 0x000000b800bb7210 */ /* 0x100fe20007ffe002 */
[--C-:B------:R-:W-:Y:S01]  /*17d0*/  IMAD.IADD R3, R5, 0x1, R7.reuse ;  /* 0x0000000105037824 */ /* 0x100fe200078e0207 */
[----:B------:R1:W-:Y:S01]  /*17e0*/  STL [R1+0x1c], R10 ;  /* 0x00001c0a01007387 */ /* 0x0003e20000100800 */
[----:B------:R-:W-:Y:S01]  /*17f0*/  IMAD.IADD R5, R6, 0x1, R7 ;  /* 0x0000000106057824 */ /* 0x000fe200078e0207 */
[C---:B------:R-:W-:Y:S01]  /*1800*/  IADD3 R20, R231.reuse, 0x30, RZ ;  /* 0x00000030e7147810 */ /* 0x040fe20007ffe0ff */
[----:B------:R-:W-:Y:S01]  /*1810*/  IMAD.IADD R186, R184, 0x1, R2 ;  /* 0x00000001b8ba7824 */ /* 0x000fe200078e0202 */
[----:B------:R1:W-:Y:S01]  /*1820*/  STL [R1+0x4], R7 ;  /* 0x0000040701007387 */ /* 0x0003e20000100800 */
[----:B------:R-:W-:Y:S01]  /*1830*/  IMAD.IADD R191, R2, 0x1, R190 ;  /* 0x0000000102bf7824 */ /* 0x000fe200078e02be */
[----:B------:R-:W-:Y:S01]  /*1840*/  IADD3 R11, R231, 0x70, RZ ;  /* 0x00000070e70b7810 */ /* 0x000fe20007ffe0ff */
[----:B------:R-:W-:Y:S01]  /*1850*/  IMAD.IADD R2, R3, 0x1, R6 ;  /* 0x0000000103027824 */ /* 0x000fe200078e0206 */
[C---:B------:R-:W-:Y:S01]  /*1860*/  IADD3 R17, R231.reuse, 0x48, RZ ;  /* 0x00000048e7117810 */ /* 0x040fe20007ffe0ff */
[----:B------:R-:W-:Y:S01]  /*1870*/  IMAD R189, R4, 0x2, R184 ;  /* 0x0000000204bd7824 */ /* 0x000fe200078e02b8 */
[C---:B------:R-:W-:Y:S01]  /*1880*/  IADD3 R13, R231.reuse, 0x60, RZ ;  /* 0x00000060e70d7810 */ /* 0x040fe20007ffe0ff */
[----:B------:R-:W-:Y:S01]  /*1890*/  IMAD.IADD R185, R184, 0x1, R0 ;  /* 0x00000001b8b97824 */ /* 0x000fe200078e0200 */
[----:B------:R-:W-:Y:S01]  /*18a0*/  IADD3 R252, R231, 0x78, RZ ;  /* 0x00000078e7fc7810 */ /* 0x000fe20007ffe0ff */
[C---:B------:R-:W-:Y:S01]  /*18b0*/  IMAD.IADD R193, R0.reuse, 0x1, R190 ;  /* 0x0000000100c17824 */ /* 0x040fe200078e02be */
[----:B------:R-:W-:Y:S01]  /*18c0*/  SHF.R.S32.HI R15, RZ, 0x1f, R25 ;  /* 0x0000001fff0f7819 */ /* 0x000fe20000011419 */
[----:B------:R-:W-:Y:S01]  /*18d0*/  IMAD.IADD R192, R0, 0x1, R191 ;  /* 0x0000000100c07824 */ /* 0x000fe200078e02bf */
[----:B------:R-:W-:Y:S01]  /*18e0*/  SHF.R.S32.HI R15, RZ, 0x1f, R20 ;  /* 0x0000001fff0f7819 */ /* 0x000fe20000011414 */
[----:B--2---:R-:W-:Y:S01]  /*18f0*/  IMAD.IADD R8, R8, 0x1, R6 ;  /* 0x0000000108087824 */ /* 0x004fe200078e0206 */
[----:B------:R-:W-:-:S02]  /*1900*/  SHF.R.S32.HI R12, RZ, 0x1f, R11 ;  /* 0x0000001fff0c7819 */ /* 0x000fc4000001140b */
[----:B------:R-:W-:Y:S02]  /*1910*/  SHF.R.S32.HI R15, RZ, 0x1f, R17 ;  /* 0x0000001fff0f7819 */ /* 0x000fe40000011411 */
[----:B------:R1:W-:Y:S01]  /*1920*/  STL [R1+0x18], R8 ;  /* 0x0000180801007387 */ /* 0x0003e20000100800 */
[----:B------:R-:W-:Y:S02]  /*1930*/  SHF.R.S32.HI R13, RZ, 0x1f, R13 ;  /* 0x0000001fff0d7819 */ /* 0x000fe4000001140d */
[----:B------:R-:W-:Y:S01]  /*1940*/  SHF.R.S32.HI R11, RZ, 0x1f, R252 ;  /* 0x0000001fff0b7819 */ /* 0x000fe200000114fc */
[----:B------:R1:W-:Y:S04]  /*1950*/  STL [R1+0x14], R5 ;  /* 0x0000140501007387 */ /* 0x0003e80000100800 */
[----:B------:R1:W-:Y:S04]  /*1960*/  STL [R1+0x8], R3 ;  /* 0x0000080301007387 */ /* 0x0003e80000100800 */
[----:B------:R1:W-:Y:S02]  /*1970*/  STL [R1+0x10], R2 ;  /* 0x0000100201007387 */ /* 0x0003e40000100800 */
.L_x_832:
[----:B------:R-:W-:Y:S01]  /*1980*/  ISETP.NE.U32.AND P0, PT, RZ, c[0x0][0x370], PT ;  /* 0x0000dc00ff007a0c */ /* 0x000fe20003f05070 */
[----:B------:R-:W-:Y:S01]  /*1990*/  IMAD.MOV.U32 R13, RZ, RZ, 0x4 ;  /* 0x00000004ff0d7424 */ /* 0x000fe200078e00ff */
[----:B------:R-:W-:Y:S01]  /*19a0*/  ISETP.NE.U32.AND P2, PT, RZ, c[0x0][0x360], PT ;  /* 0x0000d800ff007a0c */ /* 0x000fe20003f45070 */
[----:B------:R-:W-:Y:S01]  /*19b0*/  IMAD.MOV.U32 R233, RZ, RZ, RZ ;  /* 0x000000ffffe97224 */ /* 0x000fe200078e00ff */
[----:B------:R-:W-:Y:S01]  /*19c0*/  ISETP.NE.AND.EX P1, PT, RZ, c[0x0][0x374], PT, P0 ;  /* 0x0000dd00ff007a0c */ /* 0x000fe20003f25300 */
[----:B------:R-:W-:Y:S01]  /*19d0*/  IMAD.MOV.U32 R12, RZ, RZ, RZ ;  /* 0x000000ffff0c7224 */ /* 0x000fe200078e00ff */
[----:B------:R-:W-:Y:S01]  /*19e0*/  ISETP.NE.AND.EX P0, PT, RZ, c[0x0][0x364], PT, P2 ;  /* 0x0000d900ff007a0c */ /* 0x000fe20003f05320 */
[----:B-1----:R-:W-:Y:S01]  /*19f0*/  IMAD.WIDE R2, R251, R13, c[0x0][0x348] ;  /* 0x0000d200fb027625 */ /* 0x002fe200078e020d */
[----:B------:R-:W-:-:S04]  /*1a00*/  ISETP.NE.U32.AND P3, PT, RZ, c[0x0][0x348], PT ;  /* 0x0000d200ff007a0c */ /* 0x000fc80003f65070 */
[----:B------:R-:W-:-:S05]  /*1a10*/  ISETP.NE.AND.EX P3, PT, RZ, c[0x0][0x34c], PT, P3 ;  /* 0x0000d300ff007a0c */ /* 0x000fca0003f65330 */
[----:B------:R-:W-:-:S04]  /*1a20*/  @P1 IMAD.WIDE R6, R251, R13, c[0x0][0x370] ;  /* 0x0000dc00fb061625 */ /* 0x000fc800078e020d */
[----:B------:R-:W-:Y:S01]  /*1a30*/  @P0 IMAD.WIDE R4, R251, R13, c[0x0][0x360] ;  /* 0x0000d800fb040625 */ /* 0x000fe200078e020d */
[----:B------:R1:W5:Y:S04]  /*1a40*/  @P1 LDG.E R233, [R6.64] ;  /* 0x0000000606e91981 */ /* 0x000368000c1e1900 */
[----:B------:R1:W5:Y:S04]  /*1a50*/  @P3 LDG.E R12, [R2.64] ;  /* 0x00000006020c3981 */ /* 0x000368000c1e1900 */
[----:B------:R1:W5:Y:S01]  /*1a60*/  @P0 LDG.E R229, [R4.64] ;  /* 0x0000000604e50981 */ /* 0x000362000c1e1900 */
[----:B------:R-:W-:Y:S01]  /*1a70*/  YIELD ;  /* 0x0000000000007946 */ /* 0x000fe20003800000 */
[----:B------:R-:W-:Y:S05]  /*1a80*/  @P0 BRA `(.L_x_679) ;  /* 0x0000005000000947 */ /* 0x000fea0003800000 */
[----:B-----5:R-:W-:Y:S01]  /*1a90*/  MOV R229, c[0x0][0x168] ;  /* 0x00005a0000e57a02 */ /* 0x020fe20000000f00 */
[----:B------:R-:W-:Y:S05]  /*1aa0*/  @!P3 BRA `(.L_x_679) ;  /* 0x000000300000b947 */ /* 0x000fea0003800000 */
[----:B------:R2:W3:Y:S04]  /*1ab0*/  LDG.E R0, [R2.64] ;  /* 0x0000000602007981 */ /* 0x0004e8000c1e1900 */
[----:B-12---:R-:W3:Y:S02]  /*1ac0*/  LDG.E R2, [R2.64+0x4] ;  /* 0x0000040602027981 */ /* 0x006ee4000c1e1900 */
[----:B---3--:R-:W-:-:S02]  /*1ad0*/  IADD3 R229, -R0, R2, RZ ;  /* 0x0000000200e57210 */ /* 0x008fc40007ffe1ff */
.L_x_679:
[----:B------:R-:W-:-:S04]  /*1ae0*/  ISETP.NE.U32.AND P0, PT, RZ, c[0x0][0x368], PT ;  /* 0x0000da00ff007a0c */ /* 0x000fc80003f05070 */
[----:B------:R-:W-:-:S13]  /*1af0*/  ISETP.NE.AND.EX P0, PT, RZ, c[0x0][0x36c], PT, P0 ;  /* 0x0000db00ff007a0c */ /* 0x000fda0003f05300 */
[----:B------:R-:W-:Y:S05]  /*1b00*/  @!P0 BRA `(.L_x_680) ;  /* 0x0000003000008947 */ /* 0x000fea0003800000 */
[----:B-1----:R-:W-:-:S05]  /*1b10*/  IMAD.WIDE R2, R251, R13, c[0x0][0x368] ;  /* 0x0000da00fb027625 */ /* 0x002fca00078e020d */
[----:B------:R1:W5:Y:S01]  /*1b20*/  LDG.E R0, [R2.64] ;  /* 0x0000000602007981 */ /* 0x000362000c1e1900 */
[----:B------:R-:W-:Y:S05]  /*1b30*/  BRA `(.L_x_681) ;  /* 0x0000008000007947 */ /* 0x000fea0003800000 */
.L_x_680:
[----:B------:R-:W-:Y:S01]  /*1b40*/  ISETP.NE.U32.AND P0, PT, RZ, c[0x0][0x350], PT ;  /* 0x0000d400ff007a0c */ /* 0x000fe20003f05070 */
[----:B------:R-:W-:-:S03]  /*1b50*/  IMAD.U32 R0, RZ, RZ, UR5 ;  /* 0x00000005ff007e24 */ /* 0x000fc6000f8e00ff */
[----:B------:R-:W-:-:S13]  /*1b60*/  ISETP.NE.AND.EX P0, PT, RZ, c[0x0][0x354], PT, P0 ;  /* 0x0000d500ff007a0c */ /* 0x000fda0003f05300 */
[----:B------:R-:W-:Y:S05]  /*1b70*/  @!P0 BRA `(.L_x_681) ;  /* 0x0000004000008947 */ /* 0x000fea0003800000 */
[----:B-1----:R-:W-:-:S05]  /*1b80*/  IMAD.WIDE R2, R251, R13, c[0x0][0x350] ;  /* 0x0000d400fb027625 */ /* 0x002fca00078e020d */
[----:B------:R-:W2:Y:S04]  /*1b90*/  LDG.E R4, [R2.64] ;  /* 0x0000000602047981 */ /* 0x000ea8000c1e1900 */
[----:B------:R-:W2:Y:S02]  /*1ba0*/  LDG.E R0, [R2.64+0x4] ;  /* 0x0000040602007981 */ /* 0x000ea4000c1e1900 */
[----:B--2---:R-:W-:Y:S02]  /*1bb0*/  IADD3 R0, -R4, R0, RZ ;  /* 0x0000000004007210 */ /* 0x004fe40007ffe1ff */
.L_x_681:
[----:B-1----:R-:W-:Y:S01]  /*1bc0*/  IMAD.MOV.U32 R2, RZ, RZ, c[0x0][0x2c4] ;  /* 0x0000b100ff027624 */ /* 0x002fe200078e00ff */
[----:B------:R-:W-:Y:S01]  /*1bd0*/  LOP3.LUT R194, R194, 0xffefffff, RZ, 0xc0, !PT ;  /* 0xffefffffc2c27812 */ /* 0x000fe200078ec0ff */
[----:B------:R-:W-:Y:S02]  /*1be0*/  IMAD.SHL.U32 R243, R249, 0x80, RZ ;  /* 0x00000080f9f37824 */ /* 0x000fe400078e00ff */
[----:B------:R-:W-:Y:S01]  /*1bf0*/  IMAD.MOV.U32 R249, RZ, RZ, c[0x0][0x32c] ;  /* 0x0000cb00fff97624 */ /* 0x000fe200078e00ff */
[----:B------:R-:W-:Y:S01]  /*1c00*/  ISETP.NE.AND P4, PT, R2, 0x1, PT ;  /* 0x000000010200780c */ /* 0x000fe20003f85270 */
[----:B-----5:R-:W-:Y:S01]  /*1c10*/  IMAD.IADD R230, R0, 0x1, -R233 ;  /* 0x0000000100e67824 */ /* 0x020fe200078e0ae9 */
[----:B------:R-:W-:-:S02]  /*1c20*/  IADD3 R2, R243, 0x7f, RZ ;  /* 0x0000007ff3027810 */ /* 0x000fc40007ffe0ff */
[----:B------:R-:W-:-:S03]  /*1c30*/  ISETP.GE.AND P1, PT, R249, 0x1, PT ;  /* 0x00000001f900780c */ /* 0x000fc60003f26270 */
[----:B------:R-:W-:-:S06]  /*1c40*/  IMAD.MOV.U32 R0, RZ, RZ, R2 ;  /* 0x000000ffff007224 */ /* 0x000fcc00078e0002 */
[----:B------:R-:W-:Y:S01]  /*1c50*/  @P4 IMAD.HI.U32 R3, R2, c[0x0][0x2c8], RZ ;  /* 0x0000b20002034a27 */ /* 0x000fe200078e00ff */
[----:B------:R-:W-:Y:S02]  /*1c60*/  IADD3 R2, R230, 0x1, -R229 ;  /* 0x00000001e6027810 */ /* 0x000fe40007ffe8e5 */
[----:B------:R-:W-:Y:S02]  /*1c70*/  @P4 LOP3.LUT R194, R194, 0x100000, RZ, 0xfc, !PT ;  /* 0x00100000c2c24812 */ /* 0x000fe400078efcff */
[----:B------:R-:W-:Y:S02]  /*1c80*/  @P4 SHF.R.U32.HI R0, RZ, c[0x0][0x2cc], R3 ;  /* 0x0000b300ff004a19 */ /* 0x000fe40000011603 */
[----:B------:R-:W-:-:S03]  /*1c90*/  LOP3.LUT R194, R194, 0xffdfffff, RZ, 0xc0, !PT ;  /* 0xffdfffffc2c27812 */ /* 0x000fc600078ec0ff */
[----:B------:R-:W-:Y:S01]  /*1ca0*/  IMAD.IADD R0, R2, 0x1, R0 ;  /* 0x0000000102007824 */ /* 0x000fe200078e0200 */
[----:B------:R-:W-:-:S04]  /*1cb0*/  @P1 LOP3.LUT R194, R194, 0x200000, RZ, 0xfc, !PT ;  /* 0x00200000c2c21812 */ /* 0x000fc800078efcff */
[----:B------:R-:W-:Y:S01]  /*1cc0*/  IADD3 R3, R0, c[0x0][0x328], RZ ;  /* 0x0000ca0000037a10 */ /* 0x000fe20007ffe0ff */
[----:B------:R-:W-:Y:S05]  /*1cd0*/  @!P1 BRA `(.L_x_682) ;  /* 0x0000010000009947 */ /* 0x000fea0003800000 */
[C---:B------:R-:W-:Y:S01]  /*1ce0*/  ISETP.GT.AND P0, PT, R0.reuse, RZ, PT ;  /* 0x000000ff0000720c */ /* 0x040fe20003f04270 */
[----:B------:R-:W-:Y:S01]  /*1cf0*/  BSSY B0, `(.L_x_683) ;  /* 0x000000c000007945 */ /* 0x000fe20003800000 */
[----:B------:R-:W-:-:S11]  /*1d00*/  IADD3 R2, R0, -0x1, RZ ;  /* 0xffffffff00027810 */ /* 0x000fd60007ffe0ff */
[----:B------:R-:W-:Y:S05]  /*1d10*/  @P0 BRA `(.L_x_684) ;  /* 0x0000006000000947 */ /* 0x000fea0003800000 */
[----:B------:R-:W-:Y:S01]  /*1d20*/  ISETP.NE.AND P0, PT, R249, 0x1, PT ;  /* 0x00000001f900780c */ /* 0x000fe20003f05270 */
[----:B------:R-:W-:-:S12]  /*1d30*/  IMAD.MOV R0, RZ, RZ, -R0 ;  /* 0x000000ffff007224 */ /* 0x000fd800078e0a00 */
[----:B------:R-:W-:-:S05]  /*1d40*/  @P0 IMAD.HI.U32 R2, R0, c[0x0][0x330], RZ ;  /* 0x0000cc0000020a27 */ /* 0x000fca00078e00ff */
[----:B------:R-:W-:-:S04]  /*1d50*/  @P0 SHF.R.U32.HI R0, RZ, c[0x0][0x334], R2 ;  /* 0x0000cd00ff000a19 */ /* 0x000fc80000011602 */
[----:B------:R-:W-:Y:S01]  /*1d60*/  LOP3.LUT R2, RZ, R0, RZ, 0x33, !PT ;  /* 0x00000000ff027212 */ /* 0x000fe200078e33ff */
[----:B------:R-:W-:Y:S05]  /*1d70*/  BRA `(.L_x_685) ;  /* 0x0000003000007947 */ /* 0x000fea0003800000 */
.L_x_684:
[----:B------:R-:W-:-:S13]  /*1d80*/  ISETP.NE.AND P0, PT, R249, 0x1, PT ;  /* 0x00000001f900780c */ /* 0x000fda0003f05270 */
[----:B------:R-:W-:-:S05]  /*1d90*/  @P0 IMAD.HI.U32 R0, R2, c[0x0][0x330], RZ ;  /* 0x0000cc0002000a27 */ /* 0x000fca00078e00ff */
[----:B------:R-:W-:Y:S02]  /*1da0*/  @P0 SHF.R.U32.HI R2, RZ, c[0x0][0x334], R0 ;  /* 0x0000cd00ff020a19 */ /* 0x000fe40000011600 */
.L_x_685:
[----:B------:R-:W-:Y:S05]  /*1db0*/  BSYNC B0 ;  /* 0x0000000000007941 */ /* 0x000fea0003800000 */
.L_x_683:
[----:B------:R-:W-:-:S05]  /*1dc0*/  IMAD R2, R2, R249, c[0x0][0x32c] ;  /* 0x0000cb0002027624 */ /* 0x000fca00078e02f9 */
[----:B------:R-:W-:-:S04]  /*1dd0*/  IMNMX R3, R3, R2, PT ;  /* 0x0000000203037217 */ /* 0x000fc80003800200 */
.L_x_682:
[----:B------:R-:W-:Y:S01]  /*1de0*/  IADD3 R3, R3, 0x5f, RZ ;  /* 0x0000005f03037810 */ /* 0x000fe20007ffe0ff */
[----:B------:R-:W-:Y:S01]  /*1df0*/  @P4 IMAD.HI.U32 R4, R243, c[0x0][0x2c8], RZ ;  /* 0x0000b200f3044a27 */ /* 0x000fe200078e00ff */
[----:B------:R-:W-:-:S03]  /*1e00*/  IADD3 R2, R230, 0x5f, RZ ;  /* 0x0000005fe6027810 */ /* 0x000fc60007ffe0ff */
[----:B------:R-:W-:-:S04]  /*1e10*/  IMAD.HI R5, R3, 0x2aaaaaab, RZ ;  /* 0x2aaaaaab03057827 */ /* 0x000fc800078e02ff */
[----:B------:R-:W-:-:S04]  /*1e20*/  IMAD.HI R2, R2, 0x2aaaaaab, RZ ;  /* 0x2aaaaaab02027827 */ /* 0x000fc800078e02ff */
[----:B------:R-:W-:Y:S01]  /*1e30*/  IMAD.MOV.U32 R0, RZ, RZ, R243 ;  /* 0x000000ffff007224 */ /* 0x000fe200078e00f3 */
[----:B------:R-:W-:Y:S01]  /*1e40*/  @P4 SHF.R.U32.HI R0, RZ, c[0x0][0x2cc], R4 ;  /* 0x0000b300ff004a19 */ /* 0x000fe20000011604 */
[----:B------:R-:W-:Y:S01]  /*1e50*/  IMAD.IADD R224, R230, 0x1, -R229 ;  /* 0x00000001e6e07824 */ /* 0x000fe200078e0ae5 */
[----:B------:R-:W-:Y:S02]  /*1e60*/  SHF.R.U32.HI R4, RZ, 0x1f, R5 ;  /* 0x0000001fff047819 */ /* 0x000fe40000011605 */
[----:B------:R-:W-:Y:S01]  /*1e70*/  SHF.R.U32.HI R3, RZ, 0x1f, R2 ;  /* 0x0000001fff037819 */ /* 0x000fe20000011602 */
[----:B------:R-:W-:Y:S01]  /*1e80*/  IMAD.IADD R0, R224, 0x1, R0 ;  /* 0x00000001e0007824 */ /* 0x000fe200078e0200 */
[----:B------:R-:W-:Y:S02]  /*1e90*/  LEA.HI.SX32 R4, R5, R4, 0x1c ;  /* 0x0000000405047211 */ /* 0x000fe400078fe2ff */
[----:B------:R-:W-:Y:S02]  /*1ea0*/  LEA.HI.SX32 R3, R2, R3, 0x1c ;  /* 0x0000000302037211 */ /* 0x000fe400078fe2ff */
[----:B------:R-:W-:-:S02]  /*1eb0*/  IADD3 R2, R0, -c[0x0][0x324], RZ ;  /* 0x8000c90000027a10 */ /* 0x000fc40007ffe0ff */
[----:B------:R-:W-:Y:S01]  /*1ec0*/  IMNMX R11, R3, R4, PT ;  /* 0x00000004030b7217 */ /* 0x000fe20003800200 */
[----:B------:R-:W-:Y:S05]  /*1ed0*/  @!P1 BRA `(.L_x_686) ;  /* 0x000000f000009947 */ /* 0x000fea0003800000 */
[----:B------:R-:W-:Y:S01]  /*1ee0*/  ISETP.GT.AND P0, PT, R0, -0x1, PT ;  /* 0xffffffff0000780c */ /* 0x000fe20003f04270 */
[----:B------:R-:W-:-:S12]  /*1ef0*/  BSSY B0, `(.L_x_687) ;  /* 0x000000b000007945 */ /* 0x000fd80003800000 */
[----:B------:R-:W-:Y:S05]  /*1f00*/  @P0 BRA `(.L_x_688) ;  /* 0x0000006000000947 */ /* 0x000fea0003800000 */
[----:B------:R-:W-:Y:S02]  /*1f10*/  ISETP.NE.AND P0, PT, R249, 0x1, PT ;  /* 0x00000001f900780c */ /* 0x000fe40003f05270 */
[----:B------:R-:W-:-:S11]  /*1f20*/  LOP3.LUT R0, RZ, R0, RZ, 0x33, !PT ;  /* 0x00000000ff007212 */ /* 0x000fd600078e33ff */
[----:B------:R-:W-:-:S05]  /*1f30*/  @P0 IMAD.HI.U32 R3, R0, c[0x0][0x330], RZ ;  /* 0x0000cc0000030a27 */ /* 0x000fca00078e00ff */
[----:B------:R-:W-:-:S04]  /*1f40*/  @P0 SHF.R.U32.HI R0, RZ, c[0x0][0x334], R3 ;  /* 0x0000cd00ff000a19 */ /* 0x000fc80000011603 */
[----:B------:R-:W-:Y:S01]  /*1f50*/  LOP3.LUT R0, RZ, R0, RZ, 0x33, !PT ;  /* 0x00000000ff007212 */ /* 0x000fe200078e33ff */
[----:B------:R-:W-:Y:S05]  /*1f60*/  BRA `(.L_x_689) ;  /* 0x0000003000007947 */ /* 0x000fea0003800000 */
.L_x_688:
[----:B------:R-:W-:-:S13]  /*1f70*/  ISETP.NE.AND P0, PT, R249, 0x1, PT ;  /* 0x00000001f900780c */ /* 0x000fda0003f05270 */
[----:B------:R-:W-:-:S05]  /*1f80*/  @P0 IMAD.HI.U32 R3, R0, c[0x0][0x330], RZ ;  /* 0x0000cc0000030a27 */ /* 0x000fca00078e00ff */
[----:B------:R-:W-:Y:S02]  /*1f90*/  @P0 SHF.R.U32.HI R0, RZ, c[0x0][0x334], R3 ;  /* 0x0000cd00ff000a19 */ /* 0x000fe40000011603 */
.L_x_689:
[----:B------:R-:W-:Y:S05]  /*1fa0*/  BSYNC B0 ;  /* 0x0000000000007941 */ /* 0x000fea0003800000 */
.L_x_687:
[----:B------:R-:W-:-:S05]  /*1fb0*/  IMAD R0, R0, c[0x0][0x32c], RZ ;  /* 0x0000cb0000007a24 */ /* 0x000fca00078e02ff */
[----:B------:R-:W-:-:S05]  /*1fc0*/  IMNMX R2, R2, R0, !PT ;  /* 0x0000000002027217 */ /* 0x000fca0007800200 */
.L_x_686:
[----:B------:R-:W-:Y:S01]  /*1fd0*/  IMAD.HI R2, R2, 0x2aaaaaab, RZ ;  /* 0x2aaaaaab02027827 */ /* 0x000fe200078e02ff */
[----:B------:R-:W-:Y:S01]  /*1fe0*/  LOP3.LUT R3, R250, 0xff0000, RZ, 0xc0, !PT ;  /* 0x00ff0000fa037812 */ /* 0x000fe200078ec0ff */
[----:B------:R-:W-:Y:S03]  /*1ff0*/  BSSY B0, `(.L_x_690) ;  /* 0x000002b000007945 */ /* 0x000fe60003800000 */
[----:B------:R-:W-:-:S04]  /*2000*/  SHF.R.U32.HI R0, RZ, 0x1f, R2 ;  /* 0x0000001fff007819 */ /* 0x000fc80000011602 */
[----:B------:R-:W-:Y:S02]  /*2010*/  LEA.HI.SX32 R2, R2, R0, 0x1c ;  /* 0x0000000002027211 */ /* 0x000fe400078fe2ff */
[----:B------:R-:W-:Y:S02]  /*2020*/  LOP3.LUT R0, R250, 0xff000000, RZ, 0xc0, !PT ;  /* 0xff000000fa007812 */ /* 0x000fe400078ec0ff */
[----:B------:R-:W-:Y:S01]  /*2030*/  IMNMX R6, RZ, R2, !PT ;  /* 0x00000002ff067217 */ /* 0x000fe20007800200 */
[----:B------:R-:W-:Y:S01]  /*2040*/  IMAD.MOV.U32 R2, RZ, RZ, RZ ;  /* 0x000000ffff027224 */ /* 0x000fe200078e00ff */
[----:B------:R-:W-:Y:S02]  /*2050*/  SHF.R.U32.HI R0, RZ, 0x8, R0 ;  /* 0x00000008ff007819 */ /* 0x000fe40000011600 */
[----:B------:R-:W-:Y:S02]  /*2060*/  ISETP.GT.AND P0, PT, R11, R6, PT ;  /* 0x000000060b00720c */ /* 0x000fe40003f04270 */
[----:B------:R-:W-:-:S04]  /*2070*/  LEA.HI R0, R3, R0, RZ, 0x10 ;  /* 0x0000000003007211 */ /* 0x000fc800078f80ff */
[----:B------:R-:W-:Y:S02]  /*2080*/  LOP3.LUT R247, R0, 0xff, RZ, 0xc0, !PT ;  /* 0x000000ff00f77812 */ /* 0x000fe400078ec0ff */
[----:B------:R-:W-:-:S05]  /*2090*/  SHF.R.U32.HI R246, RZ, 0x10, R0 ;  /* 0x00000010fff67819 */ /* 0x000fca0000011600 */
[----:B------:R-:W-:Y:S05]  /*20a0*/  @!P0 BRA `(.L_x_691) ;  /* 0x000001f000008947 */ /* 0x000fea0003800000 */
[----:B------:R-:W-:-:S04]  /*20b0*/  ISETP.NE.AND P0, PT, R246, RZ, PT ;  /* 0x000000fff600720c */ /* 0x000fc80003f05270 */
[----:B------:R-:W-:-:S04]  /*20c0*/  SEL R0, R246, c[0x0][0x338], P0 ;  /* 0x0000ce00f6007a07 */ /* 0x000fc80000000000 */
[----:B------:R-:W-:Y:S02]  /*20d0*/  IABS R3, R0 ;  /* 0x0000000000037213 */ /* 0x000fe40000000000 */
[----:B------:R-:W-:Y:S02]  /*20e0*/  IADD3 R7, R0, -0x1, R11 ;  /* 0xffffffff00077810 */ /* 0x000fe40007ffe00b */
[----:B------:R-:W1:Y:S03]  /*20f0*/  I2F.RP R2, R3 ;  /* 0x0000000300027306 */ /* 0x000e660000209400 */
[----:B------:R-:W-:-:S05]  /*2100*/  IMAD.IADD R7, R7, 0x1, -R6 ;  /* 0x0000000107077824 */ /* 0x000fca00078e0a06 */
[----:B------:R-:W-:Y:S01]  /*2110*/  IABS R10, R7 ;  /* 0x00000007000a7213 */ /* 0x000fe20000000000 */
[----:B-1----:R-:W1:Y:S02]  /*2120*/  MUFU.RCP R2, R2 ;  /* 0x0000000200027308 */ /* 0x002e640000001000 */
        /* <DEDUP_REMOVED lines=23> */
.L_x_691:
[----:B------:R-:W-:Y:S05]  /*22a0*/  BSYNC B0 ;  /* 0x0000000000007941 */ /* 0x000fea0003800000 */
.L_x_690:
[----:B------:R-:W-:Y:S01]  /*22b0*/  IMAD R228, R247, R2, R6 ;  /* 0x00000002f7e47224 */ /* 0x000fe200078e0206 */
        /* <DEDUP_REMOVED lines=40> */
[----:B------:R-:W-:-:S05]  /*2540*/  @P0 IMAD.WIDE R2, R251, R13, c[0x0][0x340] ;  /* 0x0000d000fb020625 */ /* 0x000fca00078e020d */
[----:B------:R1:W5:Y:S01]  /*2550*/  @P0 LDG.E R9, [R2.64] ;  /* 0x0000000602090981 */ /* 0x000362000c1e1900 */
[----:B------:R-:W-:Y:S01]  /*2560*/  SHF.R.S32.HI R0, RZ, 0x1f, R12 ;  /* 0x0000001fff007819 */ /* 0x000fe2000001140c */
[----:B------:R-:W-:Y:S01]  /*2570*/  WARPSYNC 0xffffffff ;  /* 0xffffffff00007948 */ /* 0x000fe20003800000 */
[----:B------:R-:W-:Y:S02]  /*2580*/  SHF.R.S32.HI R4, RZ, 0x1f, R251 ;  /* 0x0000001fff047819 */ /* 0x000fe400000114fb */
[----:B------:R-:W-:Y:S01]  /*2590*/  LOP3.LUT R21, R250, 0xffff, RZ, 0xc0, !PT ;  /* 0x0000fffffa157812 */ /* 0x000fe200078ec0ff */
[----:B------:R-:W-:Y:S01]  /*25a0*/  IMAD R0, R0, c[0x0][0x178], RZ ;  /* 0x00005e0000007a24 */ /* 0x000fe200078e02ff */
[----:B------:R-:W-:Y:S02]  /*25b0*/  SEL R5, R251, RZ, !P3 ;  /* 0x000000fffb057207 */ /* 0x000fe40005800000 */
[----:B------:R-:W-:Y:S01]  /*25c0*/  IADD3 R196, R201, -0x1, RZ ;  /* 0xffffffffc9c47810 */ /* 0x000fe20007ffe0ff */
[----:B------:R-:W-:Y:S01]  /*25d0*/  IMAD R0, R12, c[0x0][0x17c], R0 ;  /* 0x00005f000c007a24 */ /* 0x000fe200078e0200 */
[----:B------:R-:W-:Y:S01]  /*25e0*/  SEL R6, R4, RZ, !P3 ;  /* 0x000000ff04067207 */ /* 0x000fe20005800000 */
[----:B-1----:R-:W-:-:S04]  /*25f0*/  IMAD.WIDE.U32 R2, R12, c[0x0][0x178], RZ ;  /* 0x00005e000c027a25 */ /* 0x002fc800078e00ff */
[----:B------:R-:W-:Y:S02]  /*2600*/  IMAD.IADD R0, R3, 0x1, R0 ;  /* 0x0000000103007824 */ /* 0x000fe400078e0200 */
[----:B------:R-:W-:Y:S02]  /*2610*/  @!P0 IMAD.MOV.U32 R9, RZ, RZ, R251 ;  /* 0x000000ffff098224 */ /* 0x000fe400078e00fb */
[----:B------:R-:W-:Y:S01]  /*2620*/  IMAD R203, R227, 0x20, R244 ;  /* 0x00000020e3cb7824 */ /* 0x000fe200078e02f4 */
[----:B------:R-:W-:Y:S01]  /*2630*/  SHF.R.S32.HI R90, RZ, 0x1f, R216 ;  /* 0x0000001fff5a7819 */ /* 0x000fe200000114d8 */
[----:B------:R-:W-:Y:S01]  /*2640*/  IMAD.MOV.U32 R3, RZ, RZ, R0 ;  /* 0x000000ffff037224 */ /* 0x000fe200078e0000 */
[----:B------:R-:W-:Y:S01]  /*2650*/  BAR.SYNC.DEFER_BLOCKING 0x0 ;  /* 0x0000000000007b1d */ /* 0x000fe20000010000 */
[----:B------:R-:W-:Y:S01]  /*2660*/  IMAD.IADD R4, R203, 0x1, R243 ;  /* 0x00000001cb047824 */ /* 0x000fe200078e02f3 */
[----:B------:R-:W-:Y:S01]  /*2670*/  SHF.R.S32.HI R91, RZ, 0x1f, R208 ;  /* 0x0000001fff5b7819 */ /* 0x000fe200000114d0 */
[----:B------:R-:W-:Y:S01]  /*2680*/  IMAD.WIDE.U32 R2, R21, c[0x0][0x1b8], R2 ;  /* 0x00006e0015027a25 */ /* 0x000fe200078e0002 */
[----:B------:R-:W-:-:S03]  /*2690*/  LOP3.LUT R194, R194, 0xfff7ffff, RZ, 0xc0, !PT ;  /* 0xfff7ffffc2c27812 */ /* 0x000fc600078ec0ff */
[----:B------:R-:W-:-:S04]  /*26a0*/  @P4 IMAD.HI.U32 R7, R4, c[0x0][0x2c8], RZ ;  /* 0x0000b20004074a27 */ /* 0x000fc800078e00ff */
[----:B------:R-:W-:Y:S01]  /*26b0*/  IMAD.MOV.U32 R0, RZ, RZ, R4 ;  /* 0x000000ffff007224 */ /* 0x000fe200078e0004 */
[----:B------:R-:W-:Y:S01]  /*26c0*/  @P4 SHF.R.U32.HI R0, RZ, c[0x0][0x2cc], R7 ;  /* 0x0000b300ff004a19 */ /* 0x000fe20000011607 */
[----:B------:R-:W-:Y:S02]  /*26d0*/  IMAD R6, R6, c[0x0][0x1c0], RZ ;  /* 0x0000700006067a24 */ /* 0x000fe400078e02ff */
[----:B------:R-:W-:Y:S01]  /*26e0*/  IMAD R3, R21, c[0x0][0x1bc], R3 ;  /* 0x00006f0015037a24 */ /* 0x000fe200078e0203 */
[----:B------:R-:W-:Y:S01]  /*26f0*/  SHF.R.S32.HI R7, RZ, 0x1f, R0 ;  /* 0x0000001fff077819 */ /* 0x000fe20000011400 */
[C---:B------:R-:W-:Y:S02]  /*2700*/  IMAD R8, R5.reuse, c[0x0][0x1c4], R6 ;  /* 0x0000710005087a24 */ /* 0x040fe400078e0206 */
[----:B------:R-:W-:Y:S02]  /*2710*/  IMAD.MOV R6, RZ, RZ, -R0 ;  /* 0x000000ffff067224 */ /* 0x000fe400078e0a00 */
[----:B------:R-:W-:-:S04]  /*2720*/  IMAD.WIDE.U32 R2, R5, c[0x0][0x1c0], R2 ;  /* 0x0000700005027a25 */ /* 0x000fc800078e0002 */
[----:B------:R-:W-:Y:S02]  /*2730*/  IMAD R4, R6, c[0x0][0x2c4], R4 ;  /* 0x0000b10006047a24 */ /* 0x000fe400078e0204 */
[----:B------:R-:W-:Y:S02]  /*2740*/  IMAD R5, R7, c[0x0][0x1b0], RZ ;  /* 0x00006c0007057a24 */ /* 0x000fe400078e02ff */
[----:B------:R-:W-:Y:S02]  /*2750*/  IMAD.IADD R3, R3, 0x1, R8 ;  /* 0x0000000103037824 */ /* 0x000fe400078e0208 */
[C---:B------:R-:W-:Y:S01]  /*2760*/  IMAD R6, R0.reuse, c[0x0][0x1b4], R5 ;  /* 0x00006d0000067a24 */ /* 0x040fe200078e0205 */
[----:B------:R-:W-:Y:S01]  /*2770*/  SHF.R.S32.HI R5, RZ, 0x1f, R4 ;  /* 0x0000001fff057819 */ /* 0x000fe20000011404 */
[----:B------:R-:W-:-:S04]  /*2780*/  IMAD.WIDE.U32 R2, R0, c[0x0][0x1b0], R2 ;  /* 0x00006c0000027a25 */ /* 0x000fc800078e0002 */
[----:B------:R-:W-:Y:S02]  /*2790*/  IMAD R0, R5, c[0x0][0x1a8], RZ ;  /* 0x00006a0005007a24 */ /* 0x000fe400078e02ff */
[----:B------:R-:W-:Y:S02]  /*27a0*/  IMAD.IADD R3, R3, 0x1, R6 ;  /* 0x0000000103037824 */ /* 0x000fe400078e0206 */
[C---:B------:R-:W-:Y:S02]  /*27b0*/  IMAD R0, R4.reuse, c[0x0][0x1ac], R0 ;  /* 0x00006b0004007a24 */ /* 0x040fe400078e0200 */
[----:B------:R-:W-:Y:S01]  /*27c0*/  IMAD.WIDE.U32 R2, R4, c[0x0][0x1a8], R2 ;  /* 0x00006a0004027a25 */ /* 0x000fe200078e0002 */
[----:B-----5:R-:W-:-:S03]  /*27d0*/  SHF.R.S32.HI R4, RZ, 0x1f, R9 ;  /* 0x0000001fff047819 */ /* 0x020fc60000011409 */
[----:B------:R-:W-:Y:S01]  /*27e0*/  IMAD.IADD R0, R3, 0x1, R0 ;  /* 0x0000000103007824 */ /* 0x000fe200078e0200 */
[C---:B------:R-:W-:Y:S01]  /*27f0*/  LEA R7, P0, R2.reuse, c[0x0][0x160], 0x1 ;  /* 0x0000580002077a11 */ /* 0x040fe200078008ff */
[----:B------:R-:W-:Y:S02]  /*2800*/  IMAD.MOV.U32 R19, RZ, RZ, 0x60 ;  /* 0x00000060ff137424 */ /* 0x000fe400078e00ff */
[----:B------:R-:W-:Y:S01]  /*2810*/  IMAD R17, R229, c[0x0][0x2c4], RZ ;  /* 0x0000b100e5117a24 */ /* 0x000fe200078e02ff */
[----:B------:R-:W-:Y:S01]  /*2820*/  LEA.HI.X R6, R2, c[0x0][0x164], R0, 0x1, P0 ;  /* 0x0000590002067a11 */ /* 0x000fe200000f0c00 */
[----:B------:R-:W-:Y:S01]  /*2830*/  SHFL.IDX PT, R14, R7, 0x1, 0x181f ;  /* 0x00381f00070e7f89 */ /* 0x000fe200000e0000 */
[----:B------:R-:W-:Y:S02]  /*2840*/  IMAD.IADD R16, R244, 0x1, R243 ;  /* 0x00000001f4107824 */ /* 0x000fe400078e02f3 */
[----:B------:R-:W-:Y:S01]  /*2850*/  IMAD.MOV.U32 R204, RZ, RZ, c[0x0][0x2b8] ;  /* 0x0000ae00ffcc7624 */ /* 0x000fe200078e00ff */
[----:B------:R-:W1:Y:S01]  /*2860*/  SHFL.IDX PT, R0, R7, RZ, 0x181f ;  /* 0x00181fff07007589 */ /* 0x000e6200000e0000 */
[----:B------:R-:W-:Y:S01]  /*2870*/  IMAD R195, R201, R19, -0x60 ;  /* 0xffffffa0c9c37424 */ /* 0x000fe200078e0213 */
[----:B------:R-:W-:Y:S01]  /*2880*/  ISETP.GE.AND P1, PT, R16, R17, PT ;  /* 0x000000111000720c */ /* 0x000fe20003f26270 */
[----:B------:R-:W-:Y:S01]  /*2890*/  IMAD R4, R4, c[0x0][0x2b0], RZ ;  /* 0x0000ac0004047a24 */ /* 0x000fe200078e02ff */
[----:B------:R-:W2:Y:S01]  /*28a0*/  SHFL.IDX PT, R3, R6, RZ, 0x181f ;  /* 0x00181fff06037589 */ /* 0x000ea200000e0000 */
[----:B------:R-:W-:Y:S01]  /*28b0*/  ISETP.NE.AND P5, PT, R204, 0x1, PT ;  /* 0x00000001cc00780c */ /* 0x000fe20003fa5270 */
[----:B------:R-:W-:Y:S01]  /*28c0*/  IMAD.IADD R2, R203, 0x1, R195 ;  /* 0x00000001cb027824 */ /* 0x000fe200078e02c3 */
[----:B------:R-:W-:Y:S01]  /*28d0*/  IADD3 R5, R16, 0x20, RZ ;  /* 0x0000002010057810 */ /* 0x000fe20007ffe0ff */
[----:B------:R-:W3:Y:S01]  /*28e0*/  SHFL.IDX PT, R15, R6, 0x1, 0x181f ;  /* 0x00381f00060f7f89 */ /* 0x000ee200000e0000 */
[----:B------:R-:W-:-:S02]  /*28f0*/  IMAD R11, R9, c[0x0][0x2b4], R4 ;  /* 0x0000ad00090b7a24 */ /* 0x000fc400078e0204 */
[----:B------:R-:W-:Y:S01]  /*2900*/  ISETP.GE.AND P2, PT, R5, R17, PT ;  /* 0x000000110500720c */ /* 0x000fe20003f46270 */
[----:B------:R-:W-:Y:S01]  /*2910*/  IMAD.WIDE.U32 R236, R9, c[0x0][0x2b0], RZ ;  /* 0x0000ac0009ec7a25 */ /* 0x000fe200078e00ff */
[----:B------:R-:W-:-:S03]  /*2920*/  ISETP.GE.AND P0, PT, R2, R230, PT ;  /* 0x000000e60200720c */ /* 0x000fc60003f06270 */
[----:B------:R-:W-:Y:S01]  /*2930*/  IMAD.IADD R2, R2, 0x1, R233 ;  /* 0x0000000102027824 */ /* 0x000fe200078e02e9 */
[----:B------:R-:W-:Y:S01]  /*2940*/  ISETP.GT.OR P3, PT, R203, 0x5f, P0 ;  /* 0x0000005fcb00780c */ /* 0x000fe20000764670 */
[----:B------:R-:W-:Y:S01]  /*2950*/  IMAD.IADD R241, R237, 0x1, R11 ;  /* 0x00000001edf17824 */ /* 0x000fe200078e020b */
[----:B------:R-:W-:Y:S01]  /*2960*/  @P5 LOP3.LUT R194, R194, 0x80000, RZ, 0xfc, !PT ;  /* 0x00080000c2c25812 */ /* 0x000fe200078efcff */
[----:B------:R-:W-:Y:S01]  /*2970*/  @P5 IMAD.HI.U32 R8, R2, c[0x0][0x2bc], RZ ;  /* 0x0000af0002085a27 */ /* 0x000fe200078e00ff */
[----:B-1----:R-:W-:-:S03]  /*2980*/  @!P1 LEA R4, P0, R216, R0, 0x1 ;  /* 0x00000000d8049211 */ /* 0x002fc600078008ff */
[----:B------:R-:W-:Y:S01]  /*2990*/  IMAD.MOV.U32 R198, RZ, RZ, RZ ;  /* 0x000000ffffc67224 */ /* 0x000fe200078e00ff */
[----:B------:R-:W-:Y:S01]  /*29a0*/  @!P1 LEA R12, P4, R208, R0, 0x1 ;  /* 0x00000000d00c9211 */ /* 0x000fe200078808ff */
[----:B------:R-:W-:Y:S01]  /*29b0*/  IMAD.MOV.U32 R0, RZ, RZ, R2 ;  /* 0x000000ffff007224 */ /* 0x000fe200078e0002 */
[-C--:B--2---:R-:W-:Y:S02]  /*29c0*/  @!P1 LEA.HI.X R5, R216, R3.reuse, R90, 0x1, P0 ;  /* 0x00000003d8059211 */ /* 0x084fe400000f0c5a */
[C---:B------:R-:W-:Y:S02]  /*29d0*/  @!P2 LEA R10, P0, R208.reuse, R14, 0x1 ;  /* 0x0000000ed00aa211 */ /* 0x040fe400078008ff */
[----:B------:R-:W-:Y:S02]  /*29e0*/  @P5 SHF.R.U32.HI R0, RZ, c[0x0][0x2c0], R8 ;  /* 0x0000b000ff005a19 */ /* 0x000fe40000011608 */
[C-C-:B------:R-:W-:Y:S02]  /*29f0*/  @!P1 LEA.HI.X R13, R208.reuse, R3, R91.reuse, 0x1, P4 ;  /* 0x00000003d00d9211 */ /* 0x140fe400020f0c5b */
[----:B---3--:R-:W-:-:S02]  /*2a00*/  @!P2 LEA.HI.X R11, R208, R15, R91, 0x1, P0 ;  /* 0x0000000fd00ba211 */ /* 0x008fc400000f0c5b */
[----:B------:R-:W-:Y:S02]  /*2a10*/  @!P3 IADD3 R3, P0, R0, R236, RZ ;  /* 0x000000ec0003b210 */ /* 0x000fe40007f1e0ff */
[----:B------:R-:W-:Y:S02]  /*2a20*/  ISETP.GE.AND P4, PT, R208, c[0x0][0x198], PT ;  /* 0x00006600d0007a0c */ /* 0x000fe40003f86270 */
[----:B------:R-:W-:Y:S02]  /*2a30*/  @!P3 LEA.HI.X.SX32 R9, R0, R241, 0x1, P0 ;  /* 0x000000f10009b211 */ /* 0x000fe400000f0eff */
[C---:B------:R-:W-:Y:S02]  /*2a40*/  @!P3 LEA R8, P0, R3.reuse, c[0x0][0x2a0], 0x2 ;  /* 0x0000a8000308ba11 */ /* 0x040fe400078010ff */
[----:B------:R-:W-:Y:S02]  /*2a50*/  ISETP.GE.AND P5, PT, R216, c[0x0][0x198], PT ;  /* 0x00006600d8007a0c */ /* 0x000fe40003fa6270 */
[----:B------:R-:W-:-:S02]  /*2a60*/  @!P3 LEA.HI.X R9, R3, c[0x0][0x2a4], R9, 0x2, P0 ;  /* 0x0000a9000309ba11 */ /* 0x000fc400000f1409 */
[----:B------:R-:W-:-:S03]  /*2a70*/  IADD3 R3, R16, 0x40, RZ ;  /* 0x0000004010037810 */ /* 0x000fc60007ffe0ff */
[----:B------:R1:W2:Y:S04]  /*2a80*/  @!P3 LDG.E R198, [R8.64] ;  /* 0x0000000608c6b981 */ /* 0x0002a8000c1e1900 */
[----:B------:R3:W-:Y:S04]  /*2a90*/  @!P1 LDGSTS.E.BYPASS.LTC128B.128 [R197+0x100], [R12.64], !P4 ;  /* 0x001000000cc59fae */ /* 0x0007e8000e101d46 */
[----:B------:R4:W-:Y:S01]  /*2aa0*/  @!P1 LDGSTS.E.BYPASS.LTC128B.128 [R197+0x4100], [R4.64], !P5 ;  /* 0x0410000004c59fae */ /* 0x0009e2000e901d46 */
[----:B------:R-:W-:-:S03]  /*2ab0*/  IMAD.MOV R0, RZ, RZ, -R0 ;  /* 0x000000ffff007224 */ /* 0x000fc600078e0a00 */
[----:B------:R1:W-:Y:S01]  /*2ac0*/  @!P2 LDGSTS.E.BYPASS.LTC128B.128 [R197+0x1100], [R10.64], !P4 ;  /* 0x011000000ac5afae */ /* 0x0003e2000e101d46 */
[----:B------:R-:W-:Y:S01]  /*2ad0*/  IMAD R199, R0, c[0x0][0x2b8], R2 ;  /* 0x0000ae0000c77a24 */ /* 0x000fe200078e0202 */
[C---:B----4-:R-:W-:Y:S02]  /*2ae0*/  @!P2 LEA R4, P0, R216.reuse, R14, 0x1 ;  /* 0x0000000ed804a211 */ /* 0x050fe400078008ff */
[----:B------:R-:W3:Y:S02]  /*2af0*/  SHFL.IDX PT, R14, R7, 0x2, 0x181f ;  /* 0x00581f00070e7f89 */ /* 0x000ee400000e0000 */
[----:B------:R-:W-:Y:S02]  /*2b00*/  @!P2 LEA.HI.X R5, R216, R15, R90, 0x1, P0 ;  /* 0x0000000fd805a211 */ /* 0x000fe400000f0c5a */
[----:B------:R-:W4:Y:S01]  /*2b10*/  SHFL.IDX PT, R15, R6, 0x2, 0x181f ;  /* 0x00581f00060f7f89 */ /* 0x000f2200000e0000 */
[----:B------:R-:W-:Y:S02]  /*2b20*/  ISETP.GE.AND P0, PT, R3, R17, PT ;  /* 0x000000110300720c */ /* 0x000fe40003f06270 */
[----:B------:R-:W-:Y:S01]  /*2b30*/  SHF.R.S32.HI R18, RZ, 0x1f, R199 ;  /* 0x0000001fff127819 */ /* 0x000fe200000114c7 */
[----:B------:R4:W-:Y:S04]  /*2b40*/  @!P2 LDGSTS.E.BYPASS.LTC128B.128 [R197+0x5100], [R4.64], !P5 ;  /* 0x0510000004c5afae */ /* 0x0009e8000e901d46 */
[----:B------:R-:W-:Y:S01]  /*2b50*/  IMAD R0, R18, c[0x0][0x1e0], RZ ;  /* 0x0000780012007a24 */ /* 0x000fe200078e02ff */
[----:B-1----:R-:W1:Y:S01]  /*2b60*/  SHFL.IDX PT, R8, R7, 0x3, 0x181f ;  /* 0x00781f0007087f89 */ /* 0x002e6200000e0000 */
[----:B------:R-:W-:-:S04]  /*2b70*/  IMAD.WIDE.U32 R2, R199, c[0x0][0x1e0], RZ ;  /* 0x00007800c7027a25 */ /* 0x000fc800078e00ff */
[----:B---3--:R-:W-:Y:S01]  /*2b80*/  @!P0 LEA R12, P1, R208, R14, 0x1 ;  /* 0x0000000ed00c8211 */ /* 0x008fe200078208ff */
[----:B------:R-:W-:-:S03]  /*2b90*/  IMAD R0, R199, c[0x0][0x1e4], R0 ;  /* 0x00007900c7007a24 */ /* 0x000fc600078e0200 */
[----:B----4-:R-:W-:Y:S01]  /*2ba0*/  @!P0 LEA.HI.X R13, R208, R15, R91, 0x1, P1 ;  /* 0x0000000fd00d8211 */ /* 0x010fe200008f0c5b */
[----:B------:R-:W-:Y:S01]  /*2bb0*/  IMAD.IADD R3, R3, 0x1, R0 ;  /* 0x0000000103037824 */ /* 0x000fe200078e0200 */
[----:B------:R-:W3:Y:S01]  /*2bc0*/  SHFL.IDX PT, R6, R6, 0x3, 0x181f ;  /* 0x00781f0006067f89 */ /* 0x000ee200000e0000 */
[----:B------:R-:W-:-:S03]  /*2bd0*/  IMAD.WIDE.U32 R234, R21, c[0x0][0x1e8], RZ ;  /* 0x00007a0015ea7a25 */ /* 0x000fc600078e00ff */
[----:B------:R4:W-:Y:S01]  /*2be0*/  @!P0 LDGSTS.E.BYPASS.LTC128B.128 [R197+0x2100], [R12.64], !P4 ;  /* 0x021000000cc58fae */ /* 0x0009e2000e101d46 */
[----:B------:R-:W-:-:S04]  /*2bf0*/  @!P0 LEA R4, P1, R216, R14, 0x1 ;  /* 0x0000000ed8048211 */ /* 0x000fc800078208ff */
[----:B------:R-:W-:-:S05]  /*2c00*/  @!P0 LEA.HI.X R5, R216, R15, R90, 0x1, P1 ;  /* 0x0000000fd8058211 */ /* 0x000fca00008f0c5a */
[----:B------:R1:W-:Y:S01]  /*2c10*/  @!P0 LDGSTS.E.BYPASS.LTC128B.128 [R197+0x6100], [R4.64], !P5 ;  /* 0x0610000004c58fae */ /* 0x0003e2000e901d46 */
[----:B------:R-:W-:Y:S01]  /*2c20*/  IMAD R240, R21, c[0x0][0x1ec], R235 ;  /* 0x00007b0015f07a24 */ /* 0x000fe200078e02eb */
[----:B-1----:R-:W-:-:S04]  /*2c30*/  IADD3 R5, R16, 0x60, RZ ;  /* 0x0000006010057810 */ /* 0x002fc80007ffe0ff */
[----:B------:R-:W-:Y:S02]  /*2c40*/  ISETP.GE.AND P1, PT, R5, R17, PT ;  /* 0x000000110500720c */ /* 0x000fe40003f26270 */
[----:B--2---:R-:W-:Y:S01]  /*2c50*/  SHF.R.S32.HI R20, RZ, 0x1f, R198 ;  /* 0x0000001fff147819 */ /* 0x004fe200000114c6 */
[----:B------:R-:W-:-:S04]  /*2c60*/  IMAD.WIDE.U32 R2, R198, c[0x0][0x1f0], R2 ;  /* 0x00007c00c6027a25 */ /* 0x000fc800078e0002 */
[----:B------:R-:W-:-:S04]  /*2c70*/  IMAD R0, R20, c[0x0][0x1f0], RZ ;  /* 0x00007c0014007a24 */ /* 0x000fc800078e02ff */
[----:B------:R-:W-:Y:S01]  /*2c80*/  IMAD R4, R198, c[0x0][0x1f4], R0 ;  /* 0x00007d00c6047a24 */ /* 0x000fe200078e0200 */
[----:B------:R-:W-:-:S04]  /*2c90*/  IADD3 R0, P0, R2, R234, RZ ;  /* 0x000000ea02007210 */ /* 0x000fc80007f1e0ff */
[----:B------:R-:W-:Y:S01]  /*2ca0*/  IADD3.X R2, R240, R3, R4, P0, !PT ;  /* 0x00000003f0027210 */ /* 0x000fe200007fe404 */
[----:B------:R-:W-:Y:S01]  /*2cb0*/  IMAD R4, R201, -0x60, R19 ;  /* 0xffffffa0c9047824 */ /* 0x000fe200078e0213 */
[----:B------:R-:W-:-:S03]  /*2cc0*/  LEA R5, P0, R0, c[0x0][0x1c8], 0x1 ;  /* 0x0000720000057a11 */ /* 0x000fc600078008ff */
[----:B------:R-:W-:Y:S01]  /*2cd0*/  IMAD.IADD R188, R230, 0x1, R4 ;  /* 0x00000001e6bc7824 */ /* 0x000fe200078e0204 */
[----:B------:R-:W-:Y:S02]  /*2ce0*/  LEA.HI.X R11, R0, c[0x0][0x1cc], R2, 0x1, P0 ;  /* 0x00007300000b7a11 */ /* 0x000fe400000f0c02 */
[----:B------:R-:W1:Y:S01]  /*2cf0*/  SHFL.IDX PT, R0, R5, RZ, 0x181f ;  /* 0x00181fff05007589 */ /* 0x000e6200000e0000 */
[----:B------:R-:W-:Y:S01]  /*2d00*/  @!P1 LEA R2, P0, R208, R8, 0x1 ;  /* 0x00000008d0029211 */ /* 0x000fe200078008ff */
[----:B------:R-:W-:Y:S02]  /*2d10*/  IMAD.IADD R10, R188, 0x1, -R244 ;  /* 0x00000001bc0a7824 */ /* 0x000fe400078e0af4 */
[----:B------:R-:W2:Y:S01]  /*2d20*/  SHFL.IDX PT, R7, R11, RZ, 0x181f ;  /* 0x00181fff0b077589 */ /* 0x000ea200000e0000 */
[----:B---3--:R-:W-:Y:S02]  /*2d30*/  @!P1 LEA.HI.X R3, R208, R6, R91, 0x1, P0 ;  /* 0x00000006d0039211 */ /* 0x008fe400000f0c5b */
[----:B------:R-:W-:-:S03]  /*2d40*/  ISETP.GE.AND P0, PT, R10, 0x1, PT ;  /* 0x000000010a00780c */ /* 0x000fc60003f06270 */
[----:B------:R3:W-:Y:S04]  /*2d50*/  @!P1 LDGSTS.E.BYPASS.LTC128B.128 [R197+0x3100], [R2.64], !P4 ;  /* 0x0310000002c59fae */ /* 0x0007e8000e101d46 */
[----:B------:R-:W-:Y:S06]  /*2d60*/  SHFL.IDX PT, R9, R11, 0x1, 0x181f ;  /* 0x00381f000b097f89 */ /* 0x000fec00000e0000 */
[----:B------:R-:W-:-:S02]  /*2d70*/  @P0 ISETP.GE.AND P3, PT, R208, c[0x0][0x1d4], PT ;  /* 0x00007500d0000a0c */ /* 0x000fc40003f66270 */
[C---:B---3--:R-:W-:Y:S02]  /*2d80*/  @!P1 LEA R2, P2, R216.reuse, R8, 0x1 ;  /* 0x00000008d8029211 */ /* 0x048fe400078408ff */
[----:B------:R-:W3:Y:S02]  /*2d90*/  SHFL.IDX PT, R8, R5, 0x1, 0x181f ;  /* 0x00381f0005087f89 */ /* 0x000ee400000e0000 */
[----:B------:R-:W-:-:S05]  /*2da0*/  @!P1 LEA.HI.X R3, R216, R6, R90, 0x1, P2 ;  /* 0x00000006d8039211 */ /* 0x000fca00010f0c5a */
[----:B------:R1:W-:Y:S01]  /*2db0*/  @!P1 LDGSTS.E.BYPASS.LTC128B.128 [R197+0x7100], [R2.64], !P5 ;  /* 0x0710000002c59fae */ /* 0x0003e2000e901d46 */
[----:B------:R-:W-:Y:S02]  /*2dc0*/  ISETP.GE.AND P1, PT, R10, 0x21, PT ;  /* 0x000000210a00780c */ /* 0x000fe40003f26270 */
[----:B------:R-:W-:Y:S01]  /*2dd0*/  @P0 ISETP.GE.AND P4, PT, R216, c[0x0][0x1d4], PT ;  /* 0x00007500d8000a0c */ /* 0x000fe20003f86270 */
[----:B------:R-:W0:Y:S01]  /*2de0*/  LDGDEPBAR ;  /* 0x00000000000079af */ /* 0x000e220000000000 */
[----:B-1----:R-:W-:-:S04]  /*2df0*/  @P0 LEA R2, P2, R208, R0, 0x1 ;  /* 0x00000000d0020211 */ /* 0x002fc800078408ff */
[-C--:B--2---:R-:W-:Y:S02]  /*2e00*/  @P0 LEA.HI.X R3, R208, R7.reuse, R91, 0x1, P2 ;  /* 0x00000007d0030211 */ /* 0x084fe400010f0c5b */
[----:B------:R-:W-:Y:S02]  /*2e10*/  @P0 LEA R6, P2, R216, R0, 0x1 ;  /* 0x00000000d8060211 */ /* 0x000fe400078408ff */
[----:B------:R-:W1:Y:S04]  /*2e20*/  SHFL.IDX PT, R0, R5, 0x2, 0x181f ;  /* 0x00581f0005007f89 */ /* 0x000e6800000e0000 */
[----:B------:R3:W-:Y:S01]  /*2e30*/  @P0 LDGSTS.E.BYPASS.LTC128B.128 [R197+0x8100], [R2.64], !P3 ;  /* 0x0810000002c50fae */ /* 0x0007e2000d901d46 */
[----:B------:R-:W-:Y:S02]  /*2e40*/  @P1 ISETP.GE.AND P3, PT, R208, c[0x0][0x1d4], PT ;  /* 0x00007500d0001a0c */ /* 0x000fe40003f66270 */
[----:B------:R-:W-:Y:S01]  /*2e50*/  @P0 LEA.HI.X R7, R216, R7, R90, 0x1, P2 ;  /* 0x00000007d8070211 */ /* 0x000fe200010f0c5a */
[----:B------:R-:W2:Y:S04]  /*2e60*/  SHFL.IDX PT, R5, R11, 0x2, 0x181f ;  /* 0x00581f000b057f89 */ /* 0x000ea800000e0000 */
[----:B------:R1:W-:Y:S01]  /*2e70*/  @P0 LDGSTS.E.BYPASS.LTC128B.128 [R197+0xb100], [R6.64], !P4 ;  /* 0x0b10000006c50fae */ /* 0x0003e2000e101d46 */
[----:B------:R-:W-:-:S02]  /*2e80*/  ISETP.GE.AND P0, PT, R10, 0x41, PT ;  /* 0x000000410a00780c */ /* 0x000fc40003f06270 */
[----:B---3--:R-:W-:-:S04]  /*2e90*/  @P1 LEA R2, P2, R208, R8, 0x1 ;  /* 0x00000008d0021211 */ /* 0x008fc800078408ff */
[----:B------:R-:W-:Y:S02]  /*2ea0*/  @P1 LEA.HI.X R3, R208, R9, R91, 0x1, P2 ;  /* 0x00000009d0031211 */ /* 0x000fe400010f0c5b */
[----:B------:R-:W-:-:S03]  /*2eb0*/  @P1 ISETP.GE.AND P2, PT, R216, c[0x0][0x1d4], PT ;  /* 0x00007500d8001a0c */ /* 0x000fc60003f46270 */
[----:B------:R3:W-:Y:S02]  /*2ec0*/  @P1 LDGSTS.E.BYPASS.LTC128B.128 [R197+0x9100], [R2.64], !P3 ;  /* 0x0910000002c51fae */ /* 0x0007e4000d901d46 */
[----:B---3--:R-:W-:-:S04]  /*2ed0*/  @P1 LEA R2, P3, R216, R8, 0x1 ;  /* 0x00000008d8021211 */ /* 0x008fc800078608ff */
[----:B------:R-:W-:Y:S02]  /*2ee0*/  @P1 LEA.HI.X R3, R216, R9, R90, 0x1, P3 ;  /* 0x00000009d8031211 */ /* 0x000fe400018f0c5a */
[----:B-1----:R-:W-:-:S03]  /*2ef0*/  @P0 LEA R6, P3, R208, R0, 0x1 ;  /* 0x00000000d0060211 */ /* 0x002fc600078608ff */
[----:B------:R1:W-:Y:S01]  /*2f00*/  @P1 LDGSTS.E.BYPASS.LTC128B.128 [R197+0xc100], [R2.64], !P2 ;  /* 0x0c10000002c51fae */ /* 0x0003e2000d101d46 */
[----:B------:R-:W-:Y:S02]  /*2f10*/  @P0 ISETP.GE.AND P2, PT, R208, c[0x0][0x1d4], PT ;  /* 0x00007500d0000a0c */ /* 0x000fe40003f46270 */
[----:B------:R-:W-:Y:S02]  /*2f20*/  @P0 ISETP.GE.AND P1, PT, R216, c[0x0][0x1d4], PT ;  /* 0x00007500d8000a0c */ /* 0x000fe40003f26270 */
[----:B--2---:R-:W-:-:S09]  /*2f30*/  @P0 LEA.HI.X R7, R208, R5, R91, 0x1, P3 ;  /* 0x00000005d0070211 */ /* 0x004fd200018f0c5b */
[----:B------:R2:W-:Y:S01]  /*2f40*/  @P0 LDGSTS.E.BYPASS.LTC128B.128 [R197+0xa100], [R6.64], !P2 ;  /* 0x0a10000006c50fae */ /* 0x0005e2000d101d46 */
[----:B-1----:R-:W-:-:S04]  /*2f50*/  @P0 LEA R2, P3, R216, R0, 0x1 ;  /* 0x00000000d8020211 */ /* 0x002fc800078608ff */
[----:B------:R-:W-:-:S05]  /*2f60*/  @P0 LEA.HI.X R3, R216, R5, R90, 0x1, P3 ;  /* 0x00000005d8030211 */ /* 0x000fca00018f0c5a */
[----:B------:R1:W-:Y:S04]  /*2f70*/  @P0 LDGSTS.E.BYPASS.LTC128B.128 [R197+0xd100], [R2.64], !P1 ;  /* 0x0d10000002c50fae */ /* 0x0003e8000c901d46 */
[----:B------:R-:W0:Y:S01]  /*2f80*/  LDGDEPBAR ;  /* 0x00000000000079af */ /* 0x000e220000000000 */
[----:B------:R-:W-:-:S04]  /*2f90*/  DEPBAR.LE SB0, 0x1 ;  /* 0x000080400000791a */ /* 0x000fc80000000000 */
[----:B------:R-:W-:Y:S06]  /*2fa0*/  BAR.SYNC.DEFER_BLOCKING 0x0 ;  /* 0x0000000000007b1d */ /* 0x000fec0000010000 */
        /* <DEDUP_REMOVED lines=10> */
[----:B------:R-:W-:Y:S01]  /*3050*/  BAR.SYNC.DEFER_BLOCKING 0x0 ;  /* 0x0000000000007b1d */ /* 0x000fe20000010000 */
[----:B------:R-:W-:Y:S02]  /*3060*/  R2P PR, R227, 0x6 ;  /* 0x00000006e3007804 */ /* 0x000fe40000000000 */
[----:B------:R-:W-:-:S03]  /*3070*/  IADD3 R180, R181, 0x20, RZ ;  /* 0x00000020b5b47810 */ /* 0x000fc60007ffe0ff */
[----:B----4-:R-:W3:Y:S08]  /*3080*/  LDSM.16.M88.4 R12, [R181] ;  /* 0x00000000b50c783b */ /* 0x010ef00000000200 */
[----:B------:R-:W-:Y:S01]  /*3090*/  @P1 IADD3 R180, R181, -0x20, RZ ;  /* 0xffffffe0b5b41810 */ /* 0x000fe20007ffe0ff */
[----:B------:R-:W-:Y:S02]  /*30a0*/  IMAD R0, R18, c[0x0][0x208], RZ ;  /* 0x0000820012007a24 */ /* 0x000fe400078e02ff */
[C---:B-1----:R-:W-:Y:S01]  /*30b0*/  IMAD.WIDE.U32 R2, R199.reuse, c[0x0][0x208], RZ ;  /* 0x00008200c7027a25 */ /* 0x042fe200078e00ff */
[----:B------:R-:W-:Y:S03]  /*30c0*/  LDSM.16.M88.4 R28, [R181+0x1000] ;  /* 0x00100000b51c783b */ /* 0x000fe60000000200 */
[----:B------:R-:W-:Y:S01]  /*30d0*/  IMAD R0, R199, c[0x0][0x20c], R0 ;  /* 0x00008300c7007a24 */ /* 0x000fe200078e0200 */
[----:B------:R-:W1:Y:S03]  /*30e0*/  LDSM.16.M88.4 R56, [R180] ;  /* 0x00000000b438783b */ /* 0x000e660000000200 */
[----:B------:R-:W-:-:S02]  /*30f0*/  IMAD.IADD R3, R3, 0x1, R0 ;  /* 0x0000000103037824 */ /* 0x000fc400078e0200 */
[----:B------:R-:W-:-:S04]  /*3100*/  IMAD.WIDE.U32 R238, R21, c[0x0][0x210], RZ ;  /* 0x0000840015ee7a25 */ /* 0x000fc800078e00ff */
[C---:B------:R-:W-:Y:S01]  /*3110*/  IMAD.SHL.U32 R200, R208.reuse, 0x2, RZ ;  /* 0x00000002d0c87824 */ /* 0x040fe200078e00ff */
[----:B------:R-:W-:Y:S01]  /*3120*/  SHF.L.U64.HI R5, R208, 0x1, R91 ;  /* 0x00000001d0057819 */ /* 0x000fe2000001025b */
[----:B------:R-:W-:Y:S02]  /*3130*/  IMAD R0, R20, c[0x0][0x218], RZ ;  /* 0x0000860014007a24 */ /* 0x000fe400078e02ff */
[----:B------:R-:W-:Y:S01]  /*3140*/  IMAD.SHL.U32 R202, R216, 0x2, RZ ;  /* 0x00000002d8ca7824 */ /* 0x000fe200078e00ff */
[----:B------:R-:W-:Y:S01]  /*3150*/  ISETP.GE.AND P4, PT, R208, c[0x0][0x1d4], PT ;  /* 0x00007500d0007a0c */ /* 0x000fe20003f86270 */
[----:B------:R-:W-:Y:S01]  /*3160*/  IMAD.WIDE.U32 R2, R198, c[0x0][0x218], R2 ;  /* 0x00008600c6027a25 */ /* 0x000fe200078e0002 */
[----:B------:R-:W-:Y:S03]  /*3170*/  LDSM.16.M88.4 R24, [R181+0x800] ;  /* 0x00080000b518783b */ /* 0x000fe60000000200 */
[----:B------:R-:W-:Y:S01]  /*3180*/  IMAD R242, R21, c[0x0][0x214], R239 ;  /* 0x0000850015f27a24 */ /* 0x000fe200078e02ef */
[----:B------:R-:W-:Y:S01]  /*3190*/  IADD3 R2, P0, R2, R238, RZ ;  /* 0x000000ee02027210 */ /* 0x000fe20007f1e0ff */
[----:B------:R-:W-:Y:S01]  /*31a0*/  IMAD R0, R198, c[0x0][0x21c], R0 ;  /* 0x00008700c6007a24 */ /* 0x000fe200078e0200 */
[----:B------:R-:W-:Y:S04]  /*31b0*/  LDSM.16.M88.4 R20, [R181+0x1800] ;  /* 0x00180000b514783b */ /* 0x000fe80000000200 */
[----:B------:R-:W-:Y:S01]  /*31c0*/  IADD3.X R3, R242, R3, R0, P0, !PT ;  /* 0x00000003f2037210 */ /* 0x000fe200007fe400 */
[----:B------:R-:W-:Y:S01]  /*31d0*/  LDSM.16.M88.4 R52, [R180+0x800] ;  /* 0x00080000b434783b */ /* 0x000fe20000000200 */
[C---:B------:R-:W-:Y:S01]  /*31e0*/  LEA R0, P0, R2.reuse, c[0x0][0x1f8], 0x1 ;  /* 0x00007e0002007a11 */ /* 0x040fe200078008ff */
[----:B---3--:R-:W-:Y:S03]  /*31f0*/  HMMA.16816.F32.BF16 R16, R120, R12, RZ ;  /* 0x0000000c7810723c */ /* 0x008fe600000418ff */
[----:B--2---:R-:W-:Y:S01]  /*3200*/  LEA.HI.X R6, R2, c[0x0][0x1fc], R3, 0x1, P0 ;  /* 0x00007f0002067a11 */ /* 0x004fe200000f0c03 */
[----:B------:R-:W-:Y:S04]  /*3210*/  LDSM.16.M88.4 R40, [R180+0x1000] ;  /* 0x00100000b428783b */ /* 0x000fe80000000200 */
[----:B------:R-:W-:Y:S04]  /*3220*/  SHFL.IDX PT, R2, R0, RZ, 0x181f ;  /* 0x00181fff00027589 */ /* 0x000fe800000e0000 */
[----:B------:R-:W2:Y:S04]  /*3230*/  SHFL.IDX PT, R3, R0, 0x1, 0x181f ;  /* 0x00381f0000037f89 */ /* 0x000ea800000e0000 */
[----:B------:R-:W-:Y:S04]  /*3240*/  SHFL.IDX PT, R7, R6, RZ, 0x181f ;  /* 0x00181fff06077589 */ /* 0x000fe800000e0000 */
[----:B------:R-:W3:Y:S04]  /*3250*/  SHFL.IDX PT, R11, R6, 0x1, 0x181f ;  /* 0x00381f00060b7f89 */ /* 0x000ee800000e0000 */
[----:B------:R-:W4:Y:S01]  /*3260*/  SHFL.IDX PT, R0, R0, 0x2, 0x181f ;  /* 0x00581f0000007f89 */ /* 0x000f2200000e0000 */
[----:B-1----:R-:W-:Y:S03]  /*3270*/  HMMA.16816.F32.BF16 R92, R124, R56, R16 ;  /* 0x000000387c5c723c */ /* 0x002fe60000041810 */
[----:B------:R1:W4:Y:S04]  /*3280*/  SHFL.IDX PT, R18, R6, 0x2, 0x181f ;  /* 0x00581f0006127f89 */ /* 0x00032800000e0000 */
[----:B------:R-:W-:Y:S01]  /*3290*/  LDSM.16.M88.4 R36, [R181+0x2000] ;  /* 0x00200000b524783b */ /* 0x000fe20000000200 */
[----:B------:R-:W-:Y:S01]  /*32a0*/  HMMA.16816.F32.BF16 R64, R120, R14, RZ ;  /* 0x0000000e7840723c */ /* 0x000fe200000418ff */
[----:B--2---:R-:W-:-:S02]  /*32b0*/  IADD3 R8, P1, R3, R200, RZ ;  /* 0x000000c803087210 */ /* 0x004fc40007f3e0ff */
[----:B------:R-:W2:Y:S04]  /*32c0*/  LDSM.16.M88.4 R32, [R180+0x1800] ;  /* 0x00180000b420783b */ /* 0x000ea80000000200 */
[C---:B------:R-:W-:Y:S01]  /*32d0*/  IADD3 R14, P0, R2.reuse, R200, RZ ;  /* 0x000000c8020e7210 */ /* 0x040fe20007f1e0ff */
[----:B------:R-:W2:Y:S01]  /*32e0*/  LDSM.16.M88.4 R68, [R181+0x2800] ;  /* 0x00280000b544783b */ /* 0x000ea20000000200 */
[-C--:B------:R-:W-:Y:S01]  /*32f0*/  IADD3 R12, P3, R2, R202.reuse, RZ ;  /* 0x000000ca020c7210 */ /* 0x080fe20007f7e0ff */
[--C-:B---3--:R-:W-:Y:S02]  /*3300*/  IMAD.X R9, R11, 0x1, R5.reuse, P1 ;  /* 0x000000010b097824 */ /* 0x108fe400008e0605 */
[----:B------:R-:W-:Y:S01]  /*3310*/  IMAD.X R15, R7, 0x1, R5, P0 ;  /* 0x00000001070f7824 */ /* 0x000fe200000e0605 */
[----:B------:R-:W-:Y:S01]  /*3320*/  IADD3 R2, P0, R3, R202, RZ ;  /* 0x000000ca03027210 */ /* 0x000fe20007f1e0ff */
[----:B------:R-:W3:Y:S01]  /*3330*/  LDSM.16.M88.4 R72, [R180+0x2000] ;  /* 0x00200000b448783b */ /* 0x000ee20000000200 */
[----:B------:R-:W-:-:S02]  /*3340*/  ISETP.LT.OR P1, PT, R10, 0x1, P4 ;  /* 0x000000010a00780c */ /* 0x000fc40002721670 */
[----:B-1----:R-:W-:Y:S01]  /*3350*/  SHF.L.U64.HI R6, R216, 0x1, R90 ;  /* 0x00000001d8067819 */ /* 0x002fe2000001025a */
[----:B------:R-:W1:Y:S04]  /*3360*/  LDSM.16.M88.4 R76, [R180+0x2800] ;  /* 0x00280000b44c783b */ /* 0x000e680000000200 */
[----:B------:R-:W-:Y:S01]  /*3370*/  IMAD.X R3, R11, 0x1, R6, P0 ;  /* 0x000000010b037824 */ /* 0x000fe200000e0606 */
[----:B----4-:R-:W-:-:S05]  /*3380*/  IADD3 R16, P0, R0, R200, RZ ;  /* 0x000000c800107210 */ /* 0x010fca0007f1e0ff */
[----:B------:R-:W-:Y:S01]  /*3390*/  IMAD.X R17, R18, 0x1, R5, P0 ;  /* 0x0000000112117824 */ /* 0x000fe200000e0605 */
[----:B------:R-:W-:Y:S01]  /*33a0*/  ISETP.GE.AND P0, PT, R216, c[0x0][0x1d4], PT ;  /* 0x00007500d8007a0c */ /* 0x000fe20003f06270 */
[----:B------:R-:W-:Y:S01]  /*33b0*/  @!PT LDS RZ, [RZ] ;  /* 0x00000000fffff984 */ /* 0x000fe20000000800 */
[----:B------:R-:W-:Y:S01]  /*33c0*/  @!PT LDS RZ, [RZ] ;  /* 0x00000000fffff984 */ /* 0x000fe20000000800 */
[----:B------:R-:W-:Y:S01]  /*33d0*/  @!PT LDS RZ, [RZ] ;  /* 0x00000000fffff984 */ /* 0x000fe20000000800 */
[----:B------:R4:W-:Y:S03]  /*33e0*/  LDGSTS.E.BYPASS.LTC128B.128 [R197+0x100], [R14.64], !P1 ;  /* 0x001000000ec57fae */ /* 0x0009e6000c901d46 */
[C---:B------:R-:W-:Y:S01]  /*33f0*/  ISETP.LT.OR P1, PT, R10.reuse, 0x1, P0 ;  /* 0x000000010a00780c */ /* 0x040fe20000721670 */
[----:B------:R-:W-:Y:S01]  /*3400*/  IMAD.X R13, R7, 0x1, R6, P3 ;  /* 0x00000001070d7824 */ /* 0x000fe200018e0606 */
[----:B------:R-:W-:Y:S01]  /*3410*/  HMMA.16816.F32.BF16 R44, R120, R28, RZ ;  /* 0x0000001c782c723c */ /* 0x000fe200000418ff */
[----:B------:R-:W-:-:S10]  /*3420*/  ISETP.LT.OR P3, PT, R10, 0x21, P0 ;  /* 0x000000210a00780c */ /* 0x000fd40000761670 */
[----:B------:R4:W-:Y:S01]  /*3430*/  LDGSTS.E.BYPASS.LTC128B.128 [R197+0x3100], [R12.64], !P1 ;  /* 0x031000000cc57fae */ /* 0x0009e2000c901d46 */
[C---:B------:R-:W-:Y:S01]  /*3440*/  ISETP.LT.OR P1, PT, R10.reuse, 0x21, P4 ;  /* 0x000000210a00780c */ /* 0x040fe20002721670 */
[----:B------:R-:W-:Y:S01]  /*3450*/  HMMA.16816.F32.BF16 R60, R120, R24, RZ ;  /* 0x00000018783c723c */ /* 0x000fe200000418ff */
[----:B------:R-:W-:Y:S01]  /*3460*/  ISETP.LT.OR P4, PT, R10, 0x41, P4 ;  /* 0x000000410a00780c */ /* 0x000fe20002781670 */
[----:B------:R-:W-:-:S06]  /*3470*/  IMAD.MOV.U32 R7, RZ, RZ, 0x40 ;  /* 0x00000040ff077424 */ /* 0x000fcc00078e00ff */
[----:B------:R-:W-:Y:S04]  /*3480*/  HMMA.16816.F32.BF16 R48, R120, R26, RZ ;  /* 0x0000001a7830723c */ /* 0x000fe800000418ff */
[----:B------:R1:W-:Y:S01]  /*3490*/  LDGSTS.E.BYPASS.LTC128B.128 [R197+0x1100], [R8.64], !P1 ;  /* 0x0110000008c57fae */ /* 0x0003e2000c901d46 */
[----:B------:R-:W-:-:S03]  /*34a0*/  ISETP.LT.OR P1, PT, R10, 0x41, P0 ;  /* 0x000000410a00780c */ /* 0x000fc60000721670 */
[C---:B------:R-:W-:Y:S01]  /*34b0*/  HMMA.16816.F32.BF16 R24, R120.reuse, R20, RZ ;  /* 0x000000147818723c */ /* 0x040fe200000418ff */
[----:B------:R1:W-:Y:S04]  /*34c0*/  LDGSTS.E.BYPASS.LTC128B.128 [R197+0x4100], [R2.64], !P3 ;  /* 0x0410000002c57fae */ /* 0x0003e8000d901d46 */
[----:B------:R2:W-:Y:S03]  /*34d0*/  LDGSTS.E.BYPASS.LTC128B.128 [R197+0x2100], [R16.64], !P4 ;  /* 0x0210000010c57fae */ /* 0x0005e6000e101d46 */
[----:B------:R-:W-:Y:S08]  /*34e0*/  HMMA.16816.F32.BF16 R20, R120, R22, RZ ;  /* 0x000000167814723c */ /* 0x000ff000000418ff */
[----:B------:R-:W-:Y:S01]  /*34f0*/  HMMA.16816.F32.BF16 R96, R124, R40, R44 ;  /* 0x000000287c60723c */ /* 0x000fe2000004182c */
[----:B-1----:R-:W-:-:S02]  /*3500*/  IADD3 R2, P0, R0, R202, RZ ;  /* 0x000000ca00027210 */ /* 0x002fc40007f1e0ff */
[----:B------:R-:W-:-:S03]  /*3510*/  SEL R0, R7, 0xffffffc0, !P2 ;  /* 0xffffffc007007807 */ /* 0x000fc60005000000 */
[----:B------:R-:W-:Y:S02]  /*3520*/  IMAD.X R3, R18, 0x1, R6, P0 ;  /* 0x0000000112037824 */ /* 0x000fe400000e0606 */
[----:B------:R-:W-:-:S03]  /*3530*/  IMAD.IADD R183, R181, 0x1, R0 ;  /* 0x00000001b5b77824 */ /* 0x000fc600078e0200 */
[----:B------:R1:W-:Y:S01]  /*3540*/  LDGSTS.E.BYPASS.LTC128B.128 [R197+0x5100], [R2.64], !P1 ;  /* 0x0510000002c57fae */ /* 0x0003e2000c901d46 */
[----:B------:R-:W-:Y:S03]  /*3550*/  HMMA.16816.F32.BF16 R28, R120, R30, RZ ;  /* 0x0000001e781c723c */ /* 0x000fe600000418ff */
[----:B------:R-:W3:Y:S04]  /*3560*/  LDSM.16.M88.4 R44, [R183] ;  /* 0x00000000b72c783b */ /* 0x000ee80000000200 */
[----:B------:R-:W-:Y:S01]  /*3570*/  LDSM.16.M88.4 R108, [R181+0x4000] ;  /* 0x00400000b56c783b */ /* 0x000fe20000000200 */
[----:B--2---:R-:W-:Y:S03]  /*3580*/  HMMA.16816.F32.BF16 R88, R124, R34, R20 ;  /* 0x000000227c58723c */ /* 0x004fe60000041814 */
[----:B------:R-:W-:Y:S04]  /*3590*/  LDSM.16.M88.4 R112, [R181+0x4800] ;  /* 0x00480000b570783b */ /* 0x000fe80000000200 */
[----:B------:R-:W-:Y:S01]  /*35a0*/  LDSM.16.M88.4 R148, [R180+0x4000] ;  /* 0x00400000b494783b */ /* 0x000fe20000000200 */
[----:B------:R-:W-:Y:S03]  /*35b0*/  HMMA.16816.F32.BF16 R20, R120, R36, RZ ;  /* 0x000000247814723c */ /* 0x000fe600000418ff */
[----:B------:R-:W-:Y:S04]  /*35c0*/  LDSM.16.M88.4 R128, [R180+0x3800] ;  /* 0x00380000b480783b */ /* 0x000fe80000000200 */
[----:B------:R-:W-:Y:S01]  /*35d0*/  LDSM.16.M88.4 R136, [R183+0x4000] ;  /* 0x00400000b788783b */ /* 0x000fe20000000200 */
[----:B------:R-:W-:Y:S03]  /*35e0*/  HMMA.16816.F32.BF16 R84, R124, R32, R24 ;  /* 0x000000207c54723c */ /* 0x000fe60000041818 */
[----:B------:R-:W2:Y:S05]  /*35f0*/  LDSM.16.M88.4 R32, [R183+0x1800] ;  /* 0x00180000b720783b */ /* 0x000eaa0000000200 */
[C---:B------:R-:W-:Y:S08]  /*3600*/  HMMA.16816.F32.BF16 R8, R120.reuse, R68, RZ ;  /* 0x000000447808723c */ /* 0x040ff000000418ff */
[----:B----4-:R-:W-:Y:S01]  /*3610*/  HMMA.16816.F32.BF16 R12, R120, R38, RZ ;  /* 0x00000026780c723c */ /* 0x010fe200000418ff */
[----:B------:R-:W4:Y:S01]  /*3620*/  LDSM.16.M88.4 R36, [R183+0x1000] ;  /* 0x00100000b724783b */ /* 0x000f220000000200 */
[----:B-1----:R-:W-:-:S03]  /*3630*/  IADD3 R2, R180, 0x3000, RZ ;  /* 0x00003000b4027810 */ /* 0x002fc60007ffe0ff */
[----:B------:R-:W-:Y:S03]  /*3640*/  LDSM.16.M88.4 R24, [R183+0x2000] ;  /* 0x00200000b718783b */ /* 0x000fe60000000200 */
[----:B------:R-:W-:Y:S01]  /*3650*/  HMMA.16816.F32.BF16 R80, R124, R42, R28 ;  /* 0x0000002a7c50723c */ /* 0x000fe2000004181c */
[----:B------:R-:W-:Y:S01]  /*3660*/  IMAD.IADD R182, R2, 0x1, R0 ;  /* 0x0000000102b67824 */ /* 0x000fe200078e0200 */
[----:B------:R-:W-:Y:S04]  /*3670*/  LDSM.16.M88.4 R140, [R183+0x4800] ;  /* 0x00480000b78c783b */ /* 0x000fe80000000200 */
[----:B------:R-:W-:Y:S02]  /*3680*/  LDSM.16.M88.4 R104, [R182+-0x1800] ;  /* 0xffe80000b668783b */ /* 0x000fe40000000200 */
[----:B------:R-:W-:Y:S02]  /*3690*/  HMMA.16816.F32.BF16 R40, R120, R70, RZ ;  /* 0x000000467828723c */ /* 0x000fe400000418ff */
[----:B------:R-:W-:Y:S04]  /*36a0*/  LDSM.16.M88.4 R116, [R182+-0x1000] ;  /* 0xfff00000b674783b */ /* 0x000fe80000000200 */
[----:B------:R-:W-:Y:S02]  /*36b0*/  LDSM.16.M88.4 R176, [R183+0x3000] ;  /* 0x00300000b7b0783b */ /* 0x000fe40000000200 */
[C---:B------:R-:W-:Y:S02]  /*36c0*/  HMMA.16816.F32.BF16 R64, R124.reuse, R58, R64 ;  /* 0x0000003a7c40723c */ /* 0x040fe40000041840 */
[----:B------:R-:W-:Y:S04]  /*36d0*/  LDSM.16.M88.4 R144, [R183+0x5000] ;  /* 0x00500000b790783b */ /* 0x000fe80000000200 */
[----:B------:R-:W0:Y:S02]  /*36e0*/  LDGDEPBAR ;  /* 0x00000000000079af */ /* 0x000e240000000000 */
[C---:B------:R-:W-:Y:S02]  /*36f0*/  HMMA.16816.F32.BF16 R56, R124.reuse, R52, R60 ;  /* 0x000000347c38723c */ /* 0x040fe4000004183c */
[----:B------:R-:W-:Y:S06]  /*3700*/  LDSM.16.M88.4 R60, [R182+-0x3000] ;  /* 0xffd00000b63c783b */ /* 0x000fec0000000200 */
[C---:B------:R-:W-:Y:S01]  /*3710*/  HMMA.16816.F32.BF16 R100, R124.reuse, R54, R48 ;  /* 0x000000367c64723c */ /* 0x040fe20000041830 */
[----:B------:R-:W1:Y:S07]  /*3720*/  LDSM.16.M88.4 R52, [R183+0x800] ;  /* 0x00080000b734783b */ /* 0x000e6e0000000200 */
[C---:B---3--:R-:W-:Y:S01]  /*3730*/  HMMA.16816.F32.BF16 R48, R124.reuse, R72, R20 ;  /* 0x000000487c30723c */ /* 0x048fe20000041814 */
[----:B------:R-:W3:Y:S07]  /*3740*/  LDSM.16.M88.4 R20, [R183+0x2800] ;  /* 0x00280000b714783b */ /* 0x000eee0000000200 */
[----:B------:R-:W-:Y:S08]  /*3750*/  HMMA.16816.F32.BF16 R16, R124, R76, R8 ;  /* 0x0000004c7c10723c */ /* 0x000ff00000041808 */
[----:B------:R-:W-:Y:S01]  /*3760*/  HMMA.16816.F32.BF16 R8, R152, R44, R92 ;  /* 0x0000002c9808723c */ /* 0x000fe2000004185c */
[----:B------:R-:W1:Y:S07]  /*3770*/  LDSM.16.M88.4 R92, [R182+-0x2000] ;  /* 0xffe00000b65c783b */ /* 0x000e6e0000000200 */
[C---:B------:R-:W-:Y:S08]  /*3780*/  HMMA.16816.F32.BF16 R28, R124.reuse, R74, R12 ;  /* 0x0000004a7c1c723c */ /* 0x040ff0000004180c */
[----:B------:R-:W-:Y:S01]  /*3790*/  HMMA.16816.F32.BF16 R12, R124, R78, R40 ;  /* 0x0000004e7c0c723c */ /* 0x000fe20000041828 */
[----:B------:R-:W1:Y:S04]  /*37a0*/  LDSM.16.M88.4 R76, [R182+-0x2800] ;  /* 0xffd80000b64c783b */ /* 0x000e680000000200 */
[----:B------:R-:W1:Y:S03]  /*37b0*/  LDSM.16.M88.4 R40, [R182+-0x800] ;  /* 0xfff80000b628783b */ /* 0x000e660000000200 */
[C---:B--2---:R-:W-:Y:S08]  /*37c0*/  HMMA.16816.F32.BF16 R84, R152.reuse, R32, R84 ;  /* 0x000000209854723c */ /* 0x044ff00000041854 */
[C---:B------:R-:W-:Y:S08]  /*37d0*/  HMMA.16816.F32.BF16 R44, R152.reuse, R46, R64 ;  /* 0x0000002e982c723c */ /* 0x040ff00000041840 */
[C---:B----4-:R-:W-:Y:S01]  /*37e0*/  HMMA.16816.F32.BF16 R72, R152.reuse, R36, R96 ;  /* 0x000000249848723c */ /* 0x050fe20000041860 */
[----:B------:R-:W2:Y:S07]  /*37f0*/  LDSM.16.M88.4 R96, [R181+0x3000] ;  /* 0x00300000b560783b */ /* 0x000eae0000000200 */
[C---:B------:R-:W-:Y:S08]  /*3800*/  HMMA.16816.F32.BF16 R80, R152.reuse, R38, R80 ;  /* 0x000000269850723c */ /* 0x040ff00000041850 */
[C---:B------:R-:W-:Y:S08]  /*3810*/  HMMA.16816.F32.BF16 R88, R152.reuse, R34, R88 ;  /* 0x000000229858723c */ /* 0x040ff00000041858 */
[C---:B-1----:R-:W-:Y:S08]  /*3820*/  HMMA.16816.F32.BF16 R56, R152.reuse, R52, R56 ;  /* 0x000000349838723c */ /* 0x042ff00000041838 */
[C---:B------:R-:W-:Y:S08]  /*3830*/  HMMA.16816.F32.BF16 R68, R152.reuse, R24, R48 ;  /* 0x000000189844723c */ /* 0x040ff00000041830 */
[C---:B------:R-:W-:Y:S01]  /*3840*/  HMMA.16816.F32.BF16 R64, R152.reuse, R54, R100 ;  /* 0x000000369840723c */ /* 0x040fe20000041864 */
[----:B------:R-:W1:Y:S07]  /*3850*/  LDSM.16.M88.4 R100, [R181+0x3800] ;  /* 0x00380000b564783b */ /* 0x000e6e0000000200 */
[C---:B---3--:R-:W-:Y:S08]  /*3860*/  HMMA.16816.F32.BF16 R48, R152.reuse, R20, R16 ;  /* 0x000000149830723c */ /* 0x048ff00000041810 */
[C---:B------:R-:W-:Y:S08]  /*3870*/  HMMA.16816.F32.BF16 R52, R152.reuse, R26, R28 ;  /* 0x0000001a9834723c */ /* 0x040ff0000004181c */
[----:B------:R-:W-:Y:S08]  /*3880*/  HMMA.16816.F32.BF16 R36, R152, R22, R12 ;  /* 0x000000169824723c */ /* 0x000ff0000004180c */
[C---:B------:R-:W-:Y:S08]  /*3890*/  HMMA.16816.F32.BF16 R32, R156.reuse, R60, R8 ;  /* 0x0000003c9c20723c */ /* 0x040ff00000041808 */
[C---:B------:R-:W-:Y:S08]  /*38a0*/  HMMA.16816.F32.BF16 R8, R156.reuse, R104, R84 ;  /* 0x000000689c08723c */ /* 0x040ff00000041854 */
[C---:B------:R-:W-:Y:S08]  /*38b0*/  HMMA.16816.F32.BF16 R28, R156.reuse, R62, R44 ;  /* 0x0000003e9c1c723c */ /* 0x040ff0000004182c */
[C---:B------:R-:W-:Y:S08]  /*38c0*/  HMMA.16816.F32.BF16 R16, R156.reuse, R92, R72 ;  /* 0x0000005c9c10723c */ /* 0x040ff00000041848 */
[C---:B------:R-:W-:Y:S01]  /*38d0*/  HMMA.16816.F32.BF16 R12, R156.reuse, R94, R80 ;  /* 0x0000005e9c0c723c */ /* 0x040fe20000041850 */
[----:B------:R-:W-:Y:S07]  /*38e0*/  LDSM.16.M88.4 R92, [R181+0x5800] ;  /* 0x00580000b55c783b */ /* 0x000fee0000000200 */
[C---:B------:R-:W-:Y:S01]  /*38f0*/  HMMA.16816.F32.BF16 R84, R156.reuse, R106, R88 ;  /* 0x0000006a9c54723c */ /* 0x040fe20000041858 */
[----:B------:R-:W3:Y:S04]  /*3900*/  LDSM.16.M88.4 R88, [R181+0x5000] ;  /* 0x00500000b558783b */ /* 0x000ee80000000200 */
[----:B------:R-:W-:Y:S03]  /*3910*/  LDSM.16.M88.4 R104, [R180+0x3000] ;  /* 0x00300000b468783b */ /* 0x000fe60000000200 */
[C---:B------:R-:W-:Y:S08]  /*3920*/  HMMA.16816.F32.BF16 R24, R156.reuse, R76, R56 ;  /* 0x0000004c9c18723c */ /* 0x040ff00000041838 */
[C---:B------:R-:W-:Y:S08]  /*3930*/  HMMA.16816.F32.BF16 R20, R156.reuse, R78, R64 ;  /* 0x0000004e9c14723c */ /* 0x040ff00000041840 */
[C---:B------:R-:W-:Y:S08]  /*3940*/  HMMA.16816.F32.BF16 R80, R156.reuse, R116, R68 ;  /* 0x000000749c50723c */ /* 0x040ff00000041844 */
[C---:B------:R-:W-:Y:S08]  /*3950*/  HMMA.16816.F32.BF16 R72, R156.reuse, R40, R48 ;  /* 0x000000289c48723c */ /* 0x040ff00000041830 */
[C---:B------:R-:W-:Y:S08]  /*3960*/  HMMA.16816.F32.BF16 R76, R156.reuse, R118, R52 ;  /* 0x000000769c4c723c */ /* 0x040ff00000041834 */
[----:B------:R-:W-:Y:S01]  /*3970*/  HMMA.16816.F32.BF16 R68, R156, R42, R36 ;  /* 0x0000002a9c44723c */ /* 0x000fe20000041824 */
[----:B------:R-:W4:Y:S04]  /*3980*/  LDSM.16.M88.4 R40, [R180+0x4800] ;  /* 0x00480000b428783b */ /* 0x000f280000000200 */
[----:B------:R-:W1:Y:S03]  /*3990*/  LDSM.16.M88.4 R36, [R180+0x5000] ;  /* 0x00500000b424783b */ /* 0x000e660000000200 */
[C---:B--2---:R-:W-:Y:S08]  /*39a0*/  HMMA.16816.F32.BF16 R64, R160.reuse, R96, R32 ;  /* 0x00000060a040723c */ /* 0x044ff00000041820 */
[C---:B------:R-:W-:Y:S01]  /*39b0*/  HMMA.16816.F32.BF16 R60, R160.reuse, R98, R28 ;  /* 0x00000062a03c723c */ /* 0x040fe2000004181c */
[----:B------:R-:W2:Y:S07]  /*39c0*/  LDSM.16.M88.4 R96, [R180+0x5800] ;  /* 0x00580000b460783b */ /* 0x000eae0000000200 */
[C---:B------:R-:W-:Y:S08]  /*39d0*/  HMMA.16816.F32.BF16 R48, R160.reuse, R108, R16 ;  /* 0x0000006ca030723c */ /* 0x040ff00000041810 */
[C---:B------:R-:W-:Y:S08]  /*39e0*/  HMMA.16816.F32.BF16 R44, R160.reuse, R110, R12 ;  /* 0x0000006ea02c723c */ /* 0x040ff0000004180c */
[C---:B------:R-:W-:Y:S08]  /*39f0*/  HMMA.16816.F32.BF16 R32, R160.reuse, R112, R8 ;  /* 0x00000070a020723c */ /* 0x040ff00000041808 */
[C---:B-1----:R-:W-:Y:S08]  /*3a00*/  HMMA.16816.F32.BF16 R56, R160.reuse, R100, R24 ;  /* 0x00000064a038723c */ /* 0x042ff00000041818 */
[C---:B------:R-:W-:Y:S08]  /*3a10*/  HMMA.16816.F32.BF16 R28, R160.reuse, R114, R84 ;  /* 0x00000072a01c723c */ /* 0x040ff00000041854 */
[C---:B------:R-:W-:Y:S08]  /*3a20*/  HMMA.16816.F32.BF16 R52, R160.reuse, R102, R20 ;  /* 0x00000066a034723c */ /* 0x040ff00000041814 */
[C---:B---3--:R-:W-:Y:S08]  /*3a30*/  HMMA.16816.F32.BF16 R24, R160.reuse, R88, R80 ;  /* 0x00000058a018723c */ /* 0x048ff00000041850 */
[C---:B------:R-:W-:Y:S01]  /*3a40*/  HMMA.16816.F32.BF16 R16, R160.reuse, R92, R72 ;  /* 0x0000005ca010723c */ /* 0x040fe20000041848 */
[----:B------:R-:W-:Y:S07]  /*3a50*/  LDSM.16.M88.4 R72, [R182+0x800] ;  /* 0x00080000b648783b */ /* 0x000fee0000000200 */
[C---:B------:R-:W-:Y:S08]  /*3a60*/  HMMA.16816.F32.BF16 R20, R160.reuse, R90, R76 ;  /* 0x0000005aa014723c */ /* 0x040ff0000004184c */
[----:B------:R-:W-:Y:S01]  /*3a70*/  HMMA.16816.F32.BF16 R12, R160, R94, R68 ;  /* 0x0000005ea00c723c */ /* 0x000fe20000041844 */
[----:B------:R-:W-:Y:S04]  /*3a80*/  LDSM.16.M88.4 R92, [R183+0x3800] ;  /* 0x00380000b75c783b */ /* 0x000fe80000000200 */
[----:B------:R-:W-:Y:S03]  /*3a90*/  LDSM.16.M88.4 R68, [R182+0x1000] ;  /* 0x00100000b644783b */ /* 0x000fe60000000200 */
[C---:B------:R-:W-:Y:S08]  /*3aa0*/  HMMA.16816.F32.BF16 R116, R164.reuse, R148, R48 ;  /* 0x00000094a474723c */ /* 0x040ff00000041830 */
[C---:B------:R-:W-:Y:S01]  /*3ab0*/  HMMA.16816.F32.BF16 R112, R164.reuse, R150, R44 ;  /* 0x00000096a470723c */ /* 0x040fe2000004182c */
[----:B------:R-:W1:Y:S07]  /*3ac0*/  LDSM.16.M88.4 R148, [R183+0x5800] ;  /* 0x00580000b794783b */ /* 0x000e6e0000000200 */
[C---:B----4-:R-:W-:Y:S08]  /*3ad0*/  HMMA.16816.F32.BF16 R108, R164.reuse, R40, R32 ;  /* 0x00000028a46c723c */ /* 0x050ff00000041820 */
[C---:B------:R-:W-:Y:S08]  /*3ae0*/  HMMA.16816.F32.BF16 R100, R164.reuse, R42, R28 ;  /* 0x0000002aa464723c */ /* 0x040ff0000004181c */
[C---:B------:R-:W-:Y:S01]  /*3af0*/  HMMA.16816.F32.BF16 R8, R164.reuse, R104, R64 ;  /* 0x00000068a408723c */ /* 0x040fe20000041840 */
[----:B------:R-:W3:Y:S07]  /*3b00*/  LDSM.16.M88.4 R64, [R182+0x1800] ;  /* 0x00180000b640783b */ /* 0x000eee0000000200 */
[C---:B------:R-:W-:Y:S01]  /*3b10*/  HMMA.16816.F32.BF16 R132, R164.reuse, R128, R56 ;  /* 0x00000080a484723c */ /* 0x040fe20000041838 */
[----:B------:R-:W-:Y:S07]  /*3b20*/  LDSM.16.M88.4 R56, [R182+0x2800] ;  /* 0x00280000b638783b */ /* 0x000fee0000000200 */
[C---:B------:R-:W-:Y:S08]  /*3b30*/  HMMA.16816.F32.BF16 R88, R164.reuse, R36, R24 ;  /* 0x00000024a458723c */ /* 0x040ff00000041818 */
[C---:B--2---:R-:W-:Y:S08]  /*3b40*/  HMMA.16816.F32.BF16 R80, R164.reuse, R96, R16 ;  /* 0x00000060a450723c */ /* 0x044ff00000041810 */
[C---:B------:R-:W-:Y:S01]  /*3b50*/  HMMA.16816.F32.BF16 R104, R164.reuse, R106, R60 ;  /* 0x0000006aa468723c */ /* 0x040fe2000004183c */
[----:B------:R-:W2:Y:S07]  /*3b60*/  LDSM.16.M88.4 R60, [R182+0x2000] ;  /* 0x00200000b63c783b */ /* 0x000eae0000000200 */
[C---:B------:R-:W-:Y:S08]  /*3b70*/  HMMA.16816.F32.BF16 R128, R164.reuse, R130, R52 ;  /* 0x00000082a480723c */ /* 0x040ff00000041834 */
[C---:B------:R-:W-:Y:S08]  /*3b80*/  HMMA.16816.F32.BF16 R84, R164.reuse, R38, R20 ;  /* 0x00000026a454723c */ /* 0x040ff00000041814 */
[----:B------:R-:W-:Y:S01]  /*3b90*/  HMMA.16816.F32.BF16 R76, R164, R98, R12 ;  /* 0x00000062a44c723c */ /* 0x000fe2000004180c */
[----:B------:R-:W4:Y:S01]  /*3ba0*/  LDSM.16.M88.4 R96, [R182] ;  /* 0x00000000b660783b */ /* 0x000f220000000200 */
[----:B------:R-:W-:Y:S01]  /*3bb0*/  ISETP.GT.AND P0, PT, R196, R228, PT ;  /* 0x000000e4c400720c */ /* 0x000fe20003f04270 */
[----:B------:R-:W-:-:S05]  /*3bc0*/  DEPBAR.LE SB0, 0x0 ;  /* 0x000080000000791a */ /* 0x000fca0000000000 */
        /* <DEDUP_REMOVED lines=8> */
[C---:B------:R-:W-:Y:S08]  /*3c50*/  HMMA.16816.F32.BF16 R44, R168.reuse, R92, R132 ;  /* 0x0000005ca82c723c */ /* 0x040ff00000041884 */
[C---:B------:R-:W-:Y:S08]  /*3c60*/  HMMA.16816.F32.BF16 R40, R168.reuse, R94, R128 ;  /* 0x0000005ea828723c */ /* 0x040ff00000041880 */
[C---:B------:R-:W-:Y:S08]  /*3c70*/  HMMA.16816.F32.BF16 R16, R168.reuse, R146, R84 ;  /* 0x00000092a810723c */ /* 0x040ff00000041854 */
[----:B------:R-:W-:Y:S01]  /*3c80*/  HMMA.16816.F32.BF16 R8, R168, R150, R76 ;  /* 0x00000096a808723c */ /* 0x000fe2000004184c */
[----:B------:R-:W-:Y:S01]  /*3c90*/  ISETP.GT.AND P6, PT, R203, 0x5f, PT ;  /* 0x0000005fcb00780c */ /* 0x000fe20003fc4270 */
[----:B------:R-:W-:Y:S01]  /*3ca0*/  BSSY B0, `(.L_x_693) ;  /* 0x0000054000007945 */ /* 0x000fe20003800000 */
[----:B------:R-:W-:-:S05]  /*3cb0*/  LOP3.LUT R194, R194, 0xfffbffff, RZ, 0xc0, !PT ;  /* 0xfffbffffc2c27812 */ /* 0x000fca00078ec0ff */
[C---:B------:R-:W-:Y:S08]  /*3cc0*/  HMMA.16816.F32.BF16 R36, R172.reuse, R68, R36 ;  /* 0x00000044ac24723c */ /* 0x040ff00000041824 */
[----:B------:R-:W-:Y:S01]  /*3cd0*/  HMMA.16816.F32.BF16 R68, R172, R70, R32 ;  /* 0x00000046ac44723c */ /* 0x000fe20000041820 */
[----:B------:R-:W-:-:S07]  /*3ce0*/  @P6 LOP3.LUT R194, R194, 0x40000, RZ, 0xfc, !PT ;  /* 0x00040000c2c26812 */ /* 0x000fce00078efcff */
[C---:B---3--:R-:W-:Y:S08]  /*3cf0*/  HMMA.16816.F32.BF16 R32, R172.reuse, R64, R28 ;  /* 0x00000040ac20723c */ /* 0x048ff0000004181c */
[C---:B------:R-:W-:Y:S08]  /*3d00*/  HMMA.16816.F32.BF16 R64, R172.reuse, R66, R24 ;  /* 0x00000042ac40723c */ /* 0x040ff00000041818 */
[C---:B--2---:R-:W-:Y:S08]  /*3d10*/  HMMA.16816.F32.BF16 R28, R172.reuse, R60, R20 ;  /* 0x0000003cac1c723c */ /* 0x044ff00000041814 */
[C---:B------:R-:W-:Y:S08]  /*3d20*/  HMMA.16816.F32.BF16 R24, R172.reuse, R56, R12 ;  /* 0x00000038ac18723c */ /* 0x040ff0000004180c */
[C---:B----4-:R-:W-:Y:S08]  /*3d30*/  HMMA.16816.F32.BF16 R52, R172.reuse, R96, R52 ;  /* 0x00000060ac34723c */ /* 0x050ff00000041834 */
        /* <DEDUP_REMOVED lines=8> */
[----:B------:R-:W-:Y:S01]  /*3dc0*/  ISETP.NE.AND P5, PT, R204, 0x1, PT ;  /* 0x00000001cc00780c */ /* 0x000fe20003fa5270 */
[----:B------:R-:W-:Y:S01]  /*3dd0*/  IMAD.MOV.U32 R198, RZ, RZ, RZ ;  /* 0x000000ffffc67224 */ /* 0x000fe200078e00ff */
        /* <DEDUP_REMOVED lines=27> */
.L_x_837:
[----:B------:R-:W-:Y:S05]  /*3f90*/  BRA.DIV ~URZ, `(.L_x_696) ;  /* 0x00012ae27f007947 */ /* 0x000fea000b800000 */
[----:B------:R-:W3:Y:S01]  /*3fa0*/  SHFL.IDX PT, R2, R7, RZ, 0x181f ;  /* 0x00181fff07027589 */ /* 0x000ee200000e0000 */
[----:B------:R-:W-:-:S03]  /*3fb0*/  ISETP.GE.AND P1, PT, R208, c[0x0][0x1d4], PT ;  /* 0x00007500d0007a0c */ /* 0x000fc60003f26270 */
[----:B------:R-:W4:Y:S04]  /*3fc0*/  SHFL.IDX PT, R10, R7, 0x1, 0x181f ;  /* 0x00381f00070a7f89 */ /* 0x000f2800000e0000 */
[----:B------:R-:W5:Y:S04]  /*3fd0*/  SHFL.IDX PT, R11, R0, 0x1, 0x181f ;  /* 0x00381f00000b7f89 */ /* 0x000f6800000e0000 */
[----:B-1----:R-:W1:Y:S01]  /*3fe0*/  SHFL.IDX PT, R0, R0, 0x2, 0x181f ;  /* 0x00581f0000007f89 */ /* 0x002e6200000e0000 */
[C---:B---3--:R-:W-:Y:S02]  /*3ff0*/  IADD3 R12, P0, R2.reuse, R200, RZ ;  /* 0x000000c8020c7210 */ /* 0x048fe40007f1e0ff */
[----:B------:R-:W-:-:S03]  /*4000*/  IADD3 R8, P2, R2, R202, RZ ;  /* 0x000000ca02087210 */ /* 0x000fc60007f5e0ff */
[C-C-:B--2---:R-:W-:Y:S01]  /*4010*/  IMAD.X R13, R9.reuse, 0x1, R5.reuse, P0 ;  /* 0x00000001090d7824 */ /* 0x144fe200000e0605 */
[----:B------:R-:W-:Y:S01]  /*4020*/  ISETP.GE.AND P0, PT, R216, c[0x0][0x1d4], PT ;  /* 0x00007500d8007a0c */ /* 0x000fe20003f06270 */
[----:B------:R-:W-:Y:S01]  /*4030*/  IMAD.X R9, R9, 0x1, R6, P2 ;  /* 0x0000000109097824 */ /* 0x000fe200010e0606 */
[C---:B----4-:R-:W-:Y:S02]  /*4040*/  IADD3 R2, P2, R10.reuse, R200, RZ ;  /* 0x000000c80a027210 */ /* 0x050fe40007f5e0ff */
[----:B------:R2:W-:Y:S03]  /*4050*/  LDGSTS.E.BYPASS.LTC128B.128 [R197+0x8100], [R12.64], !P1 ;  /* 0x081000000cc57fae */ /* 0x0005e6000c901d46 */
[----:B-----5:R-:W-:Y:S01]  /*4060*/  IMAD.X R3, R11, 0x1, R5, P2 ;  /* 0x000000010b037824 */ /* 0x020fe200010e0605 */
[----:B------:R-:W-:-:S05]  /*4070*/  IADD3 R10, P2, R10, R202, RZ ;  /* 0x000000ca0a0a7210 */ /* 0x000fca0007f5e0ff */
[----:B------:R2:W-:Y:S01]  /*4080*/  LDGSTS.E.BYPASS.LTC128B.128 [R197+0xb100], [R8.64], !P0 ;  /* 0x0b10000008c57fae */ /* 0x0005e2000c101d46 */
[----:B------:R-:W-:-:S03]  /*4090*/  IMAD.X R11, R11, 0x1, R6, P2 ;  /* 0x000000010b0b7824 */ /* 0x000fc600010e0606 */
[----:B------:R3:W-:Y:S04]  /*40a0*/  LDGSTS.E.BYPASS.LTC128B.128 [R197+0x9100], [R2.64], !P1 ;  /* 0x0910000002c57fae */ /* 0x0007e8000c901d46 */
[----:B------:R4:W-:Y:S04]  /*40b0*/  LDGSTS.E.BYPASS.LTC128B.128 [R197+0xc100], [R10.64], !P0 ;  /* 0x0c1000000ac57fae */ /* 0x0009e8000c101d46 */
[----:B---3--:R2:W3:Y:S01]  /*40c0*/  SHFL.IDX PT, R2, R7, 0x2, 0x181f ;  /* 0x00581f0007027f89 */ /* 0x0084e200000e0000 */
[----:B----4-:R-:W-:Y:S02]  /*40d0*/  SEL R11, RZ, 0x10, P1 ;  /* 0x00000010ff0b7807 */ /* 0x010fe40000800000 */
[----:B------:R-:W-:-:S02]  /*40e0*/  SEL R10, RZ, 0x10, P0 ;  /* 0x00000010ff0a7807 */ /* 0x000fc40000000000 */
.L_x_838:
[----:B-1----:R-:W-:Y:S02]  /*40f0*/  IADD3 R3, -R11, 0x10, RZ ;  /* 0x000000100b037810 */ /* 0x002fe40007ffe1ff */
[----:B--2---:R-:W-:-:S02]  /*4100*/  IADD3 R7, -R10, 0x10, RZ ;  /* 0x000000100a077810 */ /* 0x004fc40007ffe1ff */
[----:B------:R-:W-:Y:S02]  /*4110*/  LOP3.LUT R3, R3, 0xf, RZ, 0xc0, !PT ;  /* 0x0000000f03037812 */ /* 0x000fe400078ec0ff */
[----:B------:R-:W-:Y:S02]  /*4120*/  ISETP.NE.U32.AND P2, PT, R11, RZ, PT ;  /* 0x000000ff0b00720c */ /* 0x000fe40003f45070 */
[----:B---3--:R-:W-:Y:S02]  /*4130*/  IADD3 R8, P1, P0, R3, R2, R200 ;  /* 0x0000000203087210 */ /* 0x008fe4000783e0c8 */
[----:B------:R-:W-:Y:S02]  /*4140*/  LOP3.LUT R3, R7, 0xf, RZ, 0xc0, !PT ;  /* 0x0000000f07037812 */ /* 0x000fe400078ec0ff */
[----:B------:R-:W-:Y:S02]  /*4150*/  IADD3.X R9, RZ, R0, R5, P1, P0 ;  /* 0x00000000ff097210 */ /* 0x000fe40000fe0405 */
[----:B------:R-:W-:-:S04]  /*4160*/  IADD3 R2, P1, P0, R3, R2, R202 ;  /* 0x0000000203027210 */ /* 0x000fc8000783e0ca */
[----:B------:R-:W-:Y:S01]  /*4170*/  IADD3.X R3, RZ, R0, R6, P1, P0 ;  /* 0x00000000ff037210 */ /* 0x000fe20000fe0406 */
[----:B------:R-:W-:Y:S01]  /*4180*/  @!PT LDS RZ, [RZ] ;  /* 0x00000000fffff984 */ /* 0x000fe20000000800 */
[----:B------:R-:W-:Y:S01]  /*4190*/  @!PT LDS RZ, [RZ] ;  /* 0x00000000fffff984 */ /* 0x000fe20000000800 */
[----:B------:R-:W-:Y:S01]  /*41a0*/  @!PT LDS RZ, [RZ] ;  /* 0x00000000fffff984 */ /* 0x000fe20000000800 */
[----:B------:R1:W-:Y:S01]  /*41b0*/  LDGSTS.E.BYPASS.LTC128B.128.ZFILL [R197+0xa100], [R8.64], P2 ;  /* 0x0a10000008c57fae */ /* 0x0003e20009141d46 */
[----:B------:R-:W-:-:S13]  /*41c0*/  ISETP.NE.U32.AND P0, PT, R10, RZ, PT ;  /* 0x000000ff0a00720c */ /* 0x000fda0003f05070 */
[----:B------:R1:W-:Y:S02]  /*41d0*/  LDGSTS.E.BYPASS.LTC128B.128.ZFILL [R197+0xd100], [R2.64], P0 ;  /* 0x0d10000002c57fae */ /* 0x0003e40008141d46 */
.L_x_694:
[----:B------:R-:W-:Y:S05]  /*41e0*/  BSYNC B0 ;  /* 0x0000000000007941 */ /* 0x000fea0003800000 */
.L_x_693:
[----:B------:R-:W-:Y:S01]  /*41f0*/  IMAD.MOV.U32 R0, RZ, RZ, c[0x0][0x2c4] ;  /* 0x0000b100ff007624 */ /* 0x000fe200078e00ff */
[----:B------:R-:W-:Y:S01]  /*4200*/  ULDC UR4, c[0x0][0x324] ;  /* 0x0000c90000047ab9 */ /* 0x000fe20000000800 */
[----:B-1----:R-:W-:Y:S01]  /*4210*/  IADD3 R2, -R231, 0x1, R188 ;  /* 0x00000001e7027810 */ /* 0x002fe20007ffe1bc */
[----:B------:R-:W-:Y:S01]  /*4220*/  ULOP3.LUT UR4, URZ, UR4, URZ, 0x33, !UPT ;  /* 0x000000043f047292 */ /* 0x000fe2000f8e333f */
[----:B------:R-:W0:Y:S01]  /*4230*/  LDGDEPBAR ;  /* 0x00000000000079af */ /* 0x000e220000000000 */
[----:B------:R-:W-:Y:S01]  /*4240*/  ISETP.NE.AND P0, PT, R0, 0x1, PT ;  /* 0x000000010000780c */ /* 0x000fe20003f05270 */
[----:B------:R-:W-:Y:S01]  /*4250*/  IMAD.IADD R0, R245, 0x1, R243 ;  /* 0x00000001f5007824 */ /* 0x000fe200078e02f3 */
[----:B------:R-:W-:Y:S01]  /*4260*/  IADD3 R9, -R231, R4, RZ ;  /* 0x00000004e7097210 */ /* 0x000fe20007ffe1ff */
[----:B------:R-:W-:Y:S02]  /*4270*/  IMAD.IADD R8, R188, 0x1, -R231 ;  /* 0x00000001bc087824 */ /* 0x000fe400078e0ae7 */
[----:B------:R-:W-:-:S08]  /*4280*/  IMAD.MOV.U32 R5, RZ, RZ, R0 ;  /* 0x000000ffff057224 */ /* 0x000fd000078e0000 */
[----:B------:R-:W-:Y:S01]  /*4290*/  @P0 IMAD.HI.U32 R3, R0, c[0x0][0x2c8], RZ ;  /* 0x0000b20000030a27 */ /* 0x000fe200078e00ff */
[----:B------:R-:W-:-:S04]  /*42a0*/  IADD3 R0, R2, -R229, RZ ;  /* 0x800000e502007210 */ /* 0x000fc80007ffe0ff */
[C---:B------:R-:W-:Y:S02]  /*42b0*/  IADD3 R7, R0.reuse, UR4, RZ ;  /* 0x0000000400077c10 */ /* 0x040fe4000fffe0ff */
[----:B------:R-:W-:Y:S02]  /*42c0*/  @P0 SHF.R.U32.HI R5, RZ, c[0x0][0x2cc], R3 ;  /* 0x0000b300ff050a19 */ /* 0x000fe40000011603 */
[----:B------:R-:W-:Y:S01]  /*42d0*/  IADD3 R6, R0, c[0x0][0x328], RZ ;  /* 0x0000ca0000067a10 */ /* 0x000fe20007ffe0ff */
[----:B------:R-:W-:Y:S05]  /*42e0*/  BRA.DIV ~URZ, `(.L_x_697) ;  /* 0x00012b227f007947 */ /* 0x000fea000b800000 */
[----:B------:R1:W2:Y:S02]  /*42f0*/  SHFL.IDX PT, R3, R5, RZ, 0x1c1f ;  /* 0x001c1fff05037589 */ /* 0x0002a400000e0000 */
.L_x_839:
[----:B------:R-:W-:Y:S01]  /*4300*/  ISETP.GE.AND P0, PT, R249, 0x1, PT ;  /* 0x00000001f900780c */ /* 0x000fe20003f06270 */
[--C-:B--2---:R-:W-:Y:S02]  /*4310*/  IMAD.IADD R2, R6, 0x1, R3.reuse ;  /* 0x0000000106027824 */ /* 0x104fe400078e0203 */
[----:B------:R-:W-:-:S03]  /*4320*/  IMAD.IADD R0, R7, 0x1, R3 ;  /* 0x0000000107007824 */ /* 0x000fc600078e0203 */
[----:B------:R-:W-:-:S07]  /*4330*/  IMNMX R2, R8, R2, PT ;  /* 0x0000000208027217 */ /* 0x000fce0003800200 */
[----:B------:R-:W-:Y:S05]  /*4340*/  @!P0 BRA `(.L_x_698) ;  /* 0x0000014000008947 */ /* 0x000fea0003800000 */
[----:B------:R-:W-:Y:S01]  /*4350*/  IADD3 R3, -R229, R230, R3 ;  /* 0x000000e6e5037210 */ /* 0x000fe20007ffe103 */
[----:B------:R-:W-:Y:S03]  /*4360*/  BSSY B0, `(.L_x_699) ;  /* 0x000000e000007945 */ /* 0x000fe60003800000 */
        /* <DEDUP_REMOVED lines=9> */
.L_x_700:
[----:B------:R-:W-:-:S04]  /*4400*/  MOV R10, c[0x0][0x32c] ;  /* 0x0000cb00000a7a02 */ /* 0x000fc80000000f00 */
[----:B------:R-:W-:-:S13]  /*4410*/  ISETP.NE.AND P0, PT, R10, 0x1, PT ;  /* 0x000000010a00780c */ /* 0x000fda0003f05270 */
[----:B------:R-:W-:-:S05]  /*4420*/  @P0 IMAD.HI.U32 R10, R3, c[0x0][0x330], RZ ;  /* 0x0000cc00030a0a27 */ /* 0x000fca00078e00ff */
[----:B------:R-:W-:Y:S02]  /*4430*/  @P0 SHF.R.U32.HI R3, RZ, c[0x0][0x334], R10 ;  /* 0x0000cd00ff030a19 */ /* 0x000fe4000001160a */
.L_x_701:
[----:B------:R-:W-:Y:S05]  /*4440*/  BSYNC B0 ;  /* 0x0000000000007941 */ /* 0x000fea0003800000 */
.L_x_699:
[----:B------:R-:W-:-:S05]  /*4450*/  IMAD R3, R3, c[0x0][0x32c], R9 ;  /* 0x0000cb0003037a24 */ /* 0x000fca00078e0209 */
[----:B------:R-:W-:Y:S02]  /*4460*/  IADD3 R10, R3, c[0x0][0x32c], RZ ;  /* 0x0000cb00030a7a10 */ /* 0x000fe40007ffe0ff */
[----:B------:R-:W-:Y:S02]  /*4470*/  IMNMX R0, R0, R3, !PT ;  /* 0x0000000300007217 */ /* 0x000fe40007800200 */
[----:B------:R-:W-:Y:S02]  /*4480*/  IMNMX R2, R2, R10, PT ;  /* 0x0000000a02027217 */ /* 0x000fe40003800200 */
.L_x_698:
[----:B------:R-:W-:Y:S02]  /*4490*/  ISETP.GE.AND P0, PT, R4, 0x2, PT ;  /* 0x000000020400780c */ /* 0x000fe40003f06270 */
[----:B------:R-:W-:Y:S02]  /*44a0*/  LOP3.LUT R194, R194, 0xfffdffff, RZ, 0xc0, !PT ;  /* 0xfffdffffc2c27812 */ /* 0x000fe400078ec0ff */
[C---:B------:R-:W-:Y:S02]  /*44b0*/  ISETP.GE.AND P1, PT, R4.reuse, 0x9, PT ;  /* 0x000000090400780c */ /* 0x040fe40003f26270 */
[----:B------:R-:W-:-:S02]  /*44c0*/  ISETP.GE.AND P6, PT, R4, 0x3a, PT ;  /* 0x0000003a0400780c */ /* 0x000fc40003fc6270 */
[C---:B------:R-:W-:Y:S02]  /*44d0*/  ISETP.GE.AND P5, PT, R4.reuse, 0x41, PT ;  /* 0x000000410400780c */ /* 0x040fe40003fa6270 */
[C---:B------:R-:W-:Y:S02]  /*44e0*/  ISETP.GE.AND P4, PT, R4.reuse, 0x42, PT ;  /* 0x000000420400780c */ /* 0x040fe40003f86270 */
[----:B------:R-:W-:Y:S02]  /*44f0*/  ISETP.GE.AND P3, PT, R4, 0x49, PT ;  /* 0x000000490400780c */ /* 0x000fe40003f66270 */
[----:B------:R-:W-:Y:S02]  /*4500*/  @P0 LOP3.LUT R194, R194, 0x20000, RZ, 0xfc, !PT ;  /* 0x00020000c2c20812 */ /* 0x000fe400078efcff */
[----:B------:R-:W-:Y:S02]  /*4510*/  ISETP.GT.AND P0, PT, R0, 0x1, !P0 ;  /* 0x000000010000780c */ /* 0x000fe40004704270 */
[----:B------:R-:W-:-:S02]  /*4520*/  LOP3.LUT R194, R194, 0xffffefff, RZ, 0xc0, !PT ;  /* 0xffffefffc2c27812 */ /* 0x000fc400078ec0ff */
[----:B------:R-:W-:Y:S02]  /*4530*/  ISETP.LT.OR P0, PT, R2, 0x2, P0 ;  /* 0x000000020200780c */ /* 0x000fe40000701670 */
[----:B------:R-:W-:Y:S02]  /*4540*/  @P1 LOP3.LUT R194, R194, 0x1000, RZ, 0xfc, !PT ;  /* 0x00001000c2c21812 */ /* 0x000fe400078efcff */
[----:B------:R-:W-:Y:S02]  /*4550*/  FSEL R11, R53, -INF , !P0 ;  /* 0xff800000350b7808 */ /* 0x000fe40004000000 */
[----:B------:R-:W-:Y:S02]  /*4560*/  ISETP.GT.AND P0, PT, R0, 0x8, !P1 ;  /* 0x000000080000780c */ /* 0x000fe40004f04270 */
[----:B------:R-:W-:Y:S02]  /*4570*/  ISETP.GE.AND P1, PT, R4, 0xa, PT ;  /* 0x0000000a0400780c */ /* 0x000fe40003f26270 */
[----:B------:R-:W-:-:S02]  /*4580*/  ISETP.LT.OR P0, PT, R2, 0x9, P0 ;  /* 0x000000090200780c */ /* 0x000fc40000701670 */
[----:B------:R-:W-:Y:S02]  /*4590*/  LOP3.LUT R194, R194, 0xfffff7ff, RZ, 0xc0, !PT ;  /* 0xfffff7ffc2c27812 */ /* 0x000fe400078ec0ff */
[----:B------:R-:W-:Y:S02]  /*45a0*/  FSEL R16, R48, -INF , !P0 ;  /* 0xff80000030107808 */ /* 0x000fe40004000000 */
[----:B------:R-:W-:Y:S02]  /*45b0*/  ISETP.GT.AND P0, PT, R0, 0x9, !P1 ;  /* 0x000000090000780c */ /* 0x000fe40004f04270 */
[----:B------:R-:W-:Y:S02]  /*45c0*/  ISETP.GE.AND P2, PT, R4, 0x4a, PT ;  /* 0x0000004a0400780c */ /* 0x000fe40003f46270 */
[----:B------:R-:W-:Y:S02]  /*45d0*/  ISETP.LT.OR P0, PT, R2, 0xa, P0 ;  /* 0x0000000a0200780c */ /* 0x000fe40000701670 */
[----:B------:R-:W-:-:S02]  /*45e0*/  @P1 LOP3.LUT R194, R194, 0x800, RZ, 0xfc, !PT ;  /* 0x00000800c2c21812 */ /* 0x000fc400078efcff */
[----:B------:R-:W-:Y:S02]  /*45f0*/  ISETP.GE.AND P1, PT, R4, 0x11, PT ;  /* 0x000000110400780c */ /* 0x000fe40003f26270 */
[----:B------:R-:W-:Y:S02]  /*4600*/  LOP3.LUT R194, R194, 0xfffffbff, RZ, 0xc0, !PT ;  /* 0xfffffbffc2c27812 */ /* 0x000fe400078ec0ff */
[----:B------:R-:W-:Y:S02]  /*4610*/  FSEL R17, R49, -INF , !P0 ;  /* 0xff80000031117808 */ /* 0x000fe40004000000 */
[----:B------:R-:W-:-:S04]  /*4620*/  ISETP.GT.AND P0, PT, R0, 0x10, !P1 ;  /* 0x000000100000780c */ /* 0x000fc80004f04270 */
[----:B------:R-:W-:-:S03]  /*4630*/  ISETP.LT.OR P0, PT, R2, 0x11, P0 ;  /* 0x000000110200780c */ /* 0x000fc60000701670 */
[----:B------:R-:W-:Y:S02]  /*4640*/  @P1 LOP3.LUT R194, R194, 0x400, RZ, 0xfc, !PT ;  /* 0x00000400c2c21812 */ /* 0x000fe400078efcff */
        /* <DEDUP_REMOVED lines=49> */
[----:B------:R-:W-:Y:S02]  /*4960*/  FSEL R141, R32, -INF , !P0 ;  /* 0xff800000208d7808 */ /* 0x000fe40004000000 */
[----:B------:R-:W-:Y:S02]  /*4970*/  LOP3.LUT R194, R194, 0xfffffffd, RZ, 0xc0, !PT ;  /* 0xfffffffdc2c27812 */ /* 0x000fe400078ec0ff */
[----:B------:R-:W-:-:S04]  /*4980*/  ISETP.GT.AND P0, PT, R0, 0x31, !P1 ;  /* 0x000000310000780c */ /* 0x000fc80004f04270 */
[----:B------:R-:W-:-:S03]  /*4990*/  ISETP.LT.OR P0, PT, R2, 0x32, P0 ;  /* 0x000000320200780c */ /* 0x000fc60000701670 */
[----:B------:R-:W-:Y:S02]  /*49a0*/  @P1 LOP3.LUT R194, R194, 0x2, RZ, 0xfc, !PT ;  /* 0x00000002c2c21812 */ /* 0x000fe400078efcff */
[----:B------:R-:W-:Y:S02]  /*49b0*/  ISETP.GE.AND P1, PT, R4, 0x39, PT ;  /* 0x000000390400780c */ /* 0x000fe40003f26270 */
[----:B------:R-:W-:Y:S02]  /*49c0*/  FSEL R140, R33, -INF , !P0 ;  /* 0xff800000218c7808 */ /* 0x000fe40004000000 */
[----:B------:R-:W-:Y:S02]  /*49d0*/  ISETP.GT.AND P0, PT, R0, 0x38, !P1 ;  /* 0x000000380000780c */ /* 0x000fe40004f04270 */
[----:B------:R-:W-:Y:S02]  /*49e0*/  LOP3.LUT R194, R194, 0xfffffffe, RZ, 0xc0, !PT ;  /* 0xfffffffec2c27812 */ /* 0x000fe400078ec0ff */
[----:B------:R-:W-:-:S04]  /*49f0*/  ISETP.LT.OR P0, PT, R2, 0x39, P0 ;  /* 0x000000390200780c */ /* 0x000fc80000701670 */
[----:B------:R-:W-:Y:S02]  /*4a00*/  FSEL R139, R64, -INF , !P0 ;  /* 0xff800000408b7808 */ /* 0x000fe40004000000 */
[----:B------:R-:W-:Y:S02]  /*4a10*/  ISETP.GT.AND P0, PT, R0, 0x39, !P6 ;  /* 0x000000390000780c */ /* 0x000fe40007704270 */
[----:B------:R-:W-:Y:S02]  /*4a20*/  @P1 LOP3.LUT R194, R194, 0x1, RZ, 0xfc, !PT ;  /* 0x00000001c2c21812 */ /* 0x000fe400078efcff */
[----:B------:R-:W-:Y:S02]  /*4a30*/  ISETP.LT.OR P0, PT, R2, 0x3a, P0 ;  /* 0x0000003a0200780c */ /* 0x000fe40000701670 */
[----:B------:R-:W-:Y:S02]  /*4a40*/  ISETP.GE.AND P1, PT, R4, 0x51, PT ;  /* 0x000000510400780c */ /* 0x000fe40003f26270 */
[----:B------:R-:W-:-:S02]  /*4a50*/  FSEL R138, R65, -INF , !P0 ;  /* 0xff800000418a7808 */ /* 0x000fc40004000000 */
[----:B------:R-:W-:Y:S02]  /*4a60*/  ISETP.GT.AND P0, PT, R0, 0x40, !P5 ;  /* 0x000000400000780c */ /* 0x000fe40006f04270 */
[----:B------:R-:W-:Y:S02]  /*4a70*/  LOP3.LUT R194, R194, 0xffff7fff, RZ, 0xc0, !PT ;  /* 0xffff7fffc2c27812 */ /* 0x000fe400078ec0ff */
[----:B------:R-:W-:-:S04]  /*4a80*/  ISETP.LT.OR P0, PT, R2, 0x41, P0 ;  /* 0x000000410200780c */ /* 0x000fc80000701670 */
[----:B------:R-:W-:Y:S02]  /*4a90*/  FSEL R177, R28, -INF , !P0 ;  /* 0xff8000001cb17808 */ /* 0x000fe40004000000 */
[----:B------:R-:W-:Y:S02]  /*4aa0*/  ISETP.GT.AND P0, PT, R0, 0x41, !P4 ;  /* 0x000000410000780c */ /* 0x000fe40006704270 */
[----:B------:R-:W-:Y:S02]  /*4ab0*/  @P1 LOP3.LUT R194, R194, 0x8000, RZ, 0xfc, !PT ;  /* 0x00008000c2c21812 */ /* 0x000fe400078efcff */
[----:B------:R-:W-:Y:S02]  /*4ac0*/  ISETP.LT.OR P0, PT, R2, 0x42, P0 ;  /* 0x000000420200780c */ /* 0x000fe40000701670 */
[----:B------:R-:W-:Y:S02]  /*4ad0*/  LOP3.LUT R194, R194, 0xffffbfff, RZ, 0xc0, !PT ;  /* 0xffffbfffc2c27812 */ /* 0x000fe400078ec0ff */
[----:B------:R-:W-:-:S02]  /*4ae0*/  FSEL R176, R29, -INF , !P0 ;  /* 0xff8000001db07808 */ /* 0x000fc40004000000 */
[----:B------:R-:W-:-:S04]  /*4af0*/  ISETP.GT.AND P0, PT, R0, 0x48, !P3 ;  /* 0x000000480000780c */ /* 0x000fc80005f04270 */
[----:B------:R-:W-:-:S04]  /*4b00*/  ISETP.LT.OR P0, PT, R2, 0x49, P0 ;  /* 0x000000490200780c */ /* 0x000fc80000701670 */
[----:B------:R-:W-:Y:S02]  /*4b10*/  FSEL R151, R60, -INF , !P0 ;  /* 0xff8000003c977808 */ /* 0x000fe40004000000 */
[----:B------:R-:W-:-:S04]  /*4b20*/  ISETP.GT.AND P0, PT, R0, 0x49, !P2 ;  /* 0x000000490000780c */ /* 0x000fc80005704270 */
[----:B------:R-:W-:-:S04]  /*4b30*/  ISETP.LT.OR P0, PT, R2, 0x4a, P0 ;  /* 0x0000004a0200780c */ /* 0x000fc80000701670 */
[----:B------:R-:W-:Y:S02]  /*4b40*/  FSEL R150, R61, -INF , !P0 ;  /* 0xff8000003d967808 */ /* 0x000fe40004000000 */
[----:B------:R-:W-:Y:S02]  /*4b50*/  ISETP.GT.AND P0, PT, R0, 0x50, !P1 ;  /* 0x000000500000780c */ /* 0x000fe40004f04270 */
[----:B------:R-:W-:Y:S02]  /*4b60*/  ISETP.GE.AND P1, PT, R4, 0x52, PT ;  /* 0x000000520400780c */ /* 0x000fe40003f26270 */
[----:B------:R-:W-:-:S04]  /*4b70*/  ISETP.LT.OR P0, PT, R2, 0x51, P0 ;  /* 0x000000510200780c */ /* 0x000fc80000701670 */
[----:B------:R-:W-:Y:S02]  /*4b80*/  FSEL R200, R24, -INF , !P0 ;  /* 0xff80000018c87808 */ /* 0x000fe40004000000 */
[----:B------:R-:W-:-:S04]  /*4b90*/  ISETP.GT.AND P0, PT, R0, 0x51, !P1 ;  /* 0x000000510000780c */ /* 0x000fc80004f04270 */
[----:B------:R-:W-:Y:S02]  /*4ba0*/  ISETP.LT.OR P0, PT, R2, 0x52, P0 ;  /* 0x000000520200780c */ /* 0x000fe40000701670 */
        /* <DEDUP_REMOVED lines=9> */
[----:B------:R-:W-:Y:S02]  /*4c40*/  ISETP.GT.AND P0, PT, R0, RZ, !P1 ;  /* 0x000000ff0000720c */ /* 0x000fe40004f04270 */
[----:B------:R-:W-:Y:S02]  /*4c50*/  LOP3.LUT R194, R194, 0xfffeffff, RZ, 0xc0, !PT ;  /* 0xfffeffffc2c27812 */ /* 0x000fe400078ec0ff */
[----:B------:R-:W-:-:S04]  /*4c60*/  ISETP.LT.OR P0, PT, R2, 0x1, P0 ;  /* 0x000000010200780c */ /* 0x000fc80000701670 */
[----:B------:R-:W-:Y:S02]  /*4c70*/  FSEL R10, R52, -INF , !P0 ;  /* 0xff800000340a7808 */ /* 0x000fe40004000000 */
[----:B------:R-:W-:-:S13]  /*4c80*/  ISETP.GE.AND P0, PT, R4, 0x5a, PT ;  /* 0x0000005a0400780c */ /* 0x000fda0003f06270 */
[----:B------:R-:W-:Y:S02]  /*4c90*/  @P0 LOP3.LUT R194, R194, 0x10000, RZ, 0xfc, !PT ;  /* 0x00010000c2c20812 */ /* 0x000fe400078efcff */
[----:B------:R-:W-:-:S04]  /*4ca0*/  ISETP.GT.AND P0, PT, R0, 0x59, !P0 ;  /* 0x000000590000780c */ /* 0x000fc80004704270 */
[----:B------:R-:W-:-:S04]  /*4cb0*/  ISETP.LT.OR P0, PT, R2, 0x5a, P0 ;  /* 0x0000005a0200780c */ /* 0x000fc80000701670 */
[----:B------:R-:W-:Y:S01]  /*4cc0*/  FSEL R188, R57, -INF , !P0 ;  /* 0xff80000039bc7808 */ /* 0x000fe20004000000 */
[----:B------:R-:W-:Y:S06]  /*4cd0*/  BRA.DIV ~URZ, `(.L_x_702) ;  /* 0x000121a27f007947 */ /* 0x000fec000b800000 */
[----:B------:R2:W3:Y:S02]  /*4ce0*/  SHFL.IDX PT, R3, R5, 0x1, 0x1c1f ;  /* 0x003c1f0005037f89 */ /* 0x0004e400000e0000 */
.L_x_840:
[----:B------:R-:W-:Y:S01]  /*4cf0*/  ISETP.GE.AND P0, PT, R249, 0x1, PT ;  /* 0x00000001f900780c */ /* 0x000fe20003f06270 */
[--C-:B---3--:R-:W-:Y:S02]  /*4d00*/  IMAD.IADD R2, R6, 0x1, R3.reuse ;  /* 0x0000000106027824 */ /* 0x108fe400078e0203 */
        /* <DEDUP_REMOVED lines=14> */
.L_x_705:
[----:B------:R-:W-:-:S04]  /*4df0*/  MOV R4, c[0x0][0x32c] ;  /* 0x0000cb0000047a02 */ /* 0x000fc80000000f00 */
[----:B------:R-:W-:-:S13]  /*4e00*/  ISETP.NE.AND P0, PT, R4, 0x1, PT ;  /* 0x000000010400780c */ /* 0x000fda0003f05270 */
[----:B------:R-:W-:-:S05]  /*4e10*/  @P0 IMAD.HI.U32 R4, R3, c[0x0][0x330], RZ ;  /* 0x0000cc0003040a27 */ /* 0x000fca00078e00ff */
[----:B------:R-:W-:Y:S02]  /*4e20*/  @P0 SHF.R.U32.HI R3, RZ, c[0x0][0x334], R4 ;  /* 0x0000cd00ff030a19 */ /* 0x000fe40000011604 */
.L_x_706:
[----:B------:R-:W-:Y:S05]  /*4e30*/  BSYNC B0 ;  /* 0x0000000000007941 */ /* 0x000fea0003800000 */
.L_x_704:
[----:B------:R-:W-:-:S05]  /*4e40*/  IMAD R3, R3, c[0x0][0x32c], R9 ;  /* 0x0000cb0003037a24 */ /* 0x000fca00078e0209 */
[----:B------:R-:W-:Y:S02]  /*4e50*/  IADD3 R4, R3, c[0x0][0x32c], RZ ;  /* 0x0000cb0003047a10 */ /* 0x000fe40007ffe0ff */
[----:B------:R-:W-:Y:S02]  /*4e60*/  IMNMX R0, R0, R3, !PT ;  /* 0x0000000300007217 */ /* 0x000fe40007800200 */
[----:B------:R-:W-:Y:S02]  /*4e70*/  IMNMX R2, R2, R4, PT ;  /* 0x0000000402027217 */ /* 0x000fe40003800200 */
.L_x_703:
[----:B------:R-:W-:Y:S02]  /*4e80*/  LOP3.LUT P0, RZ, R194, 0x1000, RZ, 0xc0, !PT ;  /* 0x00001000c2ff7812 */ /* 0x000fe4000780c0ff */
[----:B------:R-:W-:Y:S02]  /*4e90*/  FMNMX.FTZ R3, R10, R11, !PT ;  /* 0x0000000b0a037209 */ /* 0x000fe40007810000 */
[----:B------:R-:W-:Y:S02]  /*4ea0*/  ISETP.GT.AND P0, PT, R0, 0x8, !P0 ;  /* 0x000000080000780c */ /* 0x000fe40004704270 */
[----:B------:R-:W-:-:S02]  /*4eb0*/  FMNMX.FTZ R3, R16, R3, !PT ;  /* 0x0000000310037209 */ /* 0x000fc40007810000 */
[----:B------:R-:W-:Y:S02]  /*4ec0*/  ISETP.LT.OR P0, PT, R2, 0x9, P0 ;  /* 0x000000090200780c */ /* 0x000fe40000701670 */
[----:B------:R-:W-:Y:S02]  /*4ed0*/  FMNMX.FTZ R3, R17, R3, !PT ;  /* 0x0000000311037209 */ /* 0x000fe40007810000 */
[----:B------:R-:W-:Y:S02]  /*4ee0*/  FSEL R12, R50, -INF , !P0 ;  /* 0xff800000320c7808 */ /* 0x000fe40004000000 */
[----:B------:R-:W-:Y:S02]  /*4ef0*/  LOP3.LUT P0, RZ, R194, 0x800, RZ, 0xc0, !PT ;  /* 0x00000800c2ff7812 */ /* 0x000fe4000780c0ff */
[----:B------:R-:W-:Y:S02]  /*4f00*/  FMNMX.FTZ R3, R19, R3, !PT ;  /* 0x0000000313037209 */ /* 0x000fe40007810000 */
[----:B------:R-:W-:-:S02]  /*4f10*/  ISETP.GT.AND P0, PT, R0, 0x9, !P0 ;  /* 0x000000090000780c */ /* 0x000fc40004704270 */
[----:B------:R-:W-:Y:S02]  /*4f20*/  FMNMX.FTZ R3, R20, R3, !PT ;  /* 0x0000000314037209 */ /* 0x000fe40007810000 */
[----:B------:R-:W-:Y:S02]  /*4f30*/  ISETP.LT.OR P0, PT, R2, 0xa, P0 ;  /* 0x0000000a0200780c */ /* 0x000fe40000701670 */
[----:B------:R-:W-:Y:S02]  /*4f40*/  FMNMX.FTZ R3, R21, R3, !PT ;  /* 0x0000000315037209 */ /* 0x000fe40007810000 */
[----:B------:R-:W-:Y:S02]  /*4f50*/  FSEL R13, R51, -INF , !P0 ;  /* 0xff800000330d7808 */ /* 0x000fe40004000000 */
[----:B------:R-:W-:Y:S02]  /*4f60*/  LOP3.LUT P0, RZ, R194, 0x400, RZ, 0xc0, !PT ;  /* 0x00000400c2ff7812 */ /* 0x000fe4000780c0ff */
[----:B------:R-:W-:-:S02]  /*4f70*/  FMNMX.FTZ R3, R22, R3, !PT ;  /* 0x0000000316037209 */ /* 0x000fc40007810000 */
[----:B------:R-:W-:Y:S02]  /*4f80*/  ISETP.GT.AND P0, PT, R0, 0x10, !P0 ;  /* 0x000000100000780c */ /* 0x000fe40004704270 */
[----:B------:R-:W-:Y:S02]  /*4f90*/  FMNMX.FTZ R3, R133, R3, !PT ;  /* 0x0000000385037209 */ /* 0x000fe40007810000 */
[----:B------:R-:W-:Y:S02]  /*4fa0*/  ISETP.LT.OR P0, PT, R2, 0x11, P0 ;  /* 0x000000110200780c */ /* 0x000fe40000701670 */
[----:B------:R-:W-:Y:S02]  /*4fb0*/  FMNMX.FTZ R3, R132, R3, !PT ;  /* 0x0000000384037209 */ /* 0x000fe40007810000 */
[----:B------:R-:W-:Y:S02]  /*4fc0*/  FSEL R14, R46, -INF , !P0 ;  /* 0xff8000002e0e7808 */ /* 0x000fe40004000000 */
[----:B------:R-:W-:-:S02]  /*4fd0*/  LOP3.LUT P0, RZ, R194, 0x200, RZ, 0xc0, !PT ;  /* 0x00000200c2ff7812 */ /* 0x000fc4000780c0ff */
[----:B------:R-:W-:Y:S02]  /*4fe0*/  FMNMX.FTZ R3, R111, R3, !PT ;  /* 0x000000036f037209 */ /* 0x000fe40007810000 */
[----:B------:R-:W-:Y:S02]  /*4ff0*/  ISETP.GT.AND P0, PT, R0, 0x11, !P0 ;  /* 0x000000110000780c */ /* 0x000fe40004704270 */
[----:B------:R-:W-:Y:S02]  /*5000*/  FMNMX.FTZ R3, R110, R3, !PT ;  /* 0x000000036e037209 */ /* 0x000fe40007810000 */
[----:B------:R-:W-:Y:S02]  /*5010*/  ISETP.LT.OR P0, PT, R2, 0x12, P0 ;  /* 0x000000120200780c */ /* 0x000fe40000701670 */
[----:B------:R-:W-:Y:S02]  /*5020*/  FMNMX.FTZ R3, R141, R3, !PT ;  /* 0x000000038d037209 */ /* 0x000fe40007810000 */
[----:B------:R-:W-:-:S02]  /*5030*/  FSEL R15, R47, -INF , !P0 ;  /* 0xff8000002f0f7808 */ /* 0x000fc40004000000 */
[----:B------:R-:W-:Y:S02]  /*5040*/  LOP3.LUT P0, RZ, R194, 0x100, RZ, 0xc0, !PT ;  /* 0x00000100c2ff7812 */ /* 0x000fe4000780c0ff */
[----:B------:R-:W-:Y:S02]  /*5050*/  FMNMX.FTZ R3, R140, R3, !PT ;  /* 0x000000038c037209 */ /* 0x000fe40007810000 */
[----:B------:R-:W-:Y:S02]  /*5060*/  ISETP.GT.AND P0, PT, R0, 0x18, !P0 ;  /* 0x000000180000780c */ /* 0x000fe40004704270 */
[----:B------:R-:W-:Y:S02]  /*5070*/  FMNMX.FTZ R3, R139, R3, !PT ;  /* 0x000000038b037209 */ /* 0x000fe40007810000 */
[----:B------:R-:W-:Y:S02]  /*5080*/  ISETP.LT.OR P0, PT, R2, 0x19, P0 ;  /* 0x000000190200780c */ /* 0x000fe40000701670 */
[----:B------:R-:W-:-:S02]  /*5090*/  FMNMX.FTZ R3, R138, R3, !PT ;  /* 0x000000038a037209 */ /* 0x000fc40007810000 */
[----:B------:R-:W-:Y:S02]  /*50a0*/  FSEL R18, R42, -INF , !P0 ;  /* 0xff8000002a127808 */ /* 0x000fe40004000000 */
[----:B------:R-:W-:Y:S02]  /*50b0*/  LOP3.LUT P0, RZ, R194, 0x80, RZ, 0xc0, !PT ;  /* 0x00000080c2ff7812 */ /* 0x000fe4000780c0ff */
[----:B------:R-:W-:Y:S02]  /*50c0*/  FMNMX.FTZ R3, R177, R3, !PT ;  /* 0x00000003b1037209 */ /* 0x000fe40007810000 */
[----:B------:R-:W-:Y:S02]  /*50d0*/  ISETP.GT.AND P0, PT, R0, 0x19, !P0 ;  /* 0x000000190000780c */ /* 0x000fe40004704270 */
[----:B------:R-:W-:Y:S02]  /*50e0*/  FMNMX.FTZ R3, R176, R3, !PT ;  /* 0x00000003b0037209 */ /* 0x000fe40007810000 */
[----:B------:R-:W-:-:S02]  /*50f0*/  ISETP.LT.OR P0, PT, R2, 0x1a, P0 ;  /* 0x0000001a0200780c */ /* 0x000fc40000701670 */
[----:B------:R-:W-:Y:S02]  /*5100*/  FMNMX.FTZ R3, R151, R3, !PT ;  /* 0x0000000397037209 */ /* 0x000fe40007810000 */
[----:B------:R-:W-:Y:S02]  /*5110*/  FSEL R24, R43, -INF , !P0 ;  /* 0xff8000002b187808 */ /* 0x000fe40004000000 */
[----:B------:R-:W-:-:S04]  /*5120*/  LOP3.LUT P0, RZ, R194, 0x40, RZ, 0xc0, !PT ;  /* 0x00000040c2ff7812 */ /* 0x000fc8000780c0ff */
[----:B------:R-:W-:-:S04]  /*5130*/  ISETP.GT.AND P0, PT, R0, 0x20, !P0 ;  /* 0x000000200000780c */ /* 0x000fc80004704270 */
[----:B------:R-:W-:-:S04]  /*5140*/  ISETP.LT.OR P0, PT, R2, 0x21, P0 ;  /* 0x000000210200780c */ /* 0x000fc80000701670 */
        /* <DEDUP_REMOVED lines=25> */
[----:B------:R-:W-:Y:S02]  /*52e0*/  ISETP.GT.AND P0, PT, R0, 0x39, !P6 ;  /* 0x000000390000780c */ /* 0x000fe40007704270 */
[----:B------:R-:W-:Y:S02]  /*52f0*/  LOP3.LUT P6, RZ, R194, 0x8000, RZ, 0xc0, !PT ;  /* 0x00008000c2ff7812 */ /* 0x000fe400078cc0ff */
[----:B------:R-:W-:-:S04]  /*5300*/  ISETP.LT.OR P0, PT, R2, 0x3a, P0 ;  /* 0x0000003a0200780c */ /* 0x000fc80000701670 */
[----:B------:R-:W-:Y:S02]  /*5310*/  FSEL R136, R67, -INF , !P0 ;  /* 0xff80000043887808 */ /* 0x000fe40004000000 */
[----:B------:R-:W-:Y:S02]  /*5320*/  ISETP.GT.AND P0, PT, R0, 0x40, !P5 ;  /* 0x000000400000780c */ /* 0x000fe40006f04270 */
[----:B------:R-:W-:Y:S02]  /*5330*/  LOP3.LUT P5, RZ, R194, 0x20000, RZ, 0xc0, !PT ;  /* 0x00020000c2ff7812 */ /* 0x000fe400078ac0ff */
[----:B------:R-:W-:-:S04]  /*5340*/  ISETP.LT.OR P0, PT, R2, 0x41, P0 ;  /* 0x000000410200780c */ /* 0x000fc80000701670 */
[----:B------:R-:W-:Y:S02]  /*5350*/  FSEL R147, R30, -INF , !P0 ;  /* 0xff8000001e937808 */ /* 0x000fe40004000000 */
        /* <DEDUP_REMOVED lines=14> */
[----:B------:R-:W-:Y:S02]  /*5440*/  ISETP.GT.AND P0, PT, R0, RZ, !P1 ;  /* 0x000000ff0000720c */ /* 0x000fe40004f04270 */
[----:B------:R-:W-:Y:S02]  /*5450*/  LOP3.LUT P1, RZ, R194, 0x2000, RZ, 0xc0, !PT ;  /* 0x00002000c2ff7812 */ /* 0x000fe4000782c0ff */
[----:B------:R-:W-:-:S04]  /*5460*/  ISETP.LT.OR P0, PT, R2, 0x1, P0 ;  /* 0x000000010200780c */ /* 0x000fc80000701670 */
[----:B------:R-:W-:Y:S02]  /*5470*/  FSEL R6, R54, -INF , !P0 ;  /* 0xff80000036067808 */ /* 0x000fe40004000000 */
[----:B------:R-:W-:Y:S02]  /*5480*/  ISETP.GT.AND P0, PT, R0, 0x50, !P6 ;  /* 0x000000500000780c */ /* 0x000fe40007704270 */
[----:B------:R-:W-:Y:S02]  /*5490*/  FMNMX.FTZ R4, R6, R7, !PT ;  /* 0x0000000706047209 */ /* 0x000fe40007810000 */
[----:B------:R-:W-:Y:S02]  /*54a0*/  ISETP.LT.OR P0, PT, R2, 0x51, P0 ;  /* 0x000000510200780c */ /* 0x000fe40000701670 */
[----:B------:R-:W-:Y:S02]  /*54b0*/  FMNMX.FTZ R4, R12, R4, !PT ;  /* 0x000000040c047209 */ /* 0x000fe40007810000 */
[----:B------:R-:W-:-:S02]  /*54c0*/  FSEL R149, R26, -INF , !P0 ;  /* 0xff8000001a957808 */ /* 0x000fc40004000000 */
[----:B------:R-:W-:Y:S02]  /*54d0*/  FMNMX.FTZ R4, R13, R4, !PT ;  /* 0x000000040d047209 */ /* 0x000fe40007810000 */
[----:B------:R-:W-:Y:S02]  /*54e0*/  ISETP.GT.AND P0, PT, R0, 0x51, !P2 ;  /* 0x000000510000780c */ /* 0x000fe40005704270 */
[----:B------:R-:W-:Y:S02]  /*54f0*/  FMNMX.FTZ R4, R14, R4, !PT ;  /* 0x000000040e047209 */ /* 0x000fe40007810000 */
[----:B------:R-:W-:Y:S02]  /*5500*/  ISETP.GT.AND P2, PT, R0, 0x58, !P1 ;  /* 0x000000580000780c */ /* 0x000fe40004f44270 */
[----:B------:R-:W-:Y:S02]  /*5510*/  FMNMX.FTZ R4, R15, R4, !PT ;  /* 0x000000040f047209 */ /* 0x000fe40007810000 */
[----:B------:R-:W-:-:S02]  /*5520*/  ISETP.LT.OR P1, PT, R2, 0x52, P0 ;  /* 0x000000520200780c */ /* 0x000fc40000721670 */
[----:B------:R-:W-:Y:S02]  /*5530*/  FMNMX.FTZ R4, R18, R4, !PT ;  /* 0x0000000412047209 */ /* 0x000fe40007810000 */
[----:B------:R-:W-:Y:S02]  /*5540*/  ISETP.GT.AND P0, PT, R0, 0x59, !P3 ;  /* 0x000000590000780c */ /* 0x000fe40005f04270 */
[----:B------:R-:W-:Y:S02]  /*5550*/  FMNMX.FTZ R4, R24, R4, !PT ;  /* 0x0000000418047209 */ /* 0x000fe40007810000 */
[----:B------:R-:W-:Y:S02]  /*5560*/  FMNMX.FTZ R0, R150, R3, !PT ;  /* 0x0000000396007209 */ /* 0x000fe40007810000 */
[----:B------:R-:W-:Y:S02]  /*5570*/  FMNMX.FTZ R4, R93, R4, !PT ;  /* 0x000000045d047209 */ /* 0x000fe40007810000 */
[----:B------:R-:W-:-:S02]  /*5580*/  FSEL R144, R27, -INF , !P1 ;  /* 0xff8000001b907808 */ /* 0x000fc40004800000 */
[----:B------:R-:W-:Y:S02]  /*5590*/  FMNMX.FTZ R4, R92, R4, !PT ;  /* 0x000000045c047209 */ /* 0x000fe40007810000 */
[----:B------:R-:W-:Y:S02]  /*55a0*/  ISETP.LT.OR P1, PT, R2, 0x59, P2 ;  /* 0x000000590200780c */ /* 0x000fe40001721670 */
[----:B------:R-:W-:Y:S02]  /*55b0*/  FMNMX.FTZ R4, R95, R4, !PT ;  /* 0x000000045f047209 */ /* 0x000fe40007810000 */
[----:B------:R-:W-:Y:S02]  /*55c0*/  FMNMX.FTZ R0, R200, R0, !PT ;  /* 0x00000000c8007209 */ /* 0x000fe40007810000 */
[----:B------:R-:W-:Y:S02]  /*55d0*/  FMNMX.FTZ R4, R94, R4, !PT ;  /* 0x000000045e047209 */ /* 0x000fe40007810000 */
[----:B------:R-:W-:-:S02]  /*55e0*/  ISETP.LT.OR P0, PT, R2, 0x5a, P0 ;  /* 0x0000005a0200780c */ /* 0x000fc40000701670 */
[----:B------:R-:W-:Y:S02]  /*55f0*/  FMNMX.FTZ R4, R135, R4, !PT ;  /* 0x0000000487047209 */ /* 0x000fe40007810000 */
[----:B------:R-:W-:Y:S02]  /*5600*/  FSEL R143, R58, -INF , !P1 ;  /* 0xff8000003a8f7808 */ /* 0x000fe40004800000 */
[----:B------:R-:W-:Y:S02]  /*5610*/  FMNMX.FTZ R4, R134, R4, !PT ;  /* 0x0000000486047209 */ /* 0x000fe40007810000 */
[----:B------:R-:W-:Y:S02]  /*5620*/  FMNMX.FTZ R0, R196, R0, !PT ;  /* 0x00000000c4007209 */ /* 0x000fe40007810000 */
[----:B------:R-:W-:Y:S02]  /*5630*/  FMNMX.FTZ R4, R137, R4, !PT ;  /* 0x0000000489047209 */ /* 0x000fe40007810000 */
[----:B------:R-:W-:-:S02]  /*5640*/  FSEL R142, R59, -INF , !P0 ;  /* 0xff8000003b8e7808 */ /* 0x000fc40004000000 */
[----:B------:R-:W-:Y:S02]  /*5650*/  FMNMX.FTZ R4, R136, R4, !PT ;  /* 0x0000000488047209 */ /* 0x000fe40007810000 */
[----:B------:R-:W-:Y:S02]  /*5660*/  FMNMX.FTZ R0, R195, R0, !PT ;  /* 0x00000000c3007209 */ /* 0x000fe40007810000 */
[----:B------:R-:W-:-:S04]  /*5670*/  FMNMX.FTZ R4, R147, R4, !PT ;  /* 0x0000000493047209 */ /* 0x000fc80007810000 */
[----:B------:R-:W-:-:S04]  /*5680*/  FMNMX.FTZ R4, R146, R4, !PT ;  /* 0x0000000492047209 */ /* 0x000fc80007810000 */
[----:B------:R-:W-:-:S04]  /*5690*/  FMNMX.FTZ R4, R145, R4, !PT ;  /* 0x0000000491047209 */ /* 0x000fc80007810000 */
[----:B------:R-:W-:Y:S02]  /*56a0*/  FMNMX.FTZ R3, R148, R4, !PT ;  /* 0x0000000494037209 */ /* 0x000fe40007810000 */
[----:B------:R-:W-:Y:S02]  /*56b0*/  FMNMX.FTZ R4, R188, R0, !PT ;  /* 0x00000000bc047209 */ /* 0x000fe40007810000 */
[----:B------:R-:W-:-:S04]  /*56c0*/  FMNMX.FTZ R3, R149, R3, !PT ;  /* 0x0000000395037209 */ /* 0x000fc80007810000 */
[----:B------:R-:W-:-:S04]  /*56d0*/  FMNMX.FTZ R2, R144, R3, !PT ;  /* 0x0000000390027209 */ /* 0x000fc80007810000 */
[----:B------:R-:W-:-:S04]  /*56e0*/  FMNMX.FTZ R2, R143, R2, !PT ;  /* 0x000000028f027209 */ /* 0x000fc80007810000 */
[----:B-12---:R-:W-:Y:S01]  /*56f0*/  FMNMX.FTZ R5, R142, R2, !PT ;  /* 0x000000028e057209 */ /* 0x006fe20007810000 */
[----:B------:R-:W-:Y:S05]  /*5700*/  BRA.DIV ~URZ, `(.L_x_707) ;  /* 0x000117e27f007947 */ /* 0x000fea000b800000 */
[----:B------:R1:W2:Y:S02]  /*5710*/  SHFL.BFLY PT, R0, R4, 0x2, 0x1f ;  /* 0x0c401f0004007f89 */ /* 0x0002a400000e0000 */
.L_x_841:
[----:B-12---:R-:W-:Y:S01]  /*5720*/  FMNMX.FTZ R4, R4, R0, !PT ;  /* 0x0000000004047209 */ /* 0x006fe20007810000 */
[----:B------:R-:W-:Y:S05]  /*5730*/  BRA.DIV ~URZ, `(.L_x_708) ;  /* 0x000118027f007947 */ /* 0x000fea000b800000 */
[----:B------:R-:W1:Y:S04]  /*5740*/  SHFL.BFLY PT, R0, R5, 0x2, 0x1f ;  /* 0x0c401f0005007f89 */ /* 0x000e6800000e0000 */
[----:B------:R-:W2:Y:S01]  /*5750*/  SHFL.BFLY PT, R2, R4, 0x1, 0x1f ;  /* 0x0c201f0004027f89 */ /* 0x000ea200000e0000 */
[----:B-1----:R-:W-:Y:S02]  /*5760*/  FMNMX.FTZ R5, R5, R0, !PT ;  /* 0x0000000005057209 */ /* 0x002fe40007810000 */
[----:B--2---:R-:W-:-:S03]  /*5770*/  FMNMX.FTZ R109, R4, R2, !PT ;  /* 0x00000002046d7209 */ /* 0x004fc60007810000 */
[----:B------:R1:W2:Y:S04]  /*5780*/  SHFL.BFLY PT, R3, R5, 0x1, 0x1f ;  /* 0x0c201f0005037f89 */ /* 0x0002a800000e0000 */
.L_x_842:
        /* <DEDUP_REMOVED lines=8> */
[----:B------:R-:W-:Y:S01]  /*5810*/  MOV R226, c[0x0][0x2c4] ;  /* 0x0000b10000e27a02 */ /* 0x000fe20000000f00 */
[----:B------:R-:W-:-:S02]  /*5820*/  FFMA.FTZ R0, R10, c[0x0][0x2d0], -R2 ;  /* 0x0000b4000a007a23 */ /* 0x000fc40000010802 */
[--C-:B------:R-:W-:Y:S01]  /*5830*/  FFMA.FTZ R3, R21, c[0x0][0x2d0], -R2.reuse ;  /* 0x0000b40015037a23 */ /* 0x100fe20000010802 */
[----:B------:R-:W-:Y:S01]  /*5840*/  LDSM.16.MT88.4 R52, [R189] ;  /* 0x00000000bd34783b */ /* 0x000fe20000004200 */
[----:B------:R2:W-:Y:S01]  /*5850*/  MUFU.EX2 R178, R0 ;  /* 0x0000000000b27308 */ /* 0x0005e20000000800 */
[----:B------:R-:W-:Y:S02]  /*5860*/  ISETP.NE.AND P1, PT, R226, 0x1, PT ;  /* 0x00000001e200780c */ /* 0x000fe40003f25270 */
[----:B------:R-:W-:Y:S04]  /*5870*/  LDSM.16.MT88.4 R56, [R186+0x800] ;  /* 0x00080000ba38783b */ /* 0x000fe80000004200 */
[----:B------:R-:W-:Y:S01]  /*5880*/  LDSM.16.MT88.4 R48, [R185+0x800] ;  /* 0x00080000b930783b */ /* 0x000fe20000004200 */
[----:B------:R3:W-:Y:S03]  /*5890*/  MUFU.EX2 R223, R3 ;  /* 0x0000000300df7308 */ /* 0x0007e60000000800 */
[----:B------:R-:W-:Y:S04]  /*58a0*/  LDSM.16.MT88.4 R64, [R187+0x800] ;  /* 0x00080000bb40783b */ /* 0x000fe80000004200 */
[----:B------:R-:W-:Y:S01]  /*58b0*/  LDSM.16.MT88.4 R60, [R184+0x3000] ;  /* 0x00300000b83c783b */ /* 0x000fe20000004200 */
[----:B--2---:R-:W-:-:S03]  /*58c0*/  FFMA.FTZ R0, R11, c[0x0][0x2d0], -R2 ;  /* 0x0000b4000b007a23 */ /* 0x004fc60000010802 */
[----:B------:R-:W-:Y:S01]  /*58d0*/  LDSM.16.MT88.4 R8, [R184] ;  /* 0x00000000b808783b */ /* 0x000fe20000004200 */
[----:B------:R2:W4:Y:S01]  /*58e0*/  MUFU.EX2 R108, R0 ;  /* 0x00000000006c7308 */ /* 0x0005220000000800 */
[----:B---3--:R-:W-:-:S07]  /*58f0*/  FFMA.FTZ R3, R22, c[0x0][0x2d0], -R2 ;  /* 0x0000b40016037a23 */ /* 0x008fce0000010802 */
[----:B------:R-:W-:Y:S01]  /*5900*/  MUFU.EX2 R221, R3 ;  /* 0x0000000300dd7308 */ /* 0x000fe20000000800 */
[----:B--2---:R-:W-:Y:S02]  /*5910*/  FFMA.FTZ R0, R16, c[0x0][0x2d0], -R2 ;  /* 0x0000b40010007a23 */ /* 0x004fe40000010802 */
[----:B-1--4-:R-:W-:-:S05]  /*5920*/  FADD.FTZ R5, R178, R108 ;  /* 0x0000006cb2057221 */ /* 0x012fca0000010000 */
[----:B------:R1:W2:Y:S02]  /*5930*/  MUFU.EX2 R204, R0 ;  /* 0x0000000000cc7308 */ /* 0x0002a40000000800 */
[----:B-1----:R-:W-:Y:S02]  /*5940*/  FFMA.FTZ R0, R17, c[0x0][0x2d0], -R2 ;  /* 0x0000b40011007a23 */ /* 0x002fe40000010802 */
[----:B--2---:R-:W-:-:S04]  /*5950*/  FADD.FTZ R5, R204, R5 ;  /* 0x00000005cc057221 */ /* 0x004fc80000010000 */
[----:B------:R1:W-:Y:S02]  /*5960*/  MUFU.EX2 R206, R0 ;  /* 0x0000000000ce7308 */ /* 0x0003e40000000800 */
[----:B-1----:R-:W-:-:S06]  /*5970*/  FFMA.FTZ R0, R19, c[0x0][0x2d0], -R2 ;  /* 0x0000b40013007a23 */ /* 0x002fcc0000010802 */
[----:B------:R1:W-:Y:S02]  /*5980*/  MUFU.EX2 R207, R0 ;  /* 0x0000000000cf7308 */ /* 0x0003e40000000800 */
[----:B-1----:R-:W-:Y:S02]  /*5990*/  FFMA.FTZ R0, R20, c[0x0][0x2d0], -R2 ;  /* 0x0000b40014007a23 */ /* 0x002fe40000010802 */
[----:B------:R-:W1:Y:S04]  /*59a0*/  LDSM.16.MT88.4 R20, [R186] ;  /* 0x00000000ba14783b */ /* 0x000e680000004200 */
[----:B------:R2:W-:Y:S02]  /*59b0*/  MUFU.EX2 R222, R0 ;  /* 0x0000000000de7308 */ /* 0x0005e40000000800 */
[----:B--2---:R-:W-:-:S05]  /*59c0*/  FMUL.FTZ R0, R4, c[0x0][0x2d0] ;  /* 0x0000b40004007a20 */ /* 0x004fca0000410000 */
[----:B------:R-:W-:-:S05]  /*59d0*/  FSEL R0, R0, RZ, P0 ;  /* 0x000000ff00007208 */ /* 0x000fca0000000000 */
[----:B------:R-:W-:-:S04]  /*59e0*/  FFMA.FTZ R3, R6, c[0x0][0x2d0], -R0 ;  /* 0x0000b40006037a23 */ /* 0x000fc80000010800 */
[----:B------:R2:W-:Y:S02]  /*59f0*/  MUFU.EX2 R202, R3 ;  /* 0x0000000300ca7308 */ /* 0x0005e40000000800 */
[----:B--2---:R-:W-:Y:S02]  /*5a00*/  FFMA.FTZ R3, R7, c[0x0][0x2d0], -R0 ;  /* 0x0000b40007037a23 */ /* 0x004fe40000010800 */
[----:B------:R-:W-:-:S04]  /*5a10*/  FFMA.FTZ R7, R188, c[0x0][0x2d0], -R2 ;  /* 0x0000b400bc077a23 */ /* 0x000fc80000010802 */
[----:B------:R2:W3:Y:S08]  /*5a20*/  MUFU.EX2 R6, R3 ;  /* 0x0000000300067308 */ /* 0x0004f00000000800 */
[----:B------:R-:W-:Y:S01]  /*5a30*/  MUFU.EX2 R225, R7 ;  /* 0x0000000700e17308 */ /* 0x000fe20000000800 */
[----:B--2---:R-:W-:Y:S01]  /*5a40*/  FFMA.FTZ R3, R12, c[0x0][0x2d0], -R0 ;  /* 0x0000b4000c037a23 */ /* 0x004fe20000010800 */
[----:B------:R-:W-:-:S06]  /*5a50*/  F2FP.BF16.PACK_AB R12, R108, R178 ;  /* 0x000000b26c0c723e */ /* 0x000fcc00000010ff */
[----:B------:R2:W-:Y:S02]  /*5a60*/  MUFU.EX2 R203, R3 ;  /* 0x0000000300cb7308 */ /* 0x0005e40000000800 */
[----:B--2---:R-:W-:Y:S01]  /*5a70*/  FFMA.FTZ R3, R13, c[0x0][0x2d0], -R0 ;  /* 0x0000b4000d037a23 */ /* 0x004fe20000010800 */
[----:B---3--:R-:W-:Y:S01]  /*5a80*/  F2FP.BF16.PACK_AB R13, R6, R202 ;  /* 0x000000ca060d723e */ /* 0x008fe200000010ff */
[----:B------:R-:W-:-:S04]  /*5a90*/  FADD.FTZ R6, R202, R6 ;  /* 0x00000006ca067221 */ /* 0x000fc80000010000 */
[----:B------:R2:W3:Y:S02]  /*5aa0*/  MUFU.EX2 R205, R3 ;  /* 0x0000000300cd7308 */ /* 0x0004e40000000800 */
[----:B--2---:R-:W-:Y:S01]  /*5ab0*/  FFMA.FTZ R3, R14, c[0x0][0x2d0], -R0 ;  /* 0x0000b4000e037a23 */ /* 0x004fe20000010800 */
[----:B------:R-:W-:-:S05]  /*5ac0*/  F2FP.BF16.PACK_AB R14, R206, R204 ;  /* 0x000000ccce0e723e */ /* 0x000fca00000010ff */
[----:B------:R2:W-:Y:S02]  /*5ad0*/  MUFU.EX2 R218, R3 ;  /* 0x0000000300da7308 */ /* 0x0005e40000000800 */
[----:B--2---:R-:W-:Y:S01]  /*5ae0*/  FFMA.FTZ R3, R15, c[0x0][0x2d0], -R0 ;  /* 0x0000b4000f037a23 */ /* 0x004fe20000010800 */
[----:B---3--:R-:W-:-:S05]  /*5af0*/  F2FP.BF16.PACK_AB R15, R205, R203 ;  /* 0x000000cbcd0f723e */ /* 0x008fca00000010ff */
[----:B------:R2:W3:Y:S02]  /*5b00*/  MUFU.EX2 R220, R3 ;  /* 0x0000000300dc7308 */ /* 0x0004e40000000800 */
[C---:B-1----:R-:W-:Y:S08]  /*5b10*/  HMMA.16816.F32.BF16 R36, R12.reuse, R20, RZ ;  /* 0x000000140c24723c */ /* 0x042ff000000418ff */
[----:B------:R-:W-:Y:S01]  /*5b20*/  HMMA.16816.F32.BF16 R44, R12, R10, RZ ;  /* 0x0000000a0c2c723c */ /* 0x000fe200000418ff */
[----:B--2---:R-:W-:-:S06]  /*5b30*/  FFMA.FTZ R3, R18, c[0x0][0x2d0], -R0 ;  /* 0x0000b40012037a23 */ /* 0x004fcc0000010800 */
[----:B------:R-:W-:Y:S01]  /*5b40*/  F2FP.BF16.PACK_AB R10, R221, R223 ;  /* 0x000000dfdd0a723e */ /* 0x000fe200000010ff */
[----:B------:R1:W-:Y:S01]  /*5b50*/  MUFU.EX2 R219, R3 ;  /* 0x0000000300db7308 */ /* 0x0003e20000000800 */
[C---:B------:R-:W-:Y:S07]  /*5b60*/  HMMA.16816.F32.BF16 R16, R12.reuse, R8, RZ ;  /* 0x000000080c10723c */ /* 0x040fee00000418ff */
[----:B------:R-:W-:Y:S01]  /*5b70*/  F2FP.BF16.PACK_AB R8, R222, R207 ;  /* 0x000000cfde08723e */ /* 0x000fe200000010ff */
[----:B------:R-:W-:Y:S01]  /*5b80*/  HMMA.16816.F32.BF16 R28, R12, R22, RZ ;  /* 0x000000160c1c723c */ /* 0x000fe200000418ff */
[----:B---3--:R-:W-:Y:S01]  /*5b90*/  F2FP.BF16.PACK_AB R9, R220, R218 ;  /* 0x000000dadc09723e */ /* 0x008fe200000010ff */
[----:B-1----:R-:W-:-:S06]  /*5ba0*/  FFMA.FTZ R3, R24, c[0x0][0x2d0], -R0 ;  /* 0x0000b40018037a23 */ /* 0x002fcc0000010800 */
[C---:B------:R-:W-:Y:S01]  /*5bb0*/  HMMA.16816.F32.BF16 R20, R12.reuse, R34, RZ ;  /* 0x000000220c14723c */ /* 0x040fe200000418ff */
[----:B------:R-:W1:Y:S07]  /*5bc0*/  MUFU.EX2 R217, R3 ;  /* 0x0000000300d97308 */ /* 0x000e6e0000000800 */
[----:B------:R-:W-:Y:S01]  /*5bd0*/  HMMA.16816.F32.BF16 R24, R12, R32, RZ ;  /* 0x000000200c18723c */ /* 0x000fe200000418ff */
[----:B------:R-:W-:Y:S01]  /*5be0*/  LDSM.16.MT88.4 R32, [R186+0x3000] ;  /* 0x00300000ba20783b */ /* 0x000fe20000004200 */
[----:B-1----:R-:W-:Y:S01]  /*5bf0*/  F2FP.BF16.PACK_AB R11, R217, R219 ;  /* 0x000000dbd90b723e */ /* 0x002fe200000010ff */
[----:B------:R-:W-:-:S04]  /*5c00*/  FFMA.FTZ R3, R133, c[0x0][0x2d0], -R2 ;  /* 0x0000b40085037a23 */ /* 0x000fc80000010802 */
[----:B------:R1:W-:Y:S02]  /*5c10*/  MUFU.EX2 R179, R3 ;  /* 0x0000000300b37308 */ /* 0x0003e40000000800 */
[----:B------:R-:W-:Y:S08]  /*5c20*/  HMMA.16816.F32.BF16 R128, R8, R40, R16 ;  /* 0x000000280880723c */ /* 0x000ff00000041810 */
[----:B------:R-:W-:Y:S01]  /*5c30*/  HMMA.16816.F32.BF16 R16, R12, R52, RZ ;  /* 0x000000340c10723c */ /* 0x000fe200000418ff */
[----:B-1----:R-:W-:-:S07]  /*5c40*/  FFMA.FTZ R3, R132, c[0x0][0x2d0], -R2 ;  /* 0x0000b40084037a23 */ /* 0x002fce0000010802 */
[C---:B------:R-:W-:Y:S01]  /*5c50*/  HMMA.16816.F32.BF16 R116, R8.reuse, R56, R36 ;  /* 0x000000380874723c */ /* 0x040fe20000041824 */
[----:B------:R-:W1:Y:S01]  /*5c60*/  LDSM.16.MT88.4 R36, [R184+0x3800] ;  /* 0x00380000b824783b */ /* 0x000e620000004200 */
[----:B------:R2:W3:Y:S06]  /*5c70*/  MUFU.EX2 R213, R3 ;  /* 0x0000000300d57308 */ /* 0x0004ec0000000800 */
[C---:B------:R-:W-:Y:S01]  /*5c80*/  HMMA.16816.F32.BF16 R100, R8.reuse, R42, R44 ;  /* 0x0000002a0864723c */ /* 0x040fe2000004182c */
[----:B------:R-:W4:Y:S07]  /*5c90*/  LDSM.16.MT88.4 R40, [R185+0x3000] ;  /* 0x00300000b928783b */ /* 0x000f2e0000004200 */
[----:B------:R-:W-:Y:S01]  /*5ca0*/  HMMA.16816.F32.BF16 R44, R8, R50, R20 ;  /* 0x00000032082c723c */ /* 0x000fe20000041814 */
[----:B--2---:R-:W-:-:S04]  /*5cb0*/  FFMA.FTZ R3, R111, c[0x0][0x2d0], -R2 ;  /* 0x0000b4006f037a23 */ /* 0x004fc80000010802 */
[----:B------:R2:W-:Y:S03]  /*5cc0*/  MUFU.EX2 R215, R3 ;  /* 0x0000000300d77308 */ /* 0x0005e60000000800 */
[----:B------:R-:W-:Y:S08]  /*5cd0*/  HMMA.16816.F32.BF16 R104, R8, R64, R16 ;  /* 0x000000400868723c */ /* 0x000ff00000041810 */
[----:B------:R-:W-:Y:S01]  /*5ce0*/  HMMA.16816.F32.BF16 R20, R12, R60, RZ ;  /* 0x0000003c0c14723c */ /* 0x000fe200000418ff */
[----:B--2---:R-:W-:-:S07]  /*5cf0*/  FFMA.FTZ R3, R110, c[0x0][0x2d0], -R2 ;  /* 0x0000b4006e037a23 */ /* 0x004fce0000010802 */
[----:B------:R-:W-:Y:S01]  /*5d00*/  HMMA.16816.F32.BF16 R16, R12, R62, RZ ;  /* 0x0000003e0c10723c */ /* 0x000fe200000418ff */
[----:B------:R2:W5:Y:S07]  /*5d10*/  MUFU.EX2 R214, R3 ;  /* 0x0000000300d67308 */ /* 0x00056e0000000800 */
[C---:B------:R-:W-:Y:S08]  /*5d20*/  HMMA.16816.F32.BF16 R112, R8.reuse, R48, R24 ;  /* 0x000000300870723c */ /* 0x040ff00000041818 */
[----:B-1----:R-:W-:Y:S01]  /*5d30*/  HMMA.16816.F32.BF16 R88, R8, R36, R20 ;  /* 0x000000240858723c */ /* 0x002fe20000041814 */
[----:B--2---:R-:W-:-:S04]  /*5d40*/  FFMA.FTZ R3, R93, c[0x0][0x2d0], -R0 ;  /* 0x0000b4005d037a23 */ /* 0x004fc80000010800 */
[----:B------:R1:W-:Y:S03]  /*5d50*/  MUFU.EX2 R209, R3 ;  /* 0x0000000300d17308 */ /* 0x0003e60000000800 */
[----:B------:R-:W-:Y:S01]  /*5d60*/  HMMA.16816.F32.BF16 R80, R8, R38, R16 ;  /* 0x000000260850723c */ /* 0x000fe20000041810 */
[----:B------:R-:W2:Y:S07]  /*5d70*/  LDSM.16.MT88.4 R36, [R185+0x3800] ;  /* 0x00380000b924783b */ /* 0x000eae0000004200 */
[----:B----4-:R-:W-:Y:S01]  /*5d80*/  HMMA.16816.F32.BF16 R16, R12, R40, RZ ;  /* 0x000000280c10723c */ /* 0x010fe200000418ff */
[----:B-1----:R-:W-:-:S07]  /*5d90*/  FFMA.FTZ R3, R92, c[0x0][0x2d0], -R0 ;  /* 0x0000b4005c037a23 */ /* 0x002fce0000010800 */
[----:B------:R-:W-:Y:S01]  /*5da0*/  HMMA.16816.F32.BF16 R24, R12, R54, RZ ;  /* 0x000000360c18723c */ /* 0x000fe200000418ff */
[----:B------:R1:W4:Y:S07]  /*5db0*/  MUFU.EX2 R210, R3 ;  /* 0x0000000300d27308 */ /* 0x00032e0000000800 */
[----:B------:R-:W-:Y:S01]  /*5dc0*/  HMMA.16816.F32.BF16 R96, R8, R58, R28 ;  /* 0x0000003a0860723c */ /* 0x000fe2000004181c */
[----:B------:R-:W3:Y:S07]  /*5dd0*/  LDSM.16.MT88.4 R28, [R186+0x3800] ;  /* 0x00380000ba1c783b */ /* 0x000eee0000004200 */
[----:B------:R-:W-:Y:S01]  /*5de0*/  HMMA.16816.F32.BF16 R20, R12, R34, RZ ;  /* 0x000000220c14723c */ /* 0x000fe200000418ff */
[----:B-1----:R-:W-:-:S04]  /*5df0*/  FFMA.FTZ R3, R95, c[0x0][0x2d0], -R0 ;  /* 0x0000b4005f037a23 */ /* 0x002fc80000010800 */
[----:B------:R1:W-:Y:S03]  /*5e00*/  MUFU.EX2 R212, R3 ;  /* 0x0000000300d47308 */ /* 0x0003e60000000800 */
[C---:B------:R-:W-:Y:S08]  /*5e10*/  HMMA.16816.F32.BF16 R84, R8.reuse, R66, R24 ;  /* 0x000000420854723c */ /* 0x040ff00000041818 */
[----:B--2---:R-:W-:Y:S01]  /*5e20*/  HMMA.16816.F32.BF16 R72, R8, R36, R16 ;  /* 0x000000240848723c */ /* 0x004fe20000041810 */
[----:B------:R-:W2:Y:S01]  /*5e30*/  LDSM.16.MT88.4 R16, [R187+0x3000] ;  /* 0x00300000bb10783b */ /* 0x000ea20000004200 */
[----:B-1----:R-:W-:-:S06]  /*5e40*/  FFMA.FTZ R3, R94, c[0x0][0x2d0], -R0 ;  /* 0x0000b4005e037a23 */ /* 0x002fcc0000010800 */
[----:B------:R-:W-:Y:S01]  /*5e50*/  HMMA.16816.F32.BF16 R24, R12, R32, RZ ;  /* 0x000000200c18723c */ /* 0x000fe200000418ff */
[----:B------:R1:W1:Y:S07]  /*5e60*/  MUFU.EX2 R211, R3 ;  /* 0x0000000300d37308 */ /* 0x00026e0000000800 */
[----:B---3--:R-:W-:Y:S08]  /*5e70*/  HMMA.16816.F32.BF16 R68, R8, R30, R20 ;  /* 0x0000001e0844723c */ /* 0x008ff00000041814 */
[----:B------:R-:W-:Y:S01]  /*5e80*/  HMMA.16816.F32.BF16 R20, R12, R42, RZ ;  /* 0x0000002a0c14723c */ /* 0x000fe200000418ff */
[----:B-1----:R-:W-:-:S04]  /*5e90*/  FFMA.FTZ R3, R141, c[0x0][0x2d0], -R2 ;  /* 0x0000b4008d037a23 */ /* 0x002fc80000010802 */
[----:B------:R1:W-:Y:S03]  /*5ea0*/  MUFU.EX2 R141, R3 ;  /* 0x00000003008d7308 */ /* 0x0003e60000000800 */
[----:B------:R-:W-:Y:S08]  /*5eb0*/  HMMA.16816.F32.BF16 R76, R8, R28, R24 ;  /* 0x0000001c084c723c */ /* 0x000ff00000041818 */
[----:B--2---:R-:W-:Y:S01]  /*5ec0*/  HMMA.16816.F32.BF16 R24, R12, R16, RZ ;  /* 0x000000100c18723c */ /* 0x004fe200000418ff */
[----:B-1----:R-:W-:-:S07]  /*5ed0*/  FFMA.FTZ R3, R140, c[0x0][0x2d0], -R2 ;  /* 0x0000b4008c037a23 */ /* 0x002fce0000010802 */
[----:B------:R-:W-:Y:S01]  /*5ee0*/  HMMA.16816.F32.BF16 R12, R12, R18, RZ ;  /* 0x000000120c0c723c */ /* 0x000fe200000418ff */
[----:B------:R-:W1:Y:S01]  /*5ef0*/  LDSM.16.MT88.4 R16, [R187+0x3800] ;  /* 0x00380000bb10783b */ /* 0x000e620000004200 */
[----:B------:R2:W3:Y:S06]  /*5f00*/  MUFU.EX2 R140, R3 ;  /* 0x00000003008c7308 */ /* 0x0004ec0000000800 */
[----:B------:R-:W-:Y:S01]  /*5f10*/  HMMA.16816.F32.BF16 R64, R8, R38, R20 ;  /* 0x000000260840723c */ /* 0x000fe20000041814 */
[----:B--2---:R-:W-:-:S04]  /*5f20*/  FFMA.FTZ R3, R139, c[0x0][0x2d0], -R2 ;  /* 0x0000b4008b037a23 */ /* 0x004fc80000010802 */
[----:B------:R2:W-:Y:S02]  /*5f30*/  MUFU.EX2 R139, R3 ;  /* 0x00000003008b7308 */ /* 0x0005e40000000800 */
[----:B--2---:R-:W-:Y:S01]  /*5f40*/  FFMA.FTZ R3, R138, c[0x0][0x2d0], -R2 ;  /* 0x0000b4008a037a23 */ /* 0x004fe20000010802 */
[C---:B-1----:R-:W-:Y:S05]  /*5f50*/  HMMA.16816.F32.BF16 R60, R8.reuse, R16, R24 ;  /* 0x00000010083c723c */ /* 0x042fea0000041818 */
[----:B------:R1:W2:Y:S03]  /*5f60*/  MUFU.EX2 R138, R3 ;  /* 0x00000003008a7308 */ /* 0x0002a60000000800 */
[----:B------:R-:W-:Y:S01]  /*5f70*/  HMMA.16816.F32.BF16 R16, R8, R18, R12 ;  /* 0x000000120810723c */ /* 0x000fe2000004180c */
[----:B------:R-:W2:Y:S06]  /*5f80*/  LDSM.16.MT88.4 R12, [R184+0x1000] ;  /* 0x00100000b80c783b */ /* 0x000eac0000004200 */
[----:B------:R-:W-:-:S02]  /*5f90*/  F2FP.BF16.PACK_AB R8, R213, R179 ;  /* 0x000000b3d508723e */ /* 0x000fc400000010ff */
[----:B-----5:R-:W-:Y:S01]  /*5fa0*/  F2FP.BF16.PACK_AB R10, R214, R215 ;  /* 0x000000d7d60a723e */ /* 0x020fe200000010ff */
[--C-:B-1----:R-:W-:Y:S01]  /*5fb0*/  FFMA.FTZ R3, R135, c[0x0][0x2d0], -R0.reuse ;  /* 0x0000b40087037a23 */ /* 0x102fe20000010800 */
[----:B----4-:R-:W-:Y:S02]  /*5fc0*/  F2FP.BF16.PACK_AB R9, R210, R209 ;  /* 0x000000d1d209723e */ /* 0x010fe400000010ff */
[----:B------:R-:W-:Y:S01]  /*5fd0*/  F2FP.BF16.PACK_AB R11, R211, R212 ;  /* 0x000000d4d30b723e */ /* 0x000fe200000010ff */
[----:B------:R1:W-:Y:S02]  /*5fe0*/  MUFU.EX2 R135, R3 ;  /* 0x0000000300877308 */ /* 0x0003e40000000800 */
[----:B-1----:R-:W-:-:S06]  /*5ff0*/  FFMA.FTZ R3, R134, c[0x0][0x2d0], -R0 ;  /* 0x0000b40086037a23 */ /* 0x002fcc0000010800 */
[----:B------:R1:W4:Y:S01]  /*6000*/  MUFU.EX2 R134, R3 ;  /* 0x0000000300867308 */ /* 0x0003220000000800 */
[C---:B--2---:R-:W-:Y:S08]  /*6010*/  HMMA.16816.F32.BF16 R56, R8.reuse, R12, R128 ;  /* 0x0000000c0838723c */ /* 0x044ff00000041880 */
[----:B------:R-:W-:Y:S01]  /*6020*/  HMMA.16816.F32.BF16 R36, R8, R14, R100 ;  /* 0x0000000e0824723c */ /* 0x000fe20000041864 */
[----:B------:R-:W2:Y:S01]  /*6030*/  LDSM.16.MT88.4 R12, [R186+0x1000] ;  /* 0x00100000ba0c783b */ /* 0x000ea20000004200 */
[----:B-1----:R-:W-:-:S04]  /*6040*/  FFMA.FTZ R3, R137, c[0x0][0x2d0], -R0 ;  /* 0x0000b40089037a23 */ /* 0x002fc80000010800 */
[----:B------:R1:W-:Y:S02]  /*6050*/  MUFU.EX2 R137, R3 ;  /* 0x0000000300897308 */ /* 0x0003e40000000800 */
[----:B-1----:R-:W-:-:S06]  /*6060*/  FFMA.FTZ R3, R136, c[0x0][0x2d0], -R0 ;  /* 0x0000b40088037a23 */ /* 0x002fcc0000010800 */
[----:B------:R1:W5:Y:S01]  /*6070*/  MUFU.EX2 R136, R3 ;  /* 0x0000000300887308 */ /* 0x0003620000000800 */
[----:B--2---:R-:W-:Y:S01]  /*6080*/  HMMA.16816.F32.BF16 R52, R8, R12, R116 ;  /* 0x0000000c0834723c */ /* 0x004fe20000041874 */
[----:B-1----:R-:W-:-:S06]  /*6090*/  FFMA.FTZ R3, R177, c[0x0][0x2d0], -R2 ;  /* 0x0000b400b1037a23 */ /* 0x002fcc0000010802 */
[----:B------:R1:W2:Y:S01]  /*60a0*/  MUFU.EX2 R111, R3 ;  /* 0x00000003006f7308 */ /* 0x0002a20000000800 */
[----:B------:R-:W-:Y:S01]  /*60b0*/  HMMA.16816.F32.BF16 R32, R8, R14, R96 ;  /* 0x0000000e0820723c */ /* 0x000fe20000041860 */
[----:B------:R-:W2:Y:S01]  /*60c0*/  LDSM.16.MT88.4 R12, [R185+0x1000] ;  /* 0x00100000b90c783b */ /* 0x000ea20000004200 */
[----:B-1----:R-:W-:-:S05]  /*60d0*/  FFMA.FTZ R3, R176, c[0x0][0x2d0], -R2 ;  /* 0x0000b400b0037a23 */ /* 0x002fca0000010802 */
[----:B------:R1:W1:Y:S02]  /*60e0*/  MUFU.EX2 R110, R3 ;  /* 0x00000003006e7308 */ /* 0x0002640000000800 */
[----:B-1----:R-:W-:-:S06]  /*60f0*/  FFMA.FTZ R3, R151, c[0x0][0x2d0], -R2 ;  /* 0x0000b40097037a23 */ /* 0x002fcc0000010802 */
[----:B------:R1:W-:Y:S01]  /*6100*/  MUFU.EX2 R133, R3 ;  /* 0x0000000300857308 */ /* 0x0003e20000000800 */
[C---:B--2---:R-:W-:Y:S08]  /*6110*/  HMMA.16816.F32.BF16 R48, R8.reuse, R12, R112 ;  /* 0x0000000c0830723c */ /* 0x044ff00000041870 */
[----:B------:R-:W-:Y:S01]  /*6120*/  HMMA.16816.F32.BF16 R28, R8, R14, R44 ;  /* 0x0000000e081c723c */ /* 0x000fe2000004182c */
[----:B------:R-:W2:Y:S01]  /*6130*/  LDSM.16.MT88.4 R12, [R187+0x1000] ;  /* 0x00100000bb0c783b */ /* 0x000ea20000004200 */
[----:B-1----:R-:W-:-:S04]  /*6140*/  FFMA.FTZ R3, R150, c[0x0][0x2d0], -R2 ;  /* 0x0000b40096037a23 */ /* 0x002fc80000010802 */
[----:B------:R1:W-:Y:S02]  /*6150*/  MUFU.EX2 R132, R3 ;  /* 0x0000000300847308 */ /* 0x0003e40000000800 */
[----:B-1----:R-:W-:Y:S01]  /*6160*/  FFMA.FTZ R3, R147, c[0x0][0x2d0], -R0 ;  /* 0x0000b40093037a23 */ /* 0x002fe20000010800 */
        /* <DEDUP_REMOVED lines=16> */
[----:B------:R-:W-:Y:S02]  /*6270*/  F2FP.BF16.PACK_AB R10, R138, R139 ;  /* 0x0000008b8a0a723e */ /* 0x000fe400000010ff */
[----:B----4-:R-:W-:Y:S02]  /*6280*/  F2FP.BF16.PACK_AB R9, R134, R135 ;  /* 0x000000878609723e */ /* 0x010fe400000010ff */
[----:B-----5:R-:W-:-:S07]  /*6290*/  F2FP.BF16.PACK_AB R11, R136, R137 ;  /* 0x00000089880b723e */ /* 0x020fce00000010ff */
        /* <DEDUP_REMOVED lines=8> */
[----:B------:R-:W1:Y:S01]  /*6320*/  LDSM.16.MT88.4 R12, [R187+0x1800] ;  /* 0x00180000bb0c783b */ /* 0x000e620000004200 */
[----:B------:R2:W3:Y:S05]  /*6330*/  MUFU.EX2 R30, R3 ;  /* 0x00000003001e7308 */ /* 0x0004ea0000000800 */
[----:B------:R-:W-:-:S06]  /*6340*/  FFMA.FTZ R28, R142, c[0x0][0x2d0], -R0 ;  /* 0x0000b4008e1c7a23 */ /* 0x000fcc0000010800 */
[----:B------:R-:W-:Y:S01]  /*6350*/  MUFU.EX2 R28, R28 ;  /* 0x0000001c001c7308 */ /* 0x000fe20000000800 */
[----:B--2---:R-:W-:-:S07]  /*6360*/  FFMA.FTZ R3, R146, c[0x0][0x2d0], -R0 ;  /* 0x0000b40092037a23 */ /* 0x004fce0000010800 */
[----:B------:R2:W4:Y:S02]  /*6370*/  MUFU.EX2 R29, R3 ;  /* 0x00000003001d7308 */ /* 0x0005240000000800 */
[----:B--2---:R-:W-:Y:S01]  /*6380*/  FFMA.FTZ R3, R145, c[0x0][0x2d0], -R0 ;  /* 0x0000b40091037a23 */ /* 0x004fe20000010800 */
[C---:B-1----:R-:W-:Y:S05]  /*6390*/  HMMA.16816.F32.BF16 R92, R8.reuse, R12, R44 ;  /* 0x0000000c085c723c */ /* 0x042fea000004182c */
[----:B------:R1:W2:Y:S03]  /*63a0*/  MUFU.EX2 R108, R3 ;  /* 0x00000003006c7308 */ /* 0x0002a60000000800 */
[----:B------:R-:W-:Y:S01]  /*63b0*/  HMMA.16816.F32.BF16 R100, R8, R14, R24 ;  /* 0x0000000e0864723c */ /* 0x000fe20000041818 */
[----:B------:R-:W5:Y:S06]  /*63c0*/  LDSM.16.MT88.4 R12, [R184+0x4800] ;  /* 0x00480000b80c783b */ /* 0x000f6c0000004200 */
[----:B------:R-:W-:-:S02]  /*63d0*/  FFMA.FTZ R26, R200, c[0x0][0x2d0], -R2 ;  /* 0x0000b400c81a7a23 */ /* 0x000fc40000010802 */
[----:B-1----:R-:W-:Y:S02]  /*63e0*/  FFMA.FTZ R3, R148, c[0x0][0x2d0], -R0 ;  /* 0x0000b40094037a23 */ /* 0x002fe40000010800 */
[--C-:B------:R-:W-:Y:S01]  /*63f0*/  FFMA.FTZ R25, R196, c[0x0][0x2d0], -R2.reuse ;  /* 0x0000b400c4197a23 */ /* 0x100fe20000010802 */
[----:B------:R-:W-:Y:S01]  /*6400*/  IADD3 R196, R201, -0x2, RZ ;  /* 0xfffffffec9c47810 */ /* 0x000fe20007ffe0ff */
[----:B------:R1:W-:Y:S01]  /*6410*/  MUFU.EX2 R31, R3 ;  /* 0x00000003001f7308 */ /* 0x0003e20000000800 */
[----:B------:R-:W-:Y:S02]  /*6420*/  FFMA.FTZ R24, R195, c[0x0][0x2d0], -R2 ;  /* 0x0000b400c3187a23 */ /* 0x000fe40000010802 */
[----:B------:R-:W-:Y:S02]  /*6430*/  FADD.FTZ R2, R206, R5 ;  /* 0x00000005ce027221 */ /* 0x000fe40000010000 */
[--C-:B------:R-:W-:Y:S02]  /*6440*/  FFMA.FTZ R5, R144, c[0x0][0x2d0], -R0.reuse ;  /* 0x0000b40090057a23 */ /* 0x100fe40000010800 */
[----:B------:R-:W-:Y:S01]  /*6450*/  FFMA.FTZ R27, R143, c[0x0][0x2d0], -R0 ;  /* 0x0000b4008f1b7a23 */ /* 0x000fe20000010800 */
[----:B------:R-:W2:Y:S01]  /*6460*/  MUFU.EX2 R26, R26 ;  /* 0x0000001a001a7308 */ /* 0x000ea20000000800 */
[----:B-1----:R-:W-:-:S07]  /*6470*/  FADD.FTZ R3, R203, R6 ;  /* 0x00000006cb037221 */ /* 0x002fce0000010000 */
[----:B------:R-:W1:Y:S01]  /*6480*/  MUFU.EX2 R25, R25 ;  /* 0x0000001900197308 */ /* 0x000e620000000800 */
[----:B------:R-:W-:Y:S02]  /*6490*/  FFMA.FTZ R6, R149, c[0x0][0x2d0], -R0 ;  /* 0x0000b40095067a23 */ /* 0x000fe40000010800 */
[----:B------:R-:W-:Y:S02]  /*64a0*/  FADD.FTZ R0, R207, R2 ;  /* 0x00000002cf007221 */ /* 0x000fe40000010000 */
[----:B------:R-:W-:Y:S02]  /*64b0*/  FADD.FTZ R2, R205, R3 ;  /* 0x00000003cd027221 */ /* 0x000fe40000010000 */
[----:B------:R-:W-:Y:S01]  /*64c0*/  FADD.FTZ R0, R222, R0 ;  /* 0x00000000de007221 */ /* 0x000fe20000010000 */
[----:B------:R-:W-:Y:S01]  /*64d0*/  MUFU.EX2 R24, R24 ;  /* 0x0000001800187308 */ /* 0x000fe20000000800 */
[----:B------:R-:W-:Y:S01]  /*64e0*/  FADD.FTZ R2, R218, R2 ;  /* 0x00000002da027221 */ /* 0x000fe20000010000 */
[----:B-----5:R-:W-:Y:S01]  /*64f0*/  HMMA.16816.F32.BF16 R80, R8, R12, R40 ;  /* 0x0000000c0850723c */ /* 0x020fe20000041828 */
[----:B------:R-:W-:-:S02]  /*6500*/  FADD.FTZ R0, R223, R0 ;  /* 0x00000000df007221 */ /* 0x000fc40000010000 */
[----:B------:R-:W-:Y:S02]  /*6510*/  FADD.FTZ R2, R220, R2 ;  /* 0x00000002dc027221 */ /* 0x000fe40000010000 */
[----:B------:R-:W-:Y:S01]  /*6520*/  FADD.FTZ R0, R221, R0 ;  /* 0x00000000dd007221 */ /* 0x000fe20000010000 */
[----:B------:R-:W5:Y:S01]  /*6530*/  MUFU.EX2 R6, R6 ;  /* 0x0000000600067308 */ /* 0x000f620000000800 */
[----:B------:R-:W-:Y:S01]  /*6540*/  FADD.FTZ R2, R219, R2 ;  /* 0x00000002db027221 */ /* 0x000fe20000010000 */
[----:B------:R-:W-:Y:S01]  /*6550*/  HMMA.16816.F32.BF16 R36, R8, R14, R20 ;  /* 0x0000000e0824723c */ /* 0x000fe20000041814 */
[----:B------:R-:W1:Y:S01]  /*6560*/  LDSM.16.MT88.4 R12, [R186+0x4800] ;  /* 0x00480000ba0c783b */ /* 0x000e620000004200 */
[----:B------:R-:W-:Y:S02]  /*6570*/  FADD.FTZ R3, R179, R0 ;  /* 0x00000000b3037221 */ /* 0x000fe40000010000 */
[----:B------:R-:W-:Y:S01]  /*6580*/  FADD.FTZ R0, R217, R2 ;  /* 0x00000002d9007221 */ /* 0x000fe20000010000 */
[----:B------:R-:W-:Y:S01]  /*6590*/  LDSM.16.MT88.4 R20, [R185+0x2000] ;  /* 0x00200000b914783b */ /* 0x000fe20000004200 */
[----:B------:R5:W1:Y:S01]  /*65a0*/  MUFU.EX2 R7, R5 ;  /* 0x0000000500077308 */ /* 0x000a620000000800 */
[----:B------:R-:W-:-:S02]  /*65b0*/  FADD.FTZ R2, R213, R3 ;  /* 0x00000003d5027221 */ /* 0x000fc40000010000 */
[----:B------:R-:W-:Y:S02]  /*65c0*/  FADD.FTZ R0, R209, R0 ;  /* 0x00000000d1007221 */ /* 0x000fe40000010000 */
[----:B------:R-:W-:Y:S02]  /*65d0*/  FADD.FTZ R2, R215, R2 ;  /* 0x00000002d7027221 */ /* 0x000fe40000010000 */
[----:B------:R-:W-:Y:S01]  /*65e0*/  FADD.FTZ R0, R210, R0 ;  /* 0x00000000d2007221 */ /* 0x000fe20000010000 */
[----:B------:R-:W1:Y:S01]  /*65f0*/  MUFU.EX2 R27, R27 ;  /* 0x0000001b001b7308 */ /* 0x000e620000000800 */
[----:B------:R-:W-:Y:S02]  /*6600*/  FADD.FTZ R2, R214, R2 ;  /* 0x00000002d6027221 */ /* 0x000fe40000010000 */
[----:B------:R-:W-:Y:S02]  /*6610*/  FADD.FTZ R0, R212, R0 ;  /* 0x00000000d4007221 */ /* 0x000fe40000010000 */
[----:B------:R-:W-:-:S02]  /*6620*/  FADD.FTZ R2, R141, R2 ;  /* 0x000000028d027221 */ /* 0x000fc40000010000 */
[----:B------:R-:W-:Y:S02]  /*6630*/  FADD.FTZ R0, R211, R0 ;  /* 0x00000000d3007221 */ /* 0x000fe40000010000 */
[----:B------:R-:W-:Y:S02]  /*6640*/  FADD.FTZ R2, R140, R2 ;  /* 0x000000028c027221 */ /* 0x000fe40000010000 */
[----:B------:R-:W-:Y:S02]  /*6650*/  FADD.FTZ R0, R135, R0 ;  /* 0x0000000087007221 */ /* 0x000fe40000010000 */
[----:B------:R-:W-:Y:S02]  /*6660*/  FADD.FTZ R2, R139, R2 ;  /* 0x000000028b027221 */ /* 0x000fe40000010000 */
[----:B------:R-:W-:Y:S02]  /*6670*/  FADD.FTZ R0, R134, R0 ;  /* 0x0000000086007221 */ /* 0x000fe40000010000 */
[----:B------:R-:W-:-:S02]  /*6680*/  FADD.FTZ R2, R138, R2 ;  /* 0x000000028a027221 */ /* 0x000fc40000010000 */
[----:B------:R-:W-:Y:S02]  /*6690*/  FADD.FTZ R0, R137, R0 ;  /* 0x0000000089007221 */ /* 0x000fe40000010000 */
[----:B------:R-:W-:Y:S02]  /*66a0*/  FADD.FTZ R2, R111, R2 ;  /* 0x000000026f027221 */ /* 0x000fe40000010000 */
[----:B------:R-:W-:Y:S02]  /*66b0*/  FADD.FTZ R0, R136, R0 ;  /* 0x0000000088007221 */ /* 0x000fe40000010000 */
[----:B------:R-:W-:Y:S01]  /*66c0*/  FADD.FTZ R2, R110, R2 ;  /* 0x000000026e027221 */ /* 0x000fe20000010000 */
[----:B-1----:R-:W-:Y:S01]  /*66d0*/  HMMA.16816.F32.BF16 R128, R8, R12, R76 ;  /* 0x0000000c0880723c */ /* 0x002fe2000004184c */
[----:B---3--:R-:W-:Y:S02]  /*66e0*/  FADD.FTZ R0, R30, R0 ;  /* 0x000000001e007221 */ /* 0x008fe40000010000 */
[----:B------:R-:W-:-:S02]  /*66f0*/  FADD.FTZ R2, R133, R2 ;  /* 0x0000000285027221 */ /* 0x000fc40000010000 */
[----:B----4-:R-:W-:Y:S02]  /*6700*/  FADD.FTZ R0, R29, R0 ;  /* 0x000000001d007221 */ /* 0x010fe40000010000 */
[----:B------:R-:W-:Y:S01]  /*6710*/  FADD.FTZ R2, R132, R2 ;  /* 0x0000000284027221 */ /* 0x000fe20000010000 */
[----:B------:R-:W-:Y:S01]  /*6720*/  HMMA.16816.F32.BF16 R96, R8, R14, R68 ;  /* 0x0000000e0860723c */ /* 0x000fe20000041844 */
[----:B------:R-:W1:Y:S01]  /*6730*/  LDSM.16.MT88.4 R12, [R185+0x4800] ;  /* 0x00480000b90c783b */ /* 0x000e620000004200 */
[----:B--2---:R-:W-:Y:S02]  /*6740*/  FADD.FTZ R0, R108, R0 ;  /* 0x000000006c007221 */ /* 0x004fe40000010000 */
[----:B------:R-:W-:Y:S02]  /*6750*/  FADD.FTZ R2, R26, R2 ;  /* 0x000000021a027221 */ /* 0x000fe40000010000 */
[----:B------:R-:W-:Y:S02]  /*6760*/  FADD.FTZ R0, R31, R0 ;  /* 0x000000001f007221 */ /* 0x000fe40000010000 */
[----:B------:R-:W-:-:S02]  /*6770*/  FADD.FTZ R3, R25, R2 ;  /* 0x0000000219037221 */ /* 0x000fc40000010000 */
[----:B-----5:R-:W-:Y:S01]  /*6780*/  FADD.FTZ R5, R6, R0 ;  /* 0x0000000006057221 */ /* 0x020fe20000010000 */
[----:B------:R-:W-:Y:S01]  /*6790*/  MOV R0, R243 ;  /* 0x000000f300007202 */ /* 0x000fe20000000f00 */
[----:B------:R-:W-:Y:S02]  /*67a0*/  FADD.FTZ R3, R24, R3 ;  /* 0x0000000318037221 */ /* 0x000fe40000010000 */
[----:B------:R-:W-:-:S04]  /*67b0*/  FADD.FTZ R2, R7, R5 ;  /* 0x0000000507027221 */ /* 0x000fc80000010000 */
[----:B------:R-:W-:-:S04]  /*67c0*/  FADD.FTZ R2, R27, R2 ;  /* 0x000000021b027221 */ /* 0x000fc80000010000 */
[----:B------:R-:W-:Y:S01]  /*67d0*/  FADD.FTZ R226, R28, R2 ;  /* 0x000000021ce27221 */ /* 0x000fe20000010000 */
[C---:B-1----:R-:W-:Y:S01]  /*67e0*/  HMMA.16816.F32.BF16 R48, R8.reuse, R12, R72 ;  /* 0x0000000c0830723c */ /* 0x042fe20000041848 */
[----:B------:R-:W-:Y:S07]  /*67f0*/  LDSM.16.MT88.4 R72, [R186+0x2800] ;  /* 0x00280000ba48783b */ /* 0x000fee0000004200 */
[----:B------:R-:W-:Y:S01]  /*6800*/  HMMA.16816.F32.BF16 R44, R8, R14, R64 ;  /* 0x0000000e082c723c */ /* 0x000fe20000041840 */
[----:B------:R-:W1:Y:S06]  /*6810*/  LDSM.16.MT88.4 R12, [R187+0x4800] ;  /* 0x00480000bb0c783b */ /* 0x000e6c0000004200 */
[----:B------:R-:W-:-:S02]  /*6820*/  F2FP.BF16.PACK_AB R64, R25, R26 ;  /* 0x0000001a1940723e */ /* 0x000fc400000010ff */
[C---:B------:R-:W-:Y:S01]  /*6830*/  F2FP.BF16.PACK_AB R66, R225.reuse, R24 ;  /* 0x00000018e142723e */ /* 0x040fe200000010ff */
[----:B------:R-:W-:Y:S01]  /*6840*/  FADD.FTZ R225, R225, R3 ;  /* 0x00000003e1e17221 */ /* 0x000fe20000010000 */
[----:B------:R-:W-:Y:S01]  /*6850*/  F2FP.BF16.PACK_AB R65, R7, R6 ;  /* 0x000000060741723e */ /* 0x000fe200000010ff */
[----:B------:R-:W-:Y:S01]  /*6860*/  @P1 IMAD.HI.U32 R6, R243, c[0x0][0x2c8], RZ ;  /* 0x0000b200f3061a27 */ /* 0x000fe200078e00ff */
[----:B------:R-:W-:-:S04]  /*6870*/  F2FP.BF16.PACK_AB R67, R28, R27 ;  /* 0x0000001b1c43723e */ /* 0x000fc800000010ff */
[----:B------:R-:W-:Y:S02]  /*6880*/  @P1 SHF.R.U32.HI R0, RZ, c[0x0][0x2cc], R6 ;  /* 0x0000b300ff001a19 */ /* 0x000fe40000011606 */
[----:B------:R-:W-:Y:S02]  /*6890*/  ISETP.GE.AND P1, PT, R249, 0x1, PT ;  /* 0x00000001f900780c */ /* 0x000fe40003f26270 */
[----:B------:R-:W-:-:S04]  /*68a0*/  IADD3 R0, R224, R0, RZ ;  /* 0x00000000e0007210 */ /* 0x000fc80007ffe0ff */
[----:B------:R-:W-:Y:S01]  /*68b0*/  IADD3 R3, R0, c[0x0][0x328], RZ ;  /* 0x0000ca0000037a10 */ /* 0x000fe20007ffe0ff */
[C---:B-1----:R-:W-:Y:S01]  /*68c0*/  HMMA.16816.F32.BF16 R32, R8.reuse, R14, R16 ;  /* 0x0000000e0820723c */ /* 0x042fe20000041810 */
[----:B------:R-:W1:Y:S07]  /*68d0*/  LDSM.16.MT88.4 R16, [R184+0x2000] ;  /* 0x00200000b810783b */ /* 0x000e6e0000004200 */
[----:B------:R-:W-:Y:S01]  /*68e0*/  HMMA.16816.F32.BF16 R40, R8, R12, R60 ;  /* 0x0000000c0828723c */ /* 0x000fe2000004183c */
[----:B------:R-:W2:Y:S06]  /*68f0*/  LDSM.16.MT88.4 R12, [R186+0x2000] ;  /* 0x00200000ba0c783b */ /* 0x000eac0000004200 */
[----:B------:R-:W-:-:S02]  /*6900*/  F2FP.BF16.PACK_AB R8, R110, R111 ;  /* 0x0000006f6e08723e */ /* 0x000fc400000010ff */
[----:B------:R-:W-:Y:S02]  /*6910*/  F2FP.BF16.PACK_AB R10, R132, R133 ;  /* 0x00000085840a723e */ /* 0x000fe400000010ff */
[----:B------:R-:W-:Y:S02]  /*6920*/  F2FP.BF16.PACK_AB R9, R29, R30 ;  /* 0x0000001e1d09723e */ /* 0x000fe400000010ff */
[----:B------:R-:W-:-:S07]  /*6930*/  F2FP.BF16.PACK_AB R11, R31, R108 ;  /* 0x0000006c1f0b723e */ /* 0x000fce00000010ff */
[C---:B------:R-:W-:Y:S01]  /*6940*/  HMMA.16816.F32.BF16 R76, R8.reuse, R20, R112 ;  /* 0x00000014084c723c */ /* 0x040fe20000041870 */
[----:B------:R-:W3:Y:S07]  /*6950*/  LDSM.16.MT88.4 R112, [R184+0x2800] ;  /* 0x00280000b870783b */ /* 0x000eee0000004200 */
[C---:B------:R-:W-:Y:S01]  /*6960*/  HMMA.16816.F32.BF16 R60, R8.reuse, R22, R104 ;  /* 0x00000016083c723c */ /* 0x040fe20000041868 */
[----:B------:R-:W4:Y:S04]  /*6970*/  LDSM.16.MT88.4 R20, [R186+0x5000] ;  /* 0x00500000ba14783b */ /* 0x000f280000004200 */
[----:B------:R-:W-:Y:S03]  /*6980*/  LDSM.16.MT88.4 R104, [R186+0x5800] ;  /* 0x00580000ba68783b */ /* 0x000fe60000004200 */
[C---:B-1----:R-:W-:Y:S08]  /*6990*/  HMMA.16816.F32.BF16 R116, R8.reuse, R16, R116 ;  /* 0x000000100874723c */ /* 0x042ff00000041874 */
[C---:B------:R-:W-:Y:S01]  /*69a0*/  HMMA.16816.F32.BF16 R52, R8.reuse, R18, R88 ;  /* 0x000000120834723c */ /* 0x040fe20000041858 */
[----:B------:R-:W1:Y:S04]  /*69b0*/  LDSM.16.MT88.4 R16, [R187+0x2000] ;  /* 0x00200000bb10783b */ /* 0x000e680000004200 */
[----:B------:R-:W-:Y:S03]  /*69c0*/  LDSM.16.MT88.4 R88, [R187+0x2800] ;  /* 0x00280000bb58783b */ /* 0x000fe60000004200 */
[C---:B--2---:R-:W-:Y:S08]  /*69d0*/  HMMA.16816.F32.BF16 R68, R8.reuse, R12, R84 ;  /* 0x0000000c0844723c */ /* 0x044ff00000041854 */
[----:B------:R-:W-:Y:S01]  /*69e0*/  HMMA.16816.F32.BF16 R56, R8, R14, R56 ;  /* 0x0000000e0838723c */ /* 0x000fe20000041838 */
[----:B------:R-:W2:Y:S07]  /*69f0*/  LDSM.16.MT88.4 R12, [R184+0x5000] ;  /* 0x00500000b80c783b */ /* 0x000eae0000004200 */
[----:B---3--:R-:W-:Y:S08]  /*6a00*/  HMMA.16816.F32.BF16 R116, R64, R112, R116 ;  /* 0x000000704074723c */ /* 0x008ff00000041874 */
[----:B----4-:R-:W-:Y:S08]  /*6a10*/  HMMA.16816.F32.BF16 R128, R8, R20, R128 ;  /* 0x000000140880723c */ /* 0x010ff00000041880 */
[----:B------:R-:W-:Y:S08]  /*6a20*/  HMMA.16816.F32.BF16 R68, R64, R72, R68 ;  /* 0x000000484044723c */ /* 0x000ff00000041844 */
[C---:B-1----:R-:W-:Y:S08]  /*6a30*/  HMMA.16816.F32.BF16 R84, R8.reuse, R16, R92 ;  /* 0x000000100854723c */ /* 0x042ff0000004185c */
[C---:B------:R-:W-:Y:S01]  /*6a40*/  HMMA.16816.F32.BF16 R100, R8.reuse, R18, R100 ;  /* 0x000000120864723c */ /* 0x040fe20000041864 */
[----:B------:R-:W1:Y:S07]  /*6a50*/  LDSM.16.MT88.4 R16, [R185+0x5000] ;  /* 0x00500000b910783b */ /* 0x000e6e0000004200 */
[C---:B--2---:R-:W-:Y:S01]  /*6a60*/  HMMA.16816.F32.BF16 R92, R8.reuse, R12, R80 ;  /* 0x0000000c085c723c */ /* 0x044fe20000041850 */
[----:B------:R-:W-:Y:S07]  /*6a70*/  LDSM.16.MT88.4 R80, [R185+0x2800] ;  /* 0x00280000b950783b */ /* 0x000fee0000004200 */
[C---:B------:R-:W-:Y:S01]  /*6a80*/  HMMA.16816.F32.BF16 R36, R8.reuse, R14, R36 ;  /* 0x0000000e0824723c */ /* 0x040fe20000041824 */
[----:B------:R-:W2:Y:S07]  /*6a90*/  LDSM.16.MT88.4 R12, [R187+0x5000] ;  /* 0x00500000bb0c783b */ /* 0x000eae0000004200 */
[----:B------:R-:W-:Y:S01]  /*6aa0*/  HMMA.16816.F32.BF16 R20, R8, R22, R96 ;  /* 0x000000160814723c */ /* 0x000fe20000041860 */
[----:B------:R-:W3:Y:S07]  /*6ab0*/  LDSM.16.MT88.4 R96, [R184+0x5800] ;  /* 0x00580000b860783b */ /* 0x000eee0000004200 */
[C---:B------:R-:W-:Y:S01]  /*6ac0*/  HMMA.16816.F32.BF16 R72, R64.reuse, R74, R56 ;  /* 0x0000004a4048723c */ /* 0x040fe20000041838 */
[----:B------:R-:W4:Y:S07]  /*6ad0*/  LDSM.16.MT88.4 R56, [R185+0x5800] ;  /* 0x00580000b938783b */ /* 0x000f2e0000004200 */
[----:B------:R-:W-:Y:S08]  /*6ae0*/  HMMA.16816.F32.BF16 R84, R64, R88, R84 ;  /* 0x000000584054723c */ /* 0x000ff00000041854 */
[C---:B-1----:R-:W-:Y:S08]  /*6af0*/  HMMA.16816.F32.BF16 R48, R8.reuse, R16, R48 ;  /* 0x000000100830723c */ /* 0x042ff00000041830 */
[C---:B------:R-:W-:Y:S08]  /*6b00*/  HMMA.16816.F32.BF16 R44, R8.reuse, R18, R44 ;  /* 0x00000012082c723c */ /* 0x040ff0000004182c */
[C---:B--2---:R-:W-:Y:S08]  /*6b10*/  HMMA.16816.F32.BF16 R40, R8.reuse, R12, R40 ;  /* 0x0000000c0828723c */ /* 0x044ff00000041828 */
[----:B------:R-:W-:Y:S01]  /*6b20*/  HMMA.16816.F32.BF16 R32, R8, R14, R32 ;  /* 0x0000000e0820723c */ /* 0x000fe20000041820 */
[----:B------:R-:W1:Y:S07]  /*6b30*/  LDSM.16.MT88.4 R8, [R187+0x5800] ;  /* 0x00580000bb08783b */ /* 0x000e6e0000004200 */
[C---:B------:R-:W-:Y:S08]  /*6b40*/  HMMA.16816.F32.BF16 R112, R64.reuse, R114, R52 ;  /* 0x000000724070723c */ /* 0x040ff00000041834 */
[C---:B------:R-:W-:Y:S08]  /*6b50*/  HMMA.16816.F32.BF16 R76, R64.reuse, R80, R76 ;  /* 0x00000050404c723c */ /* 0x040ff0000004184c */
[C---:B------:R-:W-:Y:S08]  /*6b60*/  HMMA.16816.F32.BF16 R88, R64.reuse, R90, R100 ;  /* 0x0000005a4058723c */ /* 0x040ff00000041864 */
[C---:B------:R-:W-:Y:S08]  /*6b70*/  HMMA.16816.F32.BF16 R80, R64.reuse, R82, R60 ;  /* 0x000000524050723c */ /* 0x040ff0000004183c */
[C---:B---3--:R-:W-:Y:S08]  /*6b80*/  HMMA.16816.F32.BF16 R92, R64.reuse, R96, R92 ;  /* 0x00000060405c723c */ /* 0x048ff0000004185c */
[C---:B------:R-:W-:Y:S08]  /*6b90*/  HMMA.16816.F32.BF16 R100, R64.reuse, R104, R128 ;  /* 0x000000684064723c */ /* 0x040ff00000041880 */
[C---:B----4-:R-:W-:Y:S08]  /*6ba0*/  HMMA.16816.F32.BF16 R52, R64.reuse, R56, R48 ;  /* 0x000000384034723c */ /* 0x050ff00000041830 */
[C---:B------:R-:W-:Y:S08]  /*6bb0*/  HMMA.16816.F32.BF16 R96, R64.reuse, R98, R36 ;  /* 0x000000624060723c */ /* 0x040ff00000041824 */
[C---:B------:R-:W-:Y:S08]  /*6bc0*/  HMMA.16816.F32.BF16 R104, R64.reuse, R106, R20 ;  /* 0x0000006a4068723c */ /* 0x040ff00000041814 */
[C---:B------:R-:W-:Y:S08]  /*6bd0*/  HMMA.16816.F32.BF16 R56, R64.reuse, R58, R44 ;  /* 0x0000003a4038723c */ /* 0x040ff0000004182c */
[C---:B-1----:R-:W-:Y:S08]  /*6be0*/  HMMA.16816.F32.BF16 R60, R64.reuse, R8, R40 ;  /* 0x00000008403c723c */ /* 0x042ff00000041828 */
[----:B------:R-:W-:Y:S01]  /*6bf0*/  HMMA.16816.F32.BF16 R64, R64, R10, R32 ;  /* 0x0000000a4040723c */ /* 0x000fe20000041820 */
[----:B------:R-:W-:Y:S07]  /*6c00*/  @!P1 BRA `(.L_x_709) ;  /* 0x0000013000009947 */ /* 0x000fee0003800000 */
[C---:B------:R-:W-:Y:S01]  /*6c10*/  ISETP.GT.AND P0, PT, R0.reuse, RZ, PT ;  /* 0x000000ff0000720c */ /* 0x040fe20003f04270 */
[----:B------:R-:W-:Y:S01]  /*6c20*/  BSSY B0, `(.L_x_710) ;  /* 0x000000e000007945 */ /* 0x000fe20003800000 */
[----:B------:R-:W-:-:S11]  /*6c30*/  IADD3 R2, R0, -0x1, RZ ;  /* 0xffffffff00027810 */ /* 0x000fd60007ffe0ff */
[----:B------:R-:W-:Y:S05]  /*6c40*/  @P0 BRA `(.L_x_711) ;  /* 0x0000007000000947 */ /* 0x000fea0003800000 */
[----:B------:R-:W-:Y:S02]  /*6c50*/  IMAD.MOV.U32 R2, RZ, RZ, 0x1 ;  /* 0x00000001ff027424 */ /* 0x000fe400078e00ff */
[----:B------:R-:W-:-:S03]  /*6c60*/  IMAD.MOV R0, RZ, RZ, -R0 ;  /* 0x000000ffff007224 */ /* 0x000fc600078e0a00 */
[----:B------:R-:W-:-:S13]  /*6c70*/  ISETP.NE.AND P0, PT, R2, c[0x0][0x32c], PT ;  /* 0x0000cb0002007a0c */ /* 0x000fda0003f05270 */
[----:B------:R-:W-:-:S05]  /*6c80*/  @P0 IMAD.HI.U32 R2, R0, c[0x0][0x330], RZ ;  /* 0x0000cc0000020a27 */ /* 0x000fca00078e00ff */
[----:B------:R-:W-:-:S04]  /*6c90*/  @P0 SHF.R.U32.HI R0, RZ, c[0x0][0x334], R2 ;  /* 0x0000cd00ff000a19 */ /* 0x000fc80000011602 */
[----:B------:R-:W-:Y:S01]  /*6ca0*/  LOP3.LUT R2, RZ, R0, RZ, 0x33, !PT ;  /* 0x00000000ff027212 */ /* 0x000fe200078e33ff */
[----:B------:R-:W-:Y:S05]  /*6cb0*/  BRA `(.L_x_712) ;  /* 0x0000004000007947 */ /* 0x000fea0003800000 */
.L_x_711:
[----:B------:R-:W-:-:S04]  /*6cc0*/  MOV R0, 0x1 ;  /* 0x0000000100007802 */ /* 0x000fc80000000f00 */
[----:B------:R-:W-:-:S13]  /*6cd0*/  ISETP.NE.AND P0, PT, R0, c[0x0][0x32c], PT ;  /* 0x0000cb0000007a0c */ /* 0x000fda0003f05270 */
[----:B------:R-:W-:-:S05]  /*6ce0*/  @P0 IMAD.HI.U32 R0, R2, c[0x0][0x330], RZ ;  /* 0x0000cc0002000a27 */ /* 0x000fca00078e00ff */
[----:B------:R-:W-:Y:S02]  /*6cf0*/  @P0 SHF.R.U32.HI R2, RZ, c[0x0][0x334], R0 ;  /* 0x0000cd00ff020a19 */ /* 0x000fe40000011600 */
.L_x_712:
[----:B------:R-:W-:Y:S05]  /*6d00*/  BSYNC B0 ;  /* 0x0000000000007941 */ /* 0x000fea0003800000 */
.L_x_710:
[----:B------:R-:W-:-:S05]  /*6d10*/  MOV R0, c[0x0][0x32c] ;  /* 0x0000cb0000007a02 */ /* 0x000fca0000000f00 */
[----:B------:R-:W-:-:S05]  /*6d20*/  IMAD R2, R2, R0, c[0x0][0x32c] ;  /* 0x0000cb0002027624 */ /* 0x000fca00078e0200 */
[----:B------:R-:W-:-:S05]  /*6d30*/  IMNMX R3, R3, R2, PT ;  /* 0x0000000203037217 */ /* 0x000fca0003800200 */
.L_x_709:
[----:B------:R-:W-:-:S05]  /*6d40*/  IMAD.HI R3, R3, 0x2aaaaaab, RZ ;  /* 0x2aaaaaab03037827 */ /* 0x000fca00078e02ff */
[----:B------:R-:W-:-:S04]  /*6d50*/  SHF.R.U32.HI R0, RZ, 0x1f, R3 ;  /* 0x0000001fff007819 */ /* 0x000fc80000011603 */
[----:B------:R-:W-:-:S04]  /*6d60*/  LEA.HI.SX32 R3, R3, R0, 0x1c ;  /* 0x0000000003037211 */ /* 0x000fc800078fe2ff */
[----:B------:R-:W-:-:S04]  /*6d70*/  IMNMX R232, R228, R3, !PT ;  /* 0x00000003e4e87217 */ /* 0x000fc80007800200 */
[----:B------:R-:W-:-:S13]  /*6d80*/  ISETP.GE.AND P0, PT, R196, R232, PT ;  /* 0x000000e8c400720c */ /* 0x000fda0003f06270 */
[----:B------:R-:W-:Y:S05]  /*6d90*/  @!P0 BRA `(.L_x_713) ;  /* 0x000041b000008947 */ /* 0x000fea0003800000 */
[----:B------:R-:W-:Y:S02]  /*6da0*/  MOV R111, R4 ;  /* 0x00000004006f7202 */ /* 0x000fe40000000f00 */
[----:B------:R-:W-:Y:S02]  /*6db0*/  MOV R110, R109 ;  /* 0x0000006d006e7202 */ /* 0x000fe40000000f00 */
.L_x_734:
[----:B------:R-:W-:Y:S04]  /*6dc0*/  DEPBAR.LE SB0, 0x0 ;  /* 0x000080000000791a */ /* 0x000fe80000000000 */
[----:B------:R-:W-:Y:S01]  /*6dd0*/  WARPSYNC 0xffffffff ;  /* 0xffffffff00007948 */ /* 0x000fe20003800000 */
[----:B------:R-:W-:Y:S01]  /*6de0*/  BAR.SYNC.DEFER_BLOCKING 0x0 ;  /* 0x0000000000007b1d */ /* 0x000fe20000010000 */
[----:B------:R-:W-:Y:S05]  /*6df0*/  ISETP.GT.AND P0, PT, R228, R196, PT ;  /* 0x000000c4e400720c */ /* 0x000fea0003f04270 */
[----:B------:R1:W2:Y:S01]  /*6e00*/  LDSM.16.M88.4 R8, [R181] ;  /* 0x00000000b508783b */ /* 0x0002a20000000200 */
[----:B------:R-:W-:Y:S03]  /*6e10*/  BSSY B0, `(.L_x_714) ;  /* 0x000004a000007945 */ /* 0x000fe60003800000 */
[----:B------:R1:W3:Y:S04]  /*6e20*/  LDSM.16.M88.4 R16, [R181+0x800] ;  /* 0x00080000b510783b */ /* 0x0002e80000000200 */
[----:B------:R1:W4:Y:S04]  /*6e30*/  LDSM.16.M88.4 R24, [R181+0x1000] ;  /* 0x00100000b518783b */ /* 0x0003280000000200 */
        /* <DEDUP_REMOVED lines=8> */
[----:B------:R1:W1:Y:S01]  /*6ec0*/  LDSM.16.M88.4 R148, [R180+0x2800] ;  /* 0x00280000b494783b */ /* 0x0002620000000200 */
[----:B------:R-:W-:-:S05]  /*6ed0*/  @P0 BRA `(.L_x_715) ;  /* 0x000003d000000947 */ /* 0x000fca0003800000 */
[C---:B--23--:R-:W-:Y:S01]  /*6ee0*/  IMAD.WIDE.U32 R2, R199.reuse, c[0x0][0x208], RZ ;  /* 0x00008200c7027a25 */ /* 0x04cfe200078e00ff */
[----:B------:R-:W-:Y:S02]  /*6ef0*/  SHF.R.S32.HI R0, RZ, 0x1f, R199 ;  /* 0x0000001fff007819 */ /* 0x000fe400000114c7 */
[----:B------:R-:W-:Y:S01]  /*6f00*/  SHF.R.S32.HI R4, RZ, 0x1f, R198 ;  /* 0x0000001fff047819 */ /* 0x000fe200000114c6 */
[----:B------:R-:W-:Y:S01]  /*6f10*/  IMAD.SHL.U32 R15, R216, 0x2, RZ ;  /* 0x00000002d80f7824 */ /* 0x000fe200078e00ff */
[----:B------:R-:W-:Y:S01]  /*6f20*/  SHF.R.S32.HI R6, RZ, 0x1f, R216 ;  /* 0x0000001fff067819 */ /* 0x000fe200000114d8 */
[----:B------:R-:W-:Y:S01]  /*6f30*/  IMAD R0, R0, c[0x0][0x208], RZ ;  /* 0x0000820000007a24 */ /* 0x000fe200078e02ff */
[----:B------:R-:W-:Y:S01]  /*6f40*/  SHF.R.S32.HI R5, RZ, 0x1f, R208 ;  /* 0x0000001fff057819 */ /* 0x000fe200000114d0 */
[----:B------:R-:W-:Y:S01]  /*6f50*/  IMAD R4, R4, c[0x0][0x218], RZ ;  /* 0x0000860004047a24 */ /* 0x000fe200078e02ff */
[----:B------:R-:W-:Y:S01]  /*6f60*/  SHF.L.U64.HI R6, R216, 0x1, R6 ;  /* 0x00000001d8067819 */ /* 0x000fe20000010206 */
[----:B------:R-:W-:Y:S01]  /*6f70*/  IMAD R0, R199, c[0x0][0x20c], R0 ;  /* 0x00008300c7007a24 */ /* 0x000fe200078e0200 */
[----:B------:R-:W-:Y:S01]  /*6f80*/  SHF.L.U64.HI R5, R208, 0x1, R5 ;  /* 0x00000001d0057819 */ /* 0x000fe20000010205 */
[----:B------:R-:W-:Y:S02]  /*6f90*/  IMAD R4, R198, c[0x0][0x21c], R4 ;  /* 0x00008700c6047a24 */ /* 0x000fe400078e0204 */
[----:B------:R-:W-:Y:S02]  /*6fa0*/  IMAD.IADD R3, R3, 0x1, R0 ;  /* 0x0000000103037824 */ /* 0x000fe400078e0200 */
[----:B------:R-:W-:Y:S02]  /*6fb0*/  IMAD.SHL.U32 R14, R208, 0x2, RZ ;  /* 0x00000002d00e7824 */ /* 0x000fe400078e00ff */
[----:B------:R-:W-:Y:S05]  /*6fc0*/  IMAD.WIDE.U32 R2, R198, c[0x0][0x218], R2 ;  /* 0x00008600c6027a25 */ /* 0x000fea00078e0002 */
[----:B------:R-:W-:Y:S04]  /*6fd0*/  IADD3 R0, P0, R238, R2, RZ ;  /* 0x00000002ee007210 */ /* 0x000fe80007f1e0ff */
[----:B------:R-:W-:Y:S02]  /*6fe0*/  IADD3.X R2, R242, R3, R4, P0, !PT ;  /* 0x00000003f2027210 */ /* 0x000fe400007fe404 */
[C---:B------:R-:W-:Y:S04]  /*6ff0*/  LEA R4, P0, R0.reuse, c[0x0][0x1f8], 0x1 ;  /* 0x00007e0000047a11 */ /* 0x040fe800078008ff */
[----:B------:R-:W-:Y:S01]  /*7000*/  LEA.HI.X R0, R0, c[0x0][0x1fc], R2, 0x1, P0 ;  /* 0x00007f0000007a11 */ /* 0x000fe200000f0c02 */
[----:B------:R-:W-:-:S06]  /*7010*/  BRA.DIV ~URZ, `(.L_x_716) ;  /* 0x000100227f007947 */ /* 0x000fcc000b800000 */
[----:B------:R2:W3:Y:S02]  /*7020*/  SHFL.IDX PT, R7, R0, RZ, 0x181f ;  /* 0x00181fff00077589 */ /* 0x0004e400000e0000 */
.L_x_843:
[----:B------:R-:W-:-:S05]  /*7030*/  BRA.DIV ~URZ, `(.L_x_717) ;  /* 0x000100727f007947 */ /* 0x000fca000b800000 */
[----:B------:R-:W5:Y:S01]  /*7040*/  SHFL.IDX PT, R2, R4, RZ, 0x181f ;  /* 0x00181fff04027589 */ /* 0x000f6200000e0000 */
[----:B------:R-:W-:Y:S02]  /*7050*/  ISETP.GE.AND P2, PT, R208, c[0x0][0x1d4], PT ;  /* 0x00007500d0007a0c */ /* 0x000fe40003f46270 */
[----:B------:R-:W-:Y:S02]  /*7060*/  ISETP.GE.AND P1, PT, R216, c[0x0][0x1d4], PT ;  /* 0x00007500d8007a0c */ /* 0x000fe40003f26270 */
[CC--:B-----5:R-:W-:Y:S05]  /*7070*/  IADD3 R12, P0, R2.reuse, R14.reuse, RZ ;  /* 0x0000000e020c7210 */ /* 0x0e0fea0007f1e0ff */
[C-C-:B---3--:R-:W-:Y:S01]  /*7080*/  IMAD.X R13, R7.reuse, 0x1, R5.reuse, P0 ;  /* 0x00000001070d7824 */ /* 0x148fe200000e0605 */
[-C--:B------:R-:W-:Y:S04]  /*7090*/  IADD3 R2, P0, R2, R15.reuse, RZ ;  /* 0x0000000f02027210 */ /* 0x080fe80007f1e0ff */
[----:B------:R-:W-:Y:S01]  /*70a0*/  @!PT LDS RZ, [RZ] ;  /* 0x00000000fffff984 */ /* 0x000fe20000000800 */
[----:B------:R-:W-:Y:S01]  /*70b0*/  @!PT LDS RZ, [RZ] ;  /* 0x00000000fffff984 */ /* 0x000fe20000000800 */
[----:B------:R3:W-:Y:S01]  /*70c0*/  LDGSTS.E.BYPASS.LTC128B.128 [R197+0x100], [R12.64], !P2 ;  /* 0x001000000cc57fae */ /* 0x0007e2000d101d46 */
[--C-:B------:R-:W-:Y:S01]  /*70d0*/  IMAD.X R3, R7, 0x1, R6.reuse, P0 ;  /* 0x0000000107037824 */ /* 0x100fe200000e0606 */
[----:B------:R-:W-:Y:S04]  /*70e0*/  SEL R7, RZ, 0x10, P2 ;  /* 0x00000010ff077807 */ /* 0x000fe80001000000 */
[----:B------:R5:W-:Y:S04]  /*70f0*/  LDGSTS.E.BYPASS.LTC128B.128 [R197+0x3100], [R2.64], !P1 ;  /* 0x0310000002c57fae */ /* 0x000be8000c901d46 */
[----:B-----5:R-:W3:Y:S04]  /*7100*/  SHFL.IDX PT, R2, R4, 0x1, 0x181f ;  /* 0x00381f0004027f89 */ /* 0x020ee800000e0000 */
[----:B------:R-:W5:Y:S01]  /*7110*/  SHFL.IDX PT, R3, R0, 0x1, 0x181f ;  /* 0x00381f0000037f89 */ /* 0x000f6200000e0000 */
[C---:B---3--:R-:W-:Y:S05]  /*7120*/  IADD3 R12, P0, R2.reuse, R14, RZ ;  /* 0x0000000e020c7210 */ /* 0x048fea0007f1e0ff */
[C---:B-----5:R-:W-:Y:S01]  /*7130*/  IMAD.X R13, R3.reuse, 0x1, R5, P0 ;  /* 0x00000001030d7824 */ /* 0x060fe200000e0605 */
[----:B------:R-:W-:Y:S04]  /*7140*/  IADD3 R2, P0, R2, R15, RZ ;  /* 0x0000000f02027210 */ /* 0x000fe80007f1e0ff */
[----:B------:R3:W-:Y:S01]  /*7150*/  LDGSTS.E.BYPASS.LTC128B.128 [R197+0x1100], [R12.64], !P2 ;  /* 0x011000000cc57fae */ /* 0x0007e2000d101d46 */
[----:B------:R-:W-:Y:S05]  /*7160*/  IMAD.X R3, R3, 0x1, R6, P0 ;  /* 0x0000000103037824 */ /* 0x000fea00000e0606 */
[----:B------:R2:W-:Y:S04]  /*7170*/  LDGSTS.E.BYPASS.LTC128B.128 [R197+0x4100], [R2.64], !P1 ;  /* 0x0410000002c57fae */ /* 0x0005e8000c901d46 */
[----:B---3--:R2:W3:Y:S01]  /*7180*/  SHFL.IDX PT, R13, R0, 0x2, 0x181f ;  /* 0x00581f00000d7f89 */ /* 0x0084e200000e0000 */
[----:B------:R-:W-:Y:S03]  /*7190*/  SEL R12, RZ, 0x10, P1 ;  /* 0x00000010ff0c7807 */ /* 0x000fe60000800000 */
[----:B--2---:R2:W4:Y:S04]  /*71a0*/  SHFL.IDX PT, R0, R4, 0x2, 0x181f ;  /* 0x00581f0004007f89 */ /* 0x00452800000e0000 */
.L_x_844:
[C---:B------:R-:W-:Y:S02]  /*71b0*/  IADD3 R2, -R7.reuse, 0x10, RZ ;  /* 0x0000001007027810 */ /* 0x040fe40007ffe1ff */
[----:B------:R-:W-:Y:S02]  /*71c0*/  ISETP.NE.U32.AND P2, PT, R7, RZ, PT ;  /* 0x000000ff0700720c */ /* 0x000fe40003f45070 */
[----:B------:R-:W-:Y:S04]  /*71d0*/  LOP3.LUT R2, R2, 0xf, RZ, 0xc0, !PT ;  /* 0x0000000f02027812 */ /* 0x000fe800078ec0ff */
[-C--:B--2-4-:R-:W-:Y:S02]  /*71e0*/  IADD3 R4, P1, P0, R2, R0.reuse, R14 ;  /* 0x0000000002047210 */ /* 0x094fe4000783e00e */
[----:B------:R-:W-:Y:S02]  /*71f0*/  IADD3 R2, -R12, 0x10, RZ ;  /* 0x000000100c027810 */ /* 0x000fe40007ffe1ff */
[-C--:B---3--:R-:W-:Y:S02]  /*7200*/  IADD3.X R5, RZ, R13.reuse, R5, P1, P0 ;  /* 0x0000000dff057210 */ /* 0x088fe40000fe0405 */
[----:B------:R-:W-:Y:S03]  /*7210*/  LOP3.LUT R2, R2, 0xf, RZ, 0xc0, !PT ;  /* 0x0000000f02027812 */ /* 0x000fe600078ec0ff */
[----:B------:R-:W-:Y:S01]  /*7220*/  @!PT LDS RZ, [RZ] ;  /* 0x00000000fffff984 */ /* 0x000fe20000000800 */
[----:B------:R-:W-:Y:S01]  /*7230*/  @!PT LDS RZ, [RZ] ;  /* 0x00000000fffff984 */ /* 0x000fe20000000800 */
[----:B------:R-:W-:Y:S01]  /*7240*/  @!PT LDS RZ, [RZ] ;  /* 0x00000000fffff984 */ /* 0x000fe20000000800 */
[----:B------:R2:W-:Y:S01]  /*7250*/  LDGSTS.E.BYPASS.LTC128B.128.ZFILL [R197+0x2100], [R4.64], P2 ;  /* 0x0210000004c57fae */ /* 0x0005e20009141d46 */
[----:B------:R-:W-:Y:S04]  /*7260*/  IADD3 R2, P1, P0, R2, R0, R15 ;  /* 0x0000000002027210 */ /* 0x000fe8000783e00f */
[----:B------:R-:W-:Y:S02]  /*7270*/  IADD3.X R3, RZ, R13, R6, P1, P0 ;  /* 0x0000000dff037210 */ /* 0x000fe40000fe0406 */
[----:B------:R-:W-:Y:S11]  /*7280*/  ISETP.NE.U32.AND P0, PT, R12, RZ, PT ;  /* 0x000000ff0c00720c */ /* 0x000ff60003f05070 */
[----:B------:R-:W-:Y:S02]  /*7290*/  @!UPT UIADD3 URZ, URZ, URZ, URZ ;  /* 0x0000003f3f3ff290 */ /* 0x000fe4000fffe03f */
[----:B------:R2:W-:Y:S02]  /*72a0*/  LDGSTS.E.BYPASS.LTC128B.128.ZFILL [R197+0x5100], [R2.64], P0 ;  /* 0x0510000002c57fae */ /* 0x0005e40008141d46 */
.L_x_715:
[----:B--23--:R-:W-:Y:S05]  /*72b0*/  BSYNC B0 ;  /* 0x0000000000007941 */ /* 0x00cfea0003800000 */
.L_x_714:
[----:B------:R-:W0:Y:S01]  /*72c0*/  LDGDEPBAR ;  /* 0x00000000000079af */ /* 0x000e220000000000 */
[----:B------:R-:W-:Y:S01]  /*72d0*/  WARPSYNC 0xffffffff ;  /* 0xffffffff00007948 */ /* 0x000fe20003800000 */
[C---:B------:R-:W-:Y:S01]  /*72e0*/  HMMA.16816.F32.BF16 R4, R120.reuse, R8, RZ ;  /* 0x000000087804723c */ /* 0x040fe200000418ff */
[----:B------:R-:W-:Y:S02]  /*72f0*/  BSSY B0, `(.L_x_718) ;  /* 0x00000d7000007945 */ /* 0x000fe40003800000 */
[----:B------:R-:W-:Y:S05]  /*7300*/  ISETP.GT.AND P0, PT, R196, R228, PT ;  /* 0x000000e4c400720c */ /* 0x000fea0003f04270 */
[C---:B------:R-:W-:Y:S08]  /*7310*/  HMMA.16816.F32.BF16 R8, R120.reuse, R10, RZ ;  /* 0x0000000a7808723c */ /* 0x040ff000000418ff */
[C---:B------:R-:W-:Y:S08]  /*7320*/  HMMA.16816.F32.BF16 R12, R120.reuse, R16, RZ ;  /* 0x00000010780c723c */ /* 0x040ff000000418ff */
[C---:B------:R-:W-:Y:S08]  /*7330*/  HMMA.16816.F32.BF16 R16, R120.reuse, R18, RZ ;  /* 0x000000127810723c */ /* 0x040ff000000418ff */
[C---:B----4-:R-:W-:Y:S08]  /*7340*/  HMMA.16816.F32.BF16 R20, R120.reuse, R24, RZ ;  /* 0x000000187814723c */ /* 0x050ff000000418ff */
[C---:B------:R-:W-:Y:S08]  /*7350*/  HMMA.16816.F32.BF16 R24, R120.reuse, R26, RZ ;  /* 0x0000001a7818723c */ /* 0x040ff000000418ff */
        /* <DEDUP_REMOVED lines=29> */
[C---:B---3--:R-:W-:Y:S08]  /*7530*/  HMMA.16816.F32.BF16 R20, R152.reuse, R136, R20 ;  /* 0x000000889814723c */ /* 0x048ff00000041814 */
[C---:B------:R-:W-:Y:S01]  /*7540*/  HMMA.16816.F32.BF16 R24, R152.reuse, R138, R24 ;  /* 0x0000008a9818723c */ /* 0x040fe20000041818 */
[----:B------:R-:W3:Y:S07]  /*7550*/  LDSM.16.M88.4 R136, [R182+-0x2800] ;  /* 0xffd80000b688783b */ /* 0x000eee0000000200 */
[C---:B----4-:R-:W-:Y:S08]  /*7560*/  HMMA.16816.F32.BF16 R28, R152.reuse, R140, R28 ;  /* 0x0000008c981c723c */ /* 0x050ff0000004181c */
[C---:B------:R-:W-:Y:S01]  /*7570*/  HMMA.16816.F32.BF16 R32, R152.reuse, R142, R32 ;  /* 0x0000008e9820723c */ /* 0x040fe20000041820 */
[----:B------:R-:W4:Y:S07]  /*7580*/  LDSM.16.M88.4 R140, [R182+-0x2000] ;  /* 0xffe00000b68c783b */ /* 0x000f2e0000000200 */
[C---:B-----5:R-:W-:Y:S08]  /*7590*/  HMMA.16816.F32.BF16 R36, R152.reuse, R144, R36 ;  /* 0x000000909824723c */ /* 0x060ff00000041824 */
[C---:B------:R-:W-:Y:S01]  /*75a0*/  HMMA.16816.F32.BF16 R40, R152.reuse, R146, R40 ;  /* 0x000000929828723c */ /* 0x040fe20000041828 */
[----:B------:R-:W5:Y:S07]  /*75b0*/  LDSM.16.M88.4 R144, [R182+-0x1800] ;  /* 0xffe80000b690783b */ /* 0x000f6e0000000200 */
[C---:B-1----:R-:W-:Y:S08]  /*75c0*/  HMMA.16816.F32.BF16 R44, R152.reuse, R128, R44 ;  /* 0x00000080982c723c */ /* 0x042ff0000004182c */
[----:B------:R-:W-:Y:S01]  /*75d0*/  HMMA.16816.F32.BF16 R48, R152, R130, R48 ;  /* 0x000000829830723c */ /* 0x000fe20000041830 */
[----:B------:R-:W1:Y:S07]  /*75e0*/  LDSM.16.M88.4 R128, [R182+-0x1000] ;  /* 0xfff00000b680783b */ /* 0x000e6e0000000200 */
[C---:B--2---:R-:W-:Y:S08]  /*75f0*/  HMMA.16816.F32.BF16 R4, R156.reuse, R132, R4 ;  /* 0x000000849c04723c */ /* 0x044ff00000041804 */
[C---:B------:R-:W-:Y:S01]  /*7600*/  HMMA.16816.F32.BF16 R8, R156.reuse, R134, R8 ;  /* 0x000000869c08723c */ /* 0x040fe20000041808 */
[----:B------:R-:W2:Y:S07]  /*7610*/  LDSM.16.M88.4 R132, [R182+-0x800] ;  /* 0xfff80000b684783b */ /* 0x000eae0000000200 */
        /* <DEDUP_REMOVED lines=54> */
[C---:B-1----:R-:W-:Y:S08]  /*7980*/  HMMA.16816.F32.BF16 R12, R168.reuse, R128, R12 ;  /* 0x00000080a80c723c */ /* 0x042ff0000004180c */
[C---:B------:R-:W-:Y:S01]  /*7990*/  HMMA.16816.F32.BF16 R16, R168.reuse, R130, R16 ;  /* 0x00000082a810723c */ /* 0x040fe20000041810 */
[----:B------:R-:W1:Y:S07]  /*79a0*/  LDSM.16.M88.4 R128, [R182] ;  /* 0x00000000b680783b */ /* 0x000e6e0000000200 */
        /* <DEDUP_REMOVED lines=12> */
[C---:B-1----:R-:W-:Y:S08]  /*7a70*/  HMMA.16816.F32.BF16 R4, R172.reuse, R128, R4 ;  /* 0x00000080ac04723c */ /* 0x042ff00000041804 */
[C---:B------:R-:W-:Y:S01]  /*7a80*/  HMMA.16816.F32.BF16 R8, R172.reuse, R130, R8 ;  /* 0x00000082ac08723c */ /* 0x040fe20000041808 */
[----:B------:R-:W1:Y:S01]  /*7a90*/  LDSM.16.M88.4 R128, [R182+0x2800] ;  /* 0x00280000b680783b */ /* 0x000e620000000200 */
[----:B------:R-:W-:Y:S06]  /*7aa0*/  DEPBAR.LE SB0, 0x0 ;  /* 0x000080000000791a */ /* 0x000fec0000000000 */
[C---:B--2---:R-:W-:Y:S01]  /*7ab0*/  HMMA.16816.F32.BF16 R12, R172.reuse, R132, R12 ;  /* 0x00000084ac0c723c */ /* 0x044fe2000004180c */
[----:B------:R-:W-:Y:S07]  /*7ac0*/  BAR.SYNC.DEFER_BLOCKING 0x0 ;  /* 0x0000000000007b1d */ /* 0x000fee0000010000 */
[C---:B------:R-:W-:Y:S08]  /*7ad0*/  HMMA.16816.F32.BF16 R16, R172.reuse, R134, R16 ;  /* 0x00000086ac10723c */ /* 0x040ff00000041810 */
[C---:B---3--:R-:W-:Y:S08]  /*7ae0*/  HMMA.16816.F32.BF16 R20, R172.reuse, R136, R20 ;  /* 0x00000088ac14723c */ /* 0x048ff00000041814 */
[C---:B------:R-:W-:Y:S08]  /*7af0*/  HMMA.16816.F32.BF16 R24, R172.reuse, R138, R24 ;  /* 0x0000008aac18723c */ /* 0x040ff00000041818 */
[C---:B----4-:R-:W-:Y:S08]  /*7b00*/  HMMA.16816.F32.BF16 R28, R172.reuse, R140, R28 ;  /* 0x0000008cac1c723c */ /* 0x050ff0000004181c */
[C---:B------:R-:W-:Y:S08]  /*7b10*/  HMMA.16816.F32.BF16 R32, R172.reuse, R142, R32 ;  /* 0x0000008eac20723c */ /* 0x040ff00000041820 */
[C---:B-----5:R-:W-:Y:S08]  /*7b20*/  HMMA.16816.F32.BF16 R36, R172.reuse, R144, R36 ;  /* 0x00000090ac24723c */ /* 0x060ff00000041824 */
[C---:B------:R-:W-:Y:S08]  /*7b30*/  HMMA.16816.F32.BF16 R40, R172.reuse, R146, R40 ;  /* 0x00000092ac28723c */ /* 0x040ff00000041828 */
[C---:B-1----:R-:W-:Y:S08]  /*7b40*/  HMMA.16816.F32.BF16 R44, R172.reuse, R128, R44 ;  /* 0x00000080ac2c723c */ /* 0x042ff0000004182c */
[----:B------:R-:W-:Y:S01]  /*7b50*/  HMMA.16816.F32.BF16 R48, R172, R130, R48 ;  /* 0x00000082ac30723c */ /* 0x000fe20000041830 */
[----:B------:R-:W-:Y:S07]  /*7b60*/  @!UPT UIADD3 URZ, URZ, URZ, URZ ;  /* 0x0000003f3f3ff290 */ /* 0x000fee000fffe03f */
[----:B------:R-:W-:-:S11]  /*7b70*/  @!P0 BRA `(.L_x_719) ;  /* 0x000004e000008947 */ /* 0x000fd60003800000 */
[----:B------:R-:W-:Y:S01]  /*7b80*/  IMAD.MOV.U32 R2, RZ, RZ, c[0x0][0x2b8] ;  /* 0x0000ae00ff027624 */ /* 0x000fe200078e00ff */
[----:B------:R-:W-:Y:S01]  /*7b90*/  SHF.R.S32.HI R176, RZ, 0x1f, R216 ;  /* 0x0000001fffb07819 */ /* 0x000fe200000114d8 */
[----:B------:R-:W-:Y:S01]  /*7ba0*/  IMAD R0, R227, 0x20, R244 ;  /* 0x00000020e3007824 */ /* 0x000fe200078e02f4 */
[----:B------:R-:W-:Y:S01]  /*7bb0*/  SHF.R.S32.HI R129, RZ, 0x1f, R208 ;  /* 0x0000001fff817819 */ /* 0x000fe200000114d0 */
[----:B------:R-:W-:Y:S01]  /*7bc0*/  IMAD.MOV.U32 R198, RZ, RZ, RZ ;  /* 0x000000ffffc67224 */ /* 0x000fe200078e00ff */
[----:B------:R-:W-:Y:S01]  /*7bd0*/  ISETP.NE.AND P2, PT, R2, 0x1, PT ;  /* 0x000000010200780c */ /* 0x000fe20003f45270 */
[----:B------:R-:W-:Y:S01]  /*7be0*/  IMAD R2, R196, 0x60, R233 ;  /* 0x00000060c4027824 */ /* 0x000fe200078e02e9 */
[----:B------:R-:W-:Y:S01]  /*7bf0*/  ISETP.GT.AND P1, PT, R0, 0x5f, PT ;  /* 0x0000005f0000780c */ /* 0x000fe20003f24270 */
[C---:B------:R-:W-:Y:S01]  /*7c00*/  IMAD.SHL.U32 R133, R216.reuse, 0x2, RZ ;  /* 0x00000002d8857824 */ /* 0x040fe200078e00ff */
[----:B------:R-:W-:Y:S01]  /*7c10*/  SHF.L.U64.HI R128, R216, 0x1, R176 ;  /* 0x00000001d8807819 */ /* 0x000fe200000102b0 */
[----:B------:R-:W-:Y:S01]  /*7c20*/  IMAD.SHL.U32 R132, R208, 0x2, RZ ;  /* 0x00000002d0847824 */ /* 0x000fe200078e00ff */
[----:B------:R-:W-:Y:S05]  /*7c30*/  IADD3 R2, R2, -0x60, R0 ;  /* 0xffffffa002027810 */ /* 0x000fea0007ffe000 */
[----:B------:R-:W-:Y:S02]  /*7c40*/  IMAD.MOV.U32 R0, RZ, RZ, R2 ;  /* 0x000000ffff007224 */ /* 0x000fe400078e0002 */
[----:B------:R-:W-:Y:S05]  /*7c50*/  @P2 IMAD.HI.U32 R3, R2, c[0x0][0x2bc], RZ ;  /* 0x0000af0002032a27 */ /* 0x000fea00078e00ff */
[----:B------:R-:W-:Y:S04]  /*7c60*/  @P2 SHF.R.U32.HI R0, RZ, c[0x0][0x2c0], R3 ;  /* 0x0000b000ff002a19 */ /* 0x000fe80000011603 */
        /* <DEDUP_REMOVED lines=23> */
.L_x_845:
[----:B------:R-:W-:-:S05]  /*7de0*/  BRA.DIV ~URZ, `(.L_x_721) ;  /* 0x0000f6c27f007947 */ /* 0x000fca000b800000 */
[----:B------:R-:W3:Y:S01]  /*7df0*/  SHFL.IDX PT, R2, R108, RZ, 0x181f ;  /* 0x00181fff6c027589 */ /* 0x000ee200000e0000 */
[----:B------:R-:W-:Y:S02]  /*7e00*/  ISETP.GE.AND P2, PT, R208, c[0x0][0x1d4], PT ;  /* 0x00007500d0007a0c */ /* 0x000fe40003f46270 */
[----:B------:R-:W-:Y:S02]  /*7e10*/  ISETP.GE.AND P1, PT, R216, c[0x0][0x1d4], PT ;  /* 0x00007500d8007a0c */ /* 0x000fe40003f26270 */
[CC--:B---3--:R-:W-:Y:S05]  /*7e20*/  IADD3 R130, P0, R2.reuse, R132.reuse, RZ ;  /* 0x0000008402827210 */ /* 0x0c8fea0007f1e0ff */
[C-C-:B--2---:R-:W-:Y:S01]  /*7e30*/  IMAD.X R131, R129.reuse, 0x1, R109.reuse, P0 ;  /* 0x0000000181837824 */ /* 0x144fe200000e066d */
[-C--:B------:R-:W-:Y:S04]  /*7e40*/  IADD3 R2, P0, R2, R133.reuse, RZ ;  /* 0x0000008502027210 */ /* 0x080fe80007f1e0ff */
[----:B------:R-:W-:Y:S01]  /*7e50*/  @!PT LDS RZ, [RZ] ;  /* 0x00000000fffff984 */ /* 0x000fe20000000800 */
[----:B------:R-:W-:Y:S01]  /*7e60*/  @!PT LDS RZ, [RZ] ;  /* 0x00000000fffff984 */ /* 0x000fe20000000800 */
[----:B------:R2:W-:Y:S01]  /*7e70*/  LDGSTS.E.BYPASS.LTC128B.128 [R197+0x8100], [R130.64], !P2 ;  /* 0x0810000082c57fae */ /* 0x0005e2000d101d46 */
[--C-:B------:R-:W-:Y:S01]  /*7e80*/  IMAD.X R3, R129, 0x1, R128.reuse, P0 ;  /* 0x0000000181037824 */ /* 0x100fe200000e0680 */
[----:B------:R-:W-:Y:S04]  /*7e90*/  SEL R129, RZ, 0x10, P2 ;  /* 0x00000010ff817807 */ /* 0x000fe80001000000 */
[----:B------:R3:W-:Y:S04]  /*7ea0*/  LDGSTS.E.BYPASS.LTC128B.128 [R197+0xb100], [R2.64], !P1 ;  /* 0x0b10000002c57fae */ /* 0x0007e8000c901d46 */
[----:B---3--:R-:W2:Y:S04]  /*7eb0*/  SHFL.IDX PT, R2, R108, 0x1, 0x181f ;  /* 0x00381f006c027f89 */ /* 0x008ea800000e0000 */
[----:B------:R-:W3:Y:S01]  /*7ec0*/  SHFL.IDX PT, R3, R0, 0x1, 0x181f ;  /* 0x00381f0000037f89 */ /* 0x000ee200000e0000 */
[C---:B--2---:R-:W-:Y:S05]  /*7ed0*/  IADD3 R130, P0, R2.reuse, R132, RZ ;  /* 0x0000008402827210 */ /* 0x044fea0007f1e0ff */
[C---:B---3--:R-:W-:Y:S01]  /*7ee0*/  IMAD.X R131, R3.reuse, 0x1, R109, P0 ;  /* 0x0000000103837824 */ /* 0x048fe200000e066d */
[----:B------:R-:W-:Y:S04]  /*7ef0*/  IADD3 R2, P0, R2, R133, RZ ;  /* 0x0000008502027210 */ /* 0x000fe80007f1e0ff */
[----:B------:R2:W-:Y:S01]  /*7f00*/  LDGSTS.E.BYPASS.LTC128B.128 [R197+0x9100], [R130.64], !P2 ;  /* 0x0910000082c57fae */ /* 0x0005e2000d101d46 */
[----:B------:R-:W-:Y:S05]  /*7f10*/  IMAD.X R3, R3, 0x1, R128, P0 ;  /* 0x0000000103037824 */ /* 0x000fea00000e0680 */
[----:B------:R3:W-:Y:S04]  /*7f20*/  LDGSTS.E.BYPASS.LTC128B.128 [R197+0xc100], [R2.64], !P1 ;  /* 0x0c10000002c57fae */ /* 0x0007e8000c901d46 */
[----:B--2---:R3:W2:Y:S01]  /*7f30*/  SHFL.IDX PT, R131, R0, 0x2, 0x181f ;  /* 0x00581f0000837f89 */ /* 0x0046a200000e0000 */
[----:B------:R-:W-:Y:S03]  /*7f40*/  SEL R130, RZ, 0x10, P1 ;  /* 0x00000010ff827807 */ /* 0x000fe60000800000 */
[----:B-1----:R3:W1:Y:S04]  /*7f50*/  SHFL.IDX PT, R0, R108, 0x2, 0x181f ;  /* 0x00581f006c007f89 */ /* 0x00266800000e0000 */
.L_x_846:
[C---:B---3--:R-:W-:Y:S02]  /*7f60*/  IADD3 R2, -R129.reuse, 0x10, RZ ;  /* 0x0000001081027810 */ /* 0x048fe40007ffe1ff */
[----:B------:R-:W-:Y:S02]  /*7f70*/  ISETP.NE.U32.AND P2, PT, R129, RZ, PT ;  /* 0x000000ff8100720c */ /* 0x000fe40003f45070 */
[----:B------:R-:W-:Y:S04]  /*7f80*/  LOP3.LUT R2, R2, 0xf, RZ, 0xc0, !PT ;  /* 0x0000000f02027812 */ /* 0x000fe800078ec0ff */
[-C--:B-1----:R-:W-:Y:S02]  /*7f90*/  IADD3 R108, P1, P0, R2, R0.reuse, R132 ;  /* 0x00000000026c7210 */ /* 0x082fe4000783e084 */
[----:B------:R-:W-:Y:S02]  /*7fa0*/  IADD3 R2, -R130, 0x10, RZ ;  /* 0x0000001082027810 */ /* 0x000fe40007ffe1ff */
[-C--:B--2---:R-:W-:Y:S02]  /*7fb0*/  IADD3.X R109, RZ, R131.reuse, R109, P1, P0 ;  /* 0x00000083ff6d7210 */ /* 0x084fe40000fe046d */
        /* <DEDUP_REMOVED lines=10> */
.L_x_719:
[----:B------:R-:W-:Y:S05]  /*8060*/  BSYNC B0 ;  /* 0x0000000000007941 */ /* 0x000fea0003800000 */
.L_x_718:
[----:B------:R-:W-:Y:S01]  /*8070*/  LOP3.LUT R128, RZ, c[0x0][0x324], RZ, 0x33, !PT ;  /* 0x0000c900ff807a12 */ /* 0x000fe200078e33ff */
[----:B------:R-:W-:Y:S01]  /*8080*/  IMAD.MOV.U32 R0, RZ, RZ, c[0x0][0x2c4] ;  /* 0x0000b100ff007624 */ /* 0x000fe200078e00ff */
[----:B------:R-:W0:Y:S01]  /*8090*/  LDGDEPBAR ;  /* 0x00000000000079af */ /* 0x000e220000000000 */
[----:B-1----:R-:W-:Y:S02]  /*80a0*/  IMAD R108, R196, -0x60, RZ ;  /* 0xffffffa0c46c7824 */ /* 0x002fe400078e02ff */
[----:B------:R-:W-:Y:S01]  /*80b0*/  IMAD.IADD R109, R245, 0x1, R243 ;  /* 0x00000001f56d7824 */ /* 0x000fe200078e02f3 */
[----:B------:R-:W-:Y:S02]  /*80c0*/  ISETP.NE.AND P0, PT, R0, 0x1, PT ;  /* 0x000000010000780c */ /* 0x000fe40003f05270 */
[----:B------:R-:W-:Y:S04]  /*80d0*/  IADD3 R0, -R231, 0x1, R108 ;  /* 0x00000001e7007810 */ /* 0x000fe80007ffe16c */
[----:B------:R-:W-:Y:S04]  /*80e0*/  IADD3 R0, -R229, R0, R230 ;  /* 0x00000000e5007210 */ /* 0x000fe80007ffe1e6 */
[----:B------:R-:W-:Y:S03]  /*80f0*/  IADD3 R129, R0, c[0x0][0x328], RZ ;  /* 0x0000ca0000817a10 */ /* 0x000fe60007ffe0ff */
[----:B------:R-:W-:Y:S05]  /*8100*/  @P0 IMAD.HI.U32 R2, R109, c[0x0][0x2c8], RZ ;  /* 0x0000b2006d020a27 */ /* 0x000fea00078e00ff */
[----:B------:R-:W-:Y:S01]  /*8110*/  @P0 SHF.R.U32.HI R109, RZ, c[0x0][0x2cc], R2 ;  /* 0x0000b300ff6d0a19 */ /* 0x000fe20000011602 */
[----:B------:R-:W-:-:S05]  /*8120*/  BRA.DIV ~URZ, `(.L_x_722) ;  /* 0x0000f7127f007947 */ /* 0x000fca000b800000 */
[----:B------:R1:W2:Y:S02]  /*8130*/  SHFL.IDX PT, R3, R109, RZ, 0x1c1f ;  /* 0x001c1fff6d037589 */ /* 0x0002a400000e0000 */
.L_x_847:
[----:B------:R-:W-:Y:S01]  /*8140*/  IMAD.IADD R128, R128, 0x1, R0 ;  /* 0x0000000180807824 */ /* 0x000fe200078e0200 */
[----:B------:R-:W-:Y:S02]  /*8150*/  ISETP.GE.AND P0, PT, R249, 0x1, PT ;  /* 0x00000001f900780c */ /* 0x000fe40003f06270 */
[----:B--2---:R-:W-:Y:S01]  /*8160*/  IADD3 R2, R129, R3, RZ ;  /* 0x0000000381027210 */ /* 0x004fe20007ffe0ff */
[----:B------:R-:W-:Y:S10]  /*8170*/  IMAD.IADD R0, R128, 0x1, R3 ;  /* 0x0000000180007824 */ /* 0x000ff400078e0203 */
[----:B------:R-:W-:-:S05]  /*8180*/  @!P0 BRA `(.L_x_723) ;  /* 0x0000018000008947 */ /* 0x000fca0003800000 */
[----:B------:R-:W-:Y:S01]  /*8190*/  IADD3 R3, -R229, R230, R3 ;  /* 0x000000e6e5037210 */ /* 0x000fe20007ffe103 */
[----:B------:R-:W-:Y:S03]  /*81a0*/  BSSY B0, `(.L_x_724) ;  /* 0x0000011000007945 */ /* 0x000fe60003800000 */
        /* <DEDUP_REMOVED lines=11> */
.L_x_725:
[----:B------:R-:W-:Y:S04]  /*8260*/  MOV R130, c[0x0][0x32c] ;  /* 0x0000cb0000827a02 */ /* 0x000fe80000000f00 */
[----:B------:R-:W-:Y:S11]  /*8270*/  ISETP.NE.AND P0, PT, R130, 0x1, PT ;  /* 0x000000018200780c */ /* 0x000ff60003f05270 */
[----:B------:R-:W-:Y:S02]  /*8280*/  @!UPT UIADD3 URZ, URZ, URZ, URZ ;  /* 0x0000003f3f3ff290 */ /* 0x000fe4000fffe03f */
[----:B------:R-:W-:Y:S05]  /*8290*/  @P0 IMAD.HI.U32 R130, R3, c[0x0][0x330], RZ ;  /* 0x0000cc0003820a27 */ /* 0x000fea00078e00ff */
[----:B------:R-:W-:Y:S02]  /*82a0*/  @P0 SHF.R.U32.HI R3, RZ, c[0x0][0x334], R130 ;  /* 0x0000cd00ff030a19 */ /* 0x000fe40000011682 */
.L_x_726:
[----:B------:R-:W-:Y:S05]  /*82b0*/  BSYNC B0 ;  /* 0x0000000000007941 */ /* 0x000fea0003800000 */
.L_x_724:
[----:B------:R-:W-:Y:S04]  /*82c0*/  IMAD.IADD R130, R108, 0x1, -R231 ;  /* 0x000000016c827824 */ /* 0x000fe800078e0ae7 */
[----:B------:R-:W-:Y:S05]  /*82d0*/  IMAD R3, R3, c[0x0][0x32c], R130 ;  /* 0x0000cb0003037a24 */ /* 0x000fea00078e0282 */
[----:B------:R-:W-:Y:S02]  /*82e0*/  IMNMX R0, R0, R3, !PT ;  /* 0x0000000300007217 */ /* 0x000fe40007800200 */
[----:B------:R-:W-:Y:S04]  /*82f0*/  IADD3 R3, R3, c[0x0][0x32c], RZ ;  /* 0x0000cb0003037a10 */ /* 0x000fe80007ffe0ff */
[----:B------:R-:W-:Y:S02]  /*8300*/  IMNMX R2, R2, R3, PT ;  /* 0x0000000302027217 */ /* 0x000fe40003800200 */
.L_x_723:
[C---:B------:R-:W-:Y:S02]  /*8310*/  ISETP.GE.AND P0, PT, R108.reuse, 0x1, PT ;  /* 0x000000016c00780c */ /* 0x040fe40003f06270 */
[----:B------:R-:W-:Y:S02]  /*8320*/  ISETP.GE.AND P1, PT, R108, 0x2, PT ;  /* 0x000000026c00780c */ /* 0x000fe40003f26270 */
[----:B------:R-:W-:Y:S02]  /*8330*/  LOP3.LUT R194, R194, 0xffff7fff, RZ, 0xc0, !PT ;  /* 0xffff7fffc2c27812 */ /* 0x000fe400078ec0ff */
[C---:B------:R-:W-:Y:S02]  /*8340*/  ISETP.GE.AND P6, PT, R108.reuse, 0x42, PT ;  /* 0x000000426c00780c */ /* 0x040fe40003fc6270 */
[C---:B------:R-:W-:Y:S02]  /*8350*/  ISETP.GE.AND P5, PT, R108.reuse, 0x49, PT ;  /* 0x000000496c00780c */ /* 0x040fe40003fa6270 */
[C---:B------:R-:W-:Y:S02]  /*8360*/  ISETP.GE.AND P4, PT, R108.reuse, 0x4a, PT ;  /* 0x0000004a6c00780c */ /* 0x040fe40003f86270 */
[----:B------:R-:W-:Y:S02]  /*8370*/  ISETP.GE.AND P3, PT, R108, 0x51, PT ;  /* 0x000000516c00780c */ /* 0x000fe40003f66270 */
[----:B------:R-:W-:Y:S02]  /*8380*/  @P0 LOP3.LUT R194, R194, 0x8000, RZ, 0xfc, !PT ;  /* 0x00008000c2c20812 */ /* 0x000fe400078efcff */
[----:B------:R-:W-:Y:S02]  /*8390*/  ISETP.GT.AND P0, PT, R0, RZ, !P0 ;  /* 0x000000ff0000720c */ /* 0x000fe40004704270 */
        /* <DEDUP_REMOVED lines=9> */
[----:B------:R-:W-:Y:S02]  /*8430*/  ISETP.GT.AND P0, PT, R0, 0x8, !P1 ;  /* 0x000000080000780c */ /* 0x000fe40004f04270 */
[----:B------:R-:W-:Y:S02]  /*8440*/  ISETP.GE.AND P2, PT, R108, 0x59, PT ;  /* 0x000000596c00780c */ /* 0x000fe40003f46270 */
        /* <DEDUP_REMOVED lines=91> */
[----:B------:R-:W-:Y:S02]  /*8a00*/  ISETP.GT.AND P0, PT, R0, 0x48, !P5 ;  /* 0x000000480000780c */ /* 0x000fe40006f04270 */
[----:B------:R-:W-:Y:S02]  /*8a10*/  LOP3.LUT R194, R194, 0xfffdffff, RZ, 0xc0, !PT ;  /* 0xfffdffffc2c27812 */ /* 0x000fe400078ec0ff */
[----:B------:R-:W-:Y:S04]  /*8a20*/  ISETP.LT.OR P0, PT, R2, 0x49, P0 ;  /* 0x000000490200780c */ /* 0x000fe80000701670 */
[----:B------:R-:W-:Y:S02]  /*8a30*/  FSEL R17, R40, -INF , !P0 ;  /* 0xff80000028117808 */ /* 0x000fe40004000000 */
[----:B------:R-:W-:Y:S04]  /*8a40*/  ISETP.GT.AND P0, PT, R0, 0x49, !P4 ;  /* 0x000000490000780c */ /* 0x000fe80006704270 */
        /* <DEDUP_REMOVED lines=11> */
[----:B------:R-:W-:Y:S11]  /*8b00*/  ISETP.GE.AND P0, PT, R108, 0x5a, PT ;  /* 0x0000005a6c00780c */ /* 0x000ff60003f06270 */
[----:B------:R-:W-:Y:S02]  /*8b10*/  @!UPT UIADD3 URZ, URZ, URZ, URZ ;  /* 0x0000003f3f3ff290 */ /* 0x000fe4000fffe03f */
[----:B------:R-:W-:Y:S02]  /*8b20*/  @P0 LOP3.LUT R194, R194, 0x20000, RZ, 0xfc, !PT ;  /* 0x00020000c2c20812 */ /* 0x000fe400078efcff */
[----:B------:R-:W-:Y:S04]  /*8b30*/  ISETP.GT.AND P0, PT, R0, 0x59, !P0 ;  /* 0x000000590000780c */ /* 0x000fe80004704270 */
[----:B------:R-:W-:Y:S04]  /*8b40*/  ISETP.LT.OR P0, PT, R2, 0x5a, P0 ;  /* 0x0000005a0200780c */ /* 0x000fe80000701670 */
[----:B------:R-:W-:Y:S01]  /*8b50*/  FSEL R8, R49, -INF , !P0 ;  /* 0xff80000031087808 */ /* 0x000fe20004000000 */
[----:B------:R-:W-:-:S06]  /*8b60*/  BRA.DIV ~URZ, `(.L_x_727) ;  /* 0x0000ed427f007947 */ /* 0x000fcc000b800000 */
[----:B------:R2:W3:Y:S02]  /*8b70*/  SHFL.IDX PT, R3, R109, 0x1, 0x1c1f ;  /* 0x003c1f006d037f89 */ /* 0x0004e400000e0000 */
.L_x_848:
[----:B------:R-:W-:Y:S01]  /*8b80*/  ISETP.GE.AND P0, PT, R249, 0x1, PT ;  /* 0x00000001f900780c */ /* 0x000fe20003f06270 */
[----:B---3--:R-:W-:Y:S01]  /*8b90*/  IMAD.IADD R2, R129, 0x1, R3 ;  /* 0x0000000181027824 */ /* 0x008fe200078e0203 */
[----:B------:R-:W-:Y:S11]  /*8ba0*/  IADD3 R0, R128, R3, RZ ;  /* 0x0000000380007210 */ /* 0x000ff60007ffe0ff */
        /* <DEDUP_REMOVED lines=14> */
.L_x_730:
[----:B------:R-:W-:Y:S04]  /*8c90*/  MOV R4, c[0x0][0x32c] ;  /* 0x0000cb0000047a02 */ /* 0x000fe80000000f00 */
[----:B------:R-:W-:Y:S11]  /*8ca0*/  ISETP.NE.AND P0, PT, R4, 0x1, PT ;  /* 0x000000010400780c */ /* 0x000ff60003f05270 */
[----:B------:R-:W-:Y:S02]  /*8cb0*/  @!UPT UIADD3 URZ, URZ, URZ, URZ ;  /* 0x0000003f3f3ff290 */ /* 0x000fe4000fffe03f */
[----:B------:R-:W-:Y:S05]  /*8cc0*/  @P0 IMAD.HI.U32 R4, R3, c[0x0][0x330], RZ ;  /* 0x0000cc0003040a27 */ /* 0x000fea00078e00ff */
[----:B------:R-:W-:Y:S02]  /*8cd0*/  @P0 SHF.R.U32.HI R3, RZ, c[0x0][0x334], R4 ;  /* 0x0000cd00ff030a19 */ /* 0x000fe40000011604 */
.L_x_731:
[----:B------:R-:W-:Y:S05]  /*8ce0*/  BSYNC B0 ;  /* 0x0000000000007941 */ /* 0x000fea0003800000 */
.L_x_729:
[----:B------:R-:W-:Y:S04]  /*8cf0*/  IMAD.IADD R4, R108, 0x1, -R231 ;  /* 0x000000016c047824 */ /* 0x000fe800078e0ae7 */
[----:B------:R-:W-:Y:S05]  /*8d00*/  IMAD R3, R3, c[0x0][0x32c], R4 ;  /* 0x0000cb0003037a24 */ /* 0x000fea00078e0204 */
[----:B------:R-:W-:Y:S02]  /*8d10*/  IADD3 R4, R3, c[0x0][0x32c], RZ ;  /* 0x0000cb0003047a10 */ /* 0x000fe40007ffe0ff */
[----:B------:R-:W-:Y:S02]  /*8d20*/  IMNMX R0, R0, R3, !PT ;  /* 0x0000000300007217 */ /* 0x000fe40007800200 */
[----:B------:R-:W-:Y:S02]  /*8d30*/  IMNMX R2, R2, R4, PT ;  /* 0x0000000402027217 */ /* 0x000fe40003800200 */
.L_x_728:
        /* <DEDUP_REMOVED lines=104> */
[----:B------:R-:W-:Y:S02]  /*93c0*/  ISETP.GT.AND P0, PT, R0, 0x41, !P6 ;  /* 0x000000410000780c */ /* 0x000fe40007704270 */
[----:B------:R-:W-:Y:S02]  /*93d0*/  FMNMX.FTZ R4, R195, R4, !PT ;  /* 0x00000004c3047209 */ /* 0x000fe40007810000 */
[----:B------:R-:W-:Y:S02]  /*93e0*/  ISETP.LT.OR P0, PT, R2, 0x42, P0 ;  /* 0x000000420200780c */ /* 0x000fe40000701670 */
[----:B------:R-:W-:Y:S02]  /*93f0*/  LOP3.LUT P6, RZ, R194, 0x20000, RZ, 0xc0, !PT ;  /* 0x00020000c2ff7812 */ /* 0x000fe400078cc0ff */
[----:B------:R-:W-:Y:S02]  /*9400*/  FSEL R200, R39, -INF , !P0 ;  /* 0xff80000027c87808 */ /* 0x000fe40004000000 */
[----:B------:R-:W-:Y:S02]  /*9410*/  ISETP.GT.AND P0, PT, R0, 0x48, !P5 ;  /* 0x000000480000780c */ /* 0x000fe40006f04270 */
[----:B------:R-:W-:Y:S02]  /*9420*/  FMNMX.FTZ R4, R200, R4, !PT ;  /* 0x00000004c8047209 */ /* 0x000fe40007810000 */
[----:B------:R-:W-:Y:S04]  /*9430*/  ISETP.LT.OR P0, PT, R2, 0x49, P0 ;  /* 0x000000490200780c */ /* 0x000fe80000701670 */
[----:B------:R-:W-:Y:S02]  /*9440*/  FSEL R201, R42, -INF , !P0 ;  /* 0xff8000002ac97808 */ /* 0x000fe40004000000 */
[----:B------:R-:W-:Y:S02]  /*9450*/  ISETP.GT.AND P0, PT, R0, 0x49, !P4 ;  /* 0x000000490000780c */ /* 0x000fe40006704270 */
[----:B------:R-:W-:Y:S02]  /*9460*/  FMNMX.FTZ R4, R201, R4, !PT ;  /* 0x00000004c9047209 */ /* 0x000fe40007810000 */
[----:B------:R-:W-:Y:S04]  /*9470*/  ISETP.LT.OR P0, PT, R2, 0x4a, P0 ;  /* 0x0000004a0200780c */ /* 0x000fe80000701670 */
[----:B------:R-:W-:Y:S02]  /*9480*/  FSEL R202, R43, -INF , !P0 ;  /* 0xff8000002bca7808 */ /* 0x000fe40004000000 */
[----:B------:R-:W-:Y:S04]  /*9490*/  ISETP.GT.AND P0, PT, R0, 0x50, !P3 ;  /* 0x000000500000780c */ /* 0x000fe80005f04270 */
[----:B------:R-:W-:Y:S04]  /*94a0*/  ISETP.LT.OR P0, PT, R2, 0x51, P0 ;  /* 0x000000510200780c */ /* 0x000fe80000701670 */
[----:B------:R-:W-:Y:S02]  /*94b0*/  FSEL R203, R46, -INF , !P0 ;  /* 0xff8000002ecb7808 */ /* 0x000fe40004000000 */
[----:B------:R-:W-:Y:S04]  /*94c0*/  ISETP.GT.AND P0, PT, R0, 0x51, !P1 ;  /* 0x000000510000780c */ /* 0x000fe80004f04270 */
[----:B------:R-:W-:Y:S02]  /*94d0*/  ISETP.LT.OR P1, PT, R2, 0x52, P0 ;  /* 0x000000520200780c */ /* 0x000fe40000721670 */
[----:B------:R-:W-:Y:S02]  /*94e0*/  ISETP.GT.AND P0, PT, R0, 0x59, !P6 ;  /* 0x000000590000780c */ /* 0x000fe40007704270 */
[----:B------:R-:W-:Y:S02]  /*94f0*/  FMNMX.FTZ R0, R16, R3, !PT ;  /* 0x0000000310007209 */ /* 0x000fe40007810000 */
[----:B------:R-:W-:Y:S02]  /*9500*/  FMNMX.FTZ R3, R202, R4, !PT ;  /* 0x00000004ca037209 */ /* 0x000fe40007810000 */
[----:B------:R-:W-:Y:S02]  /*9510*/  FSEL R188, R47, -INF , !P1 ;  /* 0xff8000002fbc7808 */ /* 0x000fe40004800000 */
[C---:B------:R-:W-:Y:S02]  /*9520*/  ISETP.LT.OR P1, PT, R2.reuse, 0x59, P2 ;  /* 0x000000590200780c */ /* 0x040fe40001721670 */
[----:B------:R-:W-:Y:S02]  /*9530*/  FMNMX.FTZ R0, R13, R0, !PT ;  /* 0x000000000d007209 */ /* 0x000fe40007810000 */
[----:B------:R-:W-:Y:S02]  /*9540*/  FMNMX.FTZ R3, R203, R3, !PT ;  /* 0x00000003cb037209 */ /* 0x000fe40007810000 */
[----:B------:R-:W-:Y:S02]  /*9550*/  ISETP.LT.OR P0, PT, R2, 0x5a, P0 ;  /* 0x0000005a0200780c */ /* 0x000fe40000701670 */
[----:B------:R-:W-:Y:S02]  /*9560*/  FSEL R179, R50, -INF , !P1 ;  /* 0xff80000032b37808 */ /* 0x000fe40004800000 */
[----:B------:R-:W-:Y:S02]  /*9570*/  FMNMX.FTZ R0, R12, R0, !PT ;  /* 0x000000000c007209 */ /* 0x000fe40007810000 */
[----:B------:R-:W-:Y:S02]  /*9580*/  FMNMX.FTZ R2, R188, R3, !PT ;  /* 0x00000003bc027209 */ /* 0x000fe40007810000 */
[----:B------:R-:W-:Y:S02]  /*9590*/  FSEL R178, R51, -INF , !P0 ;  /* 0xff80000033b27808 */ /* 0x000fe40004000000 */
[----:B------:R-:W-:Y:S02]  /*95a0*/  FMNMX.FTZ R0, R9, R0, !PT ;  /* 0x0000000009007209 */ /* 0x000fe40007810000 */
[----:B------:R-:W-:Y:S02]  /*95b0*/  FMNMX.FTZ R2, R179, R2, !PT ;  /* 0x00000002b3027209 */ /* 0x000fe40007810000 */
[----:B------:R-:W-:Y:S02]  /*95c0*/  FMNMX.FTZ R108, R8, R0, !PT ;  /* 0x00000000086c7209 */ /* 0x000fe40007810000 */
[----:B------:R-:W-:Y:S01]  /*95d0*/  FMNMX.FTZ R5, R178, R2, !PT ;  /* 0x00000002b2057209 */ /* 0x000fe20007810000 */
[----:B------:R-:W-:-:S05]  /*95e0*/  BRA.DIV ~URZ, `(.L_x_732) ;  /* 0x0000e3327f007947 */ /* 0x000fca000b800000 */
[----:B------:R3:W4:Y:S02]  /*95f0*/  SHFL.BFLY PT, R0, R108, 0x2, 0x1f ;  /* 0x0c401f006c007f89 */ /* 0x00072400000e0000 */
.L_x_849:
[----:B----4-:R-:W-:Y:S01]  /*9600*/  FMNMX.FTZ R4, R108, R0, !PT ;  /* 0x000000006c047209 */ /* 0x010fe20007810000 */
[----:B------:R-:W-:-:S05]  /*9610*/  BRA.DIV ~URZ, `(.L_x_733) ;  /* 0x0000e3427f007947 */ /* 0x000fca000b800000 */
[----:B------:R-:W-:Y:S04]  /*9620*/  SHFL.BFLY PT, R0, R5, 0x2, 0x1f ;  /* 0x0c401f0005007f89 */ /* 0x000fe800000e0000 */
[----:B------:R-:W4:Y:S02]  /*9630*/  SHFL.BFLY PT, R2, R4, 0x1, 0x1f ;  /* 0x0c201f0004027f89 */ /* 0x000f2400000e0000 */
[----:B-12-4-:R-:W-:Y:S02]  /*9640*/  FMNMX.FTZ R109, R4, R2, !PT ;  /* 0x00000002046d7209 */ /* 0x016fe40007810000 */
[----:B---3--:R-:W-:Y:S05]  /*9650*/  FMNMX.FTZ R108, R5, R0, !PT ;  /* 0x00000000056c7209 */ /* 0x008fea0007810000 */
[----:B------:R1:W2:Y:S02]  /*9660*/  SHFL.BFLY PT, R0, R108, 0x1, 0x1f ;  /* 0x0c201f006c007f89 */ /* 0x0002a400000e0000 */
.L_x_850:
[C---:B------:R-:W-:Y:S01]  /*9670*/  FMUL.FTZ R2, R109.reuse, c[0x0][0x2d0] ;  /* 0x0000b4006d027a20 */ /* 0x040fe20000410000 */
[----:B------:R-:W-:Y:S01]  /*9680*/  FSETP.NEU.FTZ.AND P0, PT, R109, -INF , PT ;  /* 0xff8000006d00780b */ /* 0x000fe20003f1d000 */
[----:B------:R-:W-:Y:S01]  /*9690*/  WARPSYNC 0xffffffff ;  /* 0xffffffff00007948 */ /* 0x000fe20003800000 */
[----:B--2---:R-:W-:Y:S02]  /*96a0*/  FMNMX.FTZ R3, R0, R108, !PT ;  /* 0x0000006c00037209 */ /* 0x004fe40007810000 */
[----:B------:R-:W-:Y:S05]  /*96b0*/  FSEL R4, R2, RZ, P0 ;  /* 0x000000ff02047208 */ /* 0x000fea0000000000 */
[--C-:B------:R-:W-:Y:S02]  /*96c0*/  FFMA.FTZ R2, R130, c[0x0][0x2d0], -R4.reuse ;  /* 0x0000b40082027a23 */ /* 0x100fe40000010804 */
[--C-:B------:R-:W-:Y:S02]  /*96d0*/  FFMA.FTZ R5, R133, c[0x0][0x2d0], -R4.reuse ;  /* 0x0000b40085057a23 */ /* 0x100fe40000010804 */
[----:B------:R2:W-:Y:S01]  /*96e0*/  MUFU.EX2 R14, R2 ;  /* 0x00000002000e7308 */ /* 0x0005e20000000800 */
[--C-:B------:R-:W-:Y:S02]  /*96f0*/  FFMA.FTZ R219, R9, c[0x0][0x2d0], -R4.reuse ;  /* 0x0000b40009db7a23 */ /* 0x100fe40000010804 */
[--C-:B------:R-:W-:Y:S02]  /*9700*/  FFMA.FTZ R218, R8, c[0x0][0x2d0], -R4.reuse ;  /* 0x0000b40008da7a23 */ /* 0x100fe40000010804 */
[--C-:B------:R-:W-:Y:S02]  /*9710*/  FFMA.FTZ R221, R13, c[0x0][0x2d0], -R4.reuse ;  /* 0x0000b4000ddd7a23 */ /* 0x100fe40000010804 */
[--C-:B------:R-:W-:Y:S02]  /*9720*/  FFMA.FTZ R220, R12, c[0x0][0x2d0], -R4.reuse ;  /* 0x0000b4000cdc7a23 */ /* 0x100fe40000010804 */
[--C-:B------:R-:W-:Y:S01]  /*9730*/  FFMA.FTZ R207, R24, c[0x0][0x2d0], -R4.reuse ;  /* 0x0000b40018cf7a23 */ /* 0x100fe20000010804 */
[----:B------:R3:W-:Y:S01]  /*9740*/  MUFU.EX2 R224, R5 ;  /* 0x0000000500e07308 */ /* 0x0007e20000000800 */
        /* <DEDUP_REMOVED lines=8> */
[--C-:B--2---:R-:W-:Y:S02]  /*97d0*/  FFMA.FTZ R2, R132, c[0x0][0x2d0], -R4.reuse ;  /* 0x0000b40084027a23 */ /* 0x104fe40000010804 */
[--C-:B------:R-:W-:Y:S02]  /*97e0*/  FFMA.FTZ R205, R28, c[0x0][0x2d0], -R4.reuse ;  /* 0x0000b4001ccd7a23 */ /* 0x100fe40000010804 */
[--C-:B------:R-:W-:Y:S01]  /*97f0*/  FFMA.FTZ R204, R29, c[0x0][0x2d0], -R4.reuse ;  /* 0x0000b4001dcc7a23 */ /* 0x100fe20000010804 */
[----:B------:R2:W4:Y:S01]  /*9800*/  MUFU.EX2 R211, R2 ;  /* 0x0000000200d37308 */ /* 0x0005220000000800 */
[----:B---3--:R-:W-:Y:S09]  /*9810*/  FMUL.FTZ R5, R3, c[0x0][0x2d0] ;  /* 0x0000b40003057a20 */ /* 0x008ff20000410000 */
[----:B------:R-:W-:Y:S10]  /*9820*/  MUFU.EX2 R205, R205 ;  /* 0x000000cd00cd7308 */ /* 0x000ff40000000800 */
[----:B------:R-:W-:Y:S01]  /*9830*/  MUFU.EX2 R204, R204 ;  /* 0x000000cc00cc7308 */ /* 0x000fe20000000800 */
[----:B--2---:R-:W-:Y:S09]  /*9840*/  FFMA.FTZ R2, R131, c[0x0][0x2d0], -R4 ;  /* 0x0000b40083027a23 */ /* 0x004ff20000010804 */
[----:B------:R2:W3:Y:S02]  /*9850*/  MUFU.EX2 R223, R2 ;  /* 0x0000000200df7308 */ /* 0x0004e40000000800 */
[----:B--2---:R-:W-:Y:S02]  /*9860*/  FSEL R2, R109, RZ, P0 ;  /* 0x000000ff6d027208 */ /* 0x004fe40000000000 */
[----:B------:R-:W-:Y:S02]  /*9870*/  FSETP.NEU.FTZ.AND P0, PT, R3, -INF , PT ;  /* 0xff8000000300780b */ /* 0x000fe40003f1d000 */
[----:B----4-:R-:W-:Y:S01]  /*9880*/  F2FP.BF16.PACK_AB R128, R211, R14 ;  /* 0x0000000ed380723e */ /* 0x010fe200000010ff */
[----:B------:R-:W-:Y:S01]  /*9890*/  FADD.FTZ R0, -R2, R110 ;  /* 0x0000006e02007221 */ /* 0x000fe20000010100 */
[----:B-1----:R-:W-:Y:S01]  /*98a0*/  FSEL R108, R5, RZ, P0 ;  /* 0x000000ff056c7208 */ /* 0x002fe20000000000 */
[----:B------:R-:W-:Y:S01]  /*98b0*/  FFMA.FTZ R110, R138, c[0x0][0x2d0], -R4 ;  /* 0x0000b4008a6e7a23 */ /* 0x000fe20000010804 */
[----:B---3--:R-:W-:Y:S01]  /*98c0*/  F2FP.BF16.PACK_AB R130, R224, R223 ;  /* 0x000000dfe082723e */ /* 0x008fe200000010ff */
[----:B------:R-:W-:Y:S02]  /*98d0*/  FMUL.FTZ R0, R0, c[0x0][0x2d0] ;  /* 0x0000b40000007a20 */ /* 0x000fe40000410000 */
[----:B------:R-:W-:Y:S02]  /*98e0*/  FFMA.FTZ R5, R7, c[0x0][0x2d0], -R108 ;  /* 0x0000b40007057a23 */ /* 0x000fe4000001086c */
[----:B------:R1:W2:Y:S01]  /*98f0*/  MUFU.EX2 R2, R0 ;  /* 0x0000000000027308 */ /* 0x0002a20000000800 */
[--C-:B------:R-:W-:Y:S02]  /*9900*/  FFMA.FTZ R138, R136, c[0x0][0x2d0], -R4.reuse ;  /* 0x0000b400888a7a23 */ /* 0x100fe40000010804 */
[----:B------:R-:W-:Y:S07]  /*9910*/  FFMA.FTZ R136, R134, c[0x0][0x2d0], -R4 ;  /* 0x0000b40086887a23 */ /* 0x000fee0000010804 */
[----:B------:R3:W-:Y:S01]  /*9920*/  MUFU.EX2 R210, R5 ;  /* 0x0000000500d27308 */ /* 0x0007e20000000800 */
[--C-:B-1----:R-:W-:Y:S02]  /*9930*/  FFMA.FTZ R0, R6, c[0x0][0x2d0], -R108.reuse ;  /* 0x0000b40006007a23 */ /* 0x102fe4000001086c */
[C---:B--2---:R-:W-:Y:S07]  /*9940*/  FMUL.FTZ R8, R2.reuse, R112 ;  /* 0x0000007002087220 */ /* 0x044fee0000410000 */
[----:B------:R1:W2:Y:S01]  /*9950*/  MUFU.EX2 R209, R0 ;  /* 0x0000000000d17308 */ /* 0x0002a20000000800 */
[C---:B------:R-:W-:Y:S02]  /*9960*/  FMUL.FTZ R9, R2.reuse, R113 ;  /* 0x0000007102097220 */ /* 0x040fe40000410000 */
[C---:B------:R-:W-:Y:S02]  /*9970*/  FMUL.FTZ R12, R2.reuse, R68 ;  /* 0x00000044020c7220 */ /* 0x040fe40000410000 */
[----:B------:R-:W-:Y:S02]  /*9980*/  FMUL.FTZ R13, R2, R69 ;  /* 0x00000045020d7220 */ /* 0x000fe40000410000 */
[----:B---3--:R-:W-:Y:S02]  /*9990*/  FFMA.FTZ R5, R10, c[0x0][0x2d0], -R108 ;  /* 0x0000b4000a057a23 */ /* 0x008fe4000001086c */
[C---:B------:R-:W-:Y:S02]  /*99a0*/  FMUL.FTZ R24, R2.reuse, R80 ;  /* 0x0000005002187220 */ /* 0x040fe40000410000 */
[----:B------:R3:W-:Y:S01]  /*99b0*/  MUFU.EX2 R222, R5 ;  /* 0x0000000500de7308 */ /* 0x0007e20000000800 */
[C---:B------:R-:W-:Y:S02]  /*99c0*/  FFMA.FTZ R80, R2.reuse, R225, R14 ;  /* 0x000000e102507223 */ /* 0x040fe4000001000e */
[C---:B------:R-:W-:Y:S02]  /*99d0*/  FMUL.FTZ R16, R2.reuse, R72 ;  /* 0x0000004802107220 */ /* 0x040fe40000410000 */
[C---:B------:R-:W-:Y:S02]  /*99e0*/  FMUL.FTZ R17, R2.reuse, R73 ;  /* 0x0000004902117220 */ /* 0x040fe40000410000 */
[C---:B------:R-:W-:Y:S02]  /*99f0*/  FMUL.FTZ R20, R2.reuse, R76 ;  /* 0x0000004c02147220 */ /* 0x040fe40000410000 */
[C---:B------:R-:W-:Y:S02]  /*9a00*/  FMUL.FTZ R21, R2.reuse, R77 ;  /* 0x0000004d02157220 */ /* 0x040fe40000410000 */
[C---:B------:R-:W-:Y:S01]  /*9a10*/  FMUL.FTZ R25, R2.reuse, R81 ;  /* 0x0000005102197220 */ /* 0x040fe20000410000 */
[----:B-1----:R-:W-:Y:S01]  /*9a20*/  FSEL R0, R3, RZ, P0 ;  /* 0x000000ff03007208 */ /* 0x002fe20000000000 */
[----:B------:R-:W-:Y:S01]  /*9a30*/  FMUL.FTZ R28, R2, R84 ;  /* 0x00000054021c7220 */ /* 0x000fe20000410000 */
[----:B--2---:R-:W-:Y:S01]  /*9a40*/  F2FP.BF16.PACK_AB R129, R210, R209 ;  /* 0x000000d1d281723e */ /* 0x004fe200000010ff */
[----:B------:R-:W-:Y:S01]  /*9a50*/  FMUL.FTZ R29, R2, R85 ;  /* 0x00000055021d7220 */ /* 0x000fe20000410000 */
[----:B------:R-:W-:Y:S01]  /*9a60*/  ISETP.GT.AND P0, PT, R196, R232, PT ;  /* 0x000000e8c400720c */ /* 0x000fe20003f04270 */
[----:B------:R-:W-:Y:S01]  /*9a70*/  FADD.FTZ R0, -R0, R111 ;  /* 0x0000006f00007221 */ /* 0x000fe20000010100 */
[----:B------:R-:W-:Y:S01]  /*9a80*/  IADD3 R196, R196, -0x1, RZ ;  /* 0xffffffffc4c47810 */ /* 0x000fe20007ffe0ff */
[--C-:B------:R-:W-:Y:S02]  /*9a90*/  FFMA.FTZ R111, R139, c[0x0][0x2d0], -R4.reuse ;  /* 0x0000b4008b6f7a23 */ /* 0x100fe40000010804 */
[----:B------:R-:W-:Y:S02]  /*9aa0*/  FMUL.FTZ R0, R0, c[0x0][0x2d0] ;  /* 0x0000b40000007a20 */ /* 0x000fe40000410000 */
[--C-:B------:R-:W-:Y:S02]  /*9ab0*/  FFMA.FTZ R139, R137, c[0x0][0x2d0], -R4.reuse ;  /* 0x0000b400898b7a23 */ /* 0x100fe40000010804 */
[----:B------:R-:W-:Y:S02]  /*9ac0*/  FFMA.FTZ R137, R135, c[0x0][0x2d0], -R4 ;  /* 0x0000b40087897a23 */ /* 0x000fe40000010804 */
[----:B------:R-:W1:Y:S01]  /*9ad0*/  MUFU.EX2 R0, R0 ;  /* 0x0000000000007308 */ /* 0x000e620000000800 */
[----:B------:R-:W2:Y:S01]  /*9ae0*/  LDSM.16.MT88.4 R132, [R184] ;  /* 0x00000000b884783b */ /* 0x000ea20000004200 */
[--C-:B---3--:R-:W-:Y:S02]  /*9af0*/  FFMA.FTZ R5, R11, c[0x0][0x2d0], -R108.reuse ;  /* 0x0000b4000b057a23 */ /* 0x108fe4000001086c */
[C---:B------:R-:W-:Y:S02]  /*9b00*/  FMUL.FTZ R4, R2.reuse, R116 ;  /* 0x0000007402047220 */ /* 0x040fe40000410000 */
[C---:B------:R-:W-:Y:S02]  /*9b10*/  FMUL.FTZ R32, R2.reuse, R88 ;  /* 0x0000005802207220 */ /* 0x040fe40000410000 */
[C---:B------:R-:W-:Y:S02]  /*9b20*/  FMUL.FTZ R33, R2.reuse, R89 ;  /* 0x0000005902217220 */ /* 0x040fe40000410000 */
        /* <DEDUP_REMOVED lines=8> */
[----:B------:R-:W-:Y:S02]  /*9bb0*/  FMUL.FTZ R48, R2, R104 ;  /* 0x0000006802307220 */ /* 0x000fe40000410000 */
[C---:B-1----:R-:W-:Y:S02]  /*9bc0*/  FMUL.FTZ R10, R0.reuse, R114 ;  /* 0x00000072000a7220 */ /* 0x042fe40000410000 */
[C---:B------:R-:W-:Y:S02]  /*9bd0*/  FMUL.FTZ R11, R0.reuse, R115 ;  /* 0x00000073000b7220 */ /* 0x040fe40000410000 */
[----:B------:R-:W1:Y:S01]  /*9be0*/  LDSM.16.MT88.4 R112, [R186] ;  /* 0x00000000ba70783b */ /* 0x000e620000004200 */
[C---:B------:R-:W-:Y:S01]  /*9bf0*/  FMUL.FTZ R14, R0.reuse, R70 ;  /* 0x00000046000e7220 */ /* 0x040fe20000410000 */
[----:B------:R-:W-:Y:S01]  /*9c00*/  MUFU.EX2 R88, R140 ;  /* 0x0000008c00587308 */ /* 0x000fe20000000800 */
[----:B------:R-:W-:Y:S01]  /*9c10*/  FMUL.FTZ R15, R0, R71 ;  /* 0x00000047000f7220 */ /* 0x000fe20000410000 */
[----:B---3--:R-:W-:Y:S01]  /*9c20*/  F2FP.BF16.PACK_AB R131, R217, R222 ;  /* 0x000000ded983723e */ /* 0x008fe200000010ff */
[----:B------:R-:W-:Y:S03]  /*9c30*/  FMUL.FTZ R5, R2, R117 ;  /* 0x0000007502057220 */ /* 0x000fe60000410000 */
[----:B------:R-:W3:Y:S01]  /*9c40*/  LDSM.16.MT88.4 R68, [R185] ;  /* 0x00000000b944783b */ /* 0x000ee20000004200 */
[C---:B------:R-:W-:Y:S02]  /*9c50*/  FMUL.FTZ R6, R0.reuse, R118 ;  /* 0x0000007600067220 */ /* 0x040fe40000410000 */
[C---:B------:R-:W-:Y:S01]  /*9c60*/  FMUL.FTZ R7, R0.reuse, R119 ;  /* 0x0000007700077220 */ /* 0x040fe20000410000 */
[----:B------:R-:W-:Y:S01]  /*9c70*/  MUFU.EX2 R101, R137 ;  /* 0x0000008900657308 */ /* 0x000fe20000000800 */
[C---:B------:R-:W-:Y:S02]  /*9c80*/  FMUL.FTZ R18, R0.reuse, R74 ;  /* 0x0000004a00127220 */ /* 0x040fe40000410000 */
[C---:B------:R-:W-:Y:S02]  /*9c90*/  FMUL.FTZ R19, R0.reuse, R75 ;  /* 0x0000004b00137220 */ /* 0x040fe40000410000 */
[----:B------:R-:W-:Y:S01]  /*9ca0*/  LDSM.16.MT88.4 R72, [R184+0x800] ;  /* 0x00080000b848783b */ /* 0x000fe20000004200 */
[C---:B--2---:R-:W-:Y:S04]  /*9cb0*/  HMMA.16816.F32.BF16 R4, R128.reuse, R132, R4 ;  /* 0x000000848004723c */ /* 0x044fe80000041804 */
[----:B------:R-:W-:Y:S01]  /*9cc0*/  MUFU.EX2 R133, R221 ;  /* 0x000000dd00857308 */ /* 0x000fe20000000800 */
[C---:B------:R-:W-:Y:S02]  /*9cd0*/  FMUL.FTZ R22, R0.reuse, R78 ;  /* 0x0000004e00167220 */ /* 0x040fe40000410000 */
[C---:B------:R-:W-:Y:S01]  /*9ce0*/  FMUL.FTZ R23, R0.reuse, R79 ;  /* 0x0000004f00177220 */ /* 0x040fe20000410000 */
[C---:B------:R-:W-:Y:S01]  /*9cf0*/  HMMA.16816.F32.BF16 R8, R128.reuse, R134, R8 ;  /* 0x000000868008723c */ /* 0x040fe20000041808 */
[----:B------:R-:W-:Y:S03]  /*9d00*/  LDSM.16.MT88.4 R76, [R186+0x800] ;  /* 0x00080000ba4c783b */ /* 0x000fe60000004200 */
[C---:B------:R-:W-:Y:S02]  /*9d10*/  FMUL.FTZ R26, R0.reuse, R82 ;  /* 0x00000052001a7220 */ /* 0x040fe40000410000 */
[----:B------:R-:W-:Y:S01]  /*9d20*/  FMUL.FTZ R27, R0, R83 ;  /* 0x00000053001b7220 */ /* 0x000fe20000410000 */
[----:B------:R-:W-:Y:S01]  /*9d30*/  MUFU.EX2 R134, R220 ;  /* 0x000000dc00867308 */ /* 0x000fe20000000800 */
[----:B------:R-:W-:Y:S04]  /*9d40*/  FMUL.FTZ R49, R2, R105 ;  /* 0x0000006902317220 */ /* 0x000fe80000410000 */
[C---:B------:R-:W-:Y:S01]  /*9d50*/  FMUL.FTZ R50, R0.reuse, R106 ;  /* 0x0000006a00327220 */ /* 0x040fe20000410000 */
[C---:B-1----:R-:W-:Y:S03]  /*9d60*/  HMMA.16816.F32.BF16 R12, R128.reuse, R112, R12 ;  /* 0x00000070800c723c */ /* 0x042fe6000004180c */
[C---:B------:R-:W-:Y:S01]  /*9d70*/  FMUL.FTZ R51, R0.reuse, R107 ;  /* 0x0000006b00337220 */ /* 0x040fe20000410000 */
[----:B------:R-:W-:Y:S01]  /*9d80*/  MUFU.EX2 R135, R219 ;  /* 0x000000db00877308 */ /* 0x000fe20000000800 */
[----:B------:R-:W-:Y:S01]  /*9d90*/  LDSM.16.MT88.4 R104, [R186+0x5800] ;  /* 0x00580000ba68783b */ /* 0x000fe20000004200 */
[C---:B------:R-:W-:Y:S02]  /*9da0*/  FMUL.FTZ R30, R0.reuse, R86 ;  /* 0x00000056001e7220 */ /* 0x040fe40000410000 */
[C---:B------:R-:W-:Y:S04]  /*9db0*/  HMMA.16816.F32.BF16 R16, R128.reuse, R114, R16 ;  /* 0x000000728010723c */ /* 0x040fe80000041810 */
[C---:B------:R-:W-:Y:S01]  /*9dc0*/  FMUL.FTZ R31, R0.reuse, R87 ;  /* 0x00000057001f7220 */ /* 0x040fe20000410000 */
[----:B------:R-:W-:Y:S01]  /*9dd0*/  LDSM.16.MT88.4 R112, [R184+0x2800] ;  /* 0x00280000b870783b */ /* 0x000fe20000004200 */
[----:B------:R-:W1:Y:S01]  /*9de0*/  MUFU.EX2 R86, R141 ;  /* 0x0000008d00567308 */ /* 0x000e620000000800 */
[C---:B------:R-:W-:Y:S01]  /*9df0*/  FMUL.FTZ R34, R0.reuse, R90 ;  /* 0x0000005a00227220 */ /* 0x040fe20000410000 */
[C---:B---3--:R-:W-:Y:S04]  /*9e00*/  HMMA.16816.F32.BF16 R20, R128.reuse, R68, R20 ;  /* 0x000000448014723c */ /* 0x048fe80000041814 */
[C---:B------:R-:W-:Y:S02]  /*9e10*/  FMUL.FTZ R35, R0.reuse, R91 ;  /* 0x0000005b00237220 */ /* 0x040fe40000410000 */
[C---:B------:R-:W-:Y:S02]  /*9e20*/  FMUL.FTZ R38, R0.reuse, R94 ;  /* 0x0000005e00267220 */ /* 0x040fe40000410000 */
[C---:B------:R-:W-:Y:S01]  /*9e30*/  HMMA.16816.F32.BF16 R24, R128.reuse, R70, R24 ;  /* 0x000000468018723c */ /* 0x040fe20000041818 */
[----:B------:R-:W2:Y:S01]  /*9e40*/  LDSM.16.MT88.4 R68, [R189] ;  /* 0x00000000bd44783b */ /* 0x000ea20000004200 */
[----:B------:R-:W-:Y:S02]  /*9e50*/  MUFU.EX2 R91, R111 ;  /* 0x0000006f005b7308 */ /* 0x000fe40000000800 */
[C---:B------:R-:W-:Y:S02]  /*9e60*/  FMUL.FTZ R39, R0.reuse, R95 ;  /* 0x0000005f00277220 */ /* 0x040fe40000410000 */
[C---:B------:R-:W-:Y:S02]  /*9e70*/  FMUL.FTZ R42, R0.reuse, R98 ;  /* 0x00000062002a7220 */ /* 0x040fe40000410000 */
[C---:B------:R-:W-:Y:S04]  /*9e80*/  FMUL.FTZ R43, R0.reuse, R99 ;  /* 0x00000063002b7220 */ /* 0x040fe80000410000 */
[----:B------:R-:W-:Y:S01]  /*9e90*/  MUFU.EX2 R98, R110 ;  /* 0x0000006e00627308 */ /* 0x000fe20000000800 */
[C---:B------:R-:W-:Y:S02]  /*9ea0*/  FMUL.FTZ R46, R0.reuse, R102 ;  /* 0x00000066002e7220 */ /* 0x040fe40000410000 */
[----:B------:R-:W-:Y:S02]  /*9eb0*/  FMUL.FTZ R47, R0, R103 ;  /* 0x00000067002f7220 */ /* 0x000fe40000410000 */
[C---:B------:R-:W-:Y:S02]  /*9ec0*/  FMUL.FTZ R52, R2.reuse, R52 ;  /* 0x0000003402347220 */ /* 0x040fe40000410000 */
[C---:B------:R-:W-:Y:S02]  /*9ed0*/  FMUL.FTZ R53, R2.reuse, R53 ;  /* 0x0000003502357220 */ /* 0x040fe40000410000 */
[C---:B------:R-:W-:Y:S01]  /*9ee0*/  FMUL.FTZ R56, R2.reuse, R56 ;  /* 0x0000003802387220 */ /* 0x040fe20000410000 */
[----:B------:R-:W-:Y:S01]  /*9ef0*/  MUFU.EX2 R95, R139 ;  /* 0x0000008b005f7308 */ /* 0x000fe20000000800 */
[----:B------:R-:W-:Y:S02]  /*9f00*/  FMUL.FTZ R57, R2, R57 ;  /* 0x0000003902397220 */ /* 0x000fe40000410000 */
[C---:B------:R-:W-:Y:S02]  /*9f10*/  FMUL.FTZ R54, R0.reuse, R54 ;  /* 0x0000003600367220 */ /* 0x040fe40000410000 */
[C---:B------:R-:W-:Y:S02]  /*9f20*/  FMUL.FTZ R55, R0.reuse, R55 ;  /* 0x0000003700377220 */ /* 0x040fe40000410000 */
[C---:B------:R-:W-:Y:S02]  /*9f30*/  FMUL.FTZ R58, R0.reuse, R58 ;  /* 0x0000003a003a7220 */ /* 0x040fe40000410000 */
[----:B------:R-:W-:Y:S01]  /*9f40*/  FMUL.FTZ R59, R0, R59 ;  /* 0x0000003b003b7220 */ /* 0x000fe20000410000 */
[----:B------:R-:W-:Y:S01]  /*9f50*/  MUFU.EX2 R141, R215 ;  /* 0x000000d7008d7308 */ /* 0x000fe20000000800 */
[C---:B------:R-:W-:Y:S02]  /*9f60*/  FMUL.FTZ R60, R2.reuse, R60 ;  /* 0x0000003c023c7220 */ /* 0x040fe40000410000 */
[C---:B------:R-:W-:Y:S02]  /*9f70*/  FMUL.FTZ R61, R2.reuse, R61 ;  /* 0x0000003d023d7220 */ /* 0x040fe40000410000 */
[C---:B------:R-:W-:Y:S02]  /*9f80*/  FMUL.FTZ R64, R2.reuse, R64 ;  /* 0x0000004002407220 */ /* 0x040fe40000410000 */
[----:B------:R-:W-:Y:S01]  /*9f90*/  FMUL.FTZ R65, R2, R65 ;  /* 0x0000004102417220 */ /* 0x000fe20000410000 */
[C---:B--2---:R-:W-:Y:S03]  /*9fa0*/  HMMA.16816.F32.BF16 R28, R128.reuse, R68, R28 ;  /* 0x00000044801c723c */ /* 0x044fe6000004181c */
[--C-:B------:R-:W-:Y:S02]  /*9fb0*/  FFMA.FTZ R2, R142, c[0x0][0x2d0], -R108.reuse ;  /* 0x0000b4008e027a23 */ /* 0x100fe4000001086c */
[C---:B------:R-:W-:Y:S01]  /*9fc0*/  FMUL.FTZ R62, R0.reuse, R62 ;  /* 0x0000003e003e7220 */ /* 0x040fe20000410000 */
[----:B------:R-:W-:Y:S01]  /*9fd0*/  MUFU.EX2 R142, R214 ;  /* 0x000000d6008e7308 */ /* 0x000fe20000000800 */
[C---:B------:R-:W-:Y:S01]  /*9fe0*/  FMUL.FTZ R63, R0.reuse, R63 ;  /* 0x0000003f003f7220 */ /* 0x040fe20000410000 */
[C---:B------:R-:W-:Y:S01]  /*9ff0*/  HMMA.16816.F32.BF16 R32, R128.reuse, R70, R32 ;  /* 0x000000468020723c */ /* 0x040fe20000041820 */
[----:B------:R-:W2:Y:S03]  /*a000*/  LDSM.16.MT88.4 R68, [R184+0x3000] ;  /* 0x00300000b844783b */ /* 0x000ea60000004200 */
[C---:B------:R-:W-:Y:S02]  /*a010*/  FMUL.FTZ R66, R0.reuse, R66 ;  /* 0x0000004200427220 */ /* 0x040fe40000410000 */
[C---:B------:R-:W-:Y:S02]  /*a020*/  FMUL.FTZ R67, R0.reuse, R67 ;  /* 0x0000004300437220 */ /* 0x040fe40000410000 */
[----:B------:R3:W-:Y:S01]  /*a030*/  MUFU.EX2 R85, R2 ;  /* 0x0000000200557308 */ /* 0x0007e20000000800 */
[----:B------:R-:W-:Y:S03]  /*a040*/  FFMA.FTZ R0, R0, R226, R209 ;  /* 0x000000e200007223 */ /* 0x000fe600000100d1 */
[--C-:B------:R-:W-:Y:S02]  /*a050*/  FFMA.FTZ R92, R188, c[0x0][0x2d0], -R108.reuse ;  /* 0x0000b400bc5c7a23 */ /* 0x100fe4000001086c */
[--C-:B------:R-:W-:Y:S04]  /*a060*/  FFMA.FTZ R93, R179, c[0x0][0x2d0], -R108.reuse ;  /* 0x0000b400b35d7a23 */ /* 0x100fe8000001086c */
[----:B------:R-:W-:Y:S10]  /*a070*/  MUFU.EX2 R111, R92 ;  /* 0x0000005c006f7308 */ /* 0x000ff40000000800 */
[----:B------:R-:W-:Y:S01]  /*a080*/  MUFU.EX2 R110, R93 ;  /* 0x0000005d006e7308 */ /* 0x000fe20000000800 */
[--C-:B---3--:R-:W-:Y:S09]  /*a090*/  FFMA.FTZ R2, R143, c[0x0][0x2d0], -R108.reuse ;  /* 0x0000b4008f027a23 */ /* 0x108ff2000001086c */
[----:B------:R3:W4:Y:S01]  /*a0a0*/  MUFU.EX2 R87, R2 ;  /* 0x0000000200577308 */ /* 0x0007220000000800 */
[C---:B--2---:R-:W-:Y:S09]  /*a0b0*/  HMMA.16816.F32.BF16 R36, R128.reuse, R68, R36 ;  /* 0x000000448024723c */ /* 0x044ff20000041824 */
[----:B------:R-:W-:Y:S01]  /*a0c0*/  MUFU.EX2 R143, R213 ;  /* 0x000000d5008f7308 */ /* 0x000fe20000000800 */
[C---:B------:R-:W-:Y:S01]  /*a0d0*/  HMMA.16816.F32.BF16 R40, R128.reuse, R70, R40 ;  /* 0x000000468028723c */ /* 0x040fe20000041828 */
[----:B------:R-:W2:Y:S02]  /*a0e0*/  LDSM.16.MT88.4 R68, [R186+0x3000] ;  /* 0x00300000ba44783b */ /* 0x000ea40000004200 */
[--C-:B---3--:R-:W-:Y:S06]  /*a0f0*/  FFMA.FTZ R2, R144, c[0x0][0x2d0], -R108.reuse ;  /* 0x0000b40090027a23 */ /* 0x108fec000001086c */
[----:B------:R-:W-:Y:S10]  /*a100*/  MUFU.EX2 R144, R212 ;  /* 0x000000d400907308 */ /* 0x000ff40000000800 */
[----:B------:R3:W-:Y:S01]  /*a110*/  MUFU.EX2 R90, R2 ;  /* 0x00000002005a7308 */ /* 0x0007e20000000800 */
[C---:B--2---:R-:W-:Y:S08]  /*a120*/  HMMA.16816.F32.BF16 R44, R128.reuse, R68, R44 ;  /* 0x00000044802c723c */ /* 0x044ff0000004182c */
[C---:B------:R-:W-:Y:S01]  /*a130*/  HMMA.16816.F32.BF16 R48, R128.reuse, R70, R48 ;  /* 0x000000468030723c */ /* 0x040fe20000041830 */
[----:B------:R-:W2:Y:S03]  /*a140*/  LDSM.16.MT88.4 R68, [R185+0x3000] ;  /* 0x00300000b944783b */ /* 0x000ea60000004200 */
[----:B---3--:R-:W-:Y:S04]  /*a150*/  FFMA.FTZ R2, R145, c[0x0][0x2d0], -R108 ;  /* 0x0000b40091027a23 */ /* 0x008fe8000001086c */
[----:B------:R3:W5:Y:S04]  /*a160*/  MUFU.EX2 R99, R2 ;  /* 0x0000000200637308 */ /* 0x0007680000000800 */
[----:B---3--:R-:W-:Y:S02]  /*a170*/  FADD.FTZ R2, R211, R80 ;  /* 0x00000050d3027221 */ /* 0x008fe40000010000 */
[----:B------:R-:W-:Y:S04]  /*a180*/  FADD.FTZ R80, R210, R0 ;  /* 0x00000000d2507221 */ /* 0x000fe80000010000 */
[----:B------:R-:W-:Y:S01]  /*a190*/  MUFU.EX2 R211, R136 ;  /* 0x0000008800d37308 */ /* 0x000fe20000000800 */
[--C-:B------:R-:W-:Y:S01]  /*a1a0*/  FFMA.FTZ R0, R146, c[0x0][0x2d0], -R108.reuse ;  /* 0x0000b40092007a23 */ /* 0x100fe2000001086c */
[C---:B--2---:R-:W-:Y:S08]  /*a1b0*/  HMMA.16816.F32.BF16 R52, R128.reuse, R68, R52 ;  /* 0x000000448034723c */ /* 0x044ff00000041834 */
[----:B------:R2:W-:Y:S01]  /*a1c0*/  MUFU.EX2 R96, R0 ;  /* 0x0000000000607308 */ /* 0x0005e20000000800 */
[C---:B------:R-:W-:Y:S01]  /*a1d0*/  HMMA.16816.F32.BF16 R56, R128.reuse, R70, R56 ;  /* 0x000000468038723c */ /* 0x040fe20000041838 */
[----:B------:R-:W3:Y:S08]  /*a1e0*/  LDSM.16.MT88.4 R68, [R187+0x3000] ;  /* 0x00300000bb44783b */ /* 0x000ef00000004200 */
[----:B------:R-:W1:Y:S03]  /*a1f0*/  MUFU.EX2 R136, R218 ;  /* 0x000000da00887308 */ /* 0x000e660000000800 */
[--C-:B--2---:R-:W-:Y:S07]  /*a200*/  FFMA.FTZ R0, R147, c[0x0][0x2d0], -R108.reuse ;  /* 0x0000b40093007a23 */ /* 0x104fee000001086c */
[----:B------:R2:W-:Y:S01]  /*a210*/  MUFU.EX2 R100, R0 ;  /* 0x0000000000647308 */ /* 0x0005e20000000800 */
[C---:B---3--:R-:W-:Y:S07]  /*a220*/  HMMA.16816.F32.BF16 R60, R128.reuse, R68, R60 ;  /* 0x00000044803c723c */ /* 0x048fee000004183c */
[----:B-1----:R-:W-:Y:S01]  /*a230*/  F2FP.BF16.PACK_AB R68, R88, R86 ;  /* 0x000000565844723e */ /* 0x002fe200000010ff */
[----:B------:R-:W-:Y:S04]  /*a240*/  HMMA.16816.F32.BF16 R64, R128, R70, R64 ;  /* 0x000000468040723c */ /* 0x000fe80000041840 */
[----:B----4-:R-:W-:Y:S01]  /*a250*/  F2FP.BF16.PACK_AB R69, R87, R85 ;  /* 0x000000555745723e */ /* 0x010fe200000010ff */
[--C-:B--2---:R-:W-:Y:S02]  /*a260*/  FFMA.FTZ R0, R148, c[0x0][0x2d0], -R108.reuse ;  /* 0x0000b40094007a23 */ /* 0x104fe4000001086c */
[----:B------:R-:W-:Y:S02]  /*a270*/  F2FP.BF16.PACK_AB R70, R98, R91 ;  /* 0x0000005b6246723e */ /* 0x000fe400000010ff */
[----:B-----5:R-:W-:Y:S01]  /*a280*/  F2FP.BF16.PACK_AB R71, R99, R90 ;  /* 0x0000005a6347723e */ /* 0x020fe200000010ff */
[----:B------:R1:W-:Y:S02]  /*a290*/  MUFU.EX2 R210, R0 ;  /* 0x0000000000d27308 */ /* 0x0003e40000000800 */
[----:B------:R-:W-:Y:S02]  /*a2a0*/  F2FP.BF16.PACK_AB R128, R134, R133 ;  /* 0x000000858680723e */ /* 0x000fe400000010ff */
[----:B------:R-:W-:Y:S02]  /*a2b0*/  F2FP.BF16.PACK_AB R130, R136, R135 ;  /* 0x000000878882723e */ /* 0x000fe400000010ff */
[C---:B------:R-:W-:Y:S08]  /*a2c0*/  HMMA.16816.F32.BF16 R4, R68.reuse, R72, R4 ;  /* 0x000000484404723c */ /* 0x040ff00000041804 */
[C---:B------:R-:W-:Y:S01]  /*a2d0*/  HMMA.16816.F32.BF16 R8, R68.reuse, R74, R8 ;  /* 0x0000004a4408723c */ /* 0x040fe20000041808 */
[----:B------:R-:W2:Y:S07]  /*a2e0*/  LDSM.16.MT88.4 R72, [R185+0x800] ;  /* 0x00080000b948783b */ /* 0x000eae0000004200 */
[C---:B------:R-:W-:Y:S04]  /*a2f0*/  HMMA.16816.F32.BF16 R12, R68.reuse, R76, R12 ;  /* 0x0000004c440c723c */ /* 0x040fe8000004180c */
[----:B-1----:R-:W-:Y:S02]  /*a300*/  FFMA.FTZ R0, R149, c[0x0][0x2d0], -R108 ;  /* 0x0000b40095007a23 */ /* 0x002fe4000001086c */
[----:B------:R-:W-:Y:S02]  /*a310*/  MUFU.EX2 R149, R207 ;  /* 0x000000cf00957308 */ /* 0x000fe40000000800 */
[C---:B------:R-:W-:Y:S01]  /*a320*/  HMMA.16816.F32.BF16 R16, R68.reuse, R78, R16 ;  /* 0x0000004e4410723c */ /* 0x040fe20000041810 */
[----:B------:R-:W1:Y:S07]  /*a330*/  LDSM.16.MT88.4 R76, [R187+0x800] ;  /* 0x00080000bb4c783b */ /* 0x000e6e0000004200 */
[----:B------:R3:W-:Y:S01]  /*a340*/  MUFU.EX2 R209, R0 ;  /* 0x0000000000d17308 */ /* 0x0007e20000000800 */
[C---:B--2---:R-:W-:Y:S03]  /*a350*/  HMMA.16816.F32.BF16 R20, R68.reuse, R72, R20 ;  /* 0x000000484414723c */ /* 0x044fe60000041814 */
[----:B---3--:R-:W-:Y:S05]  /*a360*/  FADD.FTZ R0, R223, R2 ;  /* 0x00000002df007221 */ /* 0x008fea0000010000 */
[C---:B------:R-:W-:Y:S01]  /*a370*/  HMMA.16816.F32.BF16 R24, R68.reuse, R74, R24 ;  /* 0x0000004a4418723c */ /* 0x040fe20000041818 */
[----:B------:R-:W2:Y:S03]  /*a380*/  LDSM.16.MT88.4 R72, [R184+0x3800] ;  /* 0x00380000b848783b */ /* 0x000ea60000004200 */
[----:B------:R-:W-:Y:S02]  /*a390*/  FADD.FTZ R2, R222, R80 ;  /* 0x00000050de027221 */ /* 0x000fe40000010000 */
[----:B------:R-:W-:Y:S02]  /*a3a0*/  FADD.FTZ R84, R224, R0 ;  /* 0x00000000e0547221 */ /* 0x000fe40000010000 */
[C---:B-1----:R-:W-:Y:S01]  /*a3b0*/  HMMA.16816.F32.BF16 R28, R68.reuse, R76, R28 ;  /* 0x0000004c441c723c */ /* 0x042fe2000004181c */
[----:B------:R-:W-:Y:S03]  /*a3c0*/  LDSM.16.MT88.4 R80, [R185+0x1000] ;  /* 0x00100000b950783b */ /* 0x000fe60000004200 */
[----:B------:R-:W-:Y:S02]  /*a3d0*/  FADD.FTZ R84, R86, R84 ;  /* 0x0000005456547221 */ /* 0x000fe40000010000 */
[----:B------:R-:W-:Y:S02]  /*a3e0*/  FADD.FTZ R2, R217, R2 ;  /* 0x00000002d9027221 */ /* 0x000fe40000010000 */
[C---:B------:R-:W-:Y:S01]  /*a3f0*/  HMMA.16816.F32.BF16 R32, R68.reuse, R78, R32 ;  /* 0x0000004e4420723c */ /* 0x040fe20000041820 */
[----:B------:R-:W1:Y:S03]  /*a400*/  LDSM.16.MT88.4 R76, [R186+0x3800] ;  /* 0x00380000ba4c783b */ /* 0x000e660000004200 */
[----:B------:R-:W-:Y:S02]  /*a410*/  FADD.FTZ R2, R85, R2 ;  /* 0x0000000255027221 */ /* 0x000fe40000010000 */
[----:B------:R-:W-:Y:S02]  /*a420*/  FADD.FTZ R88, R88, R84 ;  /* 0x0000005458587221 */ /* 0x000fe40000010000 */
[----:B------:R-:W-:Y:S02]  /*a430*/  FADD.FTZ R89, R87, R2 ;  /* 0x0000000257597221 */ /* 0x000fe40000010000 */
[----:B------:R-:W-:Y:S02]  /*a440*/  LDSM.16.MT88.4 R84, [R185+0x1800] ;  /* 0x00180000b954783b */ /* 0x000fe40000004200 */
[----:B------:R-:W-:Y:S02]  /*a450*/  FADD.FTZ R94, R90, R89 ;  /* 0x000000595a5e7221 */ /* 0x000fe40000010000 */
[--C-:B------:R-:W-:Y:S02]  /*a460*/  FFMA.FTZ R2, R203, c[0x0][0x2d0], -R108.reuse ;  /* 0x0000b400cb027a23 */ /* 0x100fe4000001086c */
[----:B------:R-:W-:Y:S02]  /*a470*/  FFMA.FTZ R0, R150, c[0x0][0x2d0], -R108 ;  /* 0x0000b40096007a23 */ /* 0x000fe4000001086c */
[----:B------:R3:W4:Y:S01]  /*a480*/  MUFU.EX2 R132, R2 ;  /* 0x0000000200847308 */ /* 0x0007220000000800 */
[C---:B--2---:R-:W-:Y:S09]  /*a490*/  HMMA.16816.F32.BF16 R36, R68.reuse, R72, R36 ;  /* 0x000000484424723c */ /* 0x044ff20000041824 */
[----:B------:R2:W5:Y:S01]  /*a4a0*/  MUFU.EX2 R148, R0 ;  /* 0x0000000000947308 */ /* 0x0005620000000800 */
[C---:B------:R-:W-:Y:S01]  /*a4b0*/  HMMA.16816.F32.BF16 R40, R68.reuse, R74, R40 ;  /* 0x0000004a4428723c */ /* 0x040fe20000041828 */
[----:B------:R-:W5:Y:S07]  /*a4c0*/  LDSM.16.MT88.4 R72, [R185+0x3800] ;  /* 0x00380000b948783b */ /* 0x000f6e0000004200 */
[C---:B-1----:R-:W-:Y:S04]  /*a4d0*/  HMMA.16816.F32.BF16 R44, R68.reuse, R76, R44 ;  /* 0x0000004c442c723c */ /* 0x042fe8000004182c */
[----:B---3--:R-:W-:Y:S01]  /*a4e0*/  FADD.FTZ R2, R99, R94 ;  /* 0x0000005e63027221 */ /* 0x008fe20000010000 */
[----:B----4-:R-:W-:Y:S03]  /*a4f0*/  F2FP.BF16.PACK_AB R129, R111, R132 ;  /* 0x000000846f81723e */ /* 0x010fe600000010ff */
[C---:B------:R-:W-:Y:S01]  /*a500*/  HMMA.16816.F32.BF16 R48, R68.reuse, R78, R48 ;  /* 0x0000004e4430723c */ /* 0x040fe20000041830 */
[----:B------:R-:W1:Y:S03]  /*a510*/  LDSM.16.MT88.4 R76, [R187+0x3800] ;  /* 0x00380000bb4c783b */ /* 0x000e660000004200 */
[----:B------:R-:W-:Y:S02]  /*a520*/  FADD.FTZ R2, R96, R2 ;  /* 0x0000000260027221 */ /* 0x000fe40000010000 */
[----:B--2---:R-:W-:Y:S02]  /*a530*/  FFMA.FTZ R0, R151, c[0x0][0x2d0], -R108 ;  /* 0x0000b40097007a23 */ /* 0x004fe4000001086c */
[----:B------:R-:W-:Y:S02]  /*a540*/  FADD.FTZ R2, R100, R2 ;  /* 0x0000000264027221 */ /* 0x000fe40000010000 */
[----:B------:R2:W3:Y:S02]  /*a550*/  MUFU.EX2 R147, R0 ;  /* 0x0000000000937308 */ /* 0x0004e40000000800 */
[----:B------:R-:W-:Y:S04]  /*a560*/  FADD.FTZ R2, R210, R2 ;  /* 0x00000002d2027221 */ /* 0x000fe80000010000 */
[----:B------:R-:W-:Y:S04]  /*a570*/  FADD.FTZ R2, R209, R2 ;  /* 0x00000002d1027221 */ /* 0x000fe80000010000 */
[----:B-----5:R-:W-:Y:S01]  /*a580*/  FADD.FTZ R2, R148, R2 ;  /* 0x0000000294027221 */ /* 0x020fe20000010000 */
[C---:B------:R-:W-:Y:S08]  /*a590*/  HMMA.16816.F32.BF16 R52, R68.reuse, R72, R52 ;  /* 0x000000484434723c */ /* 0x040ff00000041834 */
[C---:B------:R-:W-:Y:S01]  /*a5a0*/  HMMA.16816.F32.BF16 R56, R68.reuse, R74, R56 ;  /* 0x0000004a4438723c */ /* 0x040fe20000041838 */
[----:B------:R-:W4:Y:S03]  /*a5b0*/  LDSM.16.MT88.4 R72, [R184+0x1000] ;  /* 0x00100000b848783b */ /* 0x000f260000004200 */
[----:B--2---:R-:W-:Y:S02]  /*a5c0*/  FFMA.FTZ R0, R176, c[0x0][0x2d0], -R108 ;  /* 0x0000b400b0007a23 */ /* 0x004fe4000001086c */
[----:B---3--:R-:W-:Y:S02]  /*a5d0*/  FADD.FTZ R2, R147, R2 ;  /* 0x0000000293027221 */ /* 0x008fe40000010000 */
[C---:B-1----:R-:W-:Y:S01]  /*a5e0*/  HMMA.16816.F32.BF16 R60, R68.reuse, R76, R60 ;  /* 0x0000004c443c723c */ /* 0x042fe2000004183c */
[----:B------:R1:W2:Y:S07]  /*a5f0*/  MUFU.EX2 R146, R0 ;  /* 0x0000000000927308 */ /* 0x0002ae0000000800 */
[----:B------:R-:W-:Y:S01]  /*a600*/  HMMA.16816.F32.BF16 R64, R68, R78, R64 ;  /* 0x0000004e4440723c */ /* 0x000fe20000041840 */
[----:B------:R-:W3:Y:S06]  /*a610*/  LDSM.16.MT88.4 R76, [R186+0x1000] ;  /* 0x00100000ba4c783b */ /* 0x000eec0000004200 */
[----:B------:R-:W-:Y:S02]  /*a620*/  F2FP.BF16.PACK_AB R68, R97, R95 ;  /* 0x0000005f6144723e */ /* 0x000fe400000010ff */
[----:B------:R-:W-:Y:S03]  /*a630*/  F2FP.BF16.PACK_AB R69, R100, R96 ;  /* 0x000000606445723e */ /* 0x000fe600000010ff */
[----:B------:R-:W-:Y:S02]  /*a640*/  F2FP.BF16.PACK_AB R70, R211, R101 ;  /* 0x00000065d346723e */ /* 0x000fe400000010ff */
[----:B------:R-:W-:Y:S01]  /*a650*/  F2FP.BF16.PACK_AB R71, R209, R210 ;  /* 0x000000d2d147723e */ /* 0x000fe200000010ff */
[----:B-1----:R-:W-:Y:S02]  /*a660*/  FFMA.FTZ R0, R177, c[0x0][0x2d0], -R108 ;  /* 0x0000b400b1007a23 */ /* 0x002fe4000001086c */
[----:B--2---:R-:W-:Y:S02]  /*a670*/  FADD.FTZ R2, R146, R2 ;  /* 0x0000000292027221 */ /* 0x004fe40000010000 */
[----:B------:R1:W2:Y:S02]  /*a680*/  MUFU.EX2 R145, R0 ;  /* 0x0000000000917308 */ /* 0x0002a40000000800 */
[C---:B----4-:R-:W-:Y:S08]  /*a690*/  HMMA.16816.F32.BF16 R4, R68.reuse, R72, R4 ;  /* 0x000000484404723c */ /* 0x050ff00000041804 */
[C---:B------:R-:W-:Y:S01]  /*a6a0*/  HMMA.16816.F32.BF16 R8, R68.reuse, R74, R8 ;  /* 0x0000004a4408723c */ /* 0x040fe20000041808 */
[----:B------:R-:W4:Y:S07]  /*a6b0*/  LDSM.16.MT88.4 R72, [R187+0x1000] ;  /* 0x00100000bb48783b */ /* 0x000f2e0000004200 */
[C---:B---3--:R-:W-:Y:S04]  /*a6c0*/  HMMA.16816.F32.BF16 R12, R68.reuse, R76, R12 ;  /* 0x0000004c440c723c */ /* 0x048fe8000004180c */
[----:B-1----:R-:W-:Y:S02]  /*a6d0*/  FFMA.FTZ R0, R195, c[0x0][0x2d0], -R108 ;  /* 0x0000b400c3007a23 */ /* 0x002fe4000001086c */
[----:B--2---:R-:W-:Y:S02]  /*a6e0*/  FADD.FTZ R2, R145, R2 ;  /* 0x0000000291027221 */ /* 0x004fe40000010000 */
[C---:B------:R-:W-:Y:S01]  /*a6f0*/  HMMA.16816.F32.BF16 R16, R68.reuse, R78, R16 ;  /* 0x0000004e4410723c */ /* 0x040fe20000041810 */
[----:B------:R-:W1:Y:S01]  /*a700*/  LDSM.16.MT88.4 R76, [R184+0x4000] ;  /* 0x00400000b84c783b */ /* 0x000e620000004200 */
[----:B------:R2:W3:Y:S06]  /*a710*/  MUFU.EX2 R140, R0 ;  /* 0x00000000008c7308 */ /* 0x0004ec0000000800 */
[C---:B------:R-:W-:Y:S08]  /*a720*/  HMMA.16816.F32.BF16 R20, R68.reuse, R80, R20 ;  /* 0x000000504414723c */ /* 0x040ff00000041814 */
[C---:B------:R-:W-:Y:S01]  /*a730*/  HMMA.16816.F32.BF16 R24, R68.reuse, R82, R24 ;  /* 0x000000524418723c */ /* 0x040fe20000041818 */
[----:B------:R-:W5:Y:S07]  /*a740*/  LDSM.16.MT88.4 R80, [R186+0x4000] ;  /* 0x00400000ba50783b */ /* 0x000f6e0000004200 */
[C---:B----4-:R-:W-:Y:S04]  /*a750*/  HMMA.16816.F32.BF16 R28, R68.reuse, R72, R28 ;  /* 0x00000048441c723c */ /* 0x050fe8000004181c */
[----:B--2---:R-:W-:Y:S02]  /*a760*/  FFMA.FTZ R0, R200, c[0x0][0x2d0], -R108 ;  /* 0x0000b400c8007a23 */ /* 0x004fe4000001086c */
[----:B---3--:R-:W-:Y:S02]  /*a770*/  FADD.FTZ R2, R140, R2 ;  /* 0x000000028c027221 */ /* 0x008fe40000010000 */
[----:B------:R2:W3:Y:S01]  /*a780*/  MUFU.EX2 R139, R0 ;  /* 0x00000000008b7308 */ /* 0x0004e20000000800 */
[C---:B------:R-:W-:Y:S01]  /*a790*/  HMMA.16816.F32.BF16 R32, R68.reuse, R74, R32 ;  /* 0x0000004a4420723c */ /* 0x040fe20000041820 */
[----:B------:R-:W4:Y:S07]  /*a7a0*/  LDSM.16.MT88.4 R72, [R185+0x4000] ;  /* 0x00400000b948783b */ /* 0x000f2e0000004200 */
[C---:B-1----:R-:W-:Y:S08]  /*a7b0*/  HMMA.16816.F32.BF16 R36, R68.reuse, R76, R36 ;  /* 0x0000004c4424723c */ /* 0x042ff00000041824 */
[C---:B------:R-:W-:Y:S01]  /*a7c0*/  HMMA.16816.F32.BF16 R40, R68.reuse, R78, R40 ;  /* 0x0000004e4428723c */ /* 0x040fe20000041828 */
[----:B------:R-:W1:Y:S03]  /*a7d0*/  LDSM.16.MT88.4 R76, [R187+0x4000] ;  /* 0x00400000bb4c783b */ /* 0x000e660000004200 */
[----:B--2---:R-:W-:Y:S04]  /*a7e0*/  FFMA.FTZ R0, R201, c[0x0][0x2d0], -R108 ;  /* 0x0000b400c9007a23 */ /* 0x004fe8000001086c */
[C---:B-----5:R-:W-:Y:S01]  /*a7f0*/  HMMA.16816.F32.BF16 R44, R68.reuse, R80, R44 ;  /* 0x00000050442c723c */ /* 0x060fe2000004182c */
[----:B------:R2:W5:Y:S03]  /*a800*/  MUFU.EX2 R138, R0 ;  /* 0x00000000008a7308 */ /* 0x0005660000000800 */
[----:B---3--:R-:W-:Y:S04]  /*a810*/  FADD.FTZ R2, R139, R2 ;  /* 0x000000028b027221 */ /* 0x008fe80000010000 */
[C---:B------:R-:W-:Y:S01]  /*a820*/  HMMA.16816.F32.BF16 R48, R68.reuse, R82, R48 ;  /* 0x000000524430723c */ /* 0x040fe20000041830 */
[----:B------:R-:W3:Y:S07]  /*a830*/  LDSM.16.MT88.4 R80, [R184+0x1800] ;  /* 0x00180000b850783b */ /* 0x000eee0000004200 */
[C---:B----4-:R-:W-:Y:S08]  /*a840*/  HMMA.16816.F32.BF16 R52, R68.reuse, R72, R52 ;  /* 0x000000484434723c */ /* 0x050ff00000041834 */
[C---:B------:R-:W-:Y:S01]  /*a850*/  HMMA.16816.F32.BF16 R56, R68.reuse, R74, R56 ;  /* 0x0000004a4438723c */ /* 0x040fe20000041838 */
[----:B------:R-:W4:Y:S03]  /*a860*/  LDSM.16.MT88.4 R72, [R186+0x1800] ;  /* 0x00180000ba48783b */ /* 0x000f260000004200 */
[--C-:B--2---:R-:W-:Y:S02]  /*a870*/  FFMA.FTZ R0, R202, c[0x0][0x2d0], -R108.reuse ;  /* 0x0000b400ca007a23 */ /* 0x104fe4000001086c */
[----:B------:R-:W-:Y:S02]  /*a880*/  FFMA.FTZ R108, R178, c[0x0][0x2d0], -R108 ;  /* 0x0000b400b26c7a23 */ /* 0x000fe4000001086c */
[C---:B-1----:R-:W-:Y:S01]  /*a890*/  HMMA.16816.F32.BF16 R60, R68.reuse, R76, R60 ;  /* 0x0000004c443c723c */ /* 0x042fe2000004183c */
[----:B------:R1:W-:Y:S03]  /*a8a0*/  MUFU.EX2 R137, R0 ;  /* 0x0000000000897308 */ /* 0x0003e60000000800 */
[----:B-----5:R-:W-:Y:S04]  /*a8b0*/  FADD.FTZ R2, R138, R2 ;  /* 0x000000028a027221 */ /* 0x020fe80000010000 */
[----:B------:R-:W-:Y:S01]  /*a8c0*/  HMMA.16816.F32.BF16 R64, R68, R78, R64 ;  /* 0x0000004e4440723c */ /* 0x000fe20000041840 */
[----:B------:R-:W2:Y:S02]  /*a8d0*/  LDSM.16.MT88.4 R76, [R187+0x1800] ;  /* 0x00180000bb4c783b */ /* 0x000ea40000004200 */
[----:B------:R-:W5:Y:S04]  /*a8e0*/  MUFU.EX2 R108, R108 ;  /* 0x0000006c006c7308 */ /* 0x000f680000000800 */
[----:B------:R-:W-:Y:S02]  /*a8f0*/  F2FP.BF16.PACK_AB R68, R204, R205 ;  /* 0x000000cdcc44723e */ /* 0x000fe400000010ff */
[----:B------:R-:W-:Y:S03]  /*a900*/  F2FP.BF16.PACK_AB R70, R149, R206 ;  /* 0x000000ce9546723e */ /* 0x000fe600000010ff */
[----:B------:R-:W-:Y:S02]  /*a910*/  F2FP.BF16.PACK_AB R69, R147, R148 ;  /* 0x000000949345723e */ /* 0x000fe400000010ff */
[----:B------:R-:W-:Y:S01]  /*a920*/  F2FP.BF16.PACK_AB R71, R145, R146 ;  /* 0x000000929147723e */ /* 0x000fe200000010ff */
[----:B-1----:R-:W-:Y:S02]  /*a930*/  FADD.FTZ R0, R91, R88 ;  /* 0x000000585b007221 */ /* 0x002fe40000010000 */
[----:B------:R-:W-:Y:S04]  /*a940*/  LDSM.16.MT88.4 R88, [R187+0x2000] ;  /* 0x00200000bb58783b */ /* 0x000fe80000004200 */
[C---:B---3--:R-:W-:Y:S03]  /*a950*/  HMMA.16816.F32.BF16 R4, R68.reuse, R80, R4 ;  /* 0x000000504404723c */ /* 0x048fe60000041804 */
[----:B------:R-:W-:Y:S01]  /*a960*/  FADD.FTZ R0, R98, R0 ;  /* 0x0000000062007221 */ /* 0x000fe20000010000 */
[----:B-----5:R-:W-:Y:S03]  /*a970*/  F2FP.BF16.PACK_AB R131, R108, R110 ;  /* 0x0000006e6c83723e */ /* 0x020fe600000010ff */
[----:B------:R-:W-:Y:S01]  /*a980*/  FADD.FTZ R0, R95, R0 ;  /* 0x000000005f007221 */ /* 0x000fe20000010000 */
[C---:B------:R-:W-:Y:S01]  /*a990*/  HMMA.16816.F32.BF16 R8, R68.reuse, R82, R8 ;  /* 0x000000524408723c */ /* 0x040fe20000041808 */
[----:B------:R-:W1:Y:S03]  /*a9a0*/  LDSM.16.MT88.4 R80, [R184+0x4800] ;  /* 0x00480000b850783b */ /* 0x000e660000004200 */
[----:B------:R-:W-:Y:S04]  /*a9b0*/  FADD.FTZ R0, R97, R0 ;  /* 0x0000000061007221 */ /* 0x000fe80000010000 */
[C---:B----4-:R-:W-:Y:S01]  /*a9c0*/  HMMA.16816.F32.BF16 R12, R68.reuse, R72, R12 ;  /* 0x00000048440c723c */ /* 0x050fe2000004180c */
[----:B------:R-:W-:Y:S03]  /*a9d0*/  LDSM.16.MT88.4 R96, [R184+0x5800] ;  /* 0x00580000b860783b */ /* 0x000fe60000004200 */
[----:B------:R-:W-:Y:S04]  /*a9e0*/  FADD.FTZ R0, R101, R0 ;  /* 0x0000000065007221 */ /* 0x000fe80000010000 */
[C---:B------:R-:W-:Y:S01]  /*a9f0*/  HMMA.16816.F32.BF16 R16, R68.reuse, R74, R16 ;  /* 0x0000004a4410723c */ /* 0x040fe20000041810 */
[----:B------:R-:W3:Y:S03]  /*aa00*/  LDSM.16.MT88.4 R72, [R186+0x4800] ;  /* 0x00480000ba48783b */ /* 0x000ee60000004200 */
[----:B------:R-:W-:Y:S04]  /*aa10*/  FADD.FTZ R0, R211, R0 ;  /* 0x00000000d3007221 */ /* 0x000fe80000010000 */
[C---:B------:R-:W-:Y:S04]  /*aa20*/  HMMA.16816.F32.BF16 R20, R68.reuse, R84, R20 ;  /* 0x000000544414723c */ /* 0x040fe80000041814 */
[----:B------:R-:W-:Y:S04]  /*aa30*/  FADD.FTZ R0, R205, R0 ;  /* 0x00000000cd007221 */ /* 0x000fe80000010000 */
[C---:B------:R-:W-:Y:S01]  /*aa40*/  HMMA.16816.F32.BF16 R24, R68.reuse, R86, R24 ;  /* 0x000000564418723c */ /* 0x040fe20000041818 */
[----:B------:R-:W4:Y:S03]  /*aa50*/  LDSM.16.MT88.4 R84, [R185+0x4800] ;  /* 0x00480000b954783b */ /* 0x000f260000004200 */
[----:B------:R-:W-:Y:S04]  /*aa60*/  FADD.FTZ R0, R204, R0 ;  /* 0x00000000cc007221 */ /* 0x000fe80000010000 */
        /* <DEDUP_REMOVED lines=8> */
[----:B------:R-:W-:Y:S03]  /*aaf0*/  LDSM.16.MT88.4 R80, [R186+0x2000] ;  /* 0x00200000ba50783b */ /* 0x000fe60000004200 */
[C---:B------:R-:W-:Y:S04]  /*ab00*/  FADD.FTZ R0, R143.reuse, R0 ;  /* 0x000000008f007221 */ /* 0x040fe80000010000 */
[C---:B---3--:R-:W-:Y:S04]  /*ab10*/  HMMA.16816.F32.BF16 R44, R68.reuse, R72, R44 ;  /* 0x00000048442c723c */ /* 0x048fe8000004182c */
        /* <DEDUP_REMOVED lines=8> */
[----:B------:R-:W-:Y:S01]  /*aba0*/  HMMA.16816.F32.BF16 R64, R68, R78, R64 ;  /* 0x0000004e4440723c */ /* 0x000fe20000041840 */
[----:B------:R-:W-:Y:S06]  /*abb0*/  LDSM.16.MT88.4 R76, [R186+0x5000] ;  /* 0x00500000ba4c783b */ /* 0x000fec0000004200 */
[----:B------:R-:W-:Y:S02]  /*abc0*/  F2FP.BF16.PACK_AB R68, R143, R141 ;  /* 0x0000008d8f44723e */ /* 0x000fe400000010ff */
[----:B------:R-:W-:Y:S03]  /*abd0*/  F2FP.BF16.PACK_AB R70, R142, R144 ;  /* 0x000000908e46723e */ /* 0x000fe600000010ff */
[----:B------:R-:W-:Y:S02]  /*abe0*/  F2FP.BF16.PACK_AB R69, R139, R140 ;  /* 0x0000008c8b45723e */ /* 0x000fe400000010ff */
[C---:B------:R-:W-:Y:S07]  /*abf0*/  F2FP.BF16.PACK_AB R71, R137.reuse, R138 ;  /* 0x0000008a8947723e */ /* 0x040fee00000010ff */
[C---:B-1----:R-:W-:Y:S08]  /*ac00*/  HMMA.16816.F32.BF16 R4, R68.reuse, R72, R4 ;  /* 0x000000484404723c */ /* 0x042ff00000041804 */
[C---:B------:R-:W-:Y:S01]  /*ac10*/  HMMA.16816.F32.BF16 R8, R68.reuse, R74, R8 ;  /* 0x0000004a4408723c */ /* 0x040fe20000041808 */
[----:B------:R-:W1:Y:S07]  /*ac20*/  LDSM.16.MT88.4 R72, [R184+0x5000] ;  /* 0x00500000b848783b */ /* 0x000e6e0000004200 */
[C---:B------:R-:W-:Y:S08]  /*ac30*/  HMMA.16816.F32.BF16 R12, R68.reuse, R80, R12 ;  /* 0x00000050440c723c */ /* 0x040ff0000004180c */
[C---:B------:R-:W-:Y:S01]  /*ac40*/  HMMA.16816.F32.BF16 R16, R68.reuse, R82, R16 ;  /* 0x000000524410723c */ /* 0x040fe20000041810 */
[----:B------:R-:W2:Y:S07]  /*ac50*/  LDSM.16.MT88.4 R80, [R185+0x5000] ;  /* 0x00500000b950783b */ /* 0x000eae0000004200 */
[C---:B---3--:R-:W-:Y:S08]  /*ac60*/  HMMA.16816.F32.BF16 R20, R68.reuse, R84, R20 ;  /* 0x000000544414723c */ /* 0x048ff00000041814 */
[C---:B------:R-:W-:Y:S01]  /*ac70*/  HMMA.16816.F32.BF16 R24, R68.reuse, R86, R24 ;  /* 0x000000564418723c */ /* 0x040fe20000041818 */
[----:B------:R-:W3:Y:S07]  /*ac80*/  LDSM.16.MT88.4 R84, [R187+0x5000] ;  /* 0x00500000bb54783b */ /* 0x000eee0000004200 */
[C---:B------:R-:W-:Y:S08]  /*ac90*/  HMMA.16816.F32.BF16 R28, R68.reuse, R88, R28 ;  /* 0x00000058441c723c */ /* 0x040ff0000004181c */
[C---:B------:R-:W-:Y:S01]  /*aca0*/  HMMA.16816.F32.BF16 R32, R68.reuse, R90, R32 ;  /* 0x0000005a4420723c */ /* 0x040fe20000041820 */
[----:B------:R-:W-:Y:S07]  /*acb0*/  LDSM.16.MT88.4 R88, [R187+0x2800] ;  /* 0x00280000bb58783b */ /* 0x000fee0000004200 */
[C---:B-1----:R-:W-:Y:S08]  /*acc0*/  HMMA.16816.F32.BF16 R36, R68.reuse, R72, R36 ;  /* 0x000000484424723c */ /* 0x042ff00000041824 */
[C---:B------:R-:W-:Y:S01]  /*acd0*/  HMMA.16816.F32.BF16 R40, R68.reuse, R74, R40 ;  /* 0x0000004a4428723c */ /* 0x040fe20000041828 */
[----:B------:R-:W1:Y:S07]  /*ace0*/  LDSM.16.MT88.4 R72, [R186+0x2800] ;  /* 0x00280000ba48783b */ /* 0x000e6e0000004200 */
[C---:B------:R-:W-:Y:S08]  /*acf0*/  HMMA.16816.F32.BF16 R44, R68.reuse, R76, R44 ;  /* 0x0000004c442c723c */ /* 0x040ff0000004182c */
[C---:B------:R-:W-:Y:S08]  /*ad00*/  HMMA.16816.F32.BF16 R48, R68.reuse, R78, R48 ;  /* 0x0000004e4430723c */ /* 0x040ff00000041830 */
[C---:B--2---:R-:W-:Y:S08]  /*ad10*/  HMMA.16816.F32.BF16 R52, R68.reuse, R80, R52 ;  /* 0x000000504434723c */ /* 0x044ff00000041834 */
[C---:B------:R-:W-:Y:S01]  /*ad20*/  HMMA.16816.F32.BF16 R56, R68.reuse, R82, R56 ;  /* 0x000000524438723c */ /* 0x040fe20000041838 */
[----:B------:R-:W2:Y:S07]  /*ad30*/  LDSM.16.MT88.4 R80, [R185+0x2800] ;  /* 0x00280000b950783b */ /* 0x000eae0000004200 */
[C---:B---3--:R-:W-:Y:S08]  /*ad40*/  HMMA.16816.F32.BF16 R60, R68.reuse, R84, R60 ;  /* 0x00000054443c723c */ /* 0x048ff0000004183c */
[----:B------:R-:W-:Y:S08]  /*ad50*/  HMMA.16816.F32.BF16 R64, R68, R86, R64 ;  /* 0x000000564440723c */ /* 0x000ff00000041840 */
[C---:B------:R-:W-:Y:S01]  /*ad60*/  HMMA.16816.F32.BF16 R116, R128.reuse, R112, R4 ;  /* 0x000000708074723c */ /* 0x040fe20000041804 */
[----:B------:R-:W3:Y:S07]  /*ad70*/  LDSM.16.MT88.4 R4, [R185+0x5800] ;  /* 0x00580000b904783b */ /* 0x000eee0000004200 */
[C---:B------:R-:W-:Y:S01]  /*ad80*/  HMMA.16816.F32.BF16 R112, R128.reuse, R114, R8 ;  /* 0x000000728070723c */ /* 0x040fe20000041808 */
[----:B------:R-:W4:Y:S07]  /*ad90*/  LDSM.16.MT88.4 R8, [R187+0x5800] ;  /* 0x00580000bb08783b */ /* 0x000f2e0000004200 */
[C---:B-1----:R-:W-:Y:S08]  /*ada0*/  HMMA.16816.F32.BF16 R68, R128.reuse, R72, R12 ;  /* 0x000000488044723c */ /* 0x042ff0000004180c */
        /* <DEDUP_REMOVED lines=9> */
[C---:B---3--:R-:W-:Y:S07]  /*ae40*/  HMMA.16816.F32.BF16 R52, R128.reuse, R4, R52 ;  /* 0x000000048034723c */ /* 0x048fee0000041834 */
[----:B------:R-:W-:Y:S01]  /*ae50*/  FADD.FTZ R4, R137, R2 ;  /* 0x0000000289047221 */ /* 0x000fe20000010000 */
[C---:B------:R-:W-:Y:S04]  /*ae60*/  HMMA.16816.F32.BF16 R56, R128.reuse, R6, R56 ;  /* 0x000000068038723c */ /* 0x040fe80000041838 */
[----:B------:R-:W-:Y:S02]  /*ae70*/  FADD.FTZ R2, R133, R0 ;  /* 0x0000000085027221 */ /* 0x000fe40000010000 */
[----:B------:R-:W-:Y:S01]  /*ae80*/  FADD.FTZ R0, R132, R4 ;  /* 0x0000000484007221 */ /* 0x000fe20000010000 */
[-C--:B------:R-:W-:Y:S01]  /*ae90*/  MOV R4, R3.reuse ;  /* 0x0000000300047202 */ /* 0x080fe20000000f00 */
[C---:B----4-:R-:W-:Y:S04]  /*aea0*/  HMMA.16816.F32.BF16 R60, R128.reuse, R8, R60 ;  /* 0x00000008803c723c */ /* 0x050fe8000004183c */
[----:B------:R-:W-:Y:S02]  /*aeb0*/  FADD.FTZ R2, R134, R2 ;  /* 0x0000000286027221 */ /* 0x000fe40000010000 */
[----:B------:R-:W-:Y:S01]  /*aec0*/  FADD.FTZ R0, R111, R0 ;  /* 0x000000006f007221 */ /* 0x000fe20000010000 */
[----:B------:R-:W-:Y:S01]  /*aed0*/  MOV R111, R3 ;  /* 0x00000003006f7202 */ /* 0x000fe20000000f00 */
[----:B------:R-:W-:Y:S04]  /*aee0*/  HMMA.16816.F32.BF16 R64, R128, R10, R64 ;  /* 0x0000000a8040723c */ /* 0x000fe80000041840 */
[----:B------:R-:W-:Y:S02]  /*aef0*/  FADD.FTZ R2, R135, R2 ;  /* 0x0000000287027221 */ /* 0x000fe40000010000 */
[----:B------:R-:W-:Y:S01]  /*af00*/  FADD.FTZ R0, R110, R0 ;  /* 0x000000006e007221 */ /* 0x000fe20000010000 */
[----:B------:R-:W-:Y:S01]  /*af10*/  MOV R110, R109 ;  /* 0x0000006d006e7202 */ /* 0x000fe20000000f00 */
[----:B------:R-:W-:Y:S04]  /*af20*/  FADD.FTZ R225, R136, R2 ;  /* 0x0000000288e17221 */ /* 0x000fe80000010000 */
[----:B------:R-:W-:Y:S01]  /*af30*/  FADD.FTZ R226, R108, R0 ;  /* 0x000000006ce27221 */ /* 0x000fe20000010000 */
[----:B------:R-:W-:-:S05]  /*af40*/  @P0 BRA `(.L_x_734) ;  /* 0xffffbe7000000947 */ /* 0x000fca000383ffff */
.L_x_713:
[----:B------:R-:W-:Y:S01]  /*af50*/  IMAD.MOV.U32 R0, RZ, RZ, c[0x0][0x2c4] ;  /* 0x0000b100ff007624 */ /* 0x000fe200078e00ff */
[----:B------:R-:W-:-:S02]  /*af60*/  ISETP.GE.AND P0, PT, R249, 0x1, PT ;  /* 0x00000001f900780c */ /* 0x000fc40003f06270 */
[----:B------:R-:W-:Y:S02]  /*af70*/  IADD3 R2, R230, 0x1, -R229 ;  /* 0x00000001e6027810 */ /* 0x000fe40007ffe8e5 */
[----:B------:R-:W-:Y:S02]  /*af80*/  ISETP.NE.AND P1, PT, R0, 0x1, PT ;  /* 0x000000010000780c */ /* 0x000fe40003f25270 */
[----:B------:R-:W-:-:S11]  /*af90*/  IADD3 R0, R243, 0x7f, RZ ;  /* 0x0000007ff3007810 */ /* 0x000fd60007ffe0ff */
[----:B------:R-:W-:-:S05]  /*afa0*/  @P1 IMAD.HI.U32 R3, R0, c[0x0][0x2c8], RZ ;  /* 0x0000b20000031a27 */ /* 0x000fca00078e00ff */
[----:B------:R-:W-:-:S05]  /*afb0*/  @P1 SHF.R.U32.HI R0, RZ, c[0x0][0x2cc], R3 ;  /* 0x0000b300ff001a19 */ /* 0x000fca0000011603 */
[----:B------:R-:W-:-:S05]  /*afc0*/  IMAD.IADD R0, R2, 0x1, R0 ;  /* 0x0000000102007824 */ /* 0x000fca00078e0200 */
[----:B------:R-:W-:Y:S01]  /*afd0*/  IADD3 R2, R0, -c[0x0][0x324], RZ ;  /* 0x8000c90000027a10 */ /* 0x000fe20007ffe0ff */
[----:B------:R-:W-:Y:S05]  /*afe0*/  @!P0 BRA `(.L_x_735) ;  /* 0x0000011000008947 */ /* 0x000fea0003800000 */
[----:B------:R-:W-:Y:S01]  /*aff0*/  ISETP.GT.AND P0, PT, R0, -0x1, PT ;  /* 0xffffffff0000780c */ /* 0x000fe20003f04270 */
[----:B------:R-:W-:-:S12]  /*b000*/  BSSY B0, `(.L_x_736) ;  /* 0x000000d000007945 */ /* 0x000fd80003800000 */
[----:B------:R-:W-:Y:S05]  /*b010*/  @P0 BRA `(.L_x_737) ;  /* 0x0000007000000947 */ /* 0x000fea0003800000 */
[----:B------:R-:W-:Y:S01]  /*b020*/  IMAD.MOV.U32 R3, RZ, RZ, 0x1 ;  /* 0x00000001ff037424 */ /* 0x000fe200078e00ff */
[----:B------:R-:W-:-:S04]  /*b030*/  LOP3.LUT R0, RZ, R0, RZ, 0x33, !PT ;  /* 0x00000000ff007212 */ /* 0x000fc800078e33ff */
[----:B------:R-:W-:-:S13]  /*b040*/  ISETP.NE.AND P0, PT, R3, c[0x0][0x32c], PT ;  /* 0x0000cb0003007a0c */ /* 0x000fda0003f05270 */
[----:B------:R-:W-:-:S05]  /*b050*/  @P0 IMAD.HI.U32 R3, R0, c[0x0][0x330], RZ ;  /* 0x0000cc0000030a27 */ /* 0x000fca00078e00ff */
[----:B------:R-:W-:-:S04]  /*b060*/  @P0 SHF.R.U32.HI R0, RZ, c[0x0][0x334], R3 ;  /* 0x0000cd00ff000a19 */ /* 0x000fc80000011603 */
[----:B------:R-:W-:Y:S01]  /*b070*/  LOP3.LUT R0, RZ, R0, RZ, 0x33, !PT ;  /* 0x00000000ff007212 */ /* 0x000fe200078e33ff */
[----:B------:R-:W-:Y:S05]  /*b080*/  BRA `(.L_x_738) ;  /* 0x0000004000007947 */ /* 0x000fea0003800000 */
.L_x_737:
[----:B------:R-:W-:-:S04]  /*b090*/  MOV R3, 0x1 ;  /* 0x0000000100037802 */ /* 0x000fc80000000f00 */
[----:B------:R-:W-:-:S13]  /*b0a0*/  ISETP.NE.AND P0, PT, R3, c[0x0][0x32c], PT ;  /* 0x0000cb0003007a0c */ /* 0x000fda0003f05270 */
[----:B------:R-:W-:-:S05]  /*b0b0*/  @P0 IMAD.HI.U32 R3, R0, c[0x0][0x330], RZ ;  /* 0x0000cc0000030a27 */ /* 0x000fca00078e00ff */
[----:B------:R-:W-:Y:S02]  /*b0c0*/  @P0 SHF.R.U32.HI R0, RZ, c[0x0][0x334], R3 ;  /* 0x0000cd00ff000a19 */ /* 0x000fe40000011603 */
.L_x_738:
[----:B------:R-:W-:Y:S05]  /*b0d0*/  BSYNC B0 ;  /* 0x0000000000007941 */ /* 0x000fea0003800000 */
.L_x_736:
[----:B------:R-:W-:-:S05]  /*b0e0*/  IMAD R0, R0, c[0x0][0x32c], RZ ;  /* 0x0000cb0000007a24 */ /* 0x000fca00078e02ff */
[----:B------:R-:W-:-:S04]  /*b0f0*/  IMNMX R2, R2, R0, !PT ;  /* 0x0000000002027217 */ /* 0x000fc80007800200 */
.L_x_735:
[----:B------:R-:W-:-:S05]  /*b100*/  IADD3 R2, R2, 0x5f, RZ ;  /* 0x0000005f02027810 */ /* 0x000fca0007ffe0ff */
        /* <DEDUP_REMOVED lines=8> */
.L_x_750:
        /* <DEDUP_REMOVED lines=39> */
.L_x_851:
        /* <DEDUP_REMOVED lines=24> */
.L_x_852:
        /* <DEDUP_REMOVED lines=16> */
.L_x_741:
[----:B--23--:R-:W-:Y:S05]  /*b680*/  BSYNC B0 ;  /* 0x0000000000007941 */ /* 0x00cfea0003800000 */
.L_x_740:
        /* <DEDUP_REMOVED lines=178> */
.L_x_853:
        /* <DEDUP_REMOVED lines=24> */
.L_x_854:
        /* <DEDUP_REMOVED lines=16> */
.L_x_745:
[----:B------:R-:W-:Y:S05]  /*c430*/  BSYNC B0 ;  /* 0x0000000000007941 */ /* 0x000fea0003800000 */
.L_x_744:
        /* <DEDUP_REMOVED lines=51> */
.L_x_855:
[----:B--2---:R-:W-:Y:S01]  /*c770*/  FMNMX.FTZ R109, R108, R0, !PT ;  /* 0x000000006c6d7209 */ /* 0x004fe20007810000 */
[----:B------:R-:W-:-:S05]  /*c780*/  BRA.DIV ~URZ, `(.L_x_749) ;  /* 0x0000baf27f007947 */ /* 0x000fca000b800000 */
[----:B------:R-:W-:Y:S04]  /*c790*/  SHFL.BFLY PT, R0, R128, 0x2, 0x1f ;  /* 0x0c401f0080007f89 */ /* 0x000fe800000e0000 */
[----:B------:R-:W2:Y:S02]  /*c7a0*/  SHFL.BFLY PT, R2, R109, 0x1, 0x1f ;  /* 0x0c201f006d027f89 */ /* 0x000ea400000e0000 */
[----:B--2---:R-:W-:Y:S02]  /*c7b0*/  FMNMX.FTZ R109, R109, R2, !PT ;  /* 0x000000026d6d7209 */ /* 0x004fe40007810000 */
[----:B-1----:R-:W-:Y:S05]  /*c7c0*/  FMNMX.FTZ R108, R128, R0, !PT ;  /* 0x00000000806c7209 */ /* 0x002fea0007810000 */
[----:B------:R1:W2:Y:S02]  /*c7d0*/  SHFL.BFLY PT, R0, R108, 0x1, 0x1f ;  /* 0x0c201f006c007f89 */ /* 0x0002a400000e0000 */
.L_x_856:
[C---:B------:R-:W-:Y:S01]  /*c7e0*/  FADD.FTZ R2, -R109.reuse, R110 ;  /* 0x0000006e6d027221 */ /* 0x040fe20000010100 */
[----:B------:R-:W-:Y:S01]  /*c7f0*/  WARPSYNC 0xffffffff ;  /* 0xffffffff00007948 */ /* 0x000fe20003800000 */
[----:B------:R-:W-:Y:S01]  /*c800*/  FMUL.FTZ R110, R109, c[0x0][0x2d0] ;  /* 0x0000b4006d6e7a20 */ /* 0x000fe20000410000 */
[----:B------:R-:W3:Y:S01]  /*c810*/  LDSM.16.MT88.4 R132, [R184] ;  /* 0x00000000b884783b */ /* 0x000ee20000004200 */
[----:B------:R-:W-:Y:S01]  /*c820*/  FMUL.FTZ R2, R2, c[0x0][0x2d0] ;  /* 0x0000b40002027a20 */ /* 0x000fe20000410000 */
[----:B------:R-:W-:Y:S01]  /*c830*/  ISETP.GT.AND P0, PT, R196, R188, PT ;  /* 0x000000bcc400720c */ /* 0x000fe20003f04270 */
[--C-:B------:R-:W-:Y:S01]  /*c840*/  FFMA.FTZ R3, R4, c[0x0][0x2d0], -R110.reuse ;  /* 0x0000b40004037a23 */ /* 0x100fe2000001086e */
[----:B------:R-:W-:Y:S01]  /*c850*/  IADD3 R196, R196, -0x1, RZ ;  /* 0xffffffffc4c47810 */ /* 0x000fe20007ffe0ff */
[--C-:B------:R-:W-:Y:S02]  /*c860*/  FFMA.FTZ R139, R28, c[0x0][0x2d0], -R110.reuse ;  /* 0x0000b4001c8b7a23 */ /* 0x100fe4000001086e */
[----:B------:R4:W-:Y:S01]  /*c870*/  MUFU.EX2 R128, R3 ;  /* 0x0000000300807308 */ /* 0x0009e20000000800 */
[--C-:B------:R-:W-:Y:S02]  /*c880*/  FFMA.FTZ R146, R45, c[0x0][0x2d0], -R110.reuse ;  /* 0x0000b4002d927a23 */ /* 0x100fe4000001086e */
[--C-:B------:R-:W-:Y:S02]  /*c890*/  FFMA.FTZ R144, R36, c[0x0][0x2d0], -R110.reuse ;  /* 0x0000b40024907a23 */ /* 0x100fe4000001086e */
[--C-:B------:R-:W-:Y:S02]  /*c8a0*/  FFMA.FTZ R142, R40, c[0x0][0x2d0], -R110.reuse ;  /* 0x0000b400288e7a23 */ /* 0x100fe4000001086e */
[--C-:B------:R-:W-:Y:S02]  /*c8b0*/  FFMA.FTZ R16, R16, c[0x0][0x2d0], -R110.reuse ;  /* 0x0000b40010107a23 */ /* 0x100fe4000001086e */
[--C-:B------:R-:W-:Y:S01]  /*c8c0*/  FFMA.FTZ R29, R29, c[0x0][0x2d0], -R110.reuse ;  /* 0x0000b4001d1d7a23 */ /* 0x100fe2000001086e */
[----:B------:R-:W5:Y:S01]  /*c8d0*/  MUFU.EX2 R2, R2 ;  /* 0x0000000200027308 */ /* 0x000f620000000800 */
        /* <DEDUP_REMOVED lines=8> */
[--C-:B----4-:R-:W-:Y:S02]  /*c960*/  FFMA.FTZ R3, R5, c[0x0][0x2d0], -R110.reuse ;  /* 0x0000b40005037a23 */ /* 0x110fe4000001086e */
[--C-:B------:R-:W-:Y:S02]  /*c970*/  FFMA.FTZ R147, R44, c[0x0][0x2d0], -R110.reuse ;  /* 0x0000b4002c937a23 */ /* 0x100fe4000001086e */
[--C-:B------:R-:W-:Y:S01]  /*c980*/  FFMA.FTZ R41, R41, c[0x0][0x2d0], -R110.reuse ;  /* 0x0000b40029297a23 */ /* 0x100fe2000001086e */
[----:B------:R4:W-:Y:S01]  /*c990*/  MUFU.EX2 R141, R3 ;  /* 0x00000003008d7308 */ /* 0x0009e20000000800 */
[--C-:B------:R-:W-:Y:S09]  /*c9a0*/  FFMA.FTZ R145, R48, c[0x0][0x2d0], -R110.reuse ;  /* 0x0000b40030917a23 */ /* 0x100ff2000001086e */
[----:B------:R-:W-:Y:S10]  /*c9b0*/  MUFU.EX2 R179, R20 ;  /* 0x0000001400b37308 */ /* 0x000ff40000000800 */
[----:B------:R-:W-:Y:S01]  /*c9c0*/  MUFU.EX2 R139, R139 ;  /* 0x0000008b008b7308 */ /* 0x000fe20000000800 */
[--C-:B----4-:R-:W-:Y:S09]  /*c9d0*/  FFMA.FTZ R3, R8, c[0x0][0x2d0], -R110.reuse ;  /* 0x0000b40008037a23 */ /* 0x110ff2000001086e */
[----:B------:R4:W-:Y:S02]  /*c9e0*/  MUFU.EX2 R148, R3 ;  /* 0x0000000300947308 */ /* 0x0009e40000000800 */
[----:B--2-4-:R-:W-:Y:S01]  /*c9f0*/  FMNMX.FTZ R3, R0, R108, !PT ;  /* 0x0000006c00037209 */ /* 0x014fe20007810000 */
[--C-:B------:R-:W-:Y:S02]  /*ca00*/  FFMA.FTZ R0, R9, c[0x0][0x2d0], -R110.reuse ;  /* 0x0000b40009007a23 */ /* 0x100fe4000001086e */
[--C-:B-1----:R-:W-:Y:S05]  /*ca10*/  FFMA.FTZ R108, R13, c[0x0][0x2d0], -R110.reuse ;  /* 0x0000b4000d6c7a23 */ /* 0x102fea000001086e */
[----:B------:R1:W-:Y:S01]  /*ca20*/  MUFU.EX2 R149, R0 ;  /* 0x0000000000957308 */ /* 0x0003e20000000800 */
[----:B------:R-:W-:Y:S02]  /*ca30*/  FMUL.FTZ R136, R3, c[0x0][0x2d0] ;  /* 0x0000b40003887a20 */ /* 0x000fe40000410000 */
[----:B------:R-:W-:Y:S02]  /*ca40*/  FFMA.FTZ R13, R17, c[0x0][0x2d0], -R110 ;  /* 0x0000b400110d7a23 */ /* 0x000fe4000001086e */
[--C-:B------:R-:W-:Y:S02]  /*ca50*/  FFMA.FTZ R6, R6, c[0x0][0x2d0], -R136.reuse ;  /* 0x0000b40006067a23 */ /* 0x100fe40000010888 */
[--C-:B------:R-:W-:Y:S02]  /*ca60*/  FFMA.FTZ R7, R7, c[0x0][0x2d0], -R136.reuse ;  /* 0x0000b40007077a23 */ /* 0x100fe40000010888 */
[--C-:B------:R-:W-:Y:S01]  /*ca70*/  FFMA.FTZ R4, R10, c[0x0][0x2d0], -R136.reuse ;  /* 0x0000b4000a047a23 */ /* 0x100fe20000010888 */
[----:B------:R-:W-:Y:S01]  /*ca80*/  MUFU.EX2 R140, R6 ;  /* 0x00000006008c7308 */ /* 0x000fe20000000800 */
[----:B------:R-:W-:Y:S09]  /*ca90*/  FFMA.FTZ R5, R11, c[0x0][0x2d0], -R136 ;  /* 0x0000b4000b057a23 */ /* 0x000ff20000010888 */
[----:B------:R-:W2:Y:S01]  /*caa0*/  MUFU.EX2 R17, R7 ;  /* 0x0000000700117308 */ /* 0x000ea20000000800 */
[----:B-1----:R-:W-:Y:S02]  /*cab0*/  FADD.FTZ R0, -R3, R111 ;  /* 0x0000006f03007221 */ /* 0x002fe40000010100 */
[--C-:B------:R-:W-:Y:S02]  /*cac0*/  FFMA.FTZ R111, R12, c[0x0][0x2d0], -R110.reuse ;  /* 0x0000b4000c6f7a23 */ /* 0x100fe4000001086e */
[----:B------:R-:W-:Y:S05]  /*cad0*/  FMUL.FTZ R0, R0, c[0x0][0x2d0] ;  /* 0x0000b40000007a20 */ /* 0x000fea0000410000 */
[----:B------:R-:W-:Y:S01]  /*cae0*/  MUFU.EX2 R28, R4 ;  /* 0x00000004001c7308 */ /* 0x000fe20000000800 */
[----:B------:R-:W-:Y:S09]  /*caf0*/  FFMA.FTZ R110, R49, c[0x0][0x2d0], -R110 ;  /* 0x0000b400316e7a23 */ /* 0x000ff2000001086e */
[----:B------:R-:W1:Y:S10]  /*cb00*/  MUFU.EX2 R0, R0 ;  /* 0x0000000000007308 */ /* 0x000e740000000800 */
[----:B------:R-:W4:Y:S10]  /*cb10*/  MUFU.EX2 R45, R5 ;  /* 0x00000005002d7308 */ /* 0x000f340000000800 */
[----:B------:R-:W-:Y:S10]  /*cb20*/  MUFU.EX2 R37, R111 ;  /* 0x0000006f00257308 */ /* 0x000ff40000000800 */
[----:B------:R-:W1:Y:S10]  /*cb30*/  MUFU.EX2 R44, R108 ;  /* 0x0000006c002c7308 */ /* 0x000e740000000800 */
[----:B------:R-:W3:Y:S10]  /*cb40*/  MUFU.EX2 R151, R13 ;  /* 0x0000000d00977308 */ /* 0x000ef40000000800 */
[----:B------:R-:W-:Y:S01]  /*cb50*/  MUFU.EX2 R111, R144 ;  /* 0x00000090006f7308 */ /* 0x000fe20000000800 */
[C---:B-----5:R-:W-:Y:S01]  /*cb60*/  FMUL.FTZ R8, R2.reuse, R112 ;  /* 0x0000007002087220 */ /* 0x060fe20000410000 */
[----:B--2---:R-:W-:Y:S01]  /*cb70*/  F2FP.BF16.PACK_AB R129, R17, R140 ;  /* 0x0000008c1181723e */ /* 0x004fe200000010ff */
[----:B------:R-:W-:Y:S01]  /*cb80*/  FMUL.FTZ R9, R2, R113 ;  /* 0x0000007102097220 */ /* 0x000fe20000410000 */
[----:B------:R-:W-:Y:S01]  /*cb90*/  F2FP.BF16.PACK_AB R130, R149, R148 ;  /* 0x000000949582723e */ /* 0x000fe200000010ff */
[C---:B-1----:R-:W-:Y:S01]  /*cba0*/  FMUL.FTZ R10, R0.reuse, R114 ;  /* 0x00000072000a7220 */ /* 0x042fe20000410000 */
[----:B----4-:R-:W-:Y:S01]  /*cbb0*/  F2FP.BF16.PACK_AB R131, R45, R28 ;  /* 0x0000001c2d83723e */ /* 0x010fe200000010ff */
[----:B------:R-:W-:Y:S02]  /*cbc0*/  FMUL.FTZ R11, R0, R115 ;  /* 0x00000073000b7220 */ /* 0x000fe40000410000 */
[----:B------:R-:W1:Y:S01]  /*cbd0*/  LDSM.16.MT88.4 R112, [R186] ;  /* 0x00000000ba70783b */ /* 0x000e620000004200 */
[C---:B------:R-:W-:Y:S02]  /*cbe0*/  FMUL.FTZ R4, R2.reuse, R116 ;  /* 0x0000007402047220 */ /* 0x040fe40000410000 */
[----:B------:R-:W-:Y:S02]  /*cbf0*/  FMUL.FTZ R5, R2, R117 ;  /* 0x0000007502057220 */ /* 0x000fe40000410000 */
[C---:B------:R-:W-:Y:S02]  /*cc00*/  FMUL.FTZ R6, R0.reuse, R118 ;  /* 0x0000007600067220 */ /* 0x040fe40000410000 */
[----:B------:R-:W-:Y:S02]  /*cc10*/  FMUL.FTZ R7, R0, R119 ;  /* 0x0000007700077220 */ /* 0x000fe40000410000 */
[C---:B------:R-:W-:Y:S01]  /*cc20*/  FFMA.FTZ R12, R2.reuse, R225, R128 ;  /* 0x000000e1020c7223 */ /* 0x040fe20000010080 */
[C---:B------:R-:W-:Y:S01]  /*cc30*/  F2FP.BF16.PACK_AB R128, R141.reuse, R128 ;  /* 0x000000808d80723e */ /* 0x040fe200000010ff */
[----:B------:R-:W-:Y:S01]  /*cc40*/  LDSM.16.MT88.4 R116, [R186+0x800] ;  /* 0x00080000ba74783b */ /* 0x000fe20000004200 */
[----:B------:R-:W-:Y:S02]  /*cc50*/  FMUL.FTZ R68, R2, R68 ;  /* 0x0000004402447220 */ /* 0x000fe40000410000 */
[----:B------:R-:W-:Y:S01]  /*cc60*/  FADD.FTZ R25, R141, R12 ;  /* 0x0000000c8d197221 */ /* 0x000fe20000010000 */
[----:B------:R-:W-:Y:S01]  /*cc70*/  F2FP.BF16.PACK_AB R12, R44, R37 ;  /* 0x000000252c0c723e */ /* 0x000fe200000010ff */
[----:B------:R-:W-:Y:S01]  /*cc80*/  MUFU.EX2 R141, R21 ;  /* 0x00000015008d7308 */ /* 0x000fe20000000800 */
[C---:B---3--:R-:W-:Y:S05]  /*cc90*/  HMMA.16816.F32.BF16 R4, R128.reuse, R132, R4 ;  /* 0x000000848004723c */ /* 0x048fea0000041804 */
[----:B------:R-:W-:Y:S02]  /*cca0*/  FMUL.FTZ R69, R2, R69 ;  /* 0x0000004502457220 */ /* 0x000fe40000410000 */
[C---:B------:R-:W-:Y:S01]  /*ccb0*/  FMUL.FTZ R70, R0.reuse, R70 ;  /* 0x0000004600467220 */ /* 0x040fe20000410000 */
[C---:B------:R-:W-:Y:S04]  /*ccc0*/  HMMA.16816.F32.BF16 R8, R128.reuse, R134, R8 ;  /* 0x000000868008723c */ /* 0x040fe80000041808 */
[----:B------:R-:W-:Y:S02]  /*ccd0*/  FMUL.FTZ R71, R0, R71 ;  /* 0x0000004700477220 */ /* 0x000fe40000410000 */
[C---:B------:R-:W-:Y:S02]  /*cce0*/  FMUL.FTZ R72, R2.reuse, R72 ;  /* 0x0000004802487220 */ /* 0x040fe40000410000 */
[----:B------:R-:W-:Y:S04]  /*ccf0*/  FMUL.FTZ R73, R2, R73 ;  /* 0x0000004902497220 */ /* 0x000fe80000410000 */
[C---:B------:R-:W-:Y:S02]  /*cd00*/  FMUL.FTZ R74, R0.reuse, R74 ;  /* 0x0000004a004a7220 */ /* 0x040fe40000410000 */
[----:B------:R-:W-:Y:S01]  /*cd10*/  FMUL.FTZ R75, R0, R75 ;  /* 0x0000004b004b7220 */ /* 0x000fe20000410000 */
[C---:B-1----:R-:W-:Y:S03]  /*cd20*/  HMMA.16816.F32.BF16 R68, R128.reuse, R112, R68 ;  /* 0x000000708044723c */ /* 0x042fe60000041844 */
[C---:B------:R-:W-:Y:S02]  /*cd30*/  FMUL.FTZ R76, R2.reuse, R76 ;  /* 0x0000004c024c7220 */ /* 0x040fe40000410000 */
[----:B------:R-:W-:Y:S02]  /*cd40*/  FMUL.FTZ R77, R2, R77 ;  /* 0x0000004d024d7220 */ /* 0x000fe40000410000 */
[C---:B------:R-:W-:Y:S01]  /*cd50*/  FMUL.FTZ R78, R0.reuse, R78 ;  /* 0x0000004e004e7220 */ /* 0x040fe20000410000 */
[C---:B------:R-:W-:Y:S01]  /*cd60*/  HMMA.16816.F32.BF16 R72, R128.reuse, R114, R72 ;  /* 0x000000728048723c */ /* 0x040fe20000041848 */
[----:B------:R-:W1:Y:S03]  /*cd70*/  LDSM.16.MT88.4 R112, [R185] ;  /* 0x00000000b970783b */ /* 0x000e660000004200 */
[----:B------:R-:W-:Y:S02]  /*cd80*/  FMUL.FTZ R79, R0, R79 ;  /* 0x0000004f004f7220 */ /* 0x000fe40000410000 */
[C---:B------:R-:W-:Y:S02]  /*cd90*/  FMUL.FTZ R80, R2.reuse, R80 ;  /* 0x0000005002507220 */ /* 0x040fe40000410000 */
[----:B------:R-:W-:Y:S04]  /*cda0*/  FMUL.FTZ R81, R2, R81 ;  /* 0x0000005102517220 */ /* 0x000fe80000410000 */
[C---:B------:R-:W-:Y:S02]  /*cdb0*/  FMUL.FTZ R82, R0.reuse, R82 ;  /* 0x0000005200527220 */ /* 0x040fe40000410000 */
[----:B------:R-:W-:Y:S02]  /*cdc0*/  FMUL.FTZ R83, R0, R83 ;  /* 0x0000005300537220 */ /* 0x000fe40000410000 */
        /* <DEDUP_REMOVED lines=12> */
[C---:B------:R-:W-:Y:S01]  /*ce90*/  FMUL.FTZ R96, R2.reuse, R96 ;  /* 0x0000006002607220 */ /* 0x040fe20000410000 */
[C---:B-1----:R-:W-:Y:S03]  /*cea0*/  HMMA.16816.F32.BF16 R76, R128.reuse, R112, R76 ;  /* 0x00000070804c723c */ /* 0x042fe6000004184c */
[----:B------:R-:W-:Y:S02]  /*ceb0*/  FMUL.FTZ R97, R2, R97 ;  /* 0x0000006102617220 */ /* 0x000fe40000410000 */
[C---:B------:R-:W-:Y:S02]  /*cec0*/  FMUL.FTZ R98, R0.reuse, R98 ;  /* 0x0000006200627220 */ /* 0x040fe40000410000 */
[----:B------:R-:W-:Y:S01]  /*ced0*/  FMUL.FTZ R99, R0, R99 ;  /* 0x0000006300637220 */ /* 0x000fe20000410000 */
[C---:B------:R-:W-:Y:S01]  /*cee0*/  HMMA.16816.F32.BF16 R80, R128.reuse, R114, R80 ;  /* 0x000000728050723c */ /* 0x040fe20000041850 */
[----:B------:R-:W1:Y:S03]  /*cef0*/  LDSM.16.MT88.4 R112, [R189] ;  /* 0x00000000bd70783b */ /* 0x000e660000004200 */
        /* <DEDUP_REMOVED lines=16> */
[C---:B------:R-:W-:Y:S02]  /*d000*/  FMUL.FTZ R54, R0.reuse, R54 ;  /* 0x0000003600367220 */ /* 0x040fe40000410000 */
[C---:B------:R-:W-:Y:S01]  /*d010*/  FMUL.FTZ R55, R0.reuse, R55 ;  /* 0x0000003700377220 */ /* 0x040fe20000410000 */
[C---:B-1----:R-:W-:Y:S03]  /*d020*/  HMMA.16816.F32.BF16 R84, R128.reuse, R112, R84 ;  /* 0x000000708054723c */ /* 0x042fe60000041854 */
[C---:B------:R-:W-:Y:S02]  /*d030*/  FMUL.FTZ R58, R0.reuse, R58 ;  /* 0x0000003a003a7220 */ /* 0x040fe40000410000 */
[C---:B------:R-:W-:Y:S02]  /*d040*/  FMUL.FTZ R59, R0.reuse, R59 ;  /* 0x0000003b003b7220 */ /* 0x040fe40000410000 */
[C---:B------:R-:W-:Y:S01]  /*d050*/  FMUL.FTZ R62, R0.reuse, R62 ;  /* 0x0000003e003e7220 */ /* 0x040fe20000410000 */
[C---:B------:R-:W-:Y:S01]  /*d060*/  HMMA.16816.F32.BF16 R88, R128.reuse, R114, R88 ;  /* 0x000000728058723c */ /* 0x040fe20000041858 */
[----:B------:R-:W1:Y:S03]  /*d070*/  LDSM.16.MT88.4 R112, [R184+0x3000] ;  /* 0x00300000b870783b */ /* 0x000e660000004200 */
[C---:B------:R-:W-:Y:S02]  /*d080*/  FMUL.FTZ R63, R0.reuse, R63 ;  /* 0x0000003f003f7220 */ /* 0x040fe40000410000 */
[C---:B------:R-:W-:Y:S02]  /*d090*/  FMUL.FTZ R66, R0.reuse, R66 ;  /* 0x0000004200427220 */ /* 0x040fe40000410000 */
[----:B------:R-:W-:Y:S04]  /*d0a0*/  FMUL.FTZ R67, R0, R67 ;  /* 0x0000004300437220 */ /* 0x000fe80000410000 */
[--C-:B------:R-:W-:Y:S01]  /*d0b0*/  FFMA.FTZ R2, R14, c[0x0][0x2d0], -R136.reuse ;  /* 0x0000b4000e027a23 */ /* 0x100fe20000010888 */
[----:B------:R-:W-:Y:S03]  /*d0c0*/  F2FP.BF16.PACK_AB R14, R151, R150 ;  /* 0x00000096970e723e */ /* 0x000fe600000010ff */
[----:B------:R2:W-:Y:S02]  /*d0d0*/  MUFU.EX2 R36, R2 ;  /* 0x0000000200247308 */ /* 0x0005e40000000800 */
[--C-:B--2---:R-:W-:Y:S01]  /*d0e0*/  FFMA.FTZ R2, R15, c[0x0][0x2d0], -R136.reuse ;  /* 0x0000b4000f027a23 */ /* 0x104fe20000010888 */
[C---:B-1----:R-:W-:Y:S07]  /*d0f0*/  HMMA.16816.F32.BF16 R92, R128.reuse, R112, R92 ;  /* 0x00000070805c723c */ /* 0x042fee000004185c */
[----:B------:R1:W2:Y:S01]  /*d100*/  MUFU.EX2 R40, R2 ;  /* 0x0000000200287308 */ /* 0x0002a20000000800 */
[C---:B------:R-:W-:Y:S01]  /*d110*/  HMMA.16816.F32.BF16 R96, R128.reuse, R114, R96 ;  /* 0x000000728060723c */ /* 0x040fe20000041860 */
[----:B------:R-:W3:Y:S03]  /*d120*/  LDSM.16.MT88.4 R112, [R186+0x3000] ;  /* 0x00300000ba70783b */ /* 0x000ee60000004200 */
[----:B-1----:R-:W-:Y:S01]  /*d130*/  FFMA.FTZ R2, R18, c[0x0][0x2d0], -R136 ;  /* 0x0000b40012027a23 */ /* 0x002fe20000010888 */
[----:B--2---:R-:W-:Y:S04]  /*d140*/  F2FP.BF16.PACK_AB R13, R40, R36 ;  /* 0x00000024280d723e */ /* 0x004fe800000010ff */
[----:B------:R1:W-:Y:S01]  /*d150*/  MUFU.EX2 R135, R2 ;  /* 0x0000000200877308 */ /* 0x0003e20000000800 */
[C---:B---3--:R-:W-:Y:S03]  /*d160*/  HMMA.16816.F32.BF16 R100, R128.reuse, R112, R100 ;  /* 0x000000708064723c */ /* 0x048fe60000041864 */
[----:B-1----:R-:W-:Y:S05]  /*d170*/  FFMA.FTZ R2, R0, R226, R140 ;  /* 0x000000e200027223 */ /* 0x002fea000001008c */
[C---:B------:R-:W-:Y:S01]  /*d180*/  HMMA.16816.F32.BF16 R104, R128.reuse, R114, R104 ;  /* 0x000000728068723c */ /* 0x040fe20000041868 */
[----:B------:R-:W1:Y:S01]  /*d190*/  LDSM.16.MT88.4 R112, [R185+0x3000] ;  /* 0x00300000b970783b */ /* 0x000e620000004200 */
[----:B------:R-:W-:Y:S02]  /*d1a0*/  MUFU.EX2 R140, R29 ;  /* 0x0000001d008c7308 */ /* 0x000fe40000000800 */
[----:B------:R-:W-:Y:S02]  /*d1b0*/  FFMA.FTZ R0, R19, c[0x0][0x2d0], -R136 ;  /* 0x0000b40013007a23 */ /* 0x000fe40000010888 */
[----:B------:R-:W-:Y:S02]  /*d1c0*/  FADD.FTZ R24, R17, R2 ;  /* 0x0000000211187221 */ /* 0x000fe40000010000 */
[----:B------:R-:W-:Y:S01]  /*d1d0*/  FADD.FTZ R2, R148, R25 ;  /* 0x0000001994027221 */ /* 0x000fe20000010000 */
[----:B------:R-:W-:Y:S03]  /*d1e0*/  LDSM.16.MT88.4 R16, [R185+0x800] ;  /* 0x00080000b910783b */ /* 0x000fe60000004200 */
[----:B------:R2:W3:Y:S02]  /*d1f0*/  MUFU.EX2 R178, R0 ;  /* 0x0000000000b27308 */ /* 0x0004e40000000800 */
[--C-:B--2---:R-:W-:Y:S01]  /*d200*/  FFMA.FTZ R0, R22, c[0x0][0x2d0], -R136.reuse ;  /* 0x0000b40016007a23 */ /* 0x104fe20000010888 */
[----:B---3--:R-:W-:Y:S01]  /*d210*/  F2FP.BF16.PACK_AB R15, R178, R135 ;  /* 0x00000087b20f723e */ /* 0x008fe200000010ff */
[C---:B-1----:R-:W-:Y:S08]  /*d220*/  HMMA.16816.F32.BF16 R52, R128.reuse, R112, R52 ;  /* 0x000000708034723c */ /* 0x042ff00000041834 */
[C---:B------:R-:W-:Y:S01]  /*d230*/  HMMA.16816.F32.BF16 R56, R128.reuse, R114, R56 ;  /* 0x000000728038723c */ /* 0x040fe20000041838 */
[----:B------:R-:W1:Y:S07]  /*d240*/  LDSM.16.MT88.4 R112, [R187+0x3000] ;  /* 0x00300000bb70783b */ /* 0x000e6e0000004200 */
[C---:B-1----:R-:W-:Y:S08]  /*d250*/  HMMA.16816.F32.BF16 R60, R128.reuse, R112, R60 ;  /* 0x00000070803c723c */ /* 0x042ff0000004183c */
[----:B------:R-:W-:Y:S01]  /*d260*/  HMMA.16816.F32.BF16 R64, R128, R114, R64 ;  /* 0x000000728040723c */ /* 0x000fe20000041840 */
[----:B------:R-:W1:Y:S01]  /*d270*/  LDSM.16.MT88.4 R112, [R184+0x800] ;  /* 0x00080000b870783b */ /* 0x000e620000004200 */
[----:B------:R-:W-:Y:S10]  /*d280*/  MUFU.EX2 R129, R143 ;  /* 0x0000008f00817308 */ /* 0x000ff40000000800 */
[----:B------:R-:W-:Y:S10]  /*d290*/  MUFU.EX2 R130, R142 ;  /* 0x0000008e00827308 */ /* 0x000ff40000000800 */
[----:B------:R-:W-:Y:S10]  /*d2a0*/  MUFU.EX2 R128, R41 ;  /* 0x0000002900807308 */ /* 0x000ff40000000800 */
[----:B------:R-:W-:Y:S01]  /*d2b0*/  MUFU.EX2 R41, R147 ;  /* 0x0000009300297308 */ /* 0x000fe20000000800 */
[C---:B-1----:R-:W-:Y:S08]  /*d2c0*/  HMMA.16816.F32.BF16 R4, R12.reuse, R112, R4 ;  /* 0x000000700c04723c */ /* 0x042ff00000041804 */
[C---:B------:R-:W-:Y:S01]  /*d2d0*/  HMMA.16816.F32.BF16 R8, R12.reuse, R114, R8 ;  /* 0x000000720c08723c */ /* 0x040fe20000041808 */
[----:B------:R-:W1:Y:S07]  /*d2e0*/  LDSM.16.MT88.4 R112, [R187+0x800] ;  /* 0x00080000bb70783b */ /* 0x000e6e0000004200 */
[C---:B------:R-:W-:Y:S01]  /*d2f0*/  HMMA.16816.F32.BF16 R68, R12.reuse, R116, R68 ;  /* 0x000000740c44723c */ /* 0x040fe20000041844 */
[----:B------:R2:W-:Y:S07]  /*d300*/  MUFU.EX2 R117, R0 ;  /* 0x0000000000757308 */ /* 0x0005ee0000000800 */
[C---:B------:R-:W-:Y:S03]  /*d310*/  HMMA.16816.F32.BF16 R72, R12.reuse, R118, R72 ;  /* 0x000000760c48723c */ /* 0x040fe60000041848 */
[----:B------:R-:W-:Y:S05]  /*d320*/  MUFU.EX2 R116, R138 ;  /* 0x0000008a00747308 */ /* 0x000fea0000000800 */
[C---:B------:R-:W-:Y:S05]  /*d330*/  HMMA.16816.F32.BF16 R76, R12.reuse, R16, R76 ;  /* 0x000000100c4c723c */ /* 0x040fea000004184c */
[----:B------:R-:W3:Y:S03]  /*d340*/  MUFU.EX2 R118, R137 ;  /* 0x0000008900767308 */ /* 0x000ee60000000800 */
[C---:B------:R-:W-:Y:S01]  /*d350*/  HMMA.16816.F32.BF16 R80, R12.reuse, R18, R80 ;  /* 0x000000120c50723c */ /* 0x040fe20000041850 */
[----:B------:R-:W4:Y:S03]  /*d360*/  LDSM.16.MT88.4 R16, [R184+0x3800] ;  /* 0x00380000b810783b */ /* 0x000f260000004200 */
[--C-:B--2---:R-:W-:Y:S03]  /*d370*/  FFMA.FTZ R0, R23, c[0x0][0x2d0], -R136.reuse ;  /* 0x0000b40017007a23 */ /* 0x104fe60000010888 */
[----:B------:R-:W-:Y:S01]  /*d380*/  MUFU.EX2 R138, R32 ;  /* 0x00000020008a7308 */ /* 0x000fe20000000800 */
[C---:B-1----:R-:W-:Y:S01]  /*d390*/  HMMA.16816.F32.BF16 R84, R12.reuse, R112, R84 ;  /* 0x000000700c54723c */ /* 0x042fe20000041854 */
[----:B------:R-:W-:Y:S07]  /*d3a0*/  LDSM.16.MT88.4 R20, [R186+0x1000] ;  /* 0x00100000ba14783b */ /* 0x000fee0000004200 */
[C---:B------:R-:W-:Y:S01]  /*d3b0*/  HMMA.16816.F32.BF16 R88, R12.reuse, R114, R88 ;  /* 0x000000720c58723c */ /* 0x040fe20000041858 */
[----:B------:R-:W1:Y:S01]  /*d3c0*/  LDSM.16.MT88.4 R112, [R186+0x3800] ;  /* 0x00380000ba70783b */ /* 0x000e620000004200 */
[----:B------:R2:W5:Y:S10]  /*d3d0*/  MUFU.EX2 R119, R0 ;  /* 0x0000000000777308 */ /* 0x0005740000000800 */
[----:B------:R-:W-:Y:S01]  /*d3e0*/  MUFU.EX2 R137, R33 ;  /* 0x0000002100897308 */ /* 0x000fe20000000800 */
[C---:B----4-:R-:W-:Y:S03]  /*d3f0*/  HMMA.16816.F32.BF16 R92, R12.reuse, R16, R92 ;  /* 0x000000100c5c723c */ /* 0x050fe6000004185c */
[--C-:B--2---:R-:W-:Y:S06]  /*d400*/  FFMA.FTZ R0, R26, c[0x0][0x2d0], -R136.reuse ;  /* 0x0000b4001a007a23 */ /* 0x104fec0000010888 */
[----:B------:R2:W-:Y:S01]  /*d410*/  MUFU.EX2 R177, R0 ;  /* 0x0000000000b17308 */ /* 0x0005e20000000800 */
[C---:B------:R-:W-:Y:S01]  /*d420*/  HMMA.16816.F32.BF16 R96, R12.reuse, R18, R96 ;  /* 0x000000120c60723c */ /* 0x040fe20000041860 */
[----:B------:R-:W4:Y:S07]  /*d430*/  LDSM.16.MT88.4 R16, [R185+0x3800] ;  /* 0x00380000b910783b */ /* 0x000f2e0000004200 */
[C---:B-1----:R-:W-:Y:S08]  /*d440*/  HMMA.16816.F32.BF16 R100, R12.reuse, R112, R100 ;  /* 0x000000700c64723c */ /* 0x042ff00000041864 */
[C---:B------:R-:W-:Y:S01]  /*d450*/  HMMA.16816.F32.BF16 R104, R12.reuse, R114, R104 ;  /* 0x000000720c68723c */ /* 0x040fe20000041868 */
[----:B------:R-:W1:Y:S03]  /*d460*/  LDSM.16.MT88.4 R112, [R187+0x3800] ;  /* 0x00380000bb70783b */ /* 0x000e660000004200 */
[----:B--2---:R-:W-:Y:S04]  /*d470*/  FFMA.FTZ R0, R27, c[0x0][0x2d0], -R136 ;  /* 0x0000b4001b007a23 */ /* 0x004fe80000010888 */
[----:B------:R2:W1:Y:S01]  /*d480*/  MUFU.EX2 R176, R0 ;  /* 0x0000000000b07308 */ /* 0x0004620000000800 */
[C---:B----4-:R-:W-:Y:S08]  /*d490*/  HMMA.16816.F32.BF16 R52, R12.reuse, R16, R52 ;  /* 0x000000100c34723c */ /* 0x050ff00000041834 */
[C---:B------:R-:W-:Y:S01]  /*d4a0*/  HMMA.16816.F32.BF16 R56, R12.reuse, R18, R56 ;  /* 0x000000120c38723c */ /* 0x040fe20000041838 */
[----:B------:R-:W4:Y:S03]  /*d4b0*/  LDSM.16.MT88.4 R16, [R184+0x1000] ;  /* 0x00100000b810783b */ /* 0x000f260000004200 */
[----:B--2---:R-:W-:Y:S02]  /*d4c0*/  FADD.FTZ R0, R28, R24 ;  /* 0x000000181c007221 */ /* 0x004fe40000010000 */
[----:B------:R-:W-:Y:S02]  /*d4d0*/  FADD.FTZ R28, R149, R2 ;  /* 0x00000002951c7221 */ /* 0x000fe40000010000 */
[----:B------:R-:W-:Y:S01]  /*d4e0*/  FADD.FTZ R2, R45, R0 ;  /* 0x000000002d027221 */ /* 0x000fe20000010000 */
[C---:B-1----:R-:W-:Y:S01]  /*d4f0*/  HMMA.16816.F32.BF16 R60, R12.reuse, R112, R60 ;  /* 0x000000700c3c723c */ /* 0x042fe2000004183c */
[----:B------:R-:W1:Y:S02]  /*d500*/  LDSM.16.MT88.4 R24, [R185+0x1000] ;  /* 0x00100000b918783b */ /* 0x000e640000004200 */
[----:B------:R-:W-:Y:S02]  /*d510*/  FFMA.FTZ R0, R30, c[0x0][0x2d0], -R136 ;  /* 0x0000b4001e007a23 */ /* 0x000fe40000010888 */
[----:B------:R-:W-:Y:S02]  /*d520*/  FADD.FTZ R28, R37, R28 ;  /* 0x0000001c251c7221 */ /* 0x000fe40000010000 */
[----:B------:R2:W-:Y:S01]  /*d530*/  MUFU.EX2 R134, R0 ;  /* 0x0000000000867308 */ /* 0x0005e20000000800 */
[----:B------:R-:W-:Y:S01]  /*d540*/  HMMA.16816.F32.BF16 R64, R12, R114, R64 ;  /* 0x000000720c40723c */ /* 0x000fe20000041840 */
[----:B------:R-:W-:Y:S03]  /*d550*/  LDSM.16.MT88.4 R112, [R184+0x2800] ;  /* 0x00280000b870783b */ /* 0x000fe60000004200 */
[----:B------:R-:W-:Y:S02]  /*d560*/  FADD.FTZ R32, R44, R28 ;  /* 0x0000001c2c207221 */ /* 0x000fe40000010000 */
[----:B------:R-:W-:Y:S01]  /*d570*/  FADD.FTZ R2, R36, R2 ;  /* 0x0000000224027221 */ /* 0x000fe20000010000 */
[----:B---3--:R-:W-:Y:S01]  /*d580*/  F2FP.BF16.PACK_AB R12, R118, R116 ;  /* 0x00000074760c723e */ /* 0x008fe200000010ff */
[----:B------:R-:W-:Y:S01]  /*d590*/  FFMA.FTZ R36, R47, c[0x0][0x2d0], -R136 ;  /* 0x0000b4002f247a23 */ /* 0x000fe20000010888 */
[----:B------:R-:W-:Y:S01]  /*d5a0*/  F2FP.BF16.PACK_AB R14, R179, R141 ;  /* 0x0000008db30e723e */ /* 0x000fe200000010ff */
[----:B------:R3:W-:Y:S02]  /*d5b0*/  MUFU.EX2 R44, R110 ;  /* 0x0000006e002c7308 */ /* 0x0007e40000000800 */
[----:B-----5:R-:W-:Y:S01]  /*d5c0*/  F2FP.BF16.PACK_AB R13, R119, R117 ;  /* 0x00000075770d723e */ /* 0x020fe200000010ff */
[----:B------:R-:W-:Y:S01]  /*d5d0*/  FADD.FTZ R33, R40, R2 ;  /* 0x0000000228217221 */ /* 0x000fe20000010000 */
[----:B------:R-:W-:Y:S01]  /*d5e0*/  F2FP.BF16.PACK_AB R15, R176, R177 ;  /* 0x000000b1b00f723e */ /* 0x000fe200000010ff */
[--C-:B------:R-:W-:Y:S02]  /*d5f0*/  FFMA.FTZ R2, R46, c[0x0][0x2d0], -R136.reuse ;  /* 0x0000b4002e027a23 */ /* 0x100fe40000010888 */
[--C-:B------:R-:W-:Y:S03]  /*d600*/  FFMA.FTZ R37, R50, c[0x0][0x2d0], -R136.reuse ;  /* 0x0000b40032257a23 */ /* 0x100fe60000010888 */
[----:B------:R-:W-:Y:S01]  /*d610*/  MUFU.EX2 R40, R2 ;  /* 0x0000000200287308 */ /* 0x000fe20000000800 */
[--C-:B--2---:R-:W-:Y:S01]  /*d620*/  FFMA.FTZ R0, R31, c[0x0][0x2d0], -R136.reuse ;  /* 0x0000b4001f007a23 */ /* 0x104fe20000010888 */
[C---:B----4-:R-:W-:Y:S01]  /*d630*/  HMMA.16816.F32.BF16 R4, R12.reuse, R16, R4 ;  /* 0x000000100c04723c */ /* 0x050fe20000041804 */
[----:B------:R-:W-:Y:S07]  /*d640*/  LDSM.16.MT88.4 R28, [R185+0x1800] ;  /* 0x00180000b91c783b */ /* 0x000fee0000004200 */
[----:B------:R2:W4:Y:S01]  /*d650*/  MUFU.EX2 R133, R0 ;  /* 0x0000000000857308 */ /* 0x0005220000000800 */
[C---:B------:R-:W-:Y:S01]  /*d660*/  HMMA.16816.F32.BF16 R8, R12.reuse, R18, R8 ;  /* 0x000000120c08723c */ /* 0x040fe20000041808 */
[----:B------:R-:W5:Y:S02]  /*d670*/  LDSM.16.MT88.4 R16, [R187+0x1000] ;  /* 0x00100000bb10783b */ /* 0x000f640000004200 */
[----:B---3--:R-:W-:Y:S05]  /*d680*/  MOV R110, R109 ;  /* 0x0000006d006e7202 */ /* 0x008fea0000000f00 */
[C---:B------:R-:W-:Y:S01]  /*d690*/  HMMA.16816.F32.BF16 R68, R12.reuse, R20, R68 ;  /* 0x000000140c44723c */ /* 0x040fe20000041844 */
[----:B------:R-:W-:Y:S07]  /*d6a0*/  MUFU.EX2 R36, R36 ;  /* 0x0000002400247308 */ /* 0x000fee0000000800 */
[C---:B------:R-:W-:Y:S01]  /*d6b0*/  HMMA.16816.F32.BF16 R72, R12.reuse, R22, R72 ;  /* 0x000000160c48723c */ /* 0x040fe20000041848 */
[----:B------:R-:W3:Y:S02]  /*d6c0*/  LDSM.16.MT88.4 R20, [R184+0x4000] ;  /* 0x00400000b814783b */ /* 0x000ee40000004200 */
[----:B------:R-:W-:Y:S01]  /*d6d0*/  MUFU.EX2 R37, R37 ;  /* 0x0000002500257308 */ /* 0x000fe20000000800 */
[--C-:B--2---:R-:W-:Y:S04]  /*d6e0*/  FFMA.FTZ R0, R34, c[0x0][0x2d0], -R136.reuse ;  /* 0x0000b40022007a23 */ /* 0x104fe80000010888 */
[C---:B-1----:R-:W-:Y:S05]  /*d6f0*/  HMMA.16816.F32.BF16 R76, R12.reuse, R24, R76 ;  /* 0x000000180c4c723c */ /* 0x042fea000004184c */
[----:B------:R1:W-:Y:S03]  /*d700*/  MUFU.EX2 R132, R0 ;  /* 0x0000000000847308 */ /* 0x0003e60000000800 */
[C---:B------:R-:W-:Y:S01]  /*d710*/  HMMA.16816.F32.BF16 R80, R12.reuse, R26, R80 ;  /* 0x0000001a0c50723c */ /* 0x040fe20000041850 */
[----:B------:R-:W2:Y:S07]  /*d720*/  LDSM.16.MT88.4 R24, [R186+0x4000] ;  /* 0x00400000ba18783b */ /* 0x000eae0000004200 */
[C---:B-----5:R-:W-:Y:S08]  /*d730*/  HMMA.16816.F32.BF16 R84, R12.reuse, R16, R84 ;  /* 0x000000100c54723c */ /* 0x060ff00000041854 */
[C---:B------:R-:W-:Y:S01]  /*d740*/  HMMA.16816.F32.BF16 R88, R12.reuse, R18, R88 ;  /* 0x000000120c58723c */ /* 0x040fe20000041858 */
[----:B------:R-:W5:Y:S03]  /*d750*/  LDSM.16.MT88.4 R16, [R185+0x4000] ;  /* 0x00400000b910783b */ /* 0x000f660000004200 */
[--C-:B-1----:R-:W-:Y:S04]  /*d760*/  FFMA.FTZ R0, R35, c[0x0][0x2d0], -R136.reuse ;  /* 0x0000b40023007a23 */ /* 0x102fe80000010888 */
[C---:B---3--:R-:W-:Y:S01]  /*d770*/  HMMA.16816.F32.BF16 R92, R12.reuse, R20, R92 ;  /* 0x000000140c5c723c */ /* 0x048fe2000004185c */
[----:B------:R1:W3:Y:S07]  /*d780*/  MUFU.EX2 R131, R0 ;  /* 0x0000000000837308 */ /* 0x0002ee0000000800 */
[C---:B------:R-:W-:Y:S01]  /*d790*/  HMMA.16816.F32.BF16 R96, R12.reuse, R22, R96 ;  /* 0x000000160c60723c */ /* 0x040fe20000041860 */
[----:B------:R-:W3:Y:S07]  /*d7a0*/  LDSM.16.MT88.4 R20, [R187+0x4000] ;  /* 0x00400000bb14783b */ /* 0x000eee0000004200 */
[C---:B--2---:R-:W-:Y:S08]  /*d7b0*/  HMMA.16816.F32.BF16 R100, R12.reuse, R24, R100 ;  /* 0x000000180c64723c */ /* 0x044ff00000041864 */
[C---:B------:R-:W-:Y:S01]  /*d7c0*/  HMMA.16816.F32.BF16 R104, R12.reuse, R26, R104 ;  /* 0x0000001a0c68723c */ /* 0x040fe20000041868 */
[----:B------:R-:W2:Y:S03]  /*d7d0*/  LDSM.16.MT88.4 R24, [R184+0x1800] ;  /* 0x00180000b818783b */ /* 0x000ea60000004200 */
[----:B-1----:R-:W-:Y:S02]  /*d7e0*/  FFMA.FTZ R0, R38, c[0x0][0x2d0], -R136 ;  /* 0x0000b40026007a23 */ /* 0x002fe40000010888 */
[----:B------:R-:W-:Y:S02]  /*d7f0*/  FADD.FTZ R38, R135, R33 ;  /* 0x0000002187267221 */ /* 0x000fe40000010000 */
[----:B------:R1:W1:Y:S01]  /*d800*/  MUFU.EX2 R108, R0 ;  /* 0x00000000006c7308 */ /* 0x0002620000000800 */
[C---:B-----5:R-:W-:Y:S03]  /*d810*/  HMMA.16816.F32.BF16 R52, R12.reuse, R16, R52 ;  /* 0x000000100c34723c */ /* 0x060fe60000041834 */
[----:B------:R-:W-:Y:S04]  /*d820*/  FADD.FTZ R2, R178, R38 ;  /* 0x00000026b2027221 */ /* 0x000fe80000010000 */
[----:B------:R-:W-:Y:S01]  /*d830*/  FADD.FTZ R2, R117, R2 ;  /* 0x0000000275027221 */ /* 0x000fe20000010000 */
[C---:B------:R-:W-:Y:S01]  /*d840*/  HMMA.16816.F32.BF16 R56, R12.reuse, R18, R56 ;  /* 0x000000120c38723c */ /* 0x040fe20000041838 */
[----:B------:R-:W5:Y:S03]  /*d850*/  LDSM.16.MT88.4 R16, [R186+0x1800] ;  /* 0x00180000ba10783b */ /* 0x000f660000004200 */
[----:B------:R-:W-:Y:S04]  /*d860*/  FADD.FTZ R2, R119, R2 ;  /* 0x0000000277027221 */ /* 0x000fe80000010000 */
[C---:B---3--:R-:W-:Y:S04]  /*d870*/  HMMA.16816.F32.BF16 R60, R12.reuse, R20, R60 ;  /* 0x000000140c3c723c */ /* 0x048fe8000004183c */
[----:B------:R-:W-:Y:S02]  /*d880*/  FADD.FTZ R2, R177, R2 ;  /* 0x00000002b1027221 */ /* 0x000fe40000010000 */
[--C-:B-1----:R-:W-:Y:S02]  /*d890*/  FFMA.FTZ R0, R39, c[0x0][0x2d0], -R136.reuse ;  /* 0x0000b40027007a23 */ /* 0x102fe40000010888 */
[----:B------:R-:W-:Y:S01]  /*d8a0*/  HMMA.16816.F32.BF16 R64, R12, R22, R64 ;  /* 0x000000160c40723c */ /* 0x000fe20000041840 */
[----:B------:R-:W1:Y:S01]  /*d8b0*/  LDSM.16.MT88.4 R20, [R187+0x1800] ;  /* 0x00180000bb14783b */ /* 0x000e620000004200 */
[----:B------:R3:W1:Y:S02]  /*d8c0*/  MUFU.EX2 R49, R0 ;  /* 0x0000000000317308 */ /* 0x0006640000000800 */
[----:B------:R-:W-:Y:S02]  /*d8d0*/  FFMA.FTZ R39, R51, c[0x0][0x2d0], -R136 ;  /* 0x0000b40033277a23 */ /* 0x000fe40000010888 */
[----:B------:R-:W-:Y:S01]  /*d8e0*/  FADD.FTZ R2, R176, R2 ;  /* 0x00000002b0027221 */ /* 0x000fe20000010000 */
[----:B------:R-:W-:Y:S02]  /*d8f0*/  F2FP.BF16.PACK_AB R12, R140, R139 ;  /* 0x0000008b8c0c723e */ /* 0x000fe400000010ff */
[----:B------:R-:W-:Y:S03]  /*d900*/  F2FP.BF16.PACK_AB R14, R137, R138 ;  /* 0x0000008a890e723e */ /* 0x000fe600000010ff */
[----:B----4-:R-:W-:Y:S01]  /*d910*/  F2FP.BF16.PACK_AB R13, R133, R134 ;  /* 0x00000086850d723e */ /* 0x010fe200000010ff */
[----:B------:R-:W-:Y:S01]  /*d920*/  MUFU.EX2 R39, R39 ;  /* 0x0000002700277308 */ /* 0x000fe20000000800 */
[----:B------:R-:W-:Y:S01]  /*d930*/  F2FP.BF16.PACK_AB R15, R131, R132 ;  /* 0x00000084830f723e */ /* 0x000fe200000010ff */
[----:B------:R-:W-:Y:S04]  /*d940*/  FADD.FTZ R2, R134, R2 ;  /* 0x0000000286027221 */ /* 0x000fe80000010000 */
[----:B------:R-:W-:Y:S02]  /*d950*/  FADD.FTZ R2, R133, R2 ;  /* 0x0000000285027221 */ /* 0x000fe40000010000 */
[C---:B--2---:R-:W-:Y:S03]  /*d960*/  HMMA.16816.F32.BF16 R4, R12.reuse, R24, R4 ;  /* 0x000000180c04723c */ /* 0x044fe60000041804 */
[----:B------:R-:W-:Y:S02]  /*d970*/  FADD.FTZ R2, R132, R2 ;  /* 0x0000000284027221 */ /* 0x000fe40000010000 */
[----:B---3--:R-:W-:Y:S03]  /*d980*/  FFMA.FTZ R0, R42, c[0x0][0x2d0], -R136 ;  /* 0x0000b4002a007a23 */ /* 0x008fe60000010888 */
[C---:B------:R-:W-:Y:S01]  /*d990*/  HMMA.16816.F32.BF16 R8, R12.reuse, R26, R8 ;  /* 0x0000001a0c08723c */ /* 0x040fe20000041808 */
[----:B------:R-:W2:Y:S01]  /*d9a0*/  LDSM.16.MT88.4 R24, [R184+0x4800] ;  /* 0x00480000b818783b */ /* 0x000ea20000004200 */
[----:B------:R3:W4:Y:S02]  /*d9b0*/  MUFU.EX2 R48, R0 ;  /* 0x0000000000307308 */ /* 0x0007240000000800 */
[----:B------:R-:W-:Y:S04]  /*d9c0*/  FADD.FTZ R2, R131, R2 ;  /* 0x0000000283027221 */ /* 0x000fe80000010000 */
[C---:B-----5:R-:W-:Y:S04]  /*d9d0*/  HMMA.16816.F32.BF16 R68, R12.reuse, R16, R68 ;  /* 0x000000100c44723c */ /* 0x060fe80000041844 */
[----:B------:R-:W-:Y:S01]  /*d9e0*/  MUFU.EX2 R42, R146 ;  /* 0x00000092002a7308 */ /* 0x000fe20000000800 */
[----:B------:R-:W-:Y:S03]  /*d9f0*/  FADD.FTZ R2, R108, R2 ;  /* 0x000000026c027221 */ /* 0x000fe60000010000 */
[C---:B------:R-:W-:Y:S01]  /*da00*/  HMMA.16816.F32.BF16 R72, R12.reuse, R18, R72 ;  /* 0x000000120c48723c */ /* 0x040fe20000041848 */
[----:B------:R-:W5:Y:S03]  /*da10*/  LDSM.16.MT88.4 R16, [R186+0x4800] ;  /* 0x00480000ba10783b */ /* 0x000f660000004200 */
[----:B-1----:R-:W-:Y:S04]  /*da20*/  FADD.FTZ R2, R49, R2 ;  /* 0x0000000231027221 */ /* 0x002fe80000010000 */
[C---:B------:R-:W-:Y:S04]  /*da30*/  HMMA.16816.F32.BF16 R76, R12.reuse, R28, R76 ;  /* 0x0000001c0c4c723c */ /* 0x040fe8000004184c */
[----:B---3--:R-:W-:Y:S02]  /*da40*/  FFMA.FTZ R0, R43, c[0x0][0x2d0], -R136 ;  /* 0x0000b4002b007a23 */ /* 0x008fe40000010888 */
[----:B------:R-:W-:Y:S01]  /*da50*/  MUFU.EX2 R43, R145 ;  /* 0x00000091002b7308 */ /* 0x000fe20000000800 */
[----:B----4-:R-:W-:Y:S01]  /*da60*/  FADD.FTZ R2, R48, R2 ;  /* 0x0000000230027221 */ /* 0x010fe20000010000 */
[C---:B------:R-:W-:Y:S01]  /*da70*/  HMMA.16816.F32.BF16 R80, R12.reuse, R30, R80 ;  /* 0x0000001e0c50723c */ /* 0x040fe20000041850 */
[----:B------:R-:W1:Y:S07]  /*da80*/  LDSM.16.MT88.4 R28, [R185+0x4800] ;  /* 0x00480000b91c783b */ /* 0x000e6e0000004200 */
[C---:B------:R-:W-:Y:S01]  /*da90*/  HMMA.16816.F32.BF16 R84, R12.reuse, R20, R84 ;  /* 0x000000140c54723c */ /* 0x040fe20000041854 */
[----:B------:R3:W4:Y:S07]  /*daa0*/  MUFU.EX2 R45, R0 ;  /* 0x00000000002d7308 */ /* 0x00072e0000000800 */
[C---:B------:R-:W-:Y:S01]  /*dab0*/  HMMA.16816.F32.BF16 R88, R12.reuse, R22, R88 ;  /* 0x000000160c58723c */ /* 0x040fe20000041858 */
[----:B------:R-:W4:Y:S07]  /*dac0*/  LDSM.16.MT88.4 R20, [R187+0x4800] ;  /* 0x00480000bb14783b */ /* 0x000f2e0000004200 */
[C---:B--2---:R-:W-:Y:S08]  /*dad0*/  HMMA.16816.F32.BF16 R92, R12.reuse, R24, R92 ;  /* 0x000000180c5c723c */ /* 0x044ff0000004185c */
[C---:B------:R-:W-:Y:S01]  /*dae0*/  HMMA.16816.F32.BF16 R96, R12.reuse, R26, R96 ;  /* 0x0000001a0c60723c */ /* 0x040fe20000041860 */
[----:B------:R-:W-:Y:S03]  /*daf0*/  LDSM.16.MT88.4 R24, [R186+0x2000] ;  /* 0x00200000ba18783b */ /* 0x000fe60000004200 */
[----:B---3--:R-:W-:Y:S04]  /*db00*/  FADD.FTZ R0, R150, R32 ;  /* 0x0000002096007221 */ /* 0x008fe80000010000 */
[C---:B-----5:R-:W-:Y:S01]  /*db10*/  HMMA.16816.F32.BF16 R100, R12.reuse, R16, R100 ;  /* 0x000000100c64723c */ /* 0x060fe20000041864 */
[----:B------:R-:W-:Y:S03]  /*db20*/  LDSM.16.MT88.4 R32, [R187+0x2000] ;  /* 0x00200000bb20783b */ /* 0x000fe60000004200 */
[----:B------:R-:W-:Y:S04]  /*db30*/  FADD.FTZ R0, R151, R0 ;  /* 0x0000000097007221 */ /* 0x000fe80000010000 */
[C---:B------:R-:W-:Y:S01]  /*db40*/  HMMA.16816.F32.BF16 R104, R12.reuse, R18, R104 ;  /* 0x000000120c68723c */ /* 0x040fe20000041868 */
[----:B------:R-:W2:Y:S03]  /*db50*/  LDSM.16.MT88.4 R16, [R184+0x2000] ;  /* 0x00200000b810783b */ /* 0x000ea60000004200 */
[----:B------:R-:W-:Y:S04]  /*db60*/  FADD.FTZ R0, R116, R0 ;  /* 0x0000000074007221 */ /* 0x000fe80000010000 */
[C---:B-1----:R-:W-:Y:S04]  /*db70*/  HMMA.16816.F32.BF16 R52, R12.reuse, R28, R52 ;  /* 0x0000001c0c34723c */ /* 0x042fe80000041834 */
[----:B------:R-:W-:Y:S04]  /*db80*/  FADD.FTZ R0, R118, R0 ;  /* 0x0000000076007221 */ /* 0x000fe80000010000 */
[C---:B------:R-:W-:Y:S01]  /*db90*/  HMMA.16816.F32.BF16 R56, R12.reuse, R30, R56 ;  /* 0x0000001e0c38723c */ /* 0x040fe20000041838 */
[----:B------:R-:W1:Y:S03]  /*dba0*/  LDSM.16.MT88.4 R28, [R185+0x2000] ;  /* 0x00200000b91c783b */ /* 0x000e660000004200 */
[----:B------:R-:W-:Y:S04]  /*dbb0*/  FADD.FTZ R0, R141, R0 ;  /* 0x000000008d007221 */ /* 0x000fe80000010000 */
[C---:B----4-:R-:W-:Y:S04]  /*dbc0*/  HMMA.16816.F32.BF16 R60, R12.reuse, R20, R60 ;  /* 0x000000140c3c723c */ /* 0x050fe8000004183c */
[----:B------:R-:W-:Y:S04]  /*dbd0*/  FADD.FTZ R0, R179, R0 ;  /* 0x00000000b3007221 */ /* 0x000fe80000010000 */
[----:B------:R-:W-:Y:S01]  /*dbe0*/  HMMA.16816.F32.BF16 R64, R12, R22, R64 ;  /* 0x000000160c40723c */ /* 0x000fe20000041840 */
[----:B------:R-:W-:Y:S03]  /*dbf0*/  LDSM.16.MT88.4 R20, [R186+0x5000] ;  /* 0x00500000ba14783b */ /* 0x000fe60000004200 */
[----:B------:R-:W-:Y:S03]  /*dc00*/  FADD.FTZ R0, R139, R0 ;  /* 0x000000008b007221 */ /* 0x000fe60000010000 */
[----:B------:R-:W-:Y:S01]  /*dc10*/  F2FP.BF16.PACK_AB R12, R129, R111 ;  /* 0x0000006f810c723e */ /* 0x000fe200000010ff */
[----:B------:R-:W-:Y:S01]  /*dc20*/  FADD.FTZ R0, R140, R0 ;  /* 0x000000008c007221 */ /* 0x000fe20000010000 */
[----:B------:R-:W-:Y:S03]  /*dc30*/  F2FP.BF16.PACK_AB R14, R128, R130 ;  /* 0x00000082800e723e */ /* 0x000fe600000010ff */
[----:B------:R-:W-:Y:S01]  /*dc40*/  F2FP.BF16.PACK_AB R13, R49, R108 ;  /* 0x0000006c310d723e */ /* 0x000fe200000010ff */
[----:B------:R-:W-:Y:S01]  /*dc50*/  FADD.FTZ R0, R138, R0 ;  /* 0x000000008a007221 */ /* 0x000fe20000010000 */
[----:B------:R-:W-:Y:S03]  /*dc60*/  F2FP.BF16.PACK_AB R15, R45, R48 ;  /* 0x000000302d0f723e */ /* 0x000fe600000010ff */
[----:B------:R-:W-:Y:S04]  /*dc70*/  FADD.FTZ R0, R137, R0 ;  /* 0x0000000089007221 */ /* 0x000fe80000010000 */
[C---:B--2---:R-:W-:Y:S03]  /*dc80*/  HMMA.16816.F32.BF16 R4, R12.reuse, R16, R4 ;  /* 0x000000100c04723c */ /* 0x044fe60000041804 */
[----:B------:R-:W-:Y:S01]  /*dc90*/  FADD.FTZ R0, R111, R0 ;  /* 0x000000006f007221 */ /* 0x000fe20000010000 */
[----:B------:R-:W-:Y:S03]  /*dca0*/  MOV R111, R3 ;  /* 0x00000003006f7202 */ /* 0x000fe60000000f00 */
[----:B------:R-:W-:Y:S01]  /*dcb0*/  FADD.FTZ R0, R129, R0 ;  /* 0x0000000081007221 */ /* 0x000fe20000010000 */
[C---:B------:R-:W-:Y:S01]  /*dcc0*/  HMMA.16816.F32.BF16 R8, R12.reuse, R18, R8 ;  /* 0x000000120c08723c */ /* 0x040fe20000041808 */
[----:B------:R-:W2:Y:S03]  /*dcd0*/  LDSM.16.MT88.4 R16, [R184+0x5000] ;  /* 0x00500000b810783b */ /* 0x000ea60000004200 */
[----:B------:R-:W-:Y:S04]  /*dce0*/  FADD.FTZ R0, R130, R0 ;  /* 0x0000000082007221 */ /* 0x000fe80000010000 */
[C---:B------:R-:W-:Y:S04]  /*dcf0*/  HMMA.16816.F32.BF16 R68, R12.reuse, R24, R68 ;  /* 0x000000180c44723c */ /* 0x040fe80000041844 */
[----:B------:R-:W-:Y:S04]  /*dd00*/  FADD.FTZ R0, R128, R0 ;  /* 0x0000000080007221 */ /* 0x000fe80000010000 */
[C---:B------:R-:W-:Y:S01]  /*dd10*/  HMMA.16816.F32.BF16 R72, R12.reuse, R26, R72 ;  /* 0x0000001a0c48723c */ /* 0x040fe20000041848 */
[----:B------:R-:W3:Y:S07]  /*dd20*/  LDSM.16.MT88.4 R24, [R185+0x5000] ;  /* 0x00500000b918783b */ /* 0x000eee0000004200 */
[C---:B-1----:R-:W-:Y:S08]  /*dd30*/  HMMA.16816.F32.BF16 R76, R12.reuse, R28, R76 ;  /* 0x0000001c0c4c723c */ /* 0x042ff0000004184c */
[C---:B------:R-:W-:Y:S01]  /*dd40*/  HMMA.16816.F32.BF16 R80, R12.reuse, R30, R80 ;  /* 0x0000001e0c50723c */ /* 0x040fe20000041850 */
[----:B------:R-:W1:Y:S07]  /*dd50*/  LDSM.16.MT88.4 R28, [R187+0x5000] ;  /* 0x00500000bb1c783b */ /* 0x000e6e0000004200 */
[C---:B------:R-:W-:Y:S08]  /*dd60*/  HMMA.16816.F32.BF16 R84, R12.reuse, R32, R84 ;  /* 0x000000200c54723c */ /* 0x040ff00000041854 */
[C---:B------:R-:W-:Y:S01]  /*dd70*/  HMMA.16816.F32.BF16 R88, R12.reuse, R34, R88 ;  /* 0x000000220c58723c */ /* 0x040fe20000041858 */
[----:B------:R-:W-:Y:S07]  /*dd80*/  LDSM.16.MT88.4 R32, [R184+0x5800] ;  /* 0x00580000b820783b */ /* 0x000fee0000004200 */
[C---:B--2---:R-:W-:Y:S08]  /*dd90*/  HMMA.16816.F32.BF16 R92, R12.reuse, R16, R92 ;  /* 0x000000100c5c723c */ /* 0x044ff0000004185c */
[C---:B------:R-:W-:Y:S01]  /*dda0*/  HMMA.16816.F32.BF16 R96, R12.reuse, R18, R96 ;  /* 0x000000120c60723c */ /* 0x040fe20000041860 */
[----:B------:R-:W2:Y:S07]  /*ddb0*/  LDSM.16.MT88.4 R16, [R186+0x2800] ;  /* 0x00280000ba10783b */ /* 0x000eae0000004200 */
[C---:B------:R-:W-:Y:S08]  /*ddc0*/  HMMA.16816.F32.BF16 R100, R12.reuse, R20, R100 ;  /* 0x000000140c64723c */ /* 0x040ff00000041864 */
[C---:B------:R-:W-:Y:S01]  /*ddd0*/  HMMA.16816.F32.BF16 R104, R12.reuse, R22, R104 ;  /* 0x000000160c68723c */ /* 0x040fe20000041868 */
[----:B------:R-:W4:Y:S07]  /*dde0*/  LDSM.16.MT88.4 R20, [R185+0x2800] ;  /* 0x00280000b914783b */ /* 0x000f2e0000004200 */
[C---:B---3--:R-:W-:Y:S08]  /*ddf0*/  HMMA.16816.F32.BF16 R52, R12.reuse, R24, R52 ;  /* 0x000000180c34723c */ /* 0x048ff00000041834 */
[C---:B------:R-:W-:Y:S01]  /*de00*/  HMMA.16816.F32.BF16 R56, R12.reuse, R26, R56 ;  /* 0x0000001a0c38723c */ /* 0x040fe20000041838 */
[----:B------:R-:W3:Y:S07]  /*de10*/  LDSM.16.MT88.4 R24, [R187+0x2800] ;  /* 0x00280000bb18783b */ /* 0x000eee0000004200 */
[C---:B-1----:R-:W-:Y:S08]  /*de20*/  HMMA.16816.F32.BF16 R60, R12.reuse, R28, R60 ;  /* 0x0000001c0c3c723c */ /* 0x042ff0000004183c */
[----:B------:R-:W-:Y:S01]  /*de30*/  HMMA.16816.F32.BF16 R64, R12, R30, R64 ;  /* 0x0000001e0c40723c */ /* 0x000fe20000041840 */
[----:B------:R-:W1:Y:S06]  /*de40*/  LDSM.16.MT88.4 R28, [R186+0x5800] ;  /* 0x00580000ba1c783b */ /* 0x000e6c0000004200 */
[----:B------:R-:W-:Y:S02]  /*de50*/  F2FP.BF16.PACK_AB R12, R42, R41 ;  /* 0x000000292a0c723e */ /* 0x000fe400000010ff */
[----:B------:R-:W-:Y:S03]  /*de60*/  F2FP.BF16.PACK_AB R14, R44, R43 ;  /* 0x0000002b2c0e723e */ /* 0x000fe600000010ff */
[----:B------:R-:W-:Y:S02]  /*de70*/  F2FP.BF16.PACK_AB R13, R36, R40 ;  /* 0x00000028240d723e */ /* 0x000fe400000010ff */
[----:B------:R-:W-:Y:S07]  /*de80*/  F2FP.BF16.PACK_AB R15, R39, R37 ;  /* 0x00000025270f723e */ /* 0x000fee00000010ff */
[C---:B------:R-:W-:Y:S01]  /*de90*/  HMMA.16816.F32.BF16 R116, R12.reuse, R112, R4 ;  /* 0x000000700c74723c */ /* 0x040fe20000041804 */
[----:B------:R-:W5:Y:S07]  /*dea0*/  LDSM.16.MT88.4 R4, [R185+0x5800] ;  /* 0x00580000b904783b */ /* 0x000f6e0000004200 */
[C---:B------:R-:W-:Y:S01]  /*deb0*/  HMMA.16816.F32.BF16 R112, R12.reuse, R114, R8 ;  /* 0x000000720c70723c */ /* 0x040fe20000041808 */
[----:B------:R-:W1:Y:S07]  /*dec0*/  LDSM.16.MT88.4 R8, [R187+0x5800] ;  /* 0x00580000bb08783b */ /* 0x000e6e0000004200 */
[C---:B--2---:R-:W-:Y:S08]  /*ded0*/  HMMA.16816.F32.BF16 R68, R12.reuse, R16, R68 ;  /* 0x000000100c44723c */ /* 0x044ff00000041844 */
[C---:B------:R-:W-:Y:S08]  /*dee0*/  HMMA.16816.F32.BF16 R72, R12.reuse, R18, R72 ;  /* 0x000000120c48723c */ /* 0x040ff00000041848 */
[C---:B----4-:R-:W-:Y:S08]  /*def0*/  HMMA.16816.F32.BF16 R76, R12.reuse, R20, R76 ;  /* 0x000000140c4c723c */ /* 0x050ff0000004184c */
[C---:B------:R-:W-:Y:S08]  /*df00*/  HMMA.16816.F32.BF16 R80, R12.reuse, R22, R80 ;  /* 0x000000160c50723c */ /* 0x040ff00000041850 */
[C---:B---3--:R-:W-:Y:S08]  /*df10*/  HMMA.16816.F32.BF16 R84, R12.reuse, R24, R84 ;  /* 0x000000180c54723c */ /* 0x048ff00000041854 */
[C---:B------:R-:W-:Y:S08]  /*df20*/  HMMA.16816.F32.BF16 R88, R12.reuse, R26, R88 ;  /* 0x0000001a0c58723c */ /* 0x040ff00000041858 */
[C---:B------:R-:W-:Y:S08]  /*df30*/  HMMA.16816.F32.BF16 R92, R12.reuse, R32, R92 ;  /* 0x000000200c5c723c */ /* 0x040ff0000004185c */
[C---:B------:R-:W-:Y:S08]  /*df40*/  HMMA.16816.F32.BF16 R96, R12.reuse, R34, R96 ;  /* 0x000000220c60723c */ /* 0x040ff00000041860 */
[C---:B-1----:R-:W-:Y:S08]  /*df50*/  HMMA.16816.F32.BF16 R100, R12.reuse, R28, R100 ;  /* 0x0000001c0c64723c */ /* 0x042ff00000041864 */
[C---:B------:R-:W-:Y:S08]  /*df60*/  HMMA.16816.F32.BF16 R104, R12.reuse, R30, R104 ;  /* 0x0000001e0c68723c */ /* 0x040ff00000041868 */
[C---:B-----5:R-:W-:Y:S07]  /*df70*/  HMMA.16816.F32.BF16 R52, R12.reuse, R4, R52 ;  /* 0x000000040c34723c */ /* 0x060fee0000041834 */
[----:B------:R-:W-:Y:S01]  /*df80*/  FADD.FTZ R4, R45, R2 ;  /* 0x000000022d047221 */ /* 0x000fe20000010000 */
[C---:B------:R-:W-:Y:S04]  /*df90*/  HMMA.16816.F32.BF16 R56, R12.reuse, R6, R56 ;  /* 0x000000060c38723c */ /* 0x040fe80000041838 */
[----:B------:R-:W-:Y:S02]  /*dfa0*/  FADD.FTZ R2, R41, R0 ;  /* 0x0000000029027221 */ /* 0x000fe40000010000 */
[----:B------:R-:W-:Y:S01]  /*dfb0*/  FADD.FTZ R0, R40, R4 ;  /* 0x0000000428007221 */ /* 0x000fe20000010000 */
[----:B------:R-:W-:Y:S01]  /*dfc0*/  MOV R4, R3 ;  /* 0x0000000300047202 */ /* 0x000fe20000000f00 */
[C---:B------:R-:W-:Y:S04]  /*dfd0*/  HMMA.16816.F32.BF16 R60, R12.reuse, R8, R60 ;  /* 0x000000080c3c723c */ /* 0x040fe8000004183c */
[----:B------:R-:W-:Y:S02]  /*dfe0*/  FADD.FTZ R2, R42, R2 ;  /* 0x000000022a027221 */ /* 0x000fe40000010000 */
[----:B------:R-:W-:Y:S02]  /*dff0*/  FADD.FTZ R0, R36, R0 ;  /* 0x0000000024007221 */ /* 0x000fe40000010000 */
[----:B------:R-:W-:Y:S04]  /*e000*/  HMMA.16816.F32.BF16 R64, R12, R10, R64 ;  /* 0x0000000a0c40723c */ /* 0x000fe80000041840 */
[----:B------:R-:W-:Y:S02]  /*e010*/  FADD.FTZ R2, R43, R2 ;  /* 0x000000022b027221 */ /* 0x000fe40000010000 */
[----:B------:R-:W-:Y:S02]  /*e020*/  FADD.FTZ R0, R37, R0 ;  /* 0x0000000025007221 */ /* 0x000fe40000010000 */
[----:B------:R-:W-:Y:S04]  /*e030*/  FADD.FTZ R225, R44, R2 ;  /* 0x000000022ce17221 */ /* 0x000fe80000010000 */
[----:B------:R-:W-:Y:S01]  /*e040*/  FADD.FTZ R226, R39, R0 ;  /* 0x0000000027e27221 */ /* 0x000fe20000010000 */
[----:B------:R-:W-:-:S05]  /*e050*/  @P0 BRA `(.L_x_750) ;  /* 0xffffd13000000947 */ /* 0x000fca000383ffff */
.L_x_739:
[----:B------:R-:W-:-:S13]  /*e060*/  ISETP.GE.AND P0, PT, R196, R228, PT ;  /* 0x000000e4c400720c */ /* 0x000fda0003f06270 */
[----:B------:R-:W-:Y:S05]  /*e070*/  @!P0 BRA `(.L_x_751) ;  /* 0x0000411000008947 */ /* 0x000fea0003800000 */
[----:B------:R-:W-:Y:S02]  /*e080*/  MOV R111, R4 ;  /* 0x00000004006f7202 */ /* 0x000fe40000000f00 */
[----:B------:R-:W-:Y:S02]  /*e090*/  MOV R110, R109 ;  /* 0x0000006d006e7202 */ /* 0x000fe40000000f00 */
.L_x_769:
[----:B------:R-:W-:Y:S04]  /*e0a0*/  DEPBAR.LE SB0, 0x0 ;  /* 0x000080000000791a */ /* 0x000fe80000000000 */
[----:B------:R-:W-:Y:S01]  /*e0b0*/  WARPSYNC 0xffffffff ;  /* 0xffffffff00007948 */ /* 0x000fe20003800000 */
[----:B------:R-:W-:Y:S01]  /*e0c0*/  BAR.SYNC.DEFER_BLOCKING 0x0 ;  /* 0x0000000000007b1d */ /* 0x000fe20000010000 */
[----:B------:R-:W-:Y:S01]  /*e0d0*/  SHF.R.S32.HI R0, RZ, 0x1f, R199 ;  /* 0x0000001fff007819 */ /* 0x000fe200000114c7 */
[C---:B------:R-:W-:Y:S01]  /*e0e0*/  IMAD.WIDE.U32 R2, R199.reuse, c[0x0][0x208], RZ ;  /* 0x00008200c7027a25 */ /* 0x040fe200078e00ff */
[----:B------:R-:W-:Y:S02]  /*e0f0*/  SHF.R.S32.HI R7, RZ, 0x1f, R216 ;  /* 0x0000001fff077819 */ /* 0x000fe400000114d8 */
[----:B------:R-:W-:Y:S01]  /*e100*/  SHF.R.S32.HI R6, RZ, 0x1f, R208 ;  /* 0x0000001fff067819 */ /* 0x000fe200000114d0 */
[----:B------:R-:W-:Y:S01]  /*e110*/  IMAD R0, R0, c[0x0][0x208], RZ ;  /* 0x0000820000007a24 */ /* 0x000fe200078e02ff */
[----:B------:R-:W-:Y:S01]  /*e120*/  IADD3 R188, R180, 0x5800, RZ ;  /* 0x00005800b4bc7810 */ /* 0x000fe20007ffe0ff */
[----:B------:R-:W-:Y:S01]  /*e130*/  IMAD.SHL.U32 R46, R216, 0x2, RZ ;  /* 0x00000002d82e7824 */ /* 0x000fe200078e00ff */
[C---:B------:R-:W-:Y:S01]  /*e140*/  IADD3 R177, R180.reuse, 0x5000, RZ ;  /* 0x00005000b4b17810 */ /* 0x040fe20007ffe0ff */
[----:B------:R-:W-:Y:S01]  /*e150*/  IMAD R0, R199, c[0x0][0x20c], R0 ;  /* 0x00008300c7007a24 */ /* 0x000fe200078e0200 */
[----:B------:R-:W-:Y:S01]  /*e160*/  IADD3 R176, R180, 0x4800, RZ ;  /* 0x00004800b4b07810 */ /* 0x000fe20007ffe0ff */
[----:B------:R-:W-:Y:S01]  /*e170*/  IMAD.SHL.U32 R13, R208, 0x2, RZ ;  /* 0x00000002d00d7824 */ /* 0x000fe200078e00ff */
[C---:B------:R-:W-:Y:S01]  /*e180*/  IADD3 R109, R180.reuse, 0x4000, RZ ;  /* 0x00004000b46d7810 */ /* 0x040fe20007ffe0ff */
[----:B------:R-:W-:Y:S01]  /*e190*/  IMAD.IADD R3, R3, 0x1, R0 ;  /* 0x0000000103037824 */ /* 0x000fe200078e0200 */
[----:B------:R-:W-:Y:S02]  /*e1a0*/  SHF.R.S32.HI R0, RZ, 0x1f, R198 ;  /* 0x0000001fff007819 */ /* 0x000fe400000114c6 */
[----:B------:R-:W-:Y:S01]  /*e1b0*/  IADD3 R108, R180, 0x3800, RZ ;  /* 0x00003800b46c7810 */ /* 0x000fe20007ffe0ff */
[----:B------:R-:W-:Y:S01]  /*e1c0*/  IMAD.WIDE.U32 R2, R198, c[0x0][0x218], R2 ;  /* 0x00008600c6027a25 */ /* 0x000fe200078e0002 */
[----:B------:R-:W-:Y:S02]  /*e1d0*/  SHF.L.U64.HI R21, R216, 0x1, R7 ;  /* 0x00000001d8157819 */ /* 0x000fe40000010207 */
[----:B------:R-:W-:Y:S01]  /*e1e0*/  SHF.L.U64.HI R20, R208, 0x1, R6 ;  /* 0x00000001d0147819 */ /* 0x000fe20000010206 */
[----:B------:R-:W-:Y:S01]  /*e1f0*/  IMAD R4, R0, c[0x0][0x218], RZ ;  /* 0x0000860000047a24 */ /* 0x000fe200078e02ff */
[----:B------:R-:W-:Y:S01]  /*e200*/  IADD3 R0, P0, R238, R2, RZ ;  /* 0x00000002ee007210 */ /* 0x000fe20007f1e0ff */
[----:B------:R1:W2:Y:S02]  /*e210*/  LDSM.16.M88.4 R8, [R181] ;  /* 0x00000000b508783b */ /* 0x0002a40000000200 */
[----:B------:R-:W-:Y:S02]  /*e220*/  IMAD R4, R198, c[0x0][0x21c], R4 ;  /* 0x00008700c6047a24 */ /* 0x000fe400078e0204 */
[----:B------:R1:W3:Y:S03]  /*e230*/  LDSM.16.M88.4 R16, [R181+0x800] ;  /* 0x00080000b510783b */ /* 0x0002e60000000200 */
[----:B------:R-:W-:Y:S01]  /*e240*/  IADD3.X R2, R242, R3, R4, P0, !PT ;  /* 0x00000003f2027210 */ /* 0x000fe200007fe404 */
[----:B------:R1:W4:Y:S01]  /*e250*/  LDSM.16.M88.4 R24, [R181+0x1000] ;  /* 0x00100000b518783b */ /* 0x0003220000000200 */
[C---:B------:R-:W-:Y:S03]  /*e260*/  LEA R5, P0, R0.reuse, c[0x0][0x1f8], 0x1 ;  /* 0x00007e0000057a11 */ /* 0x040fe600078008ff */
[----:B------:R1:W1:Y:S01]  /*e270*/  LDSM.16.M88.4 R32, [R181+0x1800] ;  /* 0x00180000b520783b */ /* 0x0002620000000200 */
[----:B------:R-:W-:Y:S02]  /*e280*/  LEA.HI.X R4, R0, c[0x0][0x1fc], R2, 0x1, P0 ;  /* 0x00007f0000047a11 */ /* 0x000fe400000f0c02 */
[----:B------:R-:W-:Y:S01]  /*e290*/  IADD3 R0, R180, 0x3000, RZ ;  /* 0x00003000b4007810 */ /* 0x000fe20007ffe0ff */
        /* <DEDUP_REMOVED lines=8> */
[----:B------:R-:W-:-:S05]  /*e320*/  BRA.DIV ~URZ, `(.L_x_752) ;  /* 0x0000a0327f007947 */ /* 0x000fca000b800000 */
[----:B--23--:R2:W3:Y:S02]  /*e330*/  SHFL.IDX PT, R12, R4, RZ, 0x181f ;  /* 0x00181fff040c7589 */ /* 0x00c4e400000e0000 */
.L_x_857:
[----:B------:R-:W5:Y:S01]  /*e340*/  SHFL.IDX PT, R2, R5, 0x2, 0x181f ;  /* 0x00581f0005027f89 */ /* 0x000f6200000e0000 */
[----:B------:R-:W-:Y:S01]  /*e350*/  ISETP.GE.AND P2, PT, R208, c[0x0][0x1d4], PT ;  /* 0x00007500d0007a0c */ /* 0x000fe20003f46270 */
[----:B------:R-:W-:Y:S01]  /*e360*/  BSSY B0, `(.L_x_753) ;  /* 0x00000f3000007945 */ /* 0x000fe20003800000 */
[----:B------:R-:W-:Y:S02]  /*e370*/  ISETP.GE.AND P3, PT, R216, c[0x0][0x1d4], PT ;  /* 0x00007500d8007a0c */ /* 0x000fe40003f66270 */
[----:B------:R-:W-:Y:S02]  /*e380*/  SEL R195, RZ, 0x10, P2 ;  /* 0x00000010ffc37807 */ /* 0x000fe40001000000 */
[----:B------:R-:W2:Y:S01]  /*e390*/  SHFL.IDX PT, R3, R4, 0x2, 0x181f ;  /* 0x00581f0004037f89 */ /* 0x000ea200000e0000 */
[----:B------:R-:W-:Y:S02]  /*e3a0*/  SEL R29, RZ, 0x10, P3 ;  /* 0x00000010ff1d7807 */ /* 0x000fe40001800000 */
[----:B------:R-:W-:Y:S04]  /*e3b0*/  IADD3 R6, -R195, 0x10, RZ ;  /* 0x00000010c3067810 */ /* 0x000fe80007ffe1ff */
[----:B------:R-:W-:Y:S01]  /*e3c0*/  LOP3.LUT R6, R6, 0xf, RZ, 0xc0, !PT ;  /* 0x0000000f06067812 */ /* 0x000fe200078ec0ff */
[----:B------:R-:W-:Y:S03]  /*e3d0*/  SHFL.IDX PT, R28, R5, 0x1, 0x181f ;  /* 0x00381f00051c7f89 */ /* 0x000fe600000e0000 */
[-C--:B-----5:R-:W-:Y:S02]  /*e3e0*/  IADD3 R38, P1, P0, R6, R2.reuse, R13 ;  /* 0x0000000206267210 */ /* 0x0a0fe4000783e00d */
[----:B------:R-:W-:Y:S04]  /*e3f0*/  IADD3 R6, -R29, 0x10, RZ ;  /* 0x000000101d067810 */ /* 0x000fe80007ffe1ff */
[----:B------:R-:W-:Y:S02]  /*e400*/  LOP3.LUT R6, R6, 0xf, RZ, 0xc0, !PT ;  /* 0x0000000f06067812 */ /* 0x000fe400078ec0ff */
[-C--:B--2---:R-:W-:Y:S02]  /*e410*/  IADD3.X R39, RZ, R3.reuse, R20, P1, P0 ;  /* 0x00000003ff277210 */ /* 0x084fe40000fe0414 */
[----:B------:R-:W-:Y:S02]  /*e420*/  IADD3 R44, P1, P0, R6, R2, R46 ;  /* 0x00000002062c7210 */ /* 0x000fe4000783e02e */
[----:B------:R-:W2:Y:S02]  /*e430*/  SHFL.IDX PT, R2, R5, RZ, 0x181f ;  /* 0x00181fff05027589 */ /* 0x000ea400000e0000 */
[--C-:B------:R-:W-:Y:S02]  /*e440*/  IADD3.X R45, RZ, R3, R21.reuse, P1, P0 ;  /* 0x00000003ff2d7210 */ /* 0x100fe40000fe0415 */
[----:B------:R-:W-:Y:S03]  /*e450*/  ISETP.NE.U32.AND P1, PT, R195, RZ, PT ;  /* 0x000000ffc300720c */ /* 0x000fe60003f25070 */
[----:B------:R5:W4:Y:S01]  /*e460*/  SHFL.IDX PT, R3, R4, 0x1, 0x181f ;  /* 0x00381f0004037f89 */ /* 0x000b2200000e0000 */
[-C--:B--2---:R-:W-:Y:S05]  /*e470*/  IADD3 R22, P0, R2, R13.reuse, RZ ;  /* 0x0000000d02167210 */ /* 0x084fea0007f1e0ff */
[--C-:B---3--:R-:W-:Y:S01]  /*e480*/  IMAD.X R23, R12, 0x1, R20.reuse, P0 ;  /* 0x000000010c177824 */ /* 0x108fe200000e0614 */
[C---:B-----5:R-:W-:Y:S03]  /*e490*/  HMMA.16816.F32.BF16 R4, R120.reuse, R8, RZ ;  /* 0x000000087804723c */ /* 0x060fe600000418ff */
[-C--:B------:R-:W-:Y:S01]  /*e4a0*/  IADD3 R30, P0, R2, R46.reuse, RZ ;  /* 0x0000002e021e7210 */ /* 0x080fe20007f1e0ff */
[----:B------:R2:W-:Y:S04]  /*e4b0*/  LDGSTS.E.BYPASS.LTC128B.128 [R197+0x100], [R22.64], !P2 ;  /* 0x0010000016c57fae */ /* 0x0005e8000d101d46 */
[C---:B------:R-:W-:Y:S01]  /*e4c0*/  HMMA.16816.F32.BF16 R8, R120.reuse, R10, RZ ;  /* 0x0000000a7808723c */ /* 0x040fe200000418ff */
[--C-:B------:R-:W-:Y:S03]  /*e4d0*/  IMAD.X R31, R12, 0x1, R21.reuse, P0 ;  /* 0x000000010c1f7824 */ /* 0x100fe600000e0615 */
[C---:B------:R-:W-:Y:S02]  /*e4e0*/  IADD3 R36, P0, R28.reuse, R13, RZ ;  /* 0x0000000d1c247210 */ /* 0x040fe40007f1e0ff */
[----:B------:R3:W-:Y:S02]  /*e4f0*/  LDGSTS.E.BYPASS.LTC128B.128 [R197+0x3100], [R30.64], !P3 ;  /* 0x031000001ec57fae */ /* 0x0007e4000d901d46 */
[C---:B------:R-:W-:Y:S01]  /*e500*/  HMMA.16816.F32.BF16 R12, R120.reuse, R16, RZ ;  /* 0x00000010780c723c */ /* 0x040fe200000418ff */
[C---:B----4-:R-:W-:Y:S03]  /*e510*/  IMAD.X R37, R3.reuse, 0x1, R20, P0 ;  /* 0x0000000103257824 */ /* 0x050fe600000e0614 */
[----:B------:R-:W-:Y:S02]  /*e520*/  IADD3 R2, P0, R28, R46, RZ ;  /* 0x0000002e1c027210 */ /* 0x000fe40007f1e0ff */
[----:B------:R4:W-:Y:S02]  /*e530*/  LDGSTS.E.BYPASS.LTC128B.128 [R197+0x1100], [R36.64], !P2 ;  /* 0x0110000024c57fae */ /* 0x0009e4000d101d46 */
[C---:B------:R-:W-:Y:S01]  /*e540*/  HMMA.16816.F32.BF16 R16, R120.reuse, R18, RZ ;  /* 0x000000127810723c */ /* 0x040fe200000418ff */
[----:B------:R-:W-:Y:S01]  /*e550*/  IMAD.X R3, R3, 0x1, R21, P0 ;  /* 0x0000000103037824 */ /* 0x000fe200000e0615 */
[----:B------:R-:W-:Y:S04]  /*e560*/  ISETP.NE.U32.AND P0, PT, R29, RZ, PT ;  /* 0x000000ff1d00720c */ /* 0x000fe80003f05070 */
[----:B------:R1:W-:Y:S02]  /*e570*/  LDGSTS.E.BYPASS.LTC128B.128 [R197+0x4100], [R2.64], !P3 ;  /* 0x0410000002c57fae */ /* 0x0003e4000d901d46 */
[C---:B--2---:R-:W-:Y:S05]  /*e580*/  HMMA.16816.F32.BF16 R20, R120.reuse, R24, RZ ;  /* 0x000000187814723c */ /* 0x044fea00000418ff */
[----:B------:R4:W-:Y:S03]  /*e590*/  LDGSTS.E.BYPASS.LTC128B.128.ZFILL [R197+0x2100], [R38.64], P1 ;  /* 0x0210000026c57fae */ /* 0x0009e60008941d46 */
[C---:B------:R-:W-:Y:S04]  /*e5a0*/  HMMA.16816.F32.BF16 R24, R120.reuse, R26, RZ ;  /* 0x0000001a7818723c */ /* 0x040fe800000418ff */
[----:B------:R2:W-:Y:S01]  /*e5b0*/  LDGSTS.E.BYPASS.LTC128B.128.ZFILL [R197+0x5100], [R44.64], P0 ;  /* 0x051000002cc57fae */ /* 0x0005e20008141d46 */
[----:B------:R-:W-:Y:S03]  /*e5c0*/  ISETP.GT.AND P0, PT, R196, R228, PT ;  /* 0x000000e4c400720c */ /* 0x000fe60003f04270 */
[C---:B-1-3--:R-:W-:Y:S03]  /*e5d0*/  HMMA.16816.F32.BF16 R28, R120.reuse, R32, RZ ;  /* 0x00000020781c723c */ /* 0x04afe600000418ff */
[----:B------:R-:W0:Y:S05]  /*e5e0*/  LDGDEPBAR ;  /* 0x00000000000079af */ /* 0x000e2a0000000000 */
[C---:B------:R-:W-:Y:S08]  /*e5f0*/  HMMA.16816.F32.BF16 R32, R120.reuse, R34, RZ ;  /* 0x000000227820723c */ /* 0x040ff000000418ff */
[C---:B----4-:R-:W-:Y:S08]  /*e600*/  HMMA.16816.F32.BF16 R36, R120.reuse, R40, RZ ;  /* 0x000000287824723c */ /* 0x050ff000000418ff */
[C---:B------:R-:W-:Y:S08]  /*e610*/  HMMA.16816.F32.BF16 R40, R120.reuse, R42, RZ ;  /* 0x0000002a7828723c */ /* 0x040ff000000418ff */
[C---:B--2---:R-:W-:Y:S08]  /*e620*/  HMMA.16816.F32.BF16 R44, R120.reuse, R48, RZ ;  /* 0x00000030782c723c */ /* 0x044ff000000418ff */
        /* <DEDUP_REMOVED lines=17> */
[----:B------:R-:W-:Y:S01]  /*e740*/  HMMA.16816.F32.BF16 R48, R124, R150, R48 ;  /* 0x000000967c30723c */ /* 0x000fe20000041830 */
[----:B------:R-:W-:Y:S07]  /*e750*/  LDSM.16.M88.4 R148, [R109] ;  /* 0x000000006d94783b */ /* 0x000fee0000000200 */
        /* <DEDUP_REMOVED lines=41> */
[----:B------:R-:W4:Y:S07]  /*e9f0*/  LDSM.16.M88.4 R140, [R0] ;  /* 0x00000000008c783b */ /* 0x000f2e0000000200 */
[C---:B-----5:R-:W-:Y:S08]  /*ea00*/  HMMA.16816.F32.BF16 R20, R160.reuse, R144, R20 ;  /* 0x00000090a014723c */ /* 0x060ff00000041814 */
[C---:B------:R-:W-:Y:S01]  /*ea10*/  HMMA.16816.F32.BF16 R24, R160.reuse, R146, R24 ;  /* 0x00000092a018723c */ /* 0x040fe20000041818 */
[----:B------:R-:W5:Y:S07]  /*ea20*/  LDSM.16.M88.4 R144, [R108] ;  /* 0x000000006c90783b */ /* 0x000f6e0000000200 */
[C---:B-1----:R-:W-:Y:S08]  /*ea30*/  HMMA.16816.F32.BF16 R28, R160.reuse, R128, R28 ;  /* 0x00000080a01c723c */ /* 0x042ff0000004181c */
[C---:B------:R-:W-:Y:S01]  /*ea40*/  HMMA.16816.F32.BF16 R32, R160.reuse, R130, R32 ;  /* 0x00000082a020723c */ /* 0x040fe20000041820 */
[----:B------:R-:W1:Y:S07]  /*ea50*/  LDSM.16.M88.4 R128, [R176] ;  /* 0x00000000b080783b */ /* 0x000e6e0000000200 */
[C---:B--2---:R-:W-:Y:S01]  /*ea60*/  HMMA.16816.F32.BF16 R36, R160.reuse, R132, R36 ;  /* 0x00000084a024723c */ /* 0x044fe20000041824 */
[----:B------:R-:W2:Y:S07]  /*ea70*/  LDSM.16.M88.4 R176, [R177] ;  /* 0x00000000b1b0783b */ /* 0x000eae0000000200 */
[C---:B------:R-:W-:Y:S01]  /*ea80*/  HMMA.16816.F32.BF16 R40, R160.reuse, R134, R40 ;  /* 0x00000086a028723c */ /* 0x040fe20000041828 */
[----:B------:R-:W1:Y:S07]  /*ea90*/  LDSM.16.M88.4 R132, [R188] ;  /* 0x00000000bc84783b */ /* 0x000e6e0000000200 */
[C---:B---3--:R-:W-:Y:S08]  /*eaa0*/  HMMA.16816.F32.BF16 R44, R160.reuse, R136, R44 ;  /* 0x00000088a02c723c */ /* 0x048ff0000004182c */
[----:B------:R-:W-:Y:S01]  /*eab0*/  HMMA.16816.F32.BF16 R48, R160, R138, R48 ;  /* 0x0000008aa030723c */ /* 0x000fe20000041830 */
[----:B------:R-:W-:Y:S07]  /*eac0*/  LDSM.16.M88.4 R136, [R183+0x3800] ;  /* 0x00380000b788783b */ /* 0x000fee0000000200 */
[C---:B----4-:R-:W-:Y:S08]  /*ead0*/  HMMA.16816.F32.BF16 R4, R164.reuse, R140, R4 ;  /* 0x0000008ca404723c */ /* 0x050ff00000041804 */
[C---:B------:R-:W-:Y:S01]  /*eae0*/  HMMA.16816.F32.BF16 R8, R164.reuse, R142, R8 ;  /* 0x0000008ea408723c */ /* 0x040fe20000041808 */
[----:B------:R-:W-:Y:S07]  /*eaf0*/  LDSM.16.M88.4 R140, [R183+0x4000] ;  /* 0x00400000b78c783b */ /* 0x000fee0000000200 */
[C---:B-----5:R-:W-:Y:S08]  /*eb00*/  HMMA.16816.F32.BF16 R12, R164.reuse, R144, R12 ;  /* 0x00000090a40c723c */ /* 0x060ff0000004180c */
[C---:B------:R-:W-:Y:S01]  /*eb10*/  HMMA.16816.F32.BF16 R16, R164.reuse, R146, R16 ;  /* 0x00000092a410723c */ /* 0x040fe20000041810 */
[----:B------:R-:W-:Y:S07]  /*eb20*/  LDSM.16.M88.4 R144, [R183+0x4800] ;  /* 0x00480000b790783b */ /* 0x000fee0000000200 */
[C---:B------:R-:W-:Y:S08]  /*eb30*/  HMMA.16816.F32.BF16 R20, R164.reuse, R148, R20 ;  /* 0x00000094a414723c */ /* 0x040ff00000041814 */
        /* <DEDUP_REMOVED lines=8> */
[C---:B------:R-:W-:Y:S08]  /*ebc0*/  HMMA.16816.F32.BF16 R44, R164.reuse, R132, R44 ;  /* 0x00000084a42c723c */ /* 0x040ff0000004182c */
[----:B------:R-:W-:Y:S01]  /*ebd0*/  HMMA.16816.F32.BF16 R48, R164, R134, R48 ;  /* 0x00000086a430723c */ /* 0x000fe20000041830 */
[----:B------:R-:W-:Y:S07]  /*ebe0*/  LDSM.16.M88.4 R132, [R182+0x800] ;  /* 0x00080000b684783b */ /* 0x000fee0000000200 */
[C---:B-1----:R-:W-:Y:S08]  /*ebf0*/  HMMA.16816.F32.BF16 R4, R168.reuse, R128, R4 ;  /* 0x00000080a804723c */ /* 0x042ff00000041804 */
        /* <DEDUP_REMOVED lines=13> */
[----:B------:R-:W3:Y:S01]  /*ecd0*/  LDSM.16.M88.4 R148, [R182+0x2800] ;  /* 0x00280000b694783b */ /* 0x000ee20000000200 */
[----:B------:R-:W-:Y:S06]  /*ece0*/  DEPBAR.LE SB0, 0x0 ;  /* 0x000080000000791a */ /* 0x000fec0000000000 */
[C---:B--2---:R-:W-:Y:S01]  /*ecf0*/  HMMA.16816.F32.BF16 R44, R168.reuse, R176, R44 ;  /* 0x000000b0a82c723c */ /* 0x044fe2000004182c */
[----:B------:R-:W-:Y:S07]  /*ed00*/  BAR.SYNC.DEFER_BLOCKING 0x0 ;  /* 0x0000000000007b1d */ /* 0x000fee0000010000 */
[----:B------:R-:W-:Y:S08]  /*ed10*/  HMMA.16816.F32.BF16 R48, R168, R178, R48 ;  /* 0x000000b2a830723c */ /* 0x000ff00000041830 */
[C---:B-1----:R-:W-:Y:S08]  /*ed20*/  HMMA.16816.F32.BF16 R4, R172.reuse, R128, R4 ;  /* 0x00000080ac04723c */ /* 0x042ff00000041804 */
[C---:B------:R-:W-:Y:S08]  /*ed30*/  HMMA.16816.F32.BF16 R8, R172.reuse, R130, R8 ;  /* 0x00000082ac08723c */ /* 0x040ff00000041808 */
[C---:B------:R-:W-:Y:S08]  /*ed40*/  HMMA.16816.F32.BF16 R12, R172.reuse, R132, R12 ;  /* 0x00000084ac0c723c */ /* 0x040ff0000004180c */
        /* <DEDUP_REMOVED lines=12> */
[----:B------:R-:W-:Y:S01]  /*ee10*/  SHF.R.S32.HI R129, RZ, 0x1f, R208 ;  /* 0x0000001fff817819 */ /* 0x000fe200000114d0 */
[----:B------:R-:W-:Y:S02]  /*ee20*/  IMAD R200, R227, 0x20, R244 ;  /* 0x00000020e3c87824 */ /* 0x000fe400078e02f4 */
[----:B------:R-:W-:Y:S01]  /*ee30*/  IMAD R2, R196, 0x60, R233 ;  /* 0x00000060c4027824 */ /* 0x000fe200078e02e9 */
[----:B------:R-:W-:Y:S01]  /*ee40*/  ISETP.NE.AND P5, PT, R201, 0x1, PT ;  /* 0x00000001c900780c */ /* 0x000fe20003fa5270 */
[----:B------:R-:W-:Y:S01]  /*ee50*/  IMAD.MOV.U32 R198, RZ, RZ, RZ ;  /* 0x000000ffffc67224 */ /* 0x000fe200078e00ff */
[----:B------:R-:W-:Y:S01]  /*ee60*/  ISETP.GT.AND P4, PT, R200, 0x5f, PT ;  /* 0x0000005fc800780c */ /* 0x000fe20003f84270 */
[----:B------:R-:W-:Y:S01]  /*ee70*/  IMAD.SHL.U32 R134, R216, 0x2, RZ ;  /* 0x00000002d8867824 */ /* 0x000fe200078e00ff */
[----:B------:R-:W-:Y:S01]  /*ee80*/  IADD3 R2, R2, -0x60, R200 ;  /* 0xffffffa002027810 */ /* 0x000fe20007ffe0c8 */
[----:B------:R-:W-:Y:S01]  /*ee90*/  IMAD.SHL.U32 R133, R208, 0x2, RZ ;  /* 0x00000002d0857824 */ /* 0x000fe200078e00ff */
[----:B------:R-:W-:Y:S03]  /*eea0*/  SHF.R.S32.HI R200, RZ, 0x1f, R216 ;  /* 0x0000001fffc87819 */ /* 0x000fe600000114d8 */
[----:B------:R-:W-:Y:S01]  /*eeb0*/  IMAD.MOV.U32 R0, RZ, RZ, R2 ;  /* 0x000000ffff007224 */ /* 0x000fe200078e0002 */
[----:B------:R-:W-:Y:S03]  /*eec0*/  SHF.L.U64.HI R128, R216, 0x1, R200 ;  /* 0x00000001d8807819 */ /* 0x000fe600000102c8 */
        /* <DEDUP_REMOVED lines=25> */
.L_x_858:
[----:B------:R-:W-:-:S05]  /*f060*/  BRA.DIV ~URZ, `(.L_x_756) ;  /* 0x000093d27f007947 */ /* 0x000fca000b800000 */
[----:B------:R-:W3:Y:S01]  /*f070*/  SHFL.IDX PT, R2, R108, RZ, 0x181f ;  /* 0x00181fff6c027589 */ /* 0x000ee200000e0000 */
[C---:B------:R-:W-:Y:S02]  /*f080*/  IADD3 R3, -R195.reuse, 0x10, RZ ;  /* 0x00000010c3037810 */ /* 0x040fe40007ffe1ff */
[----:B------:R-:W-:Y:S02]  /*f090*/  ISETP.NE.U32.AND P2, PT, R195, RZ, PT ;  /* 0x000000ffc300720c */ /* 0x000fe40003f45070 */
[----:B------:R-:W-:Y:S04]  /*f0a0*/  LOP3.LUT R132, R3, 0xf, RZ, 0xc0, !PT ;  /* 0x0000000f03847812 */ /* 0x000fe800078ec0ff */
[----:B---3--:R-:W-:Y:S04]  /*f0b0*/  IADD3 R130, P1, P0, R132, R2, R133 ;  /* 0x0000000284827210 */ /* 0x008fe8000783e085 */
[----:B--2---:R-:W-:Y:S02]  /*f0c0*/  IADD3.X R131, RZ, R129, R109, P1, P0 ;  /* 0x00000081ff837210 */ /* 0x004fe40000fe046d */
[----:B------:R-:W-:Y:S03]  /*f0d0*/  IADD3 R2, P0, R2, R134, RZ ;  /* 0x0000008602027210 */ /* 0x000fe60007f1e0ff */
[----:B------:R-:W-:Y:S01]  /*f0e0*/  @!PT LDS RZ, [RZ] ;  /* 0x00000000fffff984 */ /* 0x000fe20000000800 */
[----:B------:R-:W-:Y:S01]  /*f0f0*/  @!PT LDS RZ, [RZ] ;  /* 0x00000000fffff984 */ /* 0x000fe20000000800 */
[----:B------:R2:W-:Y:S02]  /*f100*/  LDGSTS.E.BYPASS.LTC128B.128.ZFILL [R197+0x8100], [R130.64], P2 ;  /* 0x0810000082c57fae */ /* 0x0005e40009141d46 */
[--C-:B------:R-:W-:Y:S02]  /*f110*/  IMAD.X R3, R129, 0x1, R128.reuse, P0 ;  /* 0x0000000181037824 */ /* 0x100fe400000e0680 */
[----:B------:R-:W-:Y:S04]  /*f120*/  SHFL.IDX PT, R129, R0, 0x1, 0x181f ;  /* 0x00381f0000817f89 */ /* 0x000fe800000e0000 */
[----:B------:R3:W-:Y:S04]  /*f130*/  LDGSTS.E.BYPASS.LTC128B.128 [R197+0xb100], [R2.64], !P3 ;  /* 0x0b10000002c57fae */ /* 0x0007e8000d901d46 */
[----:B-1----:R-:W-:Y:S04]  /*f140*/  SHFL.IDX PT, R0, R0, 0x2, 0x181f ;  /* 0x00581f0000007f89 */ /* 0x002fe800000e0000 */
[----:B--2---:R-:W3:Y:S02]  /*f150*/  SHFL.IDX PT, R130, R108, 0x1, 0x181f ;  /* 0x00381f006c827f89 */ /* 0x004ee400000e0000 */
[----:B---3--:R-:W-:Y:S04]  /*f160*/  IADD3 R2, P1, P0, R132, R130, R133 ;  /* 0x0000008284027210 */ /* 0x008fe8000783e085 */
[----:B------:R-:W-:Y:S02]  /*f170*/  IADD3.X R3, RZ, R129, R109, P1, P0 ;  /* 0x00000081ff037210 */ /* 0x000fe40000fe046d */
[----:B------:R-:W-:Y:S03]  /*f180*/  IADD3 R130, P0, R130, R134, RZ ;  /* 0x0000008682827210 */ /* 0x000fe60007f1e0ff */
[----:B------:R1:W-:Y:S02]  /*f190*/  LDGSTS.E.BYPASS.LTC128B.128.ZFILL [R197+0x9100], [R2.64], P2 ;  /* 0x0910000002c57fae */ /* 0x0003e40009141d46 */
[----:B------:R-:W-:Y:S05]  /*f1a0*/  IMAD.X R131, R129, 0x1, R128, P0 ;  /* 0x0000000181837824 */ /* 0x000fea00000e0680 */
[----:B------:R2:W-:Y:S04]  /*f1b0*/  LDGSTS.E.BYPASS.LTC128B.128 [R197+0xc100], [R130.64], !P3 ;  /* 0x0c10000082c57fae */ /* 0x0005e8000d901d46 */
[----:B-1----:R2:W1:Y:S02]  /*f1c0*/  SHFL.IDX PT, R2, R108, 0x2, 0x181f ;  /* 0x00581f006c027f89 */ /* 0x00246400000e0000 */
.L_x_859:
[----:B------:R-:W-:Y:S04]  /*f1d0*/  IADD3 R3, -R195, 0x10, RZ ;  /* 0x00000010c3037810 */ /* 0x000fe80007ffe1ff */
[----:B------:R-:W-:Y:S04]  /*f1e0*/  LOP3.LUT R3, R3, 0xf, RZ, 0xc0, !PT ;  /* 0x0000000f03037812 */ /* 0x000fe800078ec0ff */
[----:B-12---:R-:W-:Y:S04]  /*f1f0*/  IADD3 R108, P1, P0, R3, R2, R133 ;  /* 0x00000002036c7210 */ /* 0x006fe8000783e085 */
[----:B------:R-:W-:Y:S02]  /*f200*/  IADD3.X R109, RZ, R0, R109, P1, P0 ;  /* 0x00000000ff6d7210 */ /* 0x000fe40000fe046d */
[----:B------:R-:W-:Y:S02]  /*f210*/  ISETP.NE.U32.AND P0, PT, R195, RZ, PT ;  /* 0x000000ffc300720c */ /* 0x000fe40003f05070 */
[----:B------:R-:W-:Y:S05]  /*f220*/  IADD3 R2, P1, R2, R134, RZ ;  /* 0x0000008602027210 */ /* 0x000fea0007f3e0ff */
[----:B------:R-:W-:Y:S06]  /*f230*/  IMAD.X R3, R0, 0x1, R128, P1 ;  /* 0x0000000100037824 */ /* 0x000fec00008e0680 */
[----:B------:R-:W-:Y:S01]  /*f240*/  @!PT LDS RZ, [RZ] ;  /* 0x00000000fffff984 */ /* 0x000fe20000000800 */
[----:B------:R-:W-:Y:S01]  /*f250*/  @!PT LDS RZ, [RZ] ;  /* 0x00000000fffff984 */ /* 0x000fe20000000800 */
[----:B------:R-:W-:Y:S01]  /*f260*/  @!PT LDS RZ, [RZ] ;  /* 0x00000000fffff984 */ /* 0x000fe20000000800 */
[----:B------:R1:W-:Y:S04]  /*f270*/  LDGSTS.E.BYPASS.LTC128B.128.ZFILL [R197+0xa100], [R108.64], P0 ;  /* 0x0a1000006cc57fae */ /* 0x0003e80008141d46 */
[----:B------:R1:W-:Y:S02]  /*f280*/  LDGSTS.E.BYPASS.LTC128B.128 [R197+0xd100], [R2.64], !P3 ;  /* 0x0d10000002c57fae */ /* 0x0003e4000d901d46 */
.L_x_754:
[----:B------:R-:W-:Y:S05]  /*f290*/  BSYNC B0 ;  /* 0x0000000000007941 */ /* 0x000fea0003800000 */
.L_x_753:
        /* <DEDUP_REMOVED lines=13> */
.L_x_860:
        /* <DEDUP_REMOVED lines=18> */
.L_x_760:
[----:B------:R-:W-:Y:S04]  /*f490*/  MOV R130, c[0x0][0x32c] ;  /* 0x0000cb0000827a02 */ /* 0x000fe80000000f00 */
[----:B------:R-:W-:Y:S11]  /*f4a0*/  ISETP.NE.AND P0, PT, R130, 0x1, PT ;  /* 0x000000018200780c */ /* 0x000ff60003f05270 */
[----:B------:R-:W-:Y:S02]  /*f4b0*/  @!UPT UIADD3 URZ, URZ, URZ, URZ ;  /* 0x0000003f3f3ff290 */ /* 0x000fe4000fffe03f */
[----:B------:R-:W-:Y:S05]  /*f4c0*/  @P0 IMAD.HI.U32 R130, R3, c[0x0][0x330], RZ ;  /* 0x0000cc0003820a27 */ /* 0x000fea00078e00ff */
[----:B------:R-:W-:Y:S02]  /*f4d0*/  @P0 SHF.R.U32.HI R3, RZ, c[0x0][0x334], R130 ;  /* 0x0000cd00ff030a19 */ /* 0x000fe40000011682 */
.L_x_761:
[----:B------:R-:W-:Y:S05]  /*f4e0*/  BSYNC B0 ;  /* 0x0000000000007941 */ /* 0x000fea0003800000 */
.L_x_759:
[----:B------:R-:W-:Y:S04]  /*f4f0*/  IMAD.IADD R130, R108, 0x1, -R231 ;  /* 0x000000016c827824 */ /* 0x000fe800078e0ae7 */
[----:B------:R-:W-:Y:S05]  /*f500*/  IMAD R3, R3, c[0x0][0x32c], R130 ;  /* 0x0000cb0003037a24 */ /* 0x000fea00078e0282 */
[----:B------:R-:W-:Y:S02]  /*f510*/  IADD3 R130, R3, c[0x0][0x32c], RZ ;  /* 0x0000cb0003827a10 */ /* 0x000fe40007ffe0ff */
[----:B------:R-:W-:Y:S02]  /*f520*/  IMNMX R0, R0, R3, !PT ;  /* 0x0000000300007217 */ /* 0x000fe40007800200 */
[----:B------:R-:W-:Y:S02]  /*f530*/  IMNMX R2, R2, R130, PT ;  /* 0x0000008202027217 */ /* 0x000fe40003800200 */
.L_x_758:
        /* <DEDUP_REMOVED lines=135> */
.L_x_861:
        /* <DEDUP_REMOVED lines=17> */
.L_x_765:
[----:B------:R-:W-:Y:S04]  /*fec0*/  MOV R4, c[0x0][0x32c] ;  /* 0x0000cb0000047a02 */ /* 0x000fe80000000f00 */
[----:B------:R-:W-:Y:S11]  /*fed0*/  ISETP.NE.AND P0, PT, R4, 0x1, PT ;  /* 0x000000010400780c */ /* 0x000ff60003f05270 */
[----:B------:R-:W-:Y:S02]  /*fee0*/  @!UPT UIADD3 URZ, URZ, URZ, URZ ;  /* 0x0000003f3f3ff290 */ /* 0x000fe4000fffe03f */
[----:B------:R-:W-:Y:S05]  /*fef0*/  @P0 IMAD.HI.U32 R4, R3, c[0x0][0x330], RZ ;  /* 0x0000cc0003040a27 */ /* 0x000fea00078e00ff */
[----:B------:R-:W-:Y:S02]  /*ff00*/  @P0 SHF.R.U32.HI R3, RZ, c[0x0][0x334], R4 ;  /* 0x0000cd00ff030a19 */ /* 0x000fe40000011604 */
.L_x_766:
[----:B------:R-:W-:Y:S05]  /*ff10*/  BSYNC B0 ;  /* 0x0000000000007941 */ /* 0x000fea0003800000 */
.L_x_764:
[----:B------:R-:W-:Y:S04]  /*ff20*/  IMAD.IADD R4, R108, 0x1, -R231 ;  /* 0x000000016c047824 */ /* 0x000fe800078e0ae7 */
[----:B------:R-:W-:Y:S05]  /*ff30*/  IMAD R3, R3, c[0x0][0x32c], R4 ;  /* 0x0000cb0003037a24 */ /* 0x000fea00078e0204 */
[----:B------:R-:W-:Y:S02]  /*ff40*/  IADD3 R4, R3, c[0x0][0x32c], RZ ;  /* 0x0000cb0003047a10 */ /* 0x000fe40007ffe0ff */
[----:B------:R-:W-:Y:S02]  /*ff50*/  IMNMX R0, R0, R3, !PT ;  /* 0x0000000300007217 */ /* 0x000fe40007800200 */
[----:B------:R-:W-:Y:S02]  /*ff60*/  IMNMX R2, R2, R4, PT ;  /* 0x0000000402027217 */ /* 0x000fe40003800200 */
.L_x_763:
        /* <DEDUP_REMOVED lines=126> */
[----:B------:R-:W-:Y:S02]  /*10750*/  ISETP.LT.OR P1, PT, R2, 0x59, P2 ;  /* 0x000000590200780c */ /* 0x000fe40001721670 */
        /* <DEDUP_REMOVED lines=13> */
.L_x_862:
[----:B---34-:R-:W-:Y:S01]  /*10830*/  FMNMX.FTZ R108, R108, R0, !PT ;  /* 0x000000006c6c7209 */ /* 0x018fe20007810000 */
[----:B------:R-:W-:-:S05]  /*10840*/  BRA.DIV ~URZ, `(.L_x_768) ;  /* 0x000080627f007947 */ /* 0x000fca000b800000 */
[----:B------:R-:W-:Y:S04]  /*10850*/  SHFL.BFLY PT, R0, R4, 0x2, 0x1f ;  /* 0x0c401f0004007f89 */ /* 0x000fe800000e0000 */
[----:B------:R-:W3:Y:S02]  /*10860*/  SHFL.BFLY PT, R2, R108, 0x1, 0x1f ;  /* 0x0c201f006c027f89 */ /* 0x000ee400000e0000 */
[----:B-123--:R-:W-:Y:S02]  /*10870*/  FMNMX.FTZ R109, R108, R2, !PT ;  /* 0x000000026c6d7209 */ /* 0x00efe40007810000 */
[----:B------:R-:W-:Y:S05]  /*10880*/  FMNMX.FTZ R4, R4, R0, !PT ;  /* 0x0000000004047209 */ /* 0x000fea0007810000 */
[----:B------:R1:W2:Y:S02]  /*10890*/  SHFL.BFLY PT, R0, R4, 0x1, 0x1f ;  /* 0x0c201f0004007f89 */ /* 0x0002a400000e0000 */
.L_x_863:
[C---:B------:R-:W-:Y:S01]  /*108a0*/  FMUL.FTZ R2, R109.reuse, c[0x0][0x2d0] ;  /* 0x0000b4006d027a20 */ /* 0x040fe20000410000 */
[----:B------:R-:W-:Y:S01]  /*108b0*/  FSETP.NEU.FTZ.AND P0, PT, R109, -INF , PT ;  /* 0xff8000006d00780b */ /* 0x000fe20003f1d000 */
[----:B------:R-:W-:Y:S01]  /*108c0*/  WARPSYNC 0xffffffff ;  /* 0xffffffff00007948 */ /* 0x000fe20003800000 */
[----:B--2---:R-:W-:Y:S01]  /*108d0*/  FMNMX.FTZ R3, R0, R4, !PT ;  /* 0x0000000400037209 */ /* 0x004fe20007810000 */
[----:B------:R-:W2:Y:S01]  /*108e0*/  LDSM.16.MT88.4 R16, [R184] ;  /* 0x00000000b810783b */ /* 0x000ea20000004200 */
[----:B------:R-:W-:Y:S03]  /*108f0*/  FSEL R24, R2, RZ, P0 ;  /* 0x000000ff02187208 */ /* 0x000fe60000000000 */
[----:B-1----:R-:W-:Y:S02]  /*10900*/  FMUL.FTZ R4, R3, c[0x0][0x2d0] ;  /* 0x0000b40003047a20 */ /* 0x002fe40000410000 */
        /* <DEDUP_REMOVED lines=17> */
[--C-:B-1----:R-:W-:Y:S05]  /*10a20*/  FFMA.FTZ R2, R131, c[0x0][0x2d0], -R24.reuse ;  /* 0x0000b40083027a23 */ /* 0x102fea0000010818 */
[----:B------:R1:W3:Y:S10]  /*10a30*/  MUFU.EX2 R130, R2 ;  /* 0x0000000200827308 */ /* 0x0002f40000000800 */
[----:B------:R-:W-:Y:S10]  /*10a40*/  MUFU.EX2 R136, R35 ;  /* 0x0000002300887308 */ /* 0x000ff40000000800 */
[----:B------:R-:W-:Y:S01]  /*10a50*/  MUFU.EX2 R137, R34 ;  /* 0x0000002200897308 */ /* 0x000fe20000000800 */
[--C-:B-1----:R-:W-:Y:S02]  /*10a60*/  FFMA.FTZ R2, R5, c[0x0][0x2d0], -R24.reuse ;  /* 0x0000b40005027a23 */ /* 0x102fe40000010818 */
[----:B------:R-:W-:Y:S07]  /*10a70*/  FFMA.FTZ R5, R9, c[0x0][0x2d0], -R24 ;  /* 0x0000b40009057a23 */ /* 0x000fee0000010818 */
[----:B------:R1:W-:Y:S10]  /*10a80*/  MUFU.EX2 R179, R2 ;  /* 0x0000000200b37308 */ /* 0x0003f40000000800 */
[----:B------:R-:W4:Y:S01]  /*10a90*/  MUFU.EX2 R188, R5 ;  /* 0x0000000500bc7308 */ /* 0x000f220000000800 */
[----:B-1----:R-:W-:Y:S02]  /*10aa0*/  FSEL R2, R109, RZ, P0 ;  /* 0x000000ff6d027208 */ /* 0x002fe40000000000 */
[----:B------:R-:W-:Y:S03]  /*10ab0*/  FSETP.NEU.FTZ.AND P0, PT, R3, -INF , PT ;  /* 0xff8000000300780b */ /* 0x000fe60003f1d000 */
[----:B------:R-:W-:Y:S01]  /*10ac0*/  FADD.FTZ R0, -R2, R110 ;  /* 0x0000006e02007221 */ /* 0x000fe20000010100 */
[----:B------:R-:W-:Y:S03]  /*10ad0*/  FSEL R32, R4, RZ, P0 ;  /* 0x000000ff04207208 */ /* 0x000fe60000000000 */
[----:B------:R-:W-:Y:S01]  /*10ae0*/  FMUL.FTZ R0, R0, c[0x0][0x2d0] ;  /* 0x0000b40000007a20 */ /* 0x000fe20000410000 */
[----:B---3--:R-:W-:Y:S01]  /*10af0*/  F2FP.BF16.PACK_AB R12, R130, R10 ;  /* 0x0000000a820c723e */ /* 0x008fe200000010ff */
[--C-:B------:R-:W-:Y:S01]  /*10b00*/  FFMA.FTZ R4, R6, c[0x0][0x2d0], -R32.reuse ;  /* 0x0000b40006047a23 */ /* 0x100fe20000010820 */
[----:B----4-:R-:W-:Y:S01]  /*10b10*/  F2FP.BF16.PACK_AB R14, R188, R179 ;  /* 0x000000b3bc0e723e */ /* 0x010fe200000010ff */
[----:B------:R1:W3:Y:S01]  /*10b20*/  MUFU.EX2 R2, R0 ;  /* 0x0000000000027308 */ /* 0x0002e20000000800 */
[--C-:B------:R-:W-:Y:S02]  /*10b30*/  FFMA.FTZ R36, R47, c[0x0][0x2d0], -R32.reuse ;  /* 0x0000b4002f247a23 */ /* 0x100fe40000010820 */
[--C-:B------:R-:W-:Y:S07]  /*10b40*/  FFMA.FTZ R37, R46, c[0x0][0x2d0], -R32.reuse ;  /* 0x0000b4002e257a23 */ /* 0x100fee0000010820 */
[----:B------:R4:W-:Y:S10]  /*10b50*/  MUFU.EX2 R27, R4 ;  /* 0x00000004001b7308 */ /* 0x0009f40000000800 */
[----:B------:R-:W-:Y:S01]  /*10b60*/  MUFU.EX2 R37, R37 ;  /* 0x0000002500257308 */ /* 0x000fe20000000800 */
[----:B-1----:R-:W-:Y:S02]  /*10b70*/  FFMA.FTZ R0, R8, c[0x0][0x2d0], -R32 ;  /* 0x0000b40008007a23 */ /* 0x002fe40000010820 */
[C---:B---3--:R-:W-:Y:S02]  /*10b80*/  FMUL.FTZ R5, R2.reuse, R117 ;  /* 0x0000007502057220 */ /* 0x048fe40000410000 */
[C---:B------:R-:W-:Y:S05]  /*10b90*/  FFMA.FTZ R29, R2.reuse, R225, R10 ;  /* 0x000000e1021d7223 */ /* 0x040fea000001000a */
[----:B------:R-:W1:Y:S01]  /*10ba0*/  MUFU.EX2 R131, R0 ;  /* 0x0000000000837308 */ /* 0x000e620000000800 */
[C---:B------:R-:W-:Y:S02]  /*10bb0*/  FMUL.FTZ R8, R2.reuse, R112 ;  /* 0x0000007002087220 */ /* 0x040fe40000410000 */
[C---:B------:R-:W-:Y:S02]  /*10bc0*/  FMUL.FTZ R9, R2.reuse, R113 ;  /* 0x0000007102097220 */ /* 0x040fe40000410000 */
[--C-:B----4-:R-:W-:Y:S02]  /*10bd0*/  FFMA.FTZ R4, R11, c[0x0][0x2d0], -R32.reuse ;  /* 0x0000b4000b047a23 */ /* 0x110fe40000010820 */
[C---:B------:R-:W-:Y:S02]  /*10be0*/  FMUL.FTZ R68, R2.reuse, R68 ;  /* 0x0000004402447220 */ /* 0x040fe40000410000 */
[C---:B------:R-:W-:Y:S01]  /*10bf0*/  FMUL.FTZ R69, R2.reuse, R69 ;  /* 0x0000004502457220 */ /* 0x040fe20000410000 */
[----:B------:R3:W-:Y:S01]  /*10c00*/  MUFU.EX2 R195, R4 ;  /* 0x0000000400c37308 */ /* 0x0007e20000000800 */
[C---:B------:R-:W-:Y:S02]  /*10c10*/  FMUL.FTZ R72, R2.reuse, R72 ;  /* 0x0000004802487220 */ /* 0x040fe40000410000 */
[C---:B------:R-:W-:Y:S02]  /*10c20*/  FMUL.FTZ R73, R2.reuse, R73 ;  /* 0x0000004902497220 */ /* 0x040fe40000410000 */
[C---:B------:R-:W-:Y:S02]  /*10c30*/  FMUL.FTZ R76, R2.reuse, R76 ;  /* 0x0000004c024c7220 */ /* 0x040fe40000410000 */
[C---:B------:R-:W-:Y:S02]  /*10c40*/  FMUL.FTZ R77, R2.reuse, R77 ;  /* 0x0000004d024d7220 */ /* 0x040fe40000410000 */
[C---:B------:R-:W-:Y:S01]  /*10c50*/  FMUL.FTZ R80, R2.reuse, R80 ;  /* 0x0000005002507220 */ /* 0x040fe20000410000 */
[----:B------:R-:W-:Y:S01]  /*10c60*/  MUFU.EX2 R117, R26 ;  /* 0x0000001a00757308 */ /* 0x000fe20000000800 */
[C---:B------:R-:W-:Y:S02]  /*10c70*/  FMUL.FTZ R81, R2.reuse, R81 ;  /* 0x0000005102517220 */ /* 0x040fe40000410000 */
[C---:B------:R-:W-:Y:S01]  /*10c80*/  FMUL.FTZ R84, R2.reuse, R84 ;  /* 0x0000005402547220 */ /* 0x040fe20000410000 */
[----:B-1----:R-:W-:Y:S01]  /*10c90*/  F2FP.BF16.PACK_AB R13, R131, R27 ;  /* 0x0000001b830d723e */ /* 0x002fe200000010ff */
[----:B------:R-:W-:Y:S02]  /*10ca0*/  FFMA.FTZ R0, R7, c[0x0][0x2d0], -R32 ;  /* 0x0000b40007007a23 */ /* 0x000fe40000010820 */
[C---:B------:R-:W-:Y:S02]  /*10cb0*/  FMUL.FTZ R85, R2.reuse, R85 ;  /* 0x0000005502557220 */ /* 0x040fe40000410000 */
[C---:B------:R-:W-:Y:S01]  /*10cc0*/  FMUL.FTZ R88, R2.reuse, R88 ;  /* 0x0000005802587220 */ /* 0x040fe20000410000 */
[----:B------:R1:W4:Y:S01]  /*10cd0*/  MUFU.EX2 R178, R0 ;  /* 0x0000000000b27308 */ /* 0x0003220000000800 */
[C---:B------:R-:W-:Y:S02]  /*10ce0*/  FMUL.FTZ R89, R2.reuse, R89 ;  /* 0x0000005902597220 */ /* 0x040fe40000410000 */
[C---:B------:R-:W-:Y:S02]  /*10cf0*/  FMUL.FTZ R92, R2.reuse, R92 ;  /* 0x0000005c025c7220 */ /* 0x040fe40000410000 */
[C---:B---3--:R-:W-:Y:S02]  /*10d00*/  FMUL.FTZ R4, R2.reuse, R116 ;  /* 0x0000007402047220 */ /* 0x048fe40000410000 */
[C---:B------:R-:W-:Y:S02]  /*10d10*/  FMUL.FTZ R93, R2.reuse, R93 ;  /* 0x0000005d025d7220 */ /* 0x040fe40000410000 */
[C---:B------:R-:W-:Y:S02]  /*10d20*/  FMUL.FTZ R96, R2.reuse, R96 ;  /* 0x0000006002607220 */ /* 0x040fe40000410000 */
[C---:B------:R-:W-:Y:S02]  /*10d30*/  FMUL.FTZ R97, R2.reuse, R97 ;  /* 0x0000006102617220 */ /* 0x040fe40000410000 */
[C---:B------:R-:W-:Y:S02]  /*10d40*/  FMUL.FTZ R100, R2.reuse, R100 ;  /* 0x0000006402647220 */ /* 0x040fe40000410000 */
[C---:B------:R-:W-:Y:S02]  /*10d50*/  FMUL.FTZ R101, R2.reuse, R101 ;  /* 0x0000006502657220 */ /* 0x040fe40000410000 */
[C---:B------:R-:W-:Y:S02]  /*10d60*/  FMUL.FTZ R104, R2.reuse, R104 ;  /* 0x0000006802687220 */ /* 0x040fe40000410000 */
[C---:B------:R-:W-:Y:S02]  /*10d70*/  FMUL.FTZ R105, R2.reuse, R105 ;  /* 0x0000006902697220 */ /* 0x040fe40000410000 */
[C---:B------:R-:W-:Y:S02]  /*10d80*/  FMUL.FTZ R52, R2.reuse, R52 ;  /* 0x0000003402347220 */ /* 0x040fe40000410000 */
[C---:B------:R-:W-:Y:S01]  /*10d90*/  FMUL.FTZ R53, R2.reuse, R53 ;  /* 0x0000003502357220 */ /* 0x040fe20000410000 */
[----:B-1----:R-:W-:Y:S01]  /*10da0*/  FSEL R0, R3, RZ, P0 ;  /* 0x000000ff03007208 */ /* 0x002fe20000000000 */
[C---:B------:R-:W-:Y:S01]  /*10db0*/  FMUL.FTZ R56, R2.reuse, R56 ;  /* 0x0000003802387220 */ /* 0x040fe20000410000 */
[----:B----4-:R-:W-:Y:S01]  /*10dc0*/  F2FP.BF16.PACK_AB R15, R195, R178 ;  /* 0x000000b2c30f723e */ /* 0x010fe200000010ff */
[----:B------:R-:W-:Y:S01]  /*10dd0*/  FMUL.FTZ R57, R2, R57 ;  /* 0x0000003902397220 */ /* 0x000fe20000410000 */
[----:B------:R-:W-:Y:S01]  /*10de0*/  ISETP.GT.AND P0, PT, R196, R228, PT ;  /* 0x000000e4c400720c */ /* 0x000fe20003f04270 */
[----:B------:R-:W-:Y:S02]  /*10df0*/  FADD.FTZ R0, -R0, R111 ;  /* 0x0000006f00007221 */ /* 0x000fe40000010100 */
[----:B------:R-:W-:Y:S02]  /*10e00*/  FMUL.FTZ R60, R2, R60 ;  /* 0x0000003c023c7220 */ /* 0x000fe40000410000 */
[----:B------:R-:W-:Y:S02]  /*10e10*/  FMUL.FTZ R0, R0, c[0x0][0x2d0] ;  /* 0x0000b40000007a20 */ /* 0x000fe40000410000 */
[C---:B------:R-:W-:Y:S02]  /*10e20*/  FMUL.FTZ R61, R2.reuse, R61 ;  /* 0x0000003d023d7220 */ /* 0x040fe40000410000 */
[C---:B------:R-:W-:Y:S02]  /*10e30*/  FMUL.FTZ R64, R2.reuse, R64 ;  /* 0x0000004002407220 */ /* 0x040fe40000410000 */
[----:B------:R-:W1:Y:S01]  /*10e40*/  MUFU.EX2 R0, R0 ;  /* 0x0000000000007308 */ /* 0x000e620000000800 */
[----:B------:R-:W-:Y:S02]  /*10e50*/  FMUL.FTZ R65, R2, R65 ;  /* 0x0000004102417220 */ /* 0x000fe40000410000 */
[--C-:B------:R-:W-:Y:S07]  /*10e60*/  FFMA.FTZ R2, R135, c[0x0][0x2d0], -R24.reuse ;  /* 0x0000b40087027a23 */ /* 0x100fee0000010818 */
[----:B------:R3:W-:Y:S01]  /*10e70*/  MUFU.EX2 R110, R2 ;  /* 0x00000002006e7308 */ /* 0x0007e20000000800 */
[C---:B-1----:R-:W-:Y:S02]  /*10e80*/  FMUL.FTZ R6, R0.reuse, R118 ;  /* 0x0000007600067220 */ /* 0x042fe40000410000 */
[C---:B------:R-:W-:Y:S02]  /*10e90*/  FMUL.FTZ R7, R0.reuse, R119 ;  /* 0x0000007700077220 */ /* 0x040fe40000410000 */
[C---:B------:R-:W-:Y:S02]  /*10ea0*/  FFMA.FTZ R27, R0.reuse, R226, R27 ;  /* 0x000000e2001b7223 */ /* 0x040fe4000001001b */
[C---:B------:R-:W-:Y:S02]  /*10eb0*/  FMUL.FTZ R10, R0.reuse, R114 ;  /* 0x00000072000a7220 */ /* 0x040fe40000410000 */
[C---:B------:R-:W-:Y:S01]  /*10ec0*/  FMUL.FTZ R11, R0.reuse, R115 ;  /* 0x00000073000b7220 */ /* 0x040fe20000410000 */
[C---:B--2---:R-:W-:Y:S05]  /*10ed0*/  HMMA.16816.F32.BF16 R4, R12.reuse, R16, R4 ;  /* 0x000000100c04723c */ /* 0x044fea0000041804 */
[C---:B------:R-:W-:Y:S02]  /*10ee0*/  FMUL.FTZ R70, R0.reuse, R70 ;  /* 0x0000004600467220 */ /* 0x040fe40000410000 */
[C---:B------:R-:W-:Y:S01]  /*10ef0*/  FMUL.FTZ R71, R0.reuse, R71 ;  /* 0x0000004700477220 */ /* 0x040fe20000410000 */
[C---:B------:R-:W-:Y:S01]  /*10f00*/  HMMA.16816.F32.BF16 R8, R12.reuse, R18, R8 ;  /* 0x000000120c08723c */ /* 0x040fe20000041808 */
[----:B------:R-:W1:Y:S03]  /*10f10*/  LDSM.16.MT88.4 R16, [R186] ;  /* 0x00000000ba10783b */ /* 0x000e660000004200 */
[C---:B------:R-:W-:Y:S02]  /*10f20*/  FMUL.FTZ R74, R0.reuse, R74 ;  /* 0x0000004a004a7220 */ /* 0x040fe40000410000 */
[C---:B------:R-:W-:Y:S02]  /*10f30*/  FMUL.FTZ R75, R0.reuse, R75 ;  /* 0x0000004b004b7220 */ /* 0x040fe40000410000 */
[C---:B------:R-:W-:Y:S04]  /*10f40*/  FMUL.FTZ R78, R0.reuse, R78 ;  /* 0x0000004e004e7220 */ /* 0x040fe80000410000 */
        /* <DEDUP_REMOVED lines=11> */
[--C-:B---3--:R-:W-:Y:S02]  /*11000*/  FFMA.FTZ R2, R134, c[0x0][0x2d0], -R24.reuse ;  /* 0x0000b40086027a23 */ /* 0x108fe40000010818 */
[C---:B------:R-:W-:Y:S02]  /*11010*/  FMUL.FTZ R102, R0.reuse, R102 ;  /* 0x0000006600667220 */ /* 0x040fe40000410000 */
[----:B------:R2:W-:Y:S01]  /*11020*/  MUFU.EX2 R112, R2 ;  /* 0x0000000200707308 */ /* 0x0005e20000000800 */
[C---:B------:R-:W-:Y:S01]  /*11030*/  FMUL.FTZ R103, R0.reuse, R103 ;  /* 0x0000006700677220 */ /* 0x040fe20000410000 */
[C---:B-1----:R-:W-:Y:S03]  /*11040*/  HMMA.16816.F32.BF16 R68, R12.reuse, R16, R68 ;  /* 0x000000100c44723c */ /* 0x042fe60000041844 */
[C---:B------:R-:W-:Y:S02]  /*11050*/  FMUL.FTZ R106, R0.reuse, R106 ;  /* 0x0000006a006a7220 */ /* 0x040fe40000410000 */
        /* <DEDUP_REMOVED lines=8> */
[----:B--2---:R-:W-:Y:S02]  /*110e0*/  FFMA.FTZ R2, R133, c[0x0][0x2d0], -R24 ;  /* 0x0000b40085027a23 */ /* 0x004fe40000010818 */
[C---:B------:R-:W-:Y:S02]  /*110f0*/  FMUL.FTZ R63, R0.reuse, R63 ;  /* 0x0000003f003f7220 */ /* 0x040fe40000410000 */
[----:B------:R2:W-:Y:S01]  /*11100*/  MUFU.EX2 R115, R2 ;  /* 0x0000000200737308 */ /* 0x0005e20000000800 */
[C---:B------:R-:W-:Y:S02]  /*11110*/  FMUL.FTZ R66, R0.reuse, R66 ;  /* 0x0000004200427220 */ /* 0x040fe40000410000 */
[----:B------:R-:W-:Y:S02]  /*11120*/  FMUL.FTZ R67, R0, R67 ;  /* 0x0000004300437220 */ /* 0x000fe40000410000 */
[----:B------:R-:W-:Y:S05]  /*11130*/  FFMA.FTZ R0, R28, c[0x0][0x2d0], -R32 ;  /* 0x0000b4001c007a23 */ /* 0x000fea0000010820 */
[----:B------:R3:W-:Y:S01]  /*11140*/  MUFU.EX2 R200, R0 ;  /* 0x0000000000c87308 */ /* 0x0007e20000000800 */
[C---:B-1----:R-:W-:Y:S03]  /*11150*/  HMMA.16816.F32.BF16 R76, R12.reuse, R16, R76 ;  /* 0x000000100c4c723c */ /* 0x042fe6000004184c */
[--C-:B--2---:R-:W-:Y:S06]  /*11160*/  FFMA.FTZ R2, R132, c[0x0][0x2d0], -R24.reuse ;  /* 0x0000b40084027a23 */ /* 0x104fec0000010818 */
[----:B------:R1:W-:Y:S01]  /*11170*/  MUFU.EX2 R201, R2 ;  /* 0x0000000200c97308 */ /* 0x0003e20000000800 */
[C---:B------:R-:W-:Y:S01]  /*11180*/  HMMA.16816.F32.BF16 R80, R12.reuse, R18, R80 ;  /* 0x000000120c50723c */ /* 0x040fe20000041850 */
[----:B------:R-:W2:Y:S02]  /*11190*/  LDSM.16.MT88.4 R16, [R189] ;  /* 0x00000000bd10783b */ /* 0x000ea40000004200 */
[----:B---3--:R-:W-:Y:S06]  /*111a0*/  FFMA.FTZ R0, R143, c[0x0][0x2d0], -R24 ;  /* 0x0000b4008f007a23 */ /* 0x008fec0000010818 */
[----:B------:R3:W-:Y:S03]  /*111b0*/  MUFU.EX2 R143, R0 ;  /* 0x00000000008f7308 */ /* 0x0007e60000000800 */
[--C-:B-1----:R-:W-:Y:S07]  /*111c0*/  FFMA.FTZ R2, R20, c[0x0][0x2d0], -R32.reuse ;  /* 0x0000b40014027a23 */ /* 0x102fee0000010820 */
[----:B------:R1:W4:Y:S01]  /*111d0*/  MUFU.EX2 R111, R2 ;  /* 0x00000002006f7308 */ /* 0x0003220000000800 */
[--C-:B---3--:R-:W-:Y:S09]  /*111e0*/  FFMA.FTZ R0, R44, c[0x0][0x2d0], -R32.reuse ;  /* 0x0000b4002c007a23 */ /* 0x108ff20000010820 */
[----:B------:R3:W-:Y:S01]  /*111f0*/  MUFU.EX2 R116, R0 ;  /* 0x0000000000747308 */ /* 0x0007e20000000800 */
[C---:B--2---:R-:W-:Y:S09]  /*11200*/  HMMA.16816.F32.BF16 R84, R12.reuse, R16, R84 ;  /* 0x000000100c54723c */ /* 0x044ff20000041854 */
[----:B------:R-:W-:Y:S01]  /*11210*/  MUFU.EX2 R44, R50 ;  /* 0x00000032002c7308 */ /* 0x000fe20000000800 */
[C---:B------:R-:W-:Y:S01]  /*11220*/  HMMA.16816.F32.BF16 R88, R12.reuse, R18, R88 ;  /* 0x000000120c58723c */ /* 0x040fe20000041858 */
[----:B------:R-:W2:Y:S02]  /*11230*/  LDSM.16.MT88.4 R16, [R184+0x3000] ;  /* 0x00300000b810783b */ /* 0x000ea40000004200 */
[--C-:B-1----:R-:W-:Y:S06]  /*11240*/  FFMA.FTZ R2, R21, c[0x0][0x2d0], -R32.reuse ;  /* 0x0000b40015027a23 */ /* 0x102fec0000010820 */
[----:B------:R1:W5:Y:S01]  /*11250*/  MUFU.EX2 R114, R2 ;  /* 0x0000000200727308 */ /* 0x0003620000000800 */
[----:B------:R-:W-:Y:S02]  /*11260*/  LDSM.16.MT88.4 R20, [R186+0x800] ;  /* 0x00080000ba14783b */ /* 0x000fe40000004200 */
[--C-:B---3--:R-:W-:Y:S07]  /*11270*/  FFMA.FTZ R0, R45, c[0x0][0x2d0], -R32.reuse ;  /* 0x0000b4002d007a23 */ /* 0x108fee0000010820 */
[----:B------:R3:W-:Y:S10]  /*11280*/  MUFU.EX2 R118, R0 ;  /* 0x0000000000767308 */ /* 0x0007f40000000800 */
[----:B------:R-:W-:Y:S01]  /*11290*/  MUFU.EX2 R45, R40 ;  /* 0x00000028002d7308 */ /* 0x000fe20000000800 */
[----:B-1----:R-:W-:Y:S02]  /*112a0*/  FFMA.FTZ R2, R25, c[0x0][0x2d0], -R32 ;  /* 0x0000b40019027a23 */ /* 0x002fe40000010820 */
[----:B------:R-:W-:Y:S07]  /*112b0*/  FFMA.FTZ R25, R145, c[0x0][0x2d0], -R24 ;  /* 0x0000b40091197a23 */ /* 0x000fee0000010818 */
[----:B------:R1:W1:Y:S01]  /*112c0*/  MUFU.EX2 R113, R2 ;  /* 0x0000000200717308 */ /* 0x0002620000000800 */
[C---:B--2---:R-:W-:Y:S03]  /*112d0*/  HMMA.16816.F32.BF16 R92, R12.reuse, R16, R92 ;  /* 0x000000100c5c723c */ /* 0x044fe6000004185c */
[----:B---3--:R-:W-:Y:S06]  /*112e0*/  FFMA.FTZ R0, R48, c[0x0][0x2d0], -R32 ;  /* 0x0000b40030007a23 */ /* 0x008fec0000010820 */
[----:B------:R-:W2:Y:S01]  /*112f0*/  MUFU.EX2 R119, R25 ;  /* 0x0000001900777308 */ /* 0x000ea20000000800 */
[C---:B------:R-:W-:Y:S01]  /*11300*/  HMMA.16816.F32.BF16 R96, R12.reuse, R18, R96 ;  /* 0x000000120c60723c */ /* 0x040fe20000041860 */
[----:B------:R-:W3:Y:S08]  /*11310*/  LDSM.16.MT88.4 R16, [R186+0x3000] ;  /* 0x00300000ba10783b */ /* 0x000ef00000004200 */
[----:B------:R2:W-:Y:S03]  /*11320*/  MUFU.EX2 R141, R0 ;  /* 0x00000000008d7308 */ /* 0x0005e60000000800 */
[----:B-1----:R-:W-:Y:S02]  /*11330*/  FFMA.FTZ R2, R144, c[0x0][0x2d0], -R24 ;  /* 0x0000b40090027a23 */ /* 0x002fe40000010818 */
[----:B------:R-:W-:Y:S05]  /*11340*/  FADD.FTZ R24, R130, R29 ;  /* 0x0000001d82187221 */ /* 0x000fea0000010000 */
[----:B------:R1:W1:Y:S10]  /*11350*/  MUFU.EX2 R142, R2 ;  /* 0x00000002008e7308 */ /* 0x0002740000000800 */
[----:B------:R4:W-:Y:S01]  /*11360*/  MUFU.EX2 R130, R39 ;  /* 0x0000002700827308 */ /* 0x0009e20000000800 */
[----:B--2---:R-:W-:Y:S09]  /*11370*/  FFMA.FTZ R0, R49, c[0x0][0x2d0], -R32 ;  /* 0x0000b40031007a23 */ /* 0x004ff20000010820 */
[----:B------:R2:W2:Y:S01]  /*11380*/  MUFU.EX2 R140, R0 ;  /* 0x00000000008c7308 */ /* 0x0004a20000000800 */
[C---:B---3--:R-:W-:Y:S03]  /*11390*/  HMMA.16816.F32.BF16 R100, R12.reuse, R16, R100 ;  /* 0x000000100c64723c */ /* 0x048fe60000041864 */
[----:B-1----:R-:W-:Y:S04]  /*113a0*/  FADD.FTZ R2, R131, R27 ;  /* 0x0000001b83027221 */ /* 0x002fe80000010000 */
[----:B------:R-:W-:Y:S01]  /*113b0*/  FADD.FTZ R28, R178, R2 ;  /* 0x00000002b21c7221 */ /* 0x000fe20000010000 */
[C---:B------:R-:W-:Y:S01]  /*113c0*/  HMMA.16816.F32.BF16 R104, R12.reuse, R18, R104 ;  /* 0x000000120c68723c */ /* 0x040fe20000041868 */
[----:B------:R-:W1:Y:S01]  /*113d0*/  LDSM.16.MT88.4 R16, [R185+0x3000] ;  /* 0x00300000b910783b */ /* 0x000e620000004200 */
[----:B------:R3:W-:Y:S02]  /*113e0*/  MUFU.EX2 R131, R38 ;  /* 0x0000002600837308 */ /* 0x0007e40000000800 */
[----:B------:R-:W-:Y:S02]  /*113f0*/  FADD.FTZ R28, R195, R28 ;  /* 0x0000001cc31c7221 */ /* 0x000fe40000010000 */
[----:B----4-:R-:W-:Y:S02]  /*11400*/  FFMA.FTZ R39, R43, c[0x0][0x2d0], -R32 ;  /* 0x0000b4002b277a23 */ /* 0x010fe40000010820 */
[----:B------:R-:W-:Y:S02]  /*11410*/  FADD.FTZ R33, R111, R28 ;  /* 0x0000001c6f217221 */ /* 0x000fe40000010000 */
[----:B------:R-:W-:Y:S02]  /*11420*/  LDSM.16.MT88.4 R28, [R185+0x1800] ;  /* 0x00180000b91c783b */ /* 0x000fe40000004200 */
[----:B------:R-:W-:Y:S01]  /*11430*/  MUFU.EX2 R43, R51 ;  /* 0x00000033002b7308 */ /* 0x000fe20000000800 */
[----:B--2---:R-:W-:Y:S05]  /*11440*/  FADD.FTZ R0, R179, R24 ;  /* 0x00000018b3007221 */ /* 0x004fea0000010000 */
[----:B------:R-:W-:Y:S01]  /*11450*/  LDSM.16.MT88.4 R24, [R185+0x1000] ;  /* 0x00100000b918783b */ /* 0x000fe20000004200 */
[----:B------:R-:W-:Y:S02]  /*11460*/  FADD.FTZ R2, R188, R0 ;  /* 0x00000000bc027221 */ /* 0x000fe40000010000 */
[----:B------:R-:W-:Y:S01]  /*11470*/  FFMA.FTZ R0, R128, c[0x0][0x2d0], -R32 ;  /* 0x0000b40080007a23 */ /* 0x000fe20000010820 */
[----:B------:R-:W-:Y:S01]  /*11480*/  MUFU.EX2 R40, R36 ;  /* 0x0000002400287308 */ /* 0x000fe20000000800 */
[----:B------:R-:W-:Y:S04]  /*11490*/  FADD.FTZ R2, R110, R2 ;  /* 0x000000026e027221 */ /* 0x000fe80000010000 */
[C---:B------:R-:W-:Y:S02]  /*114a0*/  FADD.FTZ R34, R112.reuse, R2 ;  /* 0x0000000270227221 */ /* 0x040fe40000010000 */
[----:B------:R-:W-:Y:S02]  /*114b0*/  FFMA.FTZ R2, R177, c[0x0][0x2d0], -R32 ;  /* 0x0000b400b1027a23 */ /* 0x000fe40000010820 */
[----:B---3--:R-:W-:Y:S01]  /*114c0*/  FADD.FTZ R38, R115, R34 ;  /* 0x0000002273267221 */ /* 0x008fe20000010000 */
[----:B------:R2:W3:Y:S01]  /*114d0*/  MUFU.EX2 R135, R0 ;  /* 0x0000000000877308 */ /* 0x0004e20000000800 */
[C---:B-1----:R-:W-:Y:S09]  /*114e0*/  HMMA.16816.F32.BF16 R52, R12.reuse, R16, R52 ;  /* 0x000000100c34723c */ /* 0x042ff20000041834 */
[----:B------:R-:W-:Y:S01]  /*114f0*/  MUFU.EX2 R128, R42 ;  /* 0x0000002a00807308 */ /* 0x000fe20000000800 */
[C---:B------:R-:W-:Y:S01]  /*11500*/  HMMA.16816.F32.BF16 R56, R12.reuse, R18, R56 ;  /* 0x000000120c38723c */ /* 0x040fe20000041838 */
[----:B------:R-:W1:Y:S08]  /*11510*/  LDSM.16.MT88.4 R16, [R187+0x3000] ;  /* 0x00300000bb10783b */ /* 0x000e700000004200 */
[----:B------:R-:W-:Y:S03]  /*11520*/  MUFU.EX2 R42, R108 ;  /* 0x0000006c002a7308 */ /* 0x000fe60000000800 */
[--C-:B--2---:R-:W-:Y:S07]  /*11530*/  FFMA.FTZ R0, R129, c[0x0][0x2d0], -R32.reuse ;  /* 0x0000b40081007a23 */ /* 0x104fee0000010820 */
[----:B------:R2:W4:Y:S10]  /*11540*/  MUFU.EX2 R134, R0 ;  /* 0x0000000000867308 */ /* 0x0005340000000800 */
[----:B------:R-:W-:Y:S10]  /*11550*/  MUFU.EX2 R129, R41 ;  /* 0x0000002900817308 */ /* 0x000ff40000000800 */
[----:B------:R3:W-:Y:S01]  /*11560*/  MUFU.EX2 R41, R2 ;  /* 0x0000000200297308 */ /* 0x0007e20000000800 */
[----:B--2---:R-:W-:Y:S01]  /*11570*/  FFMA.FTZ R0, R147, c[0x0][0x2d0], -R32 ;  /* 0x0000b40093007a23 */ /* 0x004fe20000010820 */
[C---:B-1----:R-:W-:Y:S08]  /*11580*/  HMMA.16816.F32.BF16 R60, R12.reuse, R16, R60 ;  /* 0x000000100c3c723c */ /* 0x042ff0000004183c */
[----:B------:R1:W2:Y:S01]  /*11590*/  MUFU.EX2 R133, R0 ;  /* 0x0000000000857308 */ /* 0x0002a20000000800 */
[----:B------:R-:W-:Y:S01]  /*115a0*/  HMMA.16816.F32.BF16 R64, R12, R18, R64 ;  /* 0x000000120c40723c */ /* 0x000fe20000041840 */
[----:B------:R-:W2:Y:S08]  /*115b0*/  LDSM.16.MT88.4 R16, [R184+0x800] ;  /* 0x00080000b810783b */ /* 0x000eb00000004200 */
[----:B------:R-:W-:Y:S03]  /*115c0*/  MUFU.EX2 R39, R39 ;  /* 0x0000002700277308 */ /* 0x000fe60000000800 */
[----:B------:R-:W-:Y:S01]  /*115d0*/  F2FP.BF16.PACK_AB R12, R112, R110 ;  /* 0x0000006e700c723e */ /* 0x000fe200000010ff */
[C---:B---3--:R-:W-:Y:S01]  /*115e0*/  FADD.FTZ R2, R201.reuse, R38 ;  /* 0x00000026c9027221 */ /* 0x048fe20000010000 */
[----:B------:R-:W-:Y:S02]  /*115f0*/  F2FP.BF16.PACK_AB R14, R201, R115 ;  /* 0x00000073c90e723e */ /* 0x000fe400000010ff */
[----:B-----5:R-:W-:Y:S01]  /*11600*/  F2FP.BF16.PACK_AB R13, R114, R111 ;  /* 0x0000006f720d723e */ /* 0x020fe200000010ff */
[----:B------:R-:W-:Y:S01]  /*11610*/  FADD.FTZ R2, R117, R2 ;  /* 0x0000000275027221 */ /* 0x000fe20000010000 */
[----:B------:R-:W-:Y:S03]  /*11620*/  F2FP.BF16.PACK_AB R15, R200, R113 ;  /* 0x00000071c80f723e */ /* 0x000fe600000010ff */
[----:B------:R-:W-:Y:S02]  /*11630*/  FADD.FTZ R2, R119, R2 ;  /* 0x0000000277027221 */ /* 0x000fe40000010000 */
[--C-:B-1----:R-:W-:Y:S04]  /*11640*/  FFMA.FTZ R0, R148, c[0x0][0x2d0], -R32.reuse ;  /* 0x0000b40094007a23 */ /* 0x102fe80000010820 */
[----:B------:R1:W3:Y:S01]  /*11650*/  MUFU.EX2 R132, R0 ;  /* 0x0000000000847308 */ /* 0x0002e20000000800 */
[C---:B--2---:R-:W-:Y:S03]  /*11660*/  HMMA.16816.F32.BF16 R4, R12.reuse, R16, R4 ;  /* 0x000000100c04723c */ /* 0x044fe60000041804 */
[--C-:B-1----:R-:W-:Y:S05]  /*11670*/  FFMA.FTZ R0, R149, c[0x0][0x2d0], -R32.reuse ;  /* 0x0000b40095007a23 */ /* 0x102fea0000010820 */
[C---:B------:R-:W-:Y:S01]  /*11680*/  HMMA.16816.F32.BF16 R8, R12.reuse, R18, R8 ;  /* 0x000000120c08723c */ /* 0x040fe20000041808 */
[----:B------:R-:W1:Y:S01]  /*11690*/  LDSM.16.MT88.4 R16, [R185+0x800] ;  /* 0x00080000b910783b */ /* 0x000e620000004200 */
[----:B------:R2:W5:Y:S06]  /*116a0*/  MUFU.EX2 R111, R0 ;  /* 0x00000000006f7308 */ /* 0x00056c0000000800 */
[C---:B------:R-:W-:Y:S08]  /*116b0*/  HMMA.16816.F32.BF16 R68, R12.reuse, R20, R68 ;  /* 0x000000140c44723c */ /* 0x040ff00000041844 */
[C---:B------:R-:W-:Y:S01]  /*116c0*/  HMMA.16816.F32.BF16 R72, R12.reuse, R22, R72 ;  /* 0x000000160c48723c */ /* 0x040fe20000041848 */
[----:B------:R-:W3:Y:S03]  /*116d0*/  LDSM.16.MT88.4 R20, [R187+0x800] ;  /* 0x00080000bb14783b */ /* 0x000ee60000004200 */
[--C-:B--2---:R-:W-:Y:S04]  /*116e0*/  FFMA.FTZ R0, R150, c[0x0][0x2d0], -R32.reuse ;  /* 0x0000b40096007a23 */ /* 0x104fe80000010820 */
[----:B------:R2:W2:Y:S01]  /*116f0*/  MUFU.EX2 R110, R0 ;  /* 0x00000000006e7308 */ /* 0x0004a20000000800 */
[C---:B-1----:R-:W-:Y:S08]  /*11700*/  HMMA.16816.F32.BF16 R76, R12.reuse, R16, R76 ;  /* 0x000000100c4c723c */ /* 0x042ff0000004184c */
[C---:B------:R-:W-:Y:S01]  /*11710*/  HMMA.16816.F32.BF16 R80, R12.reuse, R18, R80 ;  /* 0x000000120c50723c */ /* 0x040fe20000041850 */
[----:B------:R-:W1:Y:S03]  /*11720*/  LDSM.16.MT88.4 R16, [R184+0x3800] ;  /* 0x00380000b810783b */ /* 0x000e660000004200 */
[--C-:B--2---:R-:W-:Y:S04]  /*11730*/  FFMA.FTZ R0, R151, c[0x0][0x2d0], -R32.reuse ;  /* 0x0000b40097007a23 */ /* 0x104fe80000010820 */
[C---:B---3--:R-:W-:Y:S01]  /*11740*/  HMMA.16816.F32.BF16 R84, R12.reuse, R20, R84 ;  /* 0x000000140c54723c */ /* 0x048fe20000041854 */
[----:B------:R2:W3:Y:S07]  /*11750*/  MUFU.EX2 R49, R0 ;  /* 0x0000000000317308 */ /* 0x0004ee0000000800 */
[C---:B------:R-:W-:Y:S01]  /*11760*/  HMMA.16816.F32.BF16 R88, R12.reuse, R22, R88 ;  /* 0x000000160c58723c */ /* 0x040fe20000041858 */
[----:B------:R-:W3:Y:S03]  /*11770*/  LDSM.16.MT88.4 R20, [R186+0x3800] ;  /* 0x00380000ba14783b */ /* 0x000ee60000004200 */
[----:B--2---:R-:W-:Y:S04]  /*11780*/  FFMA.FTZ R0, R176, c[0x0][0x2d0], -R32 ;  /* 0x0000b400b0007a23 */ /* 0x004fe80000010820 */
[----:B------:R2:W2:Y:S01]  /*11790*/  MUFU.EX2 R48, R0 ;  /* 0x0000000000307308 */ /* 0x0004a20000000800 */
[C---:B-1----:R-:W-:Y:S08]  /*117a0*/  HMMA.16816.F32.BF16 R92, R12.reuse, R16, R92 ;  /* 0x000000100c5c723c */ /* 0x042ff0000004185c */
[C---:B------:R-:W-:Y:S01]  /*117b0*/  HMMA.16816.F32.BF16 R96, R12.reuse, R18, R96 ;  /* 0x000000120c60723c */ /* 0x040fe20000041860 */
[----:B------:R-:W1:Y:S07]  /*117c0*/  LDSM.16.MT88.4 R16, [R185+0x3800] ;  /* 0x00380000b910783b */ /* 0x000e6e0000004200 */
[C---:B---3--:R-:W-:Y:S04]  /*117d0*/  HMMA.16816.F32.BF16 R100, R12.reuse, R20, R100 ;  /* 0x000000140c64723c */ /* 0x048fe80000041864 */
[----:B--2---:R-:W-:Y:S04]  /*117e0*/  FADD.FTZ R0, R114, R33 ;  /* 0x0000002172007221 */ /* 0x004fe80000010000 */
[C---:B------:R-:W-:Y:S01]  /*117f0*/  HMMA.16816.F32.BF16 R104, R12.reuse, R22, R104 ;  /* 0x000000160c68723c */ /* 0x040fe20000041868 */
[----:B------:R-:W2:Y:S03]  /*11800*/  LDSM.16.MT88.4 R20, [R187+0x3800] ;  /* 0x00380000bb14783b */ /* 0x000ea60000004200 */
[----:B------:R-:W-:Y:S04]  /*11810*/  FADD.FTZ R0, R113, R0 ;  /* 0x0000000071007221 */ /* 0x000fe80000010000 */
[----:B------:R-:W-:Y:S01]  /*11820*/  FADD.FTZ R0, R200, R0 ;  /* 0x00000000c8007221 */ /* 0x000fe20000010000 */
[----:B------:R-:W-:Y:S03]  /*11830*/  LDSM.16.MT88.4 R32, [R187+0x2000] ;  /* 0x00200000bb20783b */ /* 0x000fe60000004200 */
[----:B------:R-:W-:Y:S04]  /*11840*/  FADD.FTZ R0, R116, R0 ;  /* 0x0000000074007221 */ /* 0x000fe80000010000 */
[----:B------:R-:W-:Y:S01]  /*11850*/  FADD.FTZ R36, R118, R0 ;  /* 0x0000000076247221 */ /* 0x000fe20000010000 */
[----:B------:R-:W-:Y:S01]  /*11860*/  LDSM.16.MT88.4 R112, [R184+0x2800] ;  /* 0x00280000b870783b */ /* 0x000fe20000004200 */
[----:B------:R-:W-:Y:S02]  /*11870*/  FADD.FTZ R0, R142, R2 ;  /* 0x000000028e007221 */ /* 0x000fe40000010000 */
[----:B------:R-:W-:Y:S02]  /*11880*/  FADD.FTZ R2, R141, R36 ;  /* 0x000000248d027221 */ /* 0x000fe40000010000 */
[----:B------:R-:W-:Y:S02]  /*11890*/  FADD.FTZ R0, R143, R0 ;  /* 0x000000008f007221 */ /* 0x000fe40000010000 */
[----:B------:R-:W-:Y:S01]  /*118a0*/  FADD.FTZ R2, R140, R2 ;  /* 0x000000028c027221 */ /* 0x000fe20000010000 */
[C---:B-1----:R-:W-:Y:S03]  /*118b0*/  HMMA.16816.F32.BF16 R52, R12.reuse, R16, R52 ;  /* 0x000000100c34723c */ /* 0x042fe60000041834 */
[----:B------:R-:W-:Y:S02]  /*118c0*/  FADD.FTZ R0, R138, R0 ;  /* 0x000000008a007221 */ /* 0x000fe40000010000 */
[----:B------:R-:W-:Y:S02]  /*118d0*/  FADD.FTZ R2, R135, R2 ;  /* 0x0000000287027221 */ /* 0x000fe40000010000 */
[----:B------:R-:W-:Y:S01]  /*118e0*/  FADD.FTZ R0, R139, R0 ;  /* 0x000000008b007221 */ /* 0x000fe20000010000 */
[C---:B------:R-:W-:Y:S01]  /*118f0*/  HMMA.16816.F32.BF16 R56, R12.reuse, R18, R56 ;  /* 0x000000120c38723c */ /* 0x040fe20000041838 */
[----:B------:R-:W1:Y:S03]  /*11900*/  LDSM.16.MT88.4 R16, [R184+0x1000] ;  /* 0x00100000b810783b */ /* 0x000e660000004200 */
[----:B----4-:R-:W-:Y:S02]  /*11910*/  FADD.FTZ R2, R134, R2 ;  /* 0x0000000286027221 */ /* 0x010fe40000010000 */
[----:B------:R-:W-:Y:S02]  /*11920*/  FADD.FTZ R0, R137, R0 ;  /* 0x0000000089007221 */ /* 0x000fe40000010000 */
[C---:B--2---:R-:W-:Y:S04]  /*11930*/  HMMA.16816.F32.BF16 R60, R12.reuse, R20, R60 ;  /* 0x000000140c3c723c */ /* 0x044fe8000004183c */
[----:B------:R-:W-:Y:S02]  /*11940*/  FADD.FTZ R2, R133, R2 ;  /* 0x0000000285027221 */ /* 0x000fe40000010000 */
[----:B------:R-:W-:Y:S02]  /*11950*/  FADD.FTZ R0, R136, R0 ;  /* 0x0000000088007221 */ /* 0x000fe40000010000 */
[----:B------:R-:W-:Y:S01]  /*11960*/  HMMA.16816.F32.BF16 R64, R12, R22, R64 ;  /* 0x000000160c40723c */ /* 0x000fe20000041840 */
[----:B------:R-:W2:Y:S03]  /*11970*/  LDSM.16.MT88.4 R20, [R186+0x1000] ;  /* 0x00100000ba14783b */ /* 0x000ea60000004200 */
[----:B------:R-:W-:Y:S02]  /*11980*/  FADD.FTZ R2, R132, R2 ;  /* 0x0000000284027221 */ /* 0x000fe40000010000 */
[----:B------:R-:W-:Y:S01]  /*11990*/  FADD.FTZ R0, R128, R0 ;  /* 0x0000000080007221 */ /* 0x000fe20000010000 */
[----:B------:R-:W-:Y:S01]  /*119a0*/  F2FP.BF16.PACK_AB R12, R119, R117 ;  /* 0x00000075770c723e */ /* 0x000fe200000010ff */
[----:B-----5:R-:W-:Y:S01]  /*119b0*/  FADD.FTZ R2, R111, R2 ;  /* 0x000000026f027221 */ /* 0x020fe20000010000 */
[----:B------:R-:W-:Y:S03]  /*119c0*/  F2FP.BF16.PACK_AB R14, R143, R142 ;  /* 0x0000008e8f0e723e */ /* 0x000fe600000010ff */
[----:B------:R-:W-:Y:S01]  /*119d0*/  F2FP.BF16.PACK_AB R13, R118, R116 ;  /* 0x00000074760d723e */ /* 0x000fe200000010ff */
[----:B------:R-:W-:Y:S01]  /*119e0*/  FADD.FTZ R0, R130, R0 ;  /* 0x0000000082007221 */ /* 0x000fe20000010000 */
[----:B------:R-:W-:Y:S01]  /*119f0*/  F2FP.BF16.PACK_AB R15, R140, R141 ;  /* 0x0000008d8c0f723e */ /* 0x000fe200000010ff */
[----:B------:R-:W-:Y:S02]  /*11a00*/  FADD.FTZ R2, R110, R2 ;  /* 0x000000026e027221 */ /* 0x000fe40000010000 */
[----:B------:R-:W-:Y:S02]  /*11a10*/  FADD.FTZ R0, R131, R0 ;  /* 0x0000000083007221 */ /* 0x000fe40000010000 */
[----:B------:R-:W-:Y:S02]  /*11a20*/  FADD.FTZ R2, R49, R2 ;  /* 0x0000000231027221 */ /* 0x000fe40000010000 */
[----:B------:R-:W-:Y:S01]  /*11a30*/  FADD.FTZ R0, R129, R0 ;  /* 0x0000000081007221 */ /* 0x000fe20000010000 */
        /* <DEDUP_REMOVED lines=21> */
[C---:B--2---:R-:W-:Y:S08]  /*11b90*/  HMMA.16816.F32.BF16 R60, R12.reuse, R20, R60 ;  /* 0x000000140c3c723c */ /* 0x044ff0000004183c */
[----:B------:R-:W-:Y:S01]  /*11ba0*/  HMMA.16816.F32.BF16 R64, R12, R22, R64 ;  /* 0x000000160c40723c */ /* 0x000fe20000041840 */
[----:B------:R-:W2:Y:S06]  /*11bb0*/  LDSM.16.MT88.4 R20, [R187+0x1800] ;  /* 0x00180000bb14783b */ /* 0x000eac0000004200 */
[----:B------:R-:W-:Y:S02]  /*11bc0*/  F2FP.BF16.PACK_AB R12, R139, R138 ;  /* 0x0000008a8b0c723e */ /* 0x000fe400000010ff */
[----:B------:R-:W-:Y:S03]  /*11bd0*/  F2FP.BF16.PACK_AB R14, R136, R137 ;  /* 0x00000089880e723e */ /* 0x000fe600000010ff */
[----:B------:R-:W-:Y:S02]  /*11be0*/  F2FP.BF16.PACK_AB R13, R134, R135 ;  /* 0x00000087860d723e */ /* 0x000fe400000010ff */
[----:B------:R-:W-:Y:S07]  /*11bf0*/  F2FP.BF16.PACK_AB R15, R132, R133 ;  /* 0x00000085840f723e */ /* 0x000fee00000010ff */
        /* <DEDUP_REMOVED lines=27> */
[----:B------:R-:W-:Y:S02]  /*11db0*/  F2FP.BF16.PACK_AB R15, R48, R49 ;  /* 0x00000031300f723e */ /* 0x000fe400000010ff */
[----:B------:R-:W-:Y:S02]  /*11dc0*/  MOV R110, R109 ;  /* 0x0000006d006e7202 */ /* 0x000fe40000000f00 */
[----:B------:R-:W-:Y:S03]  /*11dd0*/  MOV R111, R3 ;  /* 0x00000003006f7202 */ /* 0x000fe60000000f00 */
        /* <DEDUP_REMOVED lines=22> */
[----:B------:R-:W-:Y:S01]  /*11f40*/  HMMA.16816.F32.BF16 R64, R12, R30, R64 ;  /* 0x0000001e0c40723c */ /* 0x000fe20000041840 */
[----:B------:R-:W3:Y:S06]  /*11f50*/  LDSM.16.MT88.4 R28, [R186+0x5800] ;  /* 0x00580000ba1c783b */ /* 0x000eec0000004200 */
[----:B------:R-:W-:Y:S02]  /*11f60*/  F2FP.BF16.PACK_AB R12, R43, R42 ;  /* 0x0000002a2b0c723e */ /* 0x000fe400000010ff */
[----:B------:R-:W-:Y:S03]  /*11f70*/  F2FP.BF16.PACK_AB R14, R45, R44 ;  /* 0x0000002c2d0e723e */ /* 0x000fe600000010ff */
[----:B------:R-:W-:Y:S02]  /*11f80*/  F2FP.BF16.PACK_AB R13, R40, R41 ;  /* 0x00000029280d723e */ /* 0x000fe400000010ff */
[----:B------:R-:W-:Y:S07]  /*11f90*/  F2FP.BF16.PACK_AB R15, R39, R37 ;  /* 0x00000025270f723e */ /* 0x000fee00000010ff */
[C---:B------:R-:W-:Y:S01]  /*11fa0*/  HMMA.16816.F32.BF16 R116, R12.reuse, R112, R4 ;  /* 0x000000700c74723c */ /* 0x040fe20000041804 */
[----:B------:R-:W5:Y:S07]  /*11fb0*/  LDSM.16.MT88.4 R4, [R185+0x5800] ;  /* 0x00580000b904783b */ /* 0x000f6e0000004200 */
[C---:B------:R-:W-:Y:S01]  /*11fc0*/  HMMA.16816.F32.BF16 R112, R12.reuse, R114, R8 ;  /* 0x000000720c70723c */ /* 0x040fe20000041808 */
[----:B------:R-:W3:Y:S07]  /*11fd0*/  LDSM.16.MT88.4 R8, [R187+0x5800] ;  /* 0x00580000bb08783b */ /* 0x000eee0000004200 */
[C---:B-1----:R-:W-:Y:S08]  /*11fe0*/  HMMA.16816.F32.BF16 R68, R12.reuse, R16, R68 ;  /* 0x000000100c44723c */ /* 0x042ff00000041844 */
[C---:B------:R-:W-:Y:S08]  /*11ff0*/  HMMA.16816.F32.BF16 R72, R12.reuse, R18, R72 ;  /* 0x000000120c48723c */ /* 0x040ff00000041848 */
[C---:B----4-:R-:W-:Y:S08]  /*12000*/  HMMA.16816.F32.BF16 R76, R12.reuse, R20, R76 ;  /* 0x000000140c4c723c */ /* 0x050ff0000004184c */
[C---:B------:R-:W-:Y:S08]  /*12010*/  HMMA.16816.F32.BF16 R80, R12.reuse, R22, R80 ;  /* 0x000000160c50723c */ /* 0x040ff00000041850 */
[C---:B--2---:R-:W-:Y:S08]  /*12020*/  HMMA.16816.F32.BF16 R84, R12.reuse, R24, R84 ;  /* 0x000000180c54723c */ /* 0x044ff00000041854 */
[C---:B------:R-:W-:Y:S08]  /*12030*/  HMMA.16816.F32.BF16 R88, R12.reuse, R26, R88 ;  /* 0x0000001a0c58723c */ /* 0x040ff00000041858 */
[C---:B------:R-:W-:Y:S08]  /*12040*/  HMMA.16816.F32.BF16 R92, R12.reuse, R32, R92 ;  /* 0x000000200c5c723c */ /* 0x040ff0000004185c */
[C---:B------:R-:W-:Y:S08]  /*12050*/  HMMA.16816.F32.BF16 R96, R12.reuse, R34, R96 ;  /* 0x000000220c60723c */ /* 0x040ff00000041860 */
[C---:B---3--:R-:W-:Y:S08]  /*12060*/  HMMA.16816.F32.BF16 R100, R12.reuse, R28, R100 ;  /* 0x0000001c0c64723c */ /* 0x048ff00000041864 */
[C---:B------:R-:W-:Y:S08]  /*12070*/  HMMA.16816.F32.BF16 R104, R12.reuse, R30, R104 ;  /* 0x0000001e0c68723c */ /* 0x040ff00000041868 */
[C---:B-----5:R-:W-:Y:S07]  /*12080*/  HMMA.16816.F32.BF16 R52, R12.reuse, R4, R52 ;  /* 0x000000040c34723c */ /* 0x060fee0000041834 */
[----:B------:R-:W-:Y:S01]  /*12090*/  FADD.FTZ R4, R48, R2 ;  /* 0x0000000230047221 */ /* 0x000fe20000010000 */
[C---:B------:R-:W-:Y:S04]  /*120a0*/  HMMA.16816.F32.BF16 R56, R12.reuse, R6, R56 ;  /* 0x000000060c38723c */ /* 0x040fe80000041838 */
[----:B------:R-:W-:Y:S02]  /*120b0*/  FADD.FTZ R2, R42, R0 ;  /* 0x000000002a027221 */ /* 0x000fe40000010000 */
[----:B------:R-:W-:Y:S02]  /*120c0*/  FADD.FTZ R0, R41, R4 ;  /* 0x0000000429007221 */ /* 0x000fe40000010000 */
[C---:B------:R-:W-:Y:S04]  /*120d0*/  HMMA.16816.F32.BF16 R60, R12.reuse, R8, R60 ;  /* 0x000000080c3c723c */ /* 0x040fe8000004183c */
[----:B------:R-:W-:Y:S02]  /*120e0*/  FADD.FTZ R2, R43, R2 ;  /* 0x000000022b027221 */ /* 0x000fe40000010000 */
[----:B------:R-:W-:Y:S02]  /*120f0*/  FADD.FTZ R0, R40, R0 ;  /* 0x0000000028007221 */ /* 0x000fe40000010000 */
[----:B------:R-:W-:Y:S04]  /*12100*/  HMMA.16816.F32.BF16 R64, R12, R10, R64 ;  /* 0x0000000a0c40723c */ /* 0x000fe80000041840 */
[----:B------:R-:W-:Y:S02]  /*12110*/  FADD.FTZ R4, R44, R2 ;  /* 0x000000022c047221 */ /* 0x000fe40000010000 */
[----:B------:R-:W-:Y:S01]  /*12120*/  FADD.FTZ R2, R37, R0 ;  /* 0x0000000025027221 */ /* 0x000fe20000010000 */
[----:B------:R-:W-:Y:S01]  /*12130*/  IADD3 R0, R196, -0x1, RZ ;  /* 0xffffffffc4007810 */ /* 0x000fe20007ffe0ff */
[----:B------:R-:W-:Y:S01]  /*12140*/  FADD.FTZ R225, R45, R4 ;  /* 0x000000042de17221 */ /* 0x000fe20000010000 */
[----:B------:R-:W-:Y:S03]  /*12150*/  MOV R4, R3 ;  /* 0x0000000300047202 */ /* 0x000fe60000000f00 */
[----:B------:R-:W-:Y:S01]  /*12160*/  MOV R196, R0 ;  /* 0x0000000000c47202 */ /* 0x000fe20000000f00 */
[----:B------:R-:W-:Y:S01]  /*12170*/  FADD.FTZ R226, R39, R2 ;  /* 0x0000000227e27221 */ /* 0x000fe20000010000 */
[----:B------:R-:W-:-:S05]  /*12180*/  @P0 BRA `(.L_x_769) ;  /* 0xffffbf1000000947 */ /* 0x000fca000383ffff */
.L_x_751:
[----:B------:R-:W-:Y:S05]  /*12190*/  BRA.DIV ~URZ, `(.L_x_770) ;  /* 0x000067f27f007947 */ /* 0x000fea000b800000 */
[----:B------:R1:W2:Y:S02]  /*121a0*/  SHFL.BFLY PT, R0, R225, 0x2, 0x1f ;  /* 0x0c401f00e1007f89 */ /* 0x0002a400000e0000 */
.L_x_864:
[----:B--2---:R-:W-:Y:S01]  /*121b0*/  FADD.FTZ R5, R0, R225 ;  /* 0x000000e100057221 */ /* 0x004fe20000010000 */
[----:B------:R-:W-:Y:S05]  /*121c0*/  BRA.DIV ~URZ, `(.L_x_771) ;  /* 0x000068127f007947 */ /* 0x000fea000b800000 */
[----:B------:R-:W2:Y:S04]  /*121d0*/  SHFL.BFLY PT, R0, R226, 0x2, 0x1f ;  /* 0x0c401f00e2007f89 */ /* 0x000ea800000e0000 */
[----:B------:R-:W3:Y:S01]  /*121e0*/  SHFL.BFLY PT, R2, R5, 0x1, 0x1f ;  /* 0x0c201f0005027f89 */ /* 0x000ee200000e0000 */
[----:B--2---:R-:W-:-:S02]  /*121f0*/  FADD.FTZ R6, R0, R226 ;  /* 0x000000e200067221 */ /* 0x004fc40000010000 */
[----:B---3--:R-:W-:-:S03]  /*12200*/  FADD.FTZ R5, R5, R2 ;  /* 0x0000000205057221 */ /* 0x008fc60000010000 */
[----:B------:R2:W3:Y:S04]  /*12210*/  SHFL.BFLY PT, R3, R6, 0x1, 0x1f ;  /* 0x0c201f0006037f89 */ /* 0x0004e800000e0000 */
.L_x_865:
[----:B------:R-:W-:Y:S01]  /*12220*/  FSETP.NE.FTZ.AND P1, PT, R5, RZ, PT ;  /* 0x000000ff0500720b */ /* 0x000fe20003f35000 */
[----:B---3--:R-:W-:Y:S01]  /*12230*/  FADD.FTZ R3, R3, R6 ;  /* 0x0000000603037221 */ /* 0x008fe20000010000 */
[----:B------:R-:W-:Y:S02]  /*12240*/  MOV R2, RZ ;  /* 0x000000ff00027202 */ /* 0x000fe40000000f00 */
[----:B------:R-:W-:Y:S02]  /*12250*/  MOV R0, RZ ;  /* 0x000000ff00007202 */ /* 0x000fe40000000f00 */
[----:B------:R-:W-:Y:S02]  /*12260*/  FSETP.NE.FTZ.AND P0, PT, R3, RZ, PT ;  /* 0x000000ff0300720b */ /* 0x000fe40003f15000 */
[----:B------:R-:W-:Y:S02]  /*12270*/  MOV R23, 0xff800000 ;  /* 0xff80000000177802 */ /* 0x000fe40000000f00 */
[----:B------:R-:W-:-:S03]  /*12280*/  MOV R22, 0xff800000 ;  /* 0xff80000000167802 */ /* 0x000fc60000000f00 */
[----:B------:R-:W3:Y:S08]  /*12290*/  @P1 MUFU.LG2 R7, R5 ;  /* 0x0000000500071308 */ /* 0x000ef00000000c00 */
[----:B------:R4:W5:Y:S01]  /*122a0*/  @P1 MUFU.RCP R2, R5 ;  /* 0x0000000500021308 */ /* 0x0009620000001000 */
[----:B---3--:R-:W-:-:S07]  /*122b0*/  @P1 FMUL.FTZ R7, R7, 0.69314718246459960938 ;  /* 0x3f31721807071820 */ /* 0x008fce0000410000 */
[----:B------:R-:W3:Y:S01]  /*122c0*/  @P0 MUFU.RCP R0, R3 ;  /* 0x0000000300000308 */ /* 0x000ee20000001000 */
[----:B----4-:R-:W-:Y:S01]  /*122d0*/  @P1 MOV R5, 0x3f317218 ;  /* 0x3f31721800051802 */ /* 0x010fe20000000f00 */
[C---:B-----5:R-:W-:Y:S02]  /*122e0*/  FMUL.FTZ R28, R2.reuse, R68 ;  /* 0x00000044021c7220 */ /* 0x060fe40000410000 */
[C---:B------:R-:W-:Y:S02]  /*122f0*/  FMUL.FTZ R29, R2.reuse, R69 ;  /* 0x00000045021d7220 */ /* 0x040fe40000410000 */
[----:B------:R-:W-:Y:S02]  /*12300*/  @P1 FMUL.FTZ R5, R5, c[0x0][0x2d0] ;  /* 0x0000b40005051a20 */ /* 0x000fe40000410000 */
[C---:B------:R-:W-:Y:S02]  /*12310*/  FMUL.FTZ R30, R2.reuse, R72 ;  /* 0x00000048021e7220 */ /* 0x040fe40000410000 */
        /* <DEDUP_REMOVED lines=31> */
[----:B------:R4:W5:Y:S01]  /*12510*/  @P0 MUFU.LG2 R2, R3 ;  /* 0x0000000300020308 */ /* 0x0009620000000c00 */
[C---:B---3--:R-:W-:Y:S02]  /*12520*/  FMUL.FTZ R52, R0.reuse, R82 ;  /* 0x0000005200347220 */ /* 0x048fe40000410000 */
[----:B------:R-:W-:-:S02]  /*12530*/  FMUL.FTZ R53, R0, R83 ;  /* 0x0000005300357220 */ /* 0x000fc40000410000 */
[C---:B------:R-:W-:Y:S02]  /*12540*/  FMUL.FTZ R82, R0.reuse, R86 ;  /* 0x0000005600527220 */ /* 0x040fe40000410000 */
[C---:B------:R-:W-:Y:S02]  /*12550*/  FMUL.FTZ R83, R0.reuse, R87 ;  /* 0x0000005700537220 */ /* 0x040fe40000410000 */
[C---:B------:R-:W-:Y:S02]  /*12560*/  FMUL.FTZ R50, R0.reuse, R70 ;  /* 0x0000004600327220 */ /* 0x040fe40000410000 */
[C---:B------:R-:W-:Y:S02]  /*12570*/  FMUL.FTZ R51, R0.reuse, R71 ;  /* 0x0000004700337220 */ /* 0x040fe40000410000 */
[C---:B------:R-:W-:Y:S02]  /*12580*/  FMUL.FTZ R84, R0.reuse, R74 ;  /* 0x0000004a00547220 */ /* 0x040fe40000410000 */
[----:B------:R-:W-:Y:S01]  /*12590*/  FMUL.FTZ R85, R0, R75 ;  /* 0x0000004b00557220 */ /* 0x000fe20000410000 */
[----:B----4-:R-:W-:Y:S01]  /*125a0*/  @P0 MOV R3, 0x3f317218 ;  /* 0x3f31721800030802 */ /* 0x010fe20000000f00 */
[----:B-----5:R-:W-:-:S02]  /*125b0*/  @P0 FMUL.FTZ R2, R2, 0.69314718246459960938 ;  /* 0x3f31721802020820 */ /* 0x020fc40000410000 */
        /* <DEDUP_REMOVED lines=27> */
.L_x_692:
[----:B------:R-:W3:Y:S01]  /*12770*/  S2R R2, SR_TID.X ;  /* 0x0000000000027919 */ /* 0x000ee20000002100 */
[----:B------:R-:W-:Y:S01]  /*12780*/  BSSY B0, `(.L_x_772) ;  /* 0x0000010000007945 */ /* 0x000fe20003800000 */
[----:B---3--:R-:W-:-:S13]  /*12790*/  LOP3.LUT P0, RZ, R2, 0xff, RZ, 0xc0, !PT ;  /* 0x000000ff02ff7812 */ /* 0x008fda000780c0ff */
[----:B------:R-:W-:Y:S05]  /*127a0*/  @P0 BRA `(.L_x_773) ;  /* 0x000000d000000947 */ /* 0x000fea0003800000 */
[----:B------:R-:W3:Y:S01]  /*127b0*/  S2R R4, SR_LANEID ;  /* 0x0000000000047919 */ /* 0x000ee20000000000 */
[----:B------:R-:W-:Y:S01]  /*127c0*/  VOTEU.ANY UR4, UPT, PT ;  /* 0x0000000000047886 */ /* 0x000fe200038e0100 */
[----:B------:R-:W-:Y:S01]  /*127d0*/  IMAD.MOV.U32 R5, RZ, RZ, c[0x0][0x564] ;  /* 0x00015900ff057624 */ /* 0x000fe200078e00ff */
[----:B------:R-:W3:Y:S08]  /*127e0*/  FLO.U32 R3, UR4 ;  /* 0x0000000400037d00 */ /* 0x000ef000080e0000 */
[----:B------:R-:W4:Y:S01]  /*127f0*/  POPC R2, UR4 ;  /* 0x0000000400027d09 */ /* 0x000f220008000000 */
[----:B---3--:R-:W-:Y:S01]  /*12800*/  ISETP.EQ.U32.AND P0, PT, R3, R4, PT ;  /* 0x000000040300720c */ /* 0x008fe20003f02070 */
[----:B------:R-:W-:-:S12]  /*12810*/  IMAD.MOV.U32 R4, RZ, RZ, c[0x0][0x560] ;  /* 0x00015800ff047624 */ /* 0x000fd800078e00ff */
[----:B----4-:R3:W4:Y:S04]  /*12820*/  @P0 ATOMG.E.ADD.STRONG.GPU PT, R2, [R4.64], R2 ;  /* 0x00000002040209a8 */ /* 0x01072800081ee1c6 */
[----:B---3--:R-:W3:Y:S04]  /*12830*/  S2R R4, SR_LTMASK ;  /* 0x0000000000047919 */ /* 0x008ee80000003900 */
[----:B----4-:R3:W4:Y:S02]  /*12840*/  SHFL.IDX PT, R3, R2, R3, 0x1f ;  /* 0x00001f0302037589 */ /* 0x01072400000e0000 */
[----:B---3--:R-:W-:-:S06]  /*12850*/  LOP3.LUT R2, R4, UR4, RZ, 0xc0, !PT ;  /* 0x0000000404027c12 */ /* 0x008fcc000f8ec0ff */
[----:B------:R-:W4:Y:S02]  /*12860*/  POPC R2, R2 ;  /* 0x0000000200027309 */ /* 0x000f240000000000 */
[----:B----4-:R-:W-:-:S06]  /*12870*/  IADD3 R248, R3, c[0x0][0xc], R2 ;  /* 0x0000030003f87a10 */ /* 0x010fcc0007ffe002 */
.L_x_773:
[----:B------:R-:W-:Y:S05]  /*12880*/  BSYNC B0 ;  /* 0x0000000000007941 */ /* 0x000fea0003800000 */
.L_x_772:
[----:B------:R-:W-:Y:S01]  /*12890*/  PRMT R0, R0, 0x9910, RZ ;  /* 0x0000991000007816 */ /* 0x000fe200000000ff */
[----:B------:R-:W-:Y:S01]  /*128a0*/  BSSY B1, `(.L_x_774) ;  /* 0x00002d9000017945 */ /* 0x000fe20003800000 */
[----:B------:R-:W-:Y:S02]  /*128b0*/  IMAD.MOV.U32 R62, RZ, RZ, R248 ;  /* 0x000000ffff3e7224 */ /* 0x000fe400078e00f8 */
[----:B------:R-:W-:-:S13]  /*128c0*/  ISETP.NE.AND P0, PT, R0, RZ, PT ;  /* 0x000000ff0000720c */ /* 0x000fda0003f05270 */
[----:B------:R-:W-:Y:S05]  /*128d0*/  @!P0 BRA `(.L_x_775) ;  /* 0x0000220000008947 */ /* 0x000fea0003800000 */
[----:B------:R-:W3:Y:S04]  /*128e0*/  LDL R12, [R1] ;  /* 0x00000000010c7983 */ /* 0x000ee80000100800 */
[----:B------:R-:W4:Y:S04]  /*128f0*/  LDL R5, [R1+0x4] ;  /* 0x0000040001057983 */ /* 0x000f280000100800 */
[----:B--2---:R-:W2:Y:S04]  /*12900*/  LDL R11, [R1+0xc] ;  /* 0x00000c00010b7983 */ /* 0x004ea80000100800 */
[----:B------:R-:W2:Y:S04]  /*12910*/  LDL R10, [R1+0x8] ;  /* 0x00000800010a7983 */ /* 0x000ea80000100800 */
[----:B------:R-:W2:Y:S04]  /*12920*/  LDL R9, [R1+0x1c] ;  /* 0x00001c0001097983 */ /* 0x000ea80000100800 */
[----:B------:R-:W2:Y:S04]  /*12930*/  LDL R7, [R1+0x14] ;  /* 0x0000140001077983 */ /* 0x000ea80000100800 */
[----:B------:R-:W2:Y:S04]  /*12940*/  LDL R6, [R1+0x18] ;  /* 0x0000180001067983 */ /* 0x000ea80000100800 */
[----:B------:R-:W2:Y:S01]  /*12950*/  LDL R8, [R1+0x10] ;  /* 0x0000100001087983 */ /* 0x000ea20000100800 */
[----:B------:R-:W-:Y:S01]  /*12960*/  WARPSYNC 0xffffffff ;  /* 0xffffffff00007948 */ /* 0x000fe20003800000 */
[----:B------:R-:W-:Y:S01]  /*12970*/  F2FP.BF16.PACK_AB R0, R109, R108 ;  /* 0x0000006c6d00723e */ /* 0x000fe200000010ff */
[----:B------:R-:W-:Y:S01]  /*12980*/  IMAD.MOV.U32 R15, RZ, RZ, c[0x0][0x388] ;  /* 0x0000e200ff0f7624 */ /* 0x000fe200078e00ff */
[----:B------:R-:W-:Y:S01]  /*12990*/  BAR.SYNC.DEFER_BLOCKING 0x1, 0x100 ;  /* 0x0044000000007b1d */ /* 0x000fe20000010000 */
[----:B------:R-:W-:-:S02]  /*129a0*/  F2FP.BF16.PACK_AB R2, R81, R80 ;  /* 0x000000505102723e */ /* 0x000fc400000010ff */
[----:B------:R-:W-:Y:S02]  /*129b0*/  F2FP.BF16.PACK_AB R3, R27, R26 ;  /* 0x0000001a1b03723e */ /* 0x000fe400000010ff */
[----:B------:R-:W-:Y:S02]  /*129c0*/  F2FP.BF16.PACK_AB R4, R53, R52 ;  /* 0x000000343504723e */ /* 0x000fe400000010ff */
[----:B------:R-:W-:Y:S02]  /*129d0*/  ISETP.NE.U32.AND P0, PT, RZ, c[0x0][0x508], PT ;  /* 0x00014200ff007a0c */ /* 0x000fe40003f05070 */
[----:B------:R-:W-:Y:S02]  /*129e0*/  ISETP.NE.U32.AND P2, PT, RZ, c[0x0][0x500], PT ;  /* 0x00014000ff007a0c */ /* 0x000fe40003f45070 */
[----:B------:R-:W-:Y:S02]  /*129f0*/  ISETP.NE.AND.EX P1, PT, RZ, c[0x0][0x50c], PT, P0 ;  /* 0x00014300ff007a0c */ /* 0x000fe40003f25300 */
[----:B------:R-:W-:Y:S01]  /*12a00*/  ISETP.NE.AND.EX P2, PT, RZ, c[0x0][0x504], PT, P2 ;  /* 0x00014100ff007a0c */ /* 0x000fe20003f45320 */
[----:B---3--:R3:W-:Y:S04]  /*12a10*/  STS [R12], R0 ;  /* 0x000000000c007388 */ /* 0x0087e80000000800 */
[----:B------:R1:W-:Y:S04]  /*12a20*/  STS [R12+0x400], R2 ;  /* 0x000400020c007388 */ /* 0x0003e80000000800 */
[----:B----4-:R4:W-:Y:S01]  /*12a30*/  STS [R5], R3 ;  /* 0x0000000305007388 */ /* 0x0109e20000000800 */
[----:B---3--:R-:W-:-:S02]  /*12a40*/  F2FP.BF16.PACK_AB R0, R61, R60 ;  /* 0x0000003c3d00723e */ /* 0x008fc400000010ff */
[----:B-1----:R-:W-:-:S03]  /*12a50*/  F2FP.BF16.PACK_AB R2, R29, R28 ;  /* 0x0000001c1d02723e */ /* 0x002fc600000010ff */
        /* <DEDUP_REMOVED lines=21> */
[----:B------:R3:W-:Y:S04]  /*12bb0*/  STS [R8], R4 ;  /* 0x0000000408007388 */ /* 0x0007e80000000800 */
[----:B------:R4:W-:Y:S01]  /*12bc0*/  STS [R8+0x400], R2 ;  /* 0x0004000208007388 */ /* 0x0009e20000000800 */
[----:B-1----:R-:W-:Y:S02]  /*12bd0*/  F2FP.BF16.PACK_AB R0, R69, R68 ;  /* 0x000000444500723e */ /* 0x002fe400000010ff */
[----:B--2---:R-:W-:-:S03]  /*12be0*/  F2FP.BF16.PACK_AB R3, R41, R40 ;  /* 0x000000282903723e */ /* 0x004fc600000010ff */
[----:B------:R1:W-:Y:S01]  /*12bf0*/  STS [R12+0x4000], R0 ;  /* 0x004000000c007388 */ /* 0x0003e20000000800 */
[----:B---3--:R-:W-:Y:S02]  /*12c00*/  F2FP.BF16.PACK_AB R4, R57, R56 ;  /* 0x000000383904723e */ /* 0x008fe400000010ff */
[----:B----4-:R-:W-:-:S03]  /*12c10*/  F2FP.BF16.PACK_AB R2, R71, R70 ;  /* 0x000000464702723e */ /* 0x010fc600000010ff */
[----:B------:R2:W-:Y:S04]  /*12c20*/  STS [R12+0x4400], R4 ;  /* 0x004400040c007388 */ /* 0x0005e80000000800 */
[----:B------:R3:W-:Y:S04]  /*12c30*/  STS [R5+0x4000], R3 ;  /* 0x0040000305007388 */ /* 0x0007e80000000800 */
[----:B------:R4:W-:Y:S01]  /*12c40*/  STS [R5+0x4400], R2 ;  /* 0x0044000205007388 */ /* 0x0009e20000000800 */
[----:B-1----:R-:W-:-:S05]  /*12c50*/  F2FP.BF16.PACK_AB R0, R43, R42 ;  /* 0x0000002a2b00723e */ /* 0x002fca00000010ff */
[----:B------:R1:W-:Y:S01]  /*12c60*/  STS [R11+0x4000], R0 ;  /* 0x004000000b007388 */ /* 0x0003e20000000800 */
[----:B--2---:R-:W-:Y:S02]  /*12c70*/  F2FP.BF16.PACK_AB R4, R75, R74 ;  /* 0x0000004a4b04723e */ /* 0x004fe400000010ff */
[----:B---3--:R-:W-:-:S03]  /*12c80*/  F2FP.BF16.PACK_AB R3, R89, R88 ;  /* 0x000000585903723e */ /* 0x008fc600000010ff */
[----:B------:R2:W-:Y:S01]  /*12c90*/  STS [R11+0x4400], R4 ;  /* 0x004400040b007388 */ /* 0x0005e20000000800 */
[----:B----4-:R-:W-:Y:S02]  /*12ca0*/  F2FP.BF16.PACK_AB R5, R45, R44 ;  /* 0x0000002c2d05723e */ /* 0x010fe400000010ff */
[----:B------:R-:W-:-:S03]  /*12cb0*/  F2FP.BF16.PACK_AB R2, R77, R76 ;  /* 0x0000004c4d02723e */ /* 0x000fc600000010ff */
[----:B------:R-:W-:Y:S04]  /*12cc0*/  STS [R10+0x4000], R5 ;  /* 0x004000050a007388 */ /* 0x000fe80000000800 */
[----:B------:R3:W-:Y:S04]  /*12cd0*/  STS [R10+0x4400], R3 ;  /* 0x004400030a007388 */ /* 0x0007e80000000800 */
[----:B------:R4:W-:Y:S01]  /*12ce0*/  STS [R9+0x4000], R2 ;  /* 0x0040000209007388 */ /* 0x0009e20000000800 */
[----:B-1----:R-:W-:-:S05]  /*12cf0*/  F2FP.BF16.PACK_AB R0, R87, R86 ;  /* 0x000000565700723e */ /* 0x002fca00000010ff */
[----:B------:R1:W-:Y:S01]  /*12d00*/  STS [R9+0x4400], R0 ;  /* 0x0044000009007388 */ /* 0x0003e20000000800 */
[----:B--2---:R-:W-:-:S05]  /*12d10*/  F2FP.BF16.PACK_AB R4, R73, R72 ;  /* 0x000000484904723e */ /* 0x004fca00000010ff */
[----:B------:R2:W-:Y:S01]  /*12d20*/  STS [R7+0x4000], R4 ;  /* 0x0040000407007388 */ /* 0x0005e20000000800 */
[----:B---3--:R-:W-:Y:S02]  /*12d30*/  F2FP.BF16.PACK_AB R3, R59, R58 ;  /* 0x0000003a3b03723e */ /* 0x008fe400000010ff */
[----:B----4-:R-:W-:-:S03]  /*12d40*/  F2FP.BF16.PACK_AB R2, R47, R46 ;  /* 0x0000002e2f02723e */ /* 0x010fc600000010ff */
[----:B------:R3:W-:Y:S04]  /*12d50*/  STS [R7+0x4400], R3 ;  /* 0x0044000307007388 */ /* 0x0007e80000000800 */
[----:B------:R4:W-:Y:S01]  /*12d60*/  STS [R6+0x4000], R2 ;  /* 0x0040000206007388 */ /* 0x0009e20000000800 */
[----:B-1----:R-:W-:-:S05]  /*12d70*/  F2FP.BF16.PACK_AB R0, R55, R54 ;  /* 0x000000363700723e */ /* 0x002fca00000010ff */
[----:B------:R1:W-:Y:S01]  /*12d80*/  STS [R6+0x4400], R0 ;  /* 0x0044000006007388 */ /* 0x0003e20000000800 */
[----:B--2---:R-:W-:Y:S01]  /*12d90*/  IMAD.MOV.U32 R4, RZ, RZ, 0x4 ;  /* 0x00000004ff047424 */ /* 0x004fe200078e00ff */
[----:B---3--:R-:W-:Y:S01]  /*12da0*/  F2FP.BF16.PACK_AB R3, R25, R24 ;  /* 0x000000181903723e */ /* 0x008fe200000010ff */
[----:B----4-:R-:W-:-:S04]  /*12db0*/  IMAD.MOV.U32 R2, RZ, RZ, RZ ;  /* 0x000000ffff027224 */ /* 0x010fc800078e00ff */
[----:B------:R2:W-:Y:S01]  /*12dc0*/  STS [R8+0x4000], R3 ;  /* 0x0040000308007388 */ /* 0x0005e20000000800 */
[----:B-1----:R-:W-:Y:S01]  /*12dd0*/  F2FP.BF16.PACK_AB R0, R49, R48 ;  /* 0x000000303100723e */ /* 0x002fe200000010ff */
[----:B------:R-:W-:-:S04]  /*12de0*/  @P1 IMAD.WIDE R6, R251, R4, c[0x0][0x508] ;  /* 0x00014200fb061625 */ /* 0x000fc800078e0204 */
[----:B------:R1:W-:Y:S01]  /*12df0*/  STS [R8+0x4400], R0 ;  /* 0x0044000008007388 */ /* 0x0003e20000000800 */
[----:B------:R-:W-:-:S03]  /*12e00*/  IMAD.WIDE R4, R251, R4, c[0x0][0x500] ;  /* 0x00014000fb047625 */ /* 0x000fc600078e0204 */
[----:B------:R-:W-:Y:S06]  /*12e10*/  BAR.SYNC.DEFER_BLOCKING 0x1, 0x100 ;  /* 0x0044000000007b1d */ /* 0x000fec0000010000 */
[----:B------:R1:W5:Y:S04]  /*12e20*/  @P1 LDG.E R15, [R6.64] ;  /* 0x00000006060f1981 */ /* 0x000368000c1e1900 */
[----:B------:R1:W5:Y:S01]  /*12e30*/  @P2 LDG.E R2, [R4.64] ;  /* 0x0000000604022981 */ /* 0x000362000c1e1900 */
[----:B------:R-:W-:-:S04]  /*12e40*/  ISETP.NE.AND P0, PT, R246, RZ, PT ;  /* 0x000000fff600720c */ /* 0x000fc80003f05270 */
[----:B--2---:R-:W-:Y:S01]  /*12e50*/  SEL R3, R246, c[0x0][0x3d4], P0 ;  /* 0x0000f500f6037a07 */ /* 0x004fe20000000000 */
[----:B------:R-:W-:Y:S05]  /*12e60*/  @P1 BRA `(.L_x_776) ;  /* 0x0000004000001947 */ /* 0x000fea0003800000 */
[----:B------:R-:W-:Y:S05]  /*12e70*/  @!P2 BRA `(.L_x_776) ;  /* 0x000000300000a947 */ /* 0x000fea0003800000 */
[----:B-1----:R1:W2:Y:S04]  /*12e80*/  LDG.E R0, [R4.64] ;  /* 0x0000000604007981 */ /* 0x0022a8000c1e1900 */
[----:B-1----:R-:W2:Y:S02]  /*12e90*/  LDG.E R4, [R4.64+0x4] ;  /* 0x0000040604047981 */ /* 0x002ea4000c1e1900 */
[----:B--2--5:R-:W-:Y:S02]  /*12ea0*/  IADD3 R15, -R0, R4, RZ ;  /* 0x00000004000f7210 */ /* 0x024fe40007ffe1ff */
.L_x_776:
[----:B------:R-:W2:Y:S01]  /*12eb0*/  LDL R66, [R1+0x24] ;  /* 0x0000240001427983 */ /* 0x000ea20000100800 */
[----:B------:R-:W-:Y:S01]  /*12ec0*/  IMAD.MOV.U32 R9, RZ, RZ, 0x368 ;  /* 0x00000368ff097424 */ /* 0x000fe200078e00ff */
[----:B------:R-:W-:Y:S01]  /*12ed0*/  ISETP.GT.AND P2, PT, R3, 0x1, PT ;  /* 0x000000010300780c */ /* 0x000fe20003f44270 */
[----:B-1----:R-:W-:Y:S01]  /*12ee0*/  IMAD.MOV.U32 R0, RZ, RZ, c[0x0][0x4e8] ;  /* 0x00013a00ff007624 */ /* 0x002fe200078e00ff */
[----:B------:R-:W-:Y:S01]  /*12ef0*/  ISETP.NE.U32.AND P0, PT, RZ, c[0x0][0x500], PT ;  /* 0x00014000ff007a0c */ /* 0x000fe20003f05070 */
[----:B------:R-:W-:Y:S01]  /*12f00*/  IMAD.IADD R11, R245, 0x1, R243 ;  /* 0x00000001f50b7824 */ /* 0x000fe200078e02f3 */
[----:B------:R-:W-:Y:S01]  /*12f10*/  SEL R9, R9, 0x328, P2 ;  /* 0x0000032809097807 */ /* 0x000fe20001000000 */
[----:B------:R-:W1:Y:S01]  /*12f20*/  S2R R67, SR_TID.X ;  /* 0x0000000000437919 */ /* 0x000e620000002100 */
[----:B------:R-:W-:-:S02]  /*12f30*/  ISETP.NE.AND P3, PT, R0, 0x1, PT ;  /* 0x000000010000780c */ /* 0x000fc40003f65270 */
[----:B------:R-:W3:Y:S01]  /*12f40*/  LDC.64 R6, c[0x0][R9+0x170] ;  /* 0x00005c0009067b82 */ /* 0x000ee20000000a00 */
[----:B------:R-:W-:Y:S02]  /*12f50*/  ISETP.NE.AND.EX P0, PT, RZ, c[0x0][0x504], PT, P0 ;  /* 0x00014100ff007a0c */ /* 0x000fe40003f05300 */
[----:B------:R-:W-:Y:S02]  /*12f60*/  SHF.R.S32.HI R3, RZ, 0x1f, R251 ;  /* 0x0000001fff037819 */ /* 0x000fe400000114fb */
[----:B------:R-:W-:Y:S02]  /*12f70*/  SEL R0, R251, RZ, !P0 ;  /* 0x000000fffb007207 */ /* 0x000fe40004000000 */
[----:B------:R-:W-:Y:S01]  /*12f80*/  SEL R4, R3, RZ, !P0 ;  /* 0x000000ff03047207 */ /* 0x000fe20004000000 */
[----:B------:R-:W4:Y:S01]  /*12f90*/  LDC.64 R16, c[0x0][R9+0x168] ;  /* 0x00005a0009107b82 */ /* 0x000f220000000a00 */
[----:B------:R-:W-:Y:S02]  /*12fa0*/  LOP3.LUT R10, R250, 0xffff, RZ, 0xc0, !PT ;  /* 0x0000fffffa0a7812 */ /* 0x000fe400078ec0ff */
[----:B------:R-:W-:-:S05]  /*12fb0*/  @P3 IMAD.HI.U32 R8, R11, c[0x0][0x4ec], RZ ;  /* 0x00013b000b083a27 */ /* 0x000fca00078e00ff */
[----:B------:R3:W4:Y:S01]  /*12fc0*/  LDC.64 R18, c[0x0][R9+0x178] ;  /* 0x00005e0009127b82 */ /* 0x0007220000000a00 */
[----:B-1----:R-:W-:-:S07]  /*12fd0*/  SHF.R.S32.HI R63, RZ, 0x1f, R67 ;  /* 0x0000001fff3f7819 */ /* 0x002fce0000011443 */
[----:B------:R1:W1:Y:S01]  /*12fe0*/  LDC.64 R20, c[0x0][R9+0x160] ;  /* 0x0000580009147b82 */ /* 0x0002620000000a00 */
[----:B------:R-:W-:-:S04]  /*12ff0*/  LEA.HI R63, R63, R67, RZ, 0x5 ;  /* 0x000000433f3f7211 */ /* 0x000fc800078f28ff */
[----:B------:R-:W-:-:S05]  /*13000*/  LOP3.LUT R63, R63, 0xffffffe0, RZ, 0xc0, !PT ;  /* 0xffffffe03f3f7812 */ /* 0x000fca00078ec0ff */
[----:B------:R-:W-:Y:S02]  /*13010*/  IMAD.IADD R63, R67, 0x1, -R63 ;  /* 0x00000001433f7824 */ /* 0x000fe400078e0a3f */
[----:B---3--:R-:W-:-:S04]  /*13020*/  IMAD R3, R7, R0, RZ ;  /* 0x0000000007037224 */ /* 0x008fc800078e02ff */
[C---:B------:R-:W-:Y:S02]  /*13030*/  IMAD R12, R6.reuse, R4, R3 ;  /* 0x00000004060c7224 */ /* 0x040fe400078e0203 */
[----:B------:R-:W-:-:S04]  /*13040*/  IMAD.WIDE.U32 R4, R6, R0, RZ ;  /* 0x0000000006047225 */ /* 0x000fc800078e00ff */
[----:B----4-:R-:W-:-:S04]  /*13050*/  IMAD.WIDE.U32 R6, R16, R10, RZ ;  /* 0x0000000a10067225 */ /* 0x010fc800078e00ff */
[----:B------:R-:W-:Y:S01]  /*13060*/  IMAD.MOV.U32 R3, RZ, RZ, R11 ;  /* 0x000000ffff037224 */ /* 0x000fe200078e000b */
[----:B------:R-:W-:Y:S01]  /*13070*/  @P3 SHF.R.U32.HI R3, RZ, c[0x0][0x4f0], R8 ;  /* 0x00013c00ff033a19 */ /* 0x000fe20000011608 */
[----:B-1----:R-:W-:Y:S01]  /*13080*/  IMAD R9, R17, R10, RZ ;  /* 0x0000000a11097224 */ /* 0x002fe200078e02ff */
[----:B------:R-:W-:Y:S01]  /*13090*/  SEL R8, R247, RZ, P2 ;  /* 0x000000fff7087207 */ /* 0x000fe20001000000 */
[----:B------:R-:W-:Y:S01]  /*130a0*/  IMAD.IADD R13, R5, 0x1, R12 ;  /* 0x00000001050d7824 */ /* 0x000fe200078e020c */
[--C-:B-----5:R-:W-:Y:S01]  /*130b0*/  IADD3 R14, P1, P0, R4, R6, R2.reuse ;  /* 0x00000006040e7210 */ /* 0x120fe2000783e002 */
[----:B------:R-:W-:Y:S01]  /*130c0*/  IMAD.IADD R4, R7, 0x1, R9 ;  /* 0x0000000107047824 */ /* 0x000fe200078e0209 */
[----:B------:R-:W-:Y:S01]  /*130d0*/  SHF.R.S32.HI R12, RZ, 0x1f, R2 ;  /* 0x0000001fff0c7819 */ /* 0x000fe20000011402 */
[----:B------:R-:W-:Y:S02]  /*130e0*/  IMAD R9, R19, R8, RZ ;  /* 0x0000000813097224 */ /* 0x000fe400078e02ff */
[----:B------:R-:W-:Y:S01]  /*130f0*/  IMAD.MOV R5, RZ, RZ, -R3 ;  /* 0x000000ffff057224 */ /* 0x000fe200078e0a03 */
[----:B------:R-:W-:Y:S01]  /*13100*/  IADD3.X R13, R13, R4, R12, P1, P0 ;  /* 0x000000040d0d7210 */ /* 0x000fe20000fe040c */
[----:B------:R-:W-:-:S04]  /*13110*/  IMAD.WIDE.U32 R6, R18, R8, RZ ;  /* 0x0000000812067225 */ /* 0x000fc800078e00ff */
        /* <DEDUP_REMOVED lines=11> */
[----:B------:R-:W-:Y:S02]  /*131d0*/  IMAD.MOV.U32 R7, RZ, RZ, c[0x0][0x4ac] ;  /* 0x00012b00ff077624 */ /* 0x000fe400078e00ff */
[----:B------:R-:W-:Y:S01]  /*131e0*/  IMAD.IADD R5, R5, 0x1, R3 ;  /* 0x0000000105057824 */ /* 0x000fe200078e0203 */
[----:B------:R-:W-:Y:S01]  /*131f0*/  LEA R3, P0, R4, R6, 0x2 ;  /* 0x0000000604037211 */ /* 0x000fe200078010ff */
[----:B------:R-:W-:Y:S01]  /*13200*/  IMAD R9, R15, c[0x0][0x4e8], RZ ;  /* 0x00013a000f097a24 */ /* 0x000fe200078e02ff */
[----:B------:R-:W-:-:S03]  /*13210*/  SEL R7, R7, c[0x0][0x454], P2 ;  /* 0x0001150007077a07 */ /* 0x000fc60001000000 */
[----:B------:R-:W-:Y:S01]  /*13220*/  SHFL.IDX PT, R6, R3, RZ, 0x1c1f ;  /* 0x001c1fff03067589 */ /* 0x000fe200000e0000 */
[----:B------:R-:W-:Y:S02]  /*13230*/  LEA.HI.X R5, R4, R7, R5, 0x2, P0 ;  /* 0x0000000704057211 */ /* 0x000fe400000f1405 */
[----:B------:R-:W-:Y:S01]  /*13240*/  LOP3.LUT P0, RZ, R63, 0x3, RZ, 0xc0, !PT ;  /* 0x000000033fff7812 */ /* 0x000fe2000780c0ff */
[----:B------:R2:W-:Y:S04]  /*13250*/  SHFL.IDX PT, R4, R3, 0x1, 0x1c1f ;  /* 0x003c1f0003047f89 */ /* 0x0005e800000e0000 */
[----:B------:R-:W1:Y:S04]  /*13260*/  SHFL.IDX PT, R7, R5, RZ, 0x1c1f ;  /* 0x001c1fff05077589 */ /* 0x000e6800000e0000 */
[----:B------:R-:W3:Y:S01]  /*13270*/  SHFL.IDX PT, R5, R5, 0x1, 0x1c1f ;  /* 0x003c1f0005057f89 */ /* 0x000ee200000e0000 */
[----:B--2---:R-:W-:-:S05]  /*13280*/  IMAD.IADD R3, R66, 0x1, R243 ;  /* 0x0000000142037824 */ /* 0x004fca00078e02f3 */
        /* <DEDUP_REMOVED lines=11> */
[C---:B-1----:R-:W-:Y:S01]  /*13340*/  IMAD.WIDE.U32 R4, R2.reuse, c[0x0][0x3a0], RZ ;  /* 0x0000e80002047a25 */ /* 0x042fe200078e00ff */
[----:B------:R-:W-:Y:S01]  /*13350*/  SHF.R.S32.HI R7, RZ, 0x1f, R0 ;  /* 0x0000001fff077819 */ /* 0x000fe20000011400 */
[----:B------:R1:W2:Y:S01]  /*13360*/  LDS.128 R16, [R197+0x80] ;  /* 0x00008000c5107984 */ /* 0x0002a20000000c00 */
[----:B------:R-:W-:Y:S01]  /*13370*/  IADD3 R6, R63, R243, RZ ;  /* 0x000000f33f067210 */ /* 0x000fe20007ffe0ff */
[----:B------:R-:W-:-:S02]  /*13380*/  IMAD R2, R2, c[0x0][0x3a4], R12 ;  /* 0x0000e90002027a24 */ /* 0x000fc400078e020c */
[----:B------:R1:W3:Y:S03]  /*13390*/  LDS.128 R24, [R197+0x1080] ;  /* 0x00108000c5187984 */ /* 0x0002e60000000c00 */
[----:B------:R-:W-:Y:S01]  /*133a0*/  IADD3 R3, R5, R2, RZ ;  /* 0x0000000205037210 */ /* 0x000fe20007ffe0ff */
[----:B------:R1:W4:Y:S01]  /*133b0*/  LDS.128 R32, [R197+0x2080] ;  /* 0x00208000c5207984 */ /* 0x0003220000000c00 */
[----:B------:R-:W-:-:S03]  /*133c0*/  MOV R2, R4 ;  /* 0x0000000400027202 */ /* 0x000fc60000000f00 */
[----:B------:R1:W1:Y:S02]  /*133d0*/  LDS.128 R36, [R197+0x3080] ;  /* 0x00308000c5247984 */ /* 0x0002640000000c00 */
[----:B------:R-:W-:Y:S01]  /*133e0*/  IMAD.WIDE.U32 R4, R10, c[0x0][0x3e8], R2 ;  /* 0x0000fa000a047a25 */ /* 0x000fe200078e0002 */
[----:B------:R-:W-:Y:S01]  /*133f0*/  MOV R2, R6 ;  /* 0x0000000600027202 */ /* 0x000fe20000000f00 */
[----:B------:R1:W1:Y:S02]  /*13400*/  LDS.128 R12, [R197+0x4080] ;  /* 0x00408000c50c7984 */ /* 0x0002640000000c00 */
[----:B------:R-:W-:Y:S02]  /*13410*/  IMAD R3, R7, c[0x0][0x3f0], RZ ;  /* 0x0000fc0007037a24 */ /* 0x000fe400078e02ff */
[----:B------:R-:W-:Y:S01]  /*13420*/  @P3 IMAD.HI.U32 R7, R6, c[0x0][0x4ec], RZ ;  /* 0x00013b0006073a27 */ /* 0x000fe200078e00ff */
[----:B------:R1:W1:Y:S03]  /*13430*/  LDS.128 R20, [R197+0x5080] ;  /* 0x00508000c5147984 */ /* 0x0002660000000c00 */
[----:B------:R-:W-:Y:S01]  /*13440*/  IMAD R5, R10, c[0x0][0x3ec], R5 ;  /* 0x0000fb000a057a24 */ /* 0x000fe200078e0205 */
[----:B------:R1:W1:Y:S01]  /*13450*/  LDS.128 R28, [R197+0x6080] ;  /* 0x00608000c51c7984 */ /* 0x0002620000000c00 */
[----:B------:R-:W-:Y:S01]  /*13460*/  @P3 SHF.R.U32.HI R2, RZ, c[0x0][0x4f0], R7 ;  /* 0x00013c00ff023a19 */ /* 0x000fe20000011607 */
[----:B------:R-:W-:-:S02]  /*13470*/  IMAD R7, R0, c[0x0][0x3f4], R3 ;  /* 0x0000fd0000077a24 */ /* 0x000fc400078e0203 */
[----:B------:R1:W1:Y:S01]  /*13480*/  LDS.128 R40, [R197+0x7080] ;  /* 0x00708000c5287984 */ /* 0x0002620000000c00 */
[----:B------:R-:W-:Y:S01]  /*13490*/  IMAD.WIDE.U32 R4, R0, c[0x0][0x3f0], R4 ;  /* 0x0000fc0000047a25 */ /* 0x000fe200078e0004 */
[----:B------:R-:W-:Y:S02]  /*134a0*/  SHF.R.S32.HI R3, RZ, 0x1f, R2 ;  /* 0x0000001fff037819 */ /* 0x000fe40000011402 */
[----:B------:R-:W-:Y:S02]  /*134b0*/  IADD3 R0, -R2, RZ, RZ ;  /* 0x000000ff02007210 */ /* 0x000fe40007ffe1ff */
[----:B------:R-:W-:Y:S01]  /*134c0*/  IADD3 R5, R5, R7, RZ ;  /* 0x0000000705057210 */ /* 0x000fe20007ffe0ff */
[----:B------:R-:W-:Y:S02]  /*134d0*/  IMAD R3, R3, c[0x0][0x3e0], RZ ;  /* 0x0000f80003037a24 */ /* 0x000fe400078e02ff */
[----:B------:R-:W-:Y:S02]  /*134e0*/  IMAD R0, R0, c[0x0][0x4e8], R6 ;  /* 0x00013a0000007a24 */ /* 0x000fe400078e0206 */
[----:B------:R-:W-:-:S02]  /*134f0*/  IMAD R6, R2, c[0x0][0x3e4], R3 ;  /* 0x0000f90002067a24 */ /* 0x000fc400078e0203 */
        /* <DEDUP_REMOVED lines=11> */
.L_x_866:
[----:B------:R-:W-:Y:S05]  /*135b0*/  BRA.DIV ~URZ, `(.L_x_779) ;  /* 0x000055927f007947 */ /* 0x000fea000b800000 */
[----:B------:R4:W2:Y:S02]  /*135c0*/  SHFL.IDX PT, R0, R8, RZ, 0x181f ;  /* 0x00181fff08007589 */ /* 0x0008a400000e0000 */
.L_x_867:
[----:B------:R-:W-:Y:S01]  /*135d0*/  IADD3 R6, R244, R243, RZ ;  /* 0x000000f3f4067210 */ /* 0x000fe20007ffe0ff */
[----:B------:R-:W-:Y:S03]  /*135e0*/  BSSY B0, `(.L_x_780) ;  /* 0x000000d000007945 */ /* 0x000fe60003800000 */
[----:B------:R-:W-:-:S13]  /*135f0*/  ISETP.GE.AND P0, PT, R6, R9, PT ;  /* 0x000000090600720c */ /* 0x000fda0003f06270 */
[----:B------:R-:W-:Y:S05]  /*13600*/  @P0 BRA `(.L_x_781) ;  /* 0x000000a000000947 */ /* 0x000fea0003800000 */
[----:B------:R-:W-:Y:S02]  /*13610*/  ISETP.GE.AND P1, PT, R208, c[0x0][0x3c8], PT ;  /* 0x0000f200d0007a0c */ /* 0x000fe40003f26270 */
[----:B------:R-:W-:Y:S02]  /*13620*/  ISETP.GE.AND P0, PT, R216, c[0x0][0x3c8], PT ;  /* 0x0000f200d8007a0c */ /* 0x000fe40003f06270 */
[----:B------:R-:W-:Y:S02]  /*13630*/  SHF.R.S32.HI R44, RZ, 0x1f, R208 ;  /* 0x0000001fff2c7819 */ /* 0x000fe400000114d0 */
[----:B------:R-:W-:-:S07]  /*13640*/  SHF.R.S32.HI R11, RZ, 0x1f, R216 ;  /* 0x0000001fff0b7819 */ /* 0x000fce00000114d8 */
[-C--:B--2---:R-:W-:Y:S02]  /*13650*/  @!P1 LEA R4, P3, R208, R0.reuse, 0x1 ;  /* 0x00000000d0049211 */ /* 0x084fe400078608ff */
[----:B------:R-:W-:Y:S02]  /*13660*/  @!P0 LEA R2, P2, R216, R0, 0x1 ;  /* 0x00000000d8028211 */ /* 0x000fe400078408ff */
[-C--:B---3--:R-:W-:Y:S02]  /*13670*/  @!P1 LEA.HI.X R5, R208, R10.reuse, R44, 0x1, P3 ;  /* 0x0000000ad0059211 */ /* 0x088fe400018f0c2c */
[----:B------:R-:W-:-:S03]  /*13680*/  @!P0 LEA.HI.X R3, R216, R10, R11, 0x1, P2 ;  /* 0x0000000ad8038211 */ /* 0x000fc600010f0c0b */
[----:B------:R2:W-:Y:S04]  /*13690*/  @!P1 ST.E.128 [R4.64], R16 ;  /* 0x0000001004009985 */ /* 0x0005e8000c101d06 */
[----:B-1----:R2:W-:Y:S02]  /*136a0*/  @!P0 ST.E.128 [R2.64], R12 ;  /* 0x0000000c02008985 */ /* 0x0025e4000c101d06 */
.L_x_781:
[----:B------:R-:W-:Y:S05]  /*136b0*/  BSYNC B0 ;  /* 0x0000000000007941 */ /* 0x000fea0003800000 */
.L_x_780:
[----:B------:R-:W-:Y:S05]  /*136c0*/  BRA.DIV ~URZ, `(.L_x_782) ;  /* 0x000054f27f007947 */ /* 0x000fea000b800000 */
[----:B---3--:R3:W4:Y:S04]  /*136d0*/  SHFL.IDX PT, R10, R7, 0x1, 0x181f ;  /* 0x00381f00070a7f89 */ /* 0x00872800000e0000 */
[----:B--2---:R3:W2:Y:S02]  /*136e0*/  SHFL.IDX PT, R0, R8, 0x1, 0x181f ;  /* 0x00381f0008007f89 */ /* 0x0046a400000e0000 */
.L_x_868:
        /* <DEDUP_REMOVED lines=8> */
[-C--:B--2---:R-:W-:Y:S02]  /*13770*/  @!P1 LEA R4, P3, R208, R0.reuse, 0x1 ;  /* 0x00000000d0049211 */ /* 0x084fe400078608ff */
[----:B------:R-:W-:Y:S02]  /*13780*/  @!P0 LEA R2, P2, R216, R0, 0x1 ;  /* 0x00000000d8028211 */ /* 0x000fe400078408ff */
[-C--:B----4-:R-:W-:Y:S02]  /*13790*/  @!P1 LEA.HI.X R5, R208, R10.reuse, R12, 0x1, P3 ;  /* 0x0000000ad0059211 */ /* 0x090fe400018f0c0c */
[----:B------:R-:W-:-:S03]  /*137a0*/  @!P0 LEA.HI.X R3, R216, R10, R11, 0x1, P2 ;  /* 0x0000000ad8038211 */ /* 0x000fc600010f0c0b */
[----:B------:R1:W-:Y:S04]  /*137b0*/  @!P1 ST.E.128 [R4.64], R24 ;  /* 0x0000001804009985 */ /* 0x0003e8000c101d06 */
[----:B------:R1:W-:Y:S02]  /*137c0*/  @!P0 ST.E.128 [R2.64], R20 ;  /* 0x0000001402008985 */ /* 0x0003e4000c101d06 */
.L_x_784:
[----:B------:R-:W-:Y:S05]  /*137d0*/  BSYNC B0 ;  /* 0x0000000000007941 */ /* 0x000fea0003800000 */
.L_x_783:
[----:B------:R-:W-:Y:S05]  /*137e0*/  BRA.DIV ~URZ, `(.L_x_785) ;  /* 0x000054a27f007947 */ /* 0x000fea000b800000 */
[----:B----4-:R4:W3:Y:S02]  /*137f0*/  SHFL.IDX PT, R10, R7, 0x2, 0x181f ;  /* 0x00581f00070a7f89 */ /* 0x0108e400000e0000 */
.L_x_869:
[----:B------:R-:W-:Y:S05]  /*13800*/  BRA.DIV ~URZ, `(.L_x_786) ;  /* 0x000054f27f007947 */ /* 0x000fea000b800000 */
[----:B--2---:R2:W4:Y:S02]  /*13810*/  SHFL.IDX PT, R0, R8, 0x2, 0x181f ;  /* 0x00581f0008007f89 */ /* 0x00452400000e0000 */
.L_x_870:
        /* <DEDUP_REMOVED lines=8> */
[-C--:B----4-:R-:W-:Y:S02]  /*138a0*/  @!P1 LEA R4, P3, R208, R0.reuse, 0x1 ;  /* 0x00000000d0049211 */ /* 0x090fe400078608ff */
[----:B------:R-:W-:Y:S02]  /*138b0*/  @!P0 LEA R2, P2, R216, R0, 0x1 ;  /* 0x00000000d8028211 */ /* 0x000fe400078408ff */
[-C--:B---3--:R-:W-:Y:S02]  /*138c0*/  @!P1 LEA.HI.X R5, R208, R10.reuse, R12, 0x1, P3 ;  /* 0x0000000ad0059211 */ /* 0x088fe400018f0c0c */
[----:B------:R-:W-:-:S03]  /*138d0*/  @!P0 LEA.HI.X R3, R216, R10, R11, 0x1, P2 ;  /* 0x0000000ad8038211 */ /* 0x000fc600010f0c0b */
[----:B------:R1:W-:Y:S04]  /*138e0*/  @!P1 ST.E.128 [R4.64], R32 ;  /* 0x0000002004009985 */ /* 0x0003e8000c101d06 */
[----:B------:R1:W-:Y:S02]  /*138f0*/  @!P0 ST.E.128 [R2.64], R28 ;  /* 0x0000001c02008985 */ /* 0x0003e4000c101d06 */
.L_x_788:
[----:B------:R-:W-:Y:S05]  /*13900*/  BSYNC B0 ;  /* 0x0000000000007941 */ /* 0x000fea0003800000 */
.L_x_787:
[----:B------:R-:W-:Y:S05]  /*13910*/  BRA.DIV ~URZ, `(.L_x_789) ;  /* 0x000054527f007947 */ /* 0x000fea000b800000 */
[----:B---34-:R-:W3:Y:S04]  /*13920*/  SHFL.IDX PT, R7, R7, 0x3, 0x181f ;  /* 0x00781f0007077f89 */ /* 0x018ee800000e0000 */
[----:B------:R4:W1:Y:S02]  /*13930*/  SHFL.IDX PT, R0, R8, 0x3, 0x181f ;  /* 0x00781f0008007f89 */ /* 0x00086400000e0000 */
.L_x_871:
        /* <DEDUP_REMOVED lines=15> */
.L_x_777:
[----:B------:R-:W-:Y:S02]  /*13a30*/  IMAD R12, R12, c[0x0][0x408], RZ ;  /* 0x000102000c0c7a24 */ /* 0x000fe400078e02ff */
[----:B-1----:R-:W-:-:S04]  /*13a40*/  IMAD.WIDE.U32 R4, R2, c[0x0][0x408], RZ ;  /* 0x0001020002047a25 */ /* 0x002fc800078e00ff */
[----:B------:R-:W-:-:S05]  /*13a50*/  IMAD R2, R2, c[0x0][0x40c], R12 ;  /* 0x0001030002027a24 */ /* 0x000fca00078e020c */
[----:B------:R-:W-:Y:S02]  /*13a60*/  IADD3 R3, R5, R2, RZ ;  /* 0x0000000205037210 */ /* 0x000fe40007ffe0ff */
[----:B------:R-:W-:Y:S02]  /*13a70*/  MOV R2, R4 ;  /* 0x0000000400027202 */ /* 0x000fe40000000f00 */
[----:B------:R-:W-:-:S03]  /*13a80*/  SHF.R.S32.HI R5, RZ, 0x1f, R0 ;  /* 0x0000001fff057819 */ /* 0x000fc60000011400 */
[----:B------:R-:W-:-:S04]  /*13a90*/  IMAD.WIDE.U32 R2, R10, c[0x0][0x438], R2 ;  /* 0x00010e000a027a25 */ /* 0x000fc800078e0002 */
[----:B------:R-:W-:Y:S02]  /*13aa0*/  IMAD R4, R5, c[0x0][0x440], RZ ;  /* 0x0001100005047a24 */ /* 0x000fe400078e02ff */
        /* <DEDUP_REMOVED lines=8> */
[----:B------:R-:W-:Y:S01]  /*13b30*/  IADD3 R4, -R0, RZ, RZ ;  /* 0x000000ff00047210 */ /* 0x000fe20007ffe1ff */
[----:B------:R-:W-:-:S04]  /*13b40*/  IMAD.WIDE.U32 R2, R247, c[0x0][0x448], R2 ;  /* 0x00011200f7027a25 */ /* 0x000fc800078e0002 */
[----:B------:R-:W-:Y:S02]  /*13b50*/  IMAD R5, R5, c[0x0][0x430], RZ ;  /* 0x00010c0005057a24 */ /* 0x000fe400078e02ff */
[----:B------:R-:W-:Y:S02]  /*13b60*/  IMAD R3, R247, c[0x0][0x44c], R3 ;  /* 0x00011300f7037a24 */ /* 0x000fe400078e0203 */
        /* <DEDUP_REMOVED lines=13> */
.L_x_872:
[----:B------:R-:W-:Y:S05]  /*13c40*/  BRA.DIV ~URZ, `(.L_x_792) ;  /* 0x000052627f007947 */ /* 0x000fea000b800000 */
[----:B------:R3:W4:Y:S02]  /*13c50*/  SHFL.IDX PT, R0, R12, RZ, 0x1c1f ;  /* 0x001c1fff0c007589 */ /* 0x00072400000e0000 */
.L_x_873:
[----:B------:R-:W-:Y:S01]  /*13c60*/  BSSY B0, `(.L_x_793) ;  /* 0x000006e000007945 */ /* 0x000fe20003800000 */
[----:B------:R-:W-:Y:S05]  /*13c70*/  @P0 BRA `(.L_x_794) ;  /* 0x000006c000000947 */ /* 0x000fea0003800000 */
[C---:B------:R-:W-:Y:S02]  /*13c80*/  IADD3 R9, R231.reuse, 0x8, RZ ;  /* 0x00000008e7097810 */ /* 0x040fe40007ffe0ff */
[----:B------:R-:W-:Y:S02]  /*13c90*/  ISETP.GE.AND P1, PT, R231, c[0x0][0x3c8], PT ;  /* 0x0000f200e7007a0c */ /* 0x000fe40003f26270 */
[----:B------:R-:W-:Y:S02]  /*13ca0*/  ISETP.GE.AND P0, PT, R9, c[0x0][0x3c8], PT ;  /* 0x0000f20009007a0c */ /* 0x000fe40003f06270 */
[C---:B------:R-:W-:Y:S02]  /*13cb0*/  IADD3 R10, R231.reuse, 0x10, RZ ;  /* 0x00000010e70a7810 */ /* 0x040fe40007ffe0ff */
[----:B------:R-:W-:-:S02]  /*13cc0*/  IADD3 R8, R231, 0x18, RZ ;  /* 0x00000018e7087810 */ /* 0x000fc40007ffe0ff */
[----:B------:R-:W-:Y:S02]  /*13cd0*/  IADD3 R11, R231, 0x8, RZ ;  /* 0x00000008e70b7810 */ /* 0x000fe40007ffe0ff */
[----:B------:R-:W-:Y:S02]  /*13ce0*/  ISETP.GE.AND P3, PT, R10, c[0x0][0x3c8], PT ;  /* 0x0000f2000a007a0c */ /* 0x000fe40003f66270 */
[----:B------:R-:W-:Y:S01]  /*13cf0*/  ISETP.GE.AND P4, PT, R8, c[0x0][0x3c8], PT ;  /* 0x0000f20008007a0c */ /* 0x000fe20003f86270 */
[----:B----4-:R-:W-:Y:S01]  /*13d00*/  @!P1 IMAD.MOV.U32 R6, RZ, RZ, R0 ;  /* 0x000000ffff069224 */ /* 0x010fe200078e0000 */
[----:B------:R-:W-:Y:S01]  /*13d10*/  SHF.R.S32.HI R11, RZ, 0x1f, R11 ;  /* 0x0000001fff0b7819 */ /* 0x000fe2000001140b */
[----:B--2---:R-:W-:Y:S01]  /*13d20*/  @!P1 IMAD.MOV.U32 R7, RZ, RZ, R4 ;  /* 0x000000ffff079224 */ /* 0x004fe200078e0004 */
[----:B------:R-:W-:Y:S02]  /*13d30*/  @!P0 LEA R2, P2, R9, R0, 0x2 ;  /* 0x0000000009028211 */ /* 0x000fe400078410ff */
[C---:B------:R-:W-:Y:S01]  /*13d40*/  IADD3 R15, R231.reuse, 0x20, RZ ;  /* 0x00000020e70f7810 */ /* 0x040fe20007ffe0ff */
[----:B------:R-:W-:Y:S01]  /*13d50*/  @!P1 IMAD.WIDE R6, R231, 0x4, R6 ;  /* 0x00000004e7069825 */ /* 0x000fe200078e0206 */
[----:B------:R-:W-:-:S02]  /*13d60*/  @!P0 LEA.HI.X R3, R9, R4, R11, 0x2, P2 ;  /* 0x0000000409038211 */ /* 0x000fc400010f140b */
[C---:B------:R-:W-:Y:S02]  /*13d70*/  IADD3 R9, R231.reuse, 0x28, RZ ;  /* 0x00000028e7097810 */ /* 0x040fe40007ffe0ff */
[----:B------:R-:W-:Y:S01]  /*13d80*/  IADD3 R14, R231, 0x10, RZ ;  /* 0x00000010e70e7810 */ /* 0x000fe20007ffe0ff */
[----:B------:R2:W-:Y:S01]  /*13d90*/  @!P1 ST.E.64 [R6.64], R108 ;  /* 0x0000006c06009985 */ /* 0x0005e2000c101b06 */
[----:B------:R-:W-:Y:S02]  /*13da0*/  ISETP.GE.AND P2, PT, R15, c[0x0][0x3c8], PT ;  /* 0x0000f2000f007a0c */ /* 0x000fe40003f46270 */
[----:B------:R-:W-:Y:S01]  /*13db0*/  IADD3 R11, R231, 0x18, RZ ;  /* 0x00000018e70b7810 */ /* 0x000fe20007ffe0ff */
[----:B------:R4:W-:Y:S01]  /*13dc0*/  @!P0 ST.E.64 [R2.64], R26 ;  /* 0x0000001a02008985 */ /* 0x0009e2000c101b06 */
[----:B------:R-:W-:Y:S02]  /*13dd0*/  ISETP.GE.AND P1, PT, R9, c[0x0][0x3c8], PT ;  /* 0x0000f20009007a0c */ /* 0x000fe40003f26270 */
[----:B------:R-:W-:-:S02]  /*13de0*/  SHF.R.S32.HI R14, RZ, 0x1f, R14 ;  /* 0x0000001fff0e7819 */ /* 0x000fc4000001140e */
[----:B------:R-:W-:Y:S02]  /*13df0*/  SHF.R.S32.HI R11, RZ, 0x1f, R11 ;  /* 0x0000001fff0b7819 */ /* 0x000fe4000001140b */
[C---:B------:R-:W-:Y:S02]  /*13e00*/  IADD3 R16, R231.reuse, 0x20, RZ ;  /* 0x00000020e7107810 */ /* 0x040fe40007ffe0ff */
[C---:B------:R-:W-:Y:S02]  /*13e10*/  IADD3 R17, R231.reuse, 0x40, RZ ;  /* 0x00000040e7117810 */ /* 0x040fe40007ffe0ff */
[----:B------:R-:W-:Y:S02]  /*13e20*/  SHF.R.S32.HI R16, RZ, 0x1f, R16 ;  /* 0x0000001fff107819 */ /* 0x000fe40000011410 */
[----:B------:R-:W-:Y:S02]  /*13e30*/  SHF.R.S32.HI R17, RZ, 0x1f, R17 ;  /* 0x0000001fff117819 */ /* 0x000fe40000011411 */
[----:B------:R-:W-:-:S04]  /*13e40*/  IADD3 R18, R231, 0x68, RZ ;  /* 0x00000068e7127810 */ /* 0x000fc80007ffe0ff */
[----:B------:R-:W-:Y:S02]  /*13e50*/  SHF.R.S32.HI R18, RZ, 0x1f, R18 ;  /* 0x0000001fff127819 */ /* 0x000fe40000011412 */
[-C--:B--2---:R-:W-:Y:S02]  /*13e60*/  @!P3 LEA R6, P5, R10, R0.reuse, 0x2 ;  /* 0x000000000a06b211 */ /* 0x084fe400078a10ff */
[----:B----4-:R-:W-:Y:S02]  /*13e70*/  @!P4 LEA R2, P0, R8, R0, 0x2 ;  /* 0x000000000802c211 */ /* 0x010fe400078010ff */
[-C--:B------:R-:W-:Y:S02]  /*13e80*/  @!P3 LEA.HI.X R7, R10, R4.reuse, R14, 0x2, P5 ;  /* 0x000000040a07b211 */ /* 0x080fe400028f140e */
[----:B------:R-:W-:Y:S02]  /*13e90*/  @!P4 LEA.HI.X R3, R8, R4, R11, 0x2, P0 ;  /* 0x000000040803c211 */ /* 0x000fe400000f140b */
[C---:B------:R-:W-:Y:S01]  /*13ea0*/  IADD3 R10, R231.reuse, 0x30, RZ ;  /* 0x00000030e70a7810 */ /* 0x040fe20007ffe0ff */
[----:B------:R2:W-:Y:S01]  /*13eb0*/  @!P3 ST.E.64 [R6.64], R28 ;  /* 0x0000001c0600b985 */ /* 0x0005e2000c101b06 */
[----:B------:R-:W-:-:S02]  /*13ec0*/  IADD3 R8, R231, 0x38, RZ ;  /* 0x00000038e7087810 */ /* 0x000fc40007ffe0ff */
[C---:B------:R-:W-:Y:S01]  /*13ed0*/  IADD3 R11, R231.reuse, 0x28, RZ ;  /* 0x00000028e70b7810 */ /* 0x040fe20007ffe0ff */
[----:B------:R4:W-:Y:S01]  /*13ee0*/  @!P4 ST.E.64 [R2.64], R30 ;  /* 0x0000001e0200c985 */ /* 0x0009e2000c101b06 */
[----:B------:R-:W-:Y:S02]  /*13ef0*/  ISETP.GE.AND P3, PT, R10, c[0x0][0x3c8], PT ;  /* 0x0000f2000a007a0c */ /* 0x000fe40003f66270 */
[----:B------:R-:W-:Y:S02]  /*13f00*/  ISETP.GE.AND P4, PT, R8, c[0x0][0x3c8], PT ;  /* 0x0000f20008007a0c */ /* 0x000fe40003f86270 */
[----:B------:R-:W-:Y:S02]  /*13f10*/  SHF.R.S32.HI R11, RZ, 0x1f, R11 ;  /* 0x0000001fff0b7819 */ /* 0x000fe4000001140b */
[----:B------:R-:W-:Y:S02]  /*13f20*/  IADD3 R14, R231, 0x40, RZ ;  /* 0x00000040e70e7810 */ /* 0x000fe40007ffe0ff */
[----:B--2---:R-:W-:-:S02]  /*13f30*/  @!P2 LEA R6, P5, R15, R0, 0x2 ;  /* 0x000000000f06a211 */ /* 0x004fc400078a10ff */
[----:B----4-:R-:W-:Y:S02]  /*13f40*/  @!P1 LEA R2, P0, R9, R0, 0x2 ;  /* 0x0000000009029211 */ /* 0x010fe400078010ff */
[-C--:B------:R-:W-:Y:S02]  /*13f50*/  @!P2 LEA.HI.X R7, R15, R4.reuse, R16, 0x2, P5 ;  /* 0x000000040f07a211 */ /* 0x080fe400028f1410 */
[----:B------:R-:W-:Y:S02]  /*13f60*/  @!P1 LEA.HI.X R3, R9, R4, R11, 0x2, P0 ;  /* 0x0000000409039211 */ /* 0x000fe400000f140b */
[C---:B------:R-:W-:Y:S01]  /*13f70*/  IADD3 R15, R231.reuse, 0x48, RZ ;  /* 0x00000048e70f7810 */ /* 0x040fe20007ffe0ff */
[----:B------:R2:W-:Y:S01]  /*13f80*/  @!P2 ST.E.64 [R6.64], R32 ;  /* 0x000000200600a985 */ /* 0x0005e2000c101b06 */
[C---:B------:R-:W-:Y:S02]  /*13f90*/  IADD3 R16, R231.reuse, 0x30, RZ ;  /* 0x00000030e7107810 */ /* 0x040fe40007ffe0ff */
[----:B------:R-:W-:Y:S01]  /*13fa0*/  IADD3 R9, R231, 0x38, RZ ;  /* 0x00000038e7097810 */ /* 0x000fe20007ffe0ff */
[----:B------:R4:W-:Y:S01]  /*13fb0*/  @!P1 ST.E.64 [R2.64], R34 ;  /* 0x0000002202009985 */ /* 0x0009e2000c101b06 */
[----:B------:R-:W-:-:S02]  /*13fc0*/  ISETP.GE.AND P1, PT, R15, c[0x0][0x3c8], PT ;  /* 0x0000f2000f007a0c */ /* 0x000fc40003f26270 */
[----:B------:R-:W-:Y:S02]  /*13fd0*/  ISETP.GE.AND P2, PT, R14, c[0x0][0x3c8], PT ;  /* 0x0000f2000e007a0c */ /* 0x000fe40003f46270 */
[----:B------:R-:W-:Y:S02]  /*13fe0*/  SHF.R.S32.HI R16, RZ, 0x1f, R16 ;  /* 0x0000001fff107819 */ /* 0x000fe40000011410 */
[----:B------:R-:W-:Y:S02]  /*13ff0*/  SHF.R.S32.HI R9, RZ, 0x1f, R9 ;  /* 0x0000001fff097819 */ /* 0x000fe40000011409 */
[----:B------:R-:W-:-:S04]  /*14000*/  IADD3 R11, R231, 0x50, RZ ;  /* 0x00000050e70b7810 */ /* 0x000fc80007ffe0ff */
[----:B------:R-:W-:Y:S02]  /*14010*/  ISETP.GE.AND P6, PT, R11, c[0x0][0x3c8], PT ;  /* 0x0000f2000b007a0c */ /* 0x000fe40003fc6270 */
[-C--:B--2---:R-:W-:Y:S02]  /*14020*/  @!P3 LEA R6, P5, R10, R0.reuse, 0x2 ;  /* 0x000000000a06b211 */ /* 0x084fe400078a10ff */
[----:B----4-:R-:W-:Y:S02]  /*14030*/  @!P4 LEA R2, P0, R8, R0, 0x2 ;  /* 0x000000000802c211 */ /* 0x010fe400078010ff */
[-C--:B------:R-:W-:Y:S02]  /*14040*/  @!P3 LEA.HI.X R7, R10, R4.reuse, R16, 0x2, P5 ;  /* 0x000000040a07b211 */ /* 0x080fe400028f1410 */
[----:B------:R-:W-:Y:S02]  /*14050*/  @!P4 LEA.HI.X R3, R8, R4, R9, 0x2, P0 ;  /* 0x000000040803c211 */ /* 0x000fe400000f1409 */
[C---:B------:R-:W-:Y:S01]  /*14060*/  IADD3 R16, R231.reuse, 0x48, RZ ;  /* 0x00000048e7107810 */ /* 0x040fe20007ffe0ff */
[----:B------:R2:W-:Y:S01]  /*14070*/  @!P3 ST.E.64 [R6.64], R36 ;  /* 0x000000240600b985 */ /* 0x0005e2000c101b06 */
[----:B------:R-:W-:-:S02]  /*14080*/  IADD3 R10, R231, 0x58, RZ ;  /* 0x00000058e70a7810 */ /* 0x000fc40007ffe0ff */
[----:B------:R-:W-:Y:S01]  /*14090*/  SHF.R.S32.HI R16, RZ, 0x1f, R16 ;  /* 0x0000001fff107819 */ /* 0x000fe20000011410 */
[----:B------:R4:W-:Y:S01]  /*140a0*/  @!P4 ST.E.64 [R2.64], R38 ;  /* 0x000000260200c985 */ /* 0x0009e2000c101b06 */
[----:B------:R-:W-:Y:S02]  /*140b0*/  @!P2 LEA R8, P0, R14, R0, 0x2 ;  /* 0x000000000e08a211 */ /* 0x000fe400078010ff */
[----:B------:R-:W-:Y:S02]  /*140c0*/  ISETP.GE.AND P5, PT, R10, c[0x0][0x3c8], PT ;  /* 0x0000f2000a007a0c */ /* 0x000fe40003fa6270 */
[----:B------:R-:W-:Y:S02]  /*140d0*/  @!P2 LEA.HI.X R9, R14, R4, R17, 0x2, P0 ;  /* 0x000000040e09a211 */ /* 0x000fe400000f1411 */
[C---:B------:R-:W-:Y:S02]  /*140e0*/  IADD3 R14, R231.reuse, 0x60, RZ ;  /* 0x00000060e70e7810 */ /* 0x040fe40007ffe0ff */
[----:B------:R-:W-:Y:S01]  /*140f0*/  IADD3 R17, R231, 0x68, RZ ;  /* 0x00000068e7117810 */ /* 0x000fe20007ffe0ff */
[----:B------:R-:W-:Y:S01]  /*14100*/  @!P2 ST.E.64 [R8.64], R68 ;  /* 0x000000440800a985 */ /* 0x000fe2000c101b06 */
[----:B------:R-:W-:-:S02]  /*14110*/  ISETP.GE.AND P4, PT, R14, c[0x0][0x3c8], PT ;  /* 0x0000f2000e007a0c */ /* 0x000fc40003f86270 */
[----:B------:R-:W-:Y:S02]  /*14120*/  ISETP.GE.AND P2, PT, R17, c[0x0][0x3c8], PT ;  /* 0x0000f20011007a0c */ /* 0x000fe40003f46270 */
[-C--:B--2---:R-:W-:Y:S02]  /*14130*/  @!P6 LEA R6, P0, R11, R0.reuse, 0x2 ;  /* 0x000000000b06e211 */ /* 0x084fe400078010ff */
[----:B----4-:R-:W-:-:S04]  /*14140*/  @!P1 LEA R2, P3, R15, R0, 0x2 ;  /* 0x000000000f029211 */ /* 0x010fc800078610ff */
[-C--:B------:R-:W-:Y:S02]  /*14150*/  @!P1 LEA.HI.X R3, R15, R4.reuse, R16, 0x2, P3 ;  /* 0x000000040f039211 */ /* 0x080fe400018f1410 */
[C---:B------:R-:W-:Y:S02]  /*14160*/  IADD3 R16, R231.reuse, 0x50, RZ ;  /* 0x00000050e7107810 */ /* 0x040fe40007ffe0ff */
[----:B------:R-:W-:Y:S01]  /*14170*/  IADD3 R15, R231, 0x70, RZ ;  /* 0x00000070e70f7810 */ /* 0x000fe20007ffe0ff */
[----:B------:R2:W-:Y:S01]  /*14180*/  @!P1 ST.E.64 [R2.64], R40 ;  /* 0x0000002802009985 */ /* 0x0005e2000c101b06 */
[----:B------:R-:W-:Y:S02]  /*14190*/  SHF.R.S32.HI R16, RZ, 0x1f, R16 ;  /* 0x0000001fff107819 */ /* 0x000fe40000011410 */
[----:B------:R-:W-:Y:S02]  /*141a0*/  ISETP.GE.AND P1, PT, R15, c[0x0][0x3c8], PT ;  /* 0x0000f2000f007a0c */ /* 0x000fe40003f26270 */
[----:B------:R-:W-:-:S02]  /*141b0*/  @!P6 LEA.HI.X R7, R11, R4, R16, 0x2, P0 ;  /* 0x000000040b07e211 */ /* 0x000fc400000f1410 */
[C---:B------:R-:W-:Y:S02]  /*141c0*/  IADD3 R11, R231.reuse, 0x58, RZ ;  /* 0x00000058e70b7810 */ /* 0x040fe40007ffe0ff */
[----:B------:R-:W-:Y:S01]  /*141d0*/  IADD3 R16, R231, 0x60, RZ ;  /* 0x00000060e7107810 */ /* 0x000fe20007ffe0ff */
[----:B------:R4:W-:Y:S01]  /*141e0*/  @!P6 ST.E.64 [R6.64], R42 ;  /* 0x0000002a0600e985 */ /* 0x0009e2000c101b06 */
[----:B------:R-:W-:Y:S02]  /*141f0*/  SHF.R.S32.HI R11, RZ, 0x1f, R11 ;  /* 0x0000001fff0b7819 */ /* 0x000fe4000001140b */
[----:B------:R-:W-:Y:S02]  /*14200*/  ISETP.GE.AND P0, PT, R252, c[0x0][0x3c8], PT ;  /* 0x0000f200fc007a0c */ /* 0x000fe40003f06270 */
[----:B------:R-:W-:Y:S02]  /*14210*/  SHF.R.S32.HI R16, RZ, 0x1f, R16 ;  /* 0x0000001fff107819 */ /* 0x000fe40000011410 */
[----:B--2---:R-:W-:-:S04]  /*14220*/  @!P5 LEA R2, P3, R10, R0, 0x2 ;  /* 0x000000000a02d211 */ /* 0x004fc800078610ff */
[----:B------:R-:W-:Y:S02]  /*14230*/  @!P5 LEA.HI.X R3, R10, R4, R11, 0x2, P3 ;  /* 0x000000040a03d211 */ /* 0x000fe400018f140b */
[CC--:B------:R-:W-:Y:S02]  /*14240*/  @!P4 LEA R10, P6, R14.reuse, R0.reuse, 0x2 ;  /* 0x000000000e0ac211 */ /* 0x0c0fe400078c10ff */
[----:B------:R-:W-:Y:S01]  /*14250*/  @!P2 LEA R8, P3, R17, R0, 0x2 ;  /* 0x000000001108a211 */ /* 0x000fe200078610ff */
[----:B------:R2:W-:Y:S01]  /*14260*/  @!P5 ST.E.64 [R2.64], R44 ;  /* 0x0000002c0200d985 */ /* 0x0005e2000c101b06 */
[----:B------:R-:W-:Y:S02]  /*14270*/  @!P4 LEA.HI.X R11, R14, R4, R16, 0x2, P6 ;  /* 0x000000040e0bc211 */ /* 0x000fe400030f1410 */
[----:B------:R-:W-:Y:S02]  /*14280*/  IADD3 R16, R231, 0x70, RZ ;  /* 0x00000070e7107810 */ /* 0x000fe40007ffe0ff */
[----:B----4-:R-:W-:Y:S01]  /*14290*/  @!P1 LEA R6, P5, R15, R0, 0x2 ;  /* 0x000000000f069211 */ /* 0x010fe200078a10ff */
[----:B------:R4:W-:Y:S01]  /*142a0*/  @!P4 ST.E.64 [R10.64], R76 ;  /* 0x0000004c0a00c985 */ /* 0x0009e2000c101b06 */
[----:B------:R-:W-:-:S02]  /*142b0*/  SHF.R.S32.HI R16, RZ, 0x1f, R16 ;  /* 0x0000001fff107819 */ /* 0x000fc40000011410 */
[-C--:B------:R-:W-:Y:S02]  /*142c0*/  @!P2 LEA.HI.X R9, R17, R4.reuse, R18, 0x2, P3 ;  /* 0x000000041109a211 */ /* 0x080fe400018f1412 */
[----:B------:R-:W-:Y:S02]  /*142d0*/  SHF.R.S32.HI R14, RZ, 0x1f, R252 ;  /* 0x0000001fff0e7819 */ /* 0x000fe400000114fc */
[----:B------:R-:W-:Y:S01]  /*142e0*/  @!P1 LEA.HI.X R7, R15, R4, R16, 0x2, P5 ;  /* 0x000000040f079211 */ /* 0x000fe200028f1410 */
[----:B------:R4:W-:Y:S04]  /*142f0*/  @!P2 ST.E.64 [R8.64], R72 ;  /* 0x000000480800a985 */ /* 0x0009e8000c101b06 */
[----:B------:R4:W-:Y:S01]  /*14300*/  @!P1 ST.E.64 [R6.64], R46 ;  /* 0x0000002e06009985 */ /* 0x0009e2000c101b06 */
[----:B--2---:R-:W-:-:S04]  /*14310*/  @!P0 LEA R2, P3, R252, R0, 0x2 ;  /* 0x00000000fc028211 */ /* 0x004fc800078610ff */
[----:B------:R-:W-:-:S05]  /*14320*/  @!P0 LEA.HI.X R3, R252, R4, R14, 0x2, P3 ;  /* 0x00000004fc038211 */ /* 0x000fca00018f140e */
[----:B------:R4:W-:Y:S04]  /*14330*/  @!P0 ST.E.64 [R2.64], R24 ;  /* 0x0000001802008985 */ /* 0x0009e8000c101b06 */
.L_x_794:
[----:B------:R-:W-:Y:S05]  /*14340*/  BSYNC B0 ;  /* 0x0000000000007941 */ /* 0x000fea0003800000 */
.L_x_793:
[----:B------:R-:W-:Y:S05]  /*14350*/  BRA.DIV ~URZ, `(.L_x_795) ;  /* 0x00004bc27f007947 */ /* 0x000fea000b800000 */
[----:B--2---:R2:W1:Y:S04]  /*14360*/  SHFL.IDX PT, R4, R5, 0x1, 0x1c1f ;  /* 0x003c1f0005047f89 */ /* 0x00446800000e0000 */
[----:B----4-:R2:W4:Y:S02]  /*14370*/  SHFL.IDX PT, R0, R12, 0x1, 0x1c1f ;  /* 0x003c1f000c007f89 */ /* 0x01052400000e0000 */
.L_x_874:
[----:B------:R-:W-:-:S13]  /*14380*/  ISETP.NE.AND P0, PT, R13, RZ, PT ;  /* 0x000000ff0d00720c */ /* 0x000fda0003f05270 */
[----:B------:R-:W-:Y:S05]  /*14390*/  @P0 BRA `(.L_x_790) ;  /* 0x0000129000000947 */ /* 0x000fea0003800000 */
[C---:B------:R-:W-:Y:S02]  /*143a0*/  IADD3 R14, R231.reuse, 0x8, RZ ;  /* 0x00000008e70e7810 */ /* 0x040fe40007ffe0ff */
[C---:B------:R-:W-:Y:S02]  /*143b0*/  ISETP.GE.AND P2, PT, R231.reuse, c[0x0][0x3c8], PT ;  /* 0x0000f200e7007a0c */ /* 0x040fe40003f46270 */
[----:B------:R-:W-:Y:S02]  /*143c0*/  ISETP.GE.AND P1, PT, R14, c[0x0][0x3c8], PT ;  /* 0x0000f2000e007a0c */ /* 0x000fe40003f26270 */
[C---:B------:R-:W-:Y:S02]  /*143d0*/  IADD3 R11, R231.reuse, 0x10, RZ ;  /* 0x00000010e70b7810 */ /* 0x040fe40007ffe0ff */
[----:B------:R-:W-:Y:S02]  /*143e0*/  IADD3 R15, R231, 0x20, RZ ;  /* 0x00000020e70f7810 */ /* 0x000fe40007ffe0ff */
[----:B------:R-:W-:-:S02]  /*143f0*/  ISETP.GE.AND P0, PT, R11, c[0x0][0x3c8], PT ;  /* 0x0000f2000b007a0c */ /* 0x000fc40003f06270 */
[----:B------:R-:W-:Y:S02]  /*14400*/  IADD3 R16, R231, 0x8, RZ ;  /* 0x00000008e7107810 */ /* 0x000fe40007ffe0ff */
[----:B------:R-:W-:Y:S01]  /*14410*/  ISETP.GE.AND P4, PT, R15, c[0x0][0x3c8], PT ;  /* 0x0000f2000f007a0c */ /* 0x000fe20003f86270 */
[----:B----4-:R-:W-:Y:S01]  /*14420*/  @!P2 IMAD.MOV.U32 R8, RZ, RZ, R0 ;  /* 0x000000ffff08a224 */ /* 0x010fe200078e0000 */
[----:B------:R-:W-:Y:S01]  /*14430*/  SHF.R.S32.HI R16, RZ, 0x1f, R16 ;  /* 0x0000001fff107819 */ /* 0x000fe20000011410 */
[----:B-1----:R-:W-:Y:S01]  /*14440*/  @!P2 IMAD.MOV.U32 R9, RZ, RZ, R4 ;  /* 0x000000ffff09a224 */ /* 0x002fe200078e0004 */
[C---:B------:R-:W-:Y:S02]  /*14450*/  @!P1 LEA R6, P3, R14.reuse, R0, 0x2 ;  /* 0x000000000e069211 */ /* 0x040fe400078610ff */
[C---:B--23--:R-:W-:Y:S01]  /*14460*/  IADD3 R12, R231.reuse, 0x10, RZ ;  /* 0x00000010e70c7810 */ /* 0x04cfe20007ffe0ff */
[----:B------:R-:W-:Y:S01]  /*14470*/  @!P2 IMAD.WIDE R8, R231, 0x4, R8 ;  /* 0x00000004e708a825 */ /* 0x000fe200078e0208 */
[----:B------:R-:W-:-:S02]  /*14480*/  @!P1 LEA.HI.X R7, R14, R4, R16, 0x2, P3 ;  /* 0x000000040e079211 */ /* 0x000fc400018f1410 */
[----:B------:R-:W-:Y:S02]  /*14490*/  IADD3 R5, R231, 0x18, RZ ;  /* 0x00000018e7057810 */ /* 0x000fe40007ffe0ff */
[----:B------:R-:W-:Y:S01]  /*144a0*/  @!P0 LEA R2, P6, R11, R0, 0x2 ;  /* 0x000000000b028211 */ /* 0x000fe200078c10ff */
[----:B------:R1:W-:Y:S01]  /*144b0*/  @!P2 ST.E.64 [R8.64], R80 ;  /* 0x000000500800a985 */ /* 0x0003e2000c101b06 */
[----:B------:R-:W-:Y:S02]  /*144c0*/  SHF.R.S32.HI R12, RZ, 0x1f, R12 ;  /* 0x0000001fff0c7819 */ /* 0x000fe4000001140c */
[----:B------:R-:W-:Y:S01]  /*144d0*/  ISETP.GE.AND P5, PT, R5, c[0x0][0x3c8], PT ;  /* 0x0000f20005007a0c */ /* 0x000fe20003fa6270 */
[----:B------:R2:W-:Y:S01]  /*144e0*/  @!P1 ST.E.64 [R6.64], R60 ;  /* 0x0000003c06009985 */ /* 0x0005e2000c101b06 */
[----:B------:R-:W-:Y:S02]  /*144f0*/  @!P0 LEA.HI.X R3, R11, R4, R12, 0x2, P6 ;  /* 0x000000040b038211 */ /* 0x000fe400030f140c */
[----:B------:R-:W-:-:S02]  /*14500*/  IADD3 R14, R231, 0x18, RZ ;  /* 0x00000018e70e7810 */ /* 0x000fc40007ffe0ff */
[C---:B------:R-:W-:Y:S01]  /*14510*/  IADD3 R10, R231.reuse, 0x28, RZ ;  /* 0x00000028e70a7810 */ /* 0x040fe20007ffe0ff */
[----:B------:R3:W-:Y:S01]  /*14520*/  @!P0 ST.E.64 [R2.64], R50 ;  /* 0x0000003202008985 */ /* 0x0007e2000c101b06 */
[C---:B------:R-:W-:Y:S02]  /*14530*/  IADD3 R12, R231.reuse, 0x38, RZ ;  /* 0x00000038e70c7810 */ /* 0x040fe40007ffe0ff */
[----:B------:R-:W-:Y:S02]  /*14540*/  SHF.R.S32.HI R14, RZ, 0x1f, R14 ;  /* 0x0000001fff0e7819 */ /* 0x000fe4000001140e */
[----:B------:R-:W-:Y:S02]  /*14550*/  IADD3 R16, R231, 0x20, RZ ;  /* 0x00000020e7107810 */ /* 0x000fe40007ffe0ff */
[----:B------:R-:W-:Y:S02]  /*14560*/  ISETP.GE.AND P3, PT, R10, c[0x0][0x3c8], PT ;  /* 0x0000f2000a007a0c */ /* 0x000fe40003f66270 */
[----:B------:R-:W-:-:S02]  /*14570*/  ISETP.GE.AND P1, PT, R12, c[0x0][0x3c8], PT ;  /* 0x0000f2000c007a0c */ /* 0x000fc40003f26270 */
[----:B------:R-:W-:Y:S02]  /*14580*/  SHF.R.S32.HI R16, RZ, 0x1f, R16 ;  /* 0x0000001fff107819 */ /* 0x000fe40000011410 */
[C---:B------:R-:W-:Y:S02]  /*14590*/  IADD3 R11, R231.reuse, 0x30, RZ ;  /* 0x00000030e70b7810 */ /* 0x040fe40007ffe0ff */
[----:B------:R-:W-:Y:S02]  /*145a0*/  IADD3 R13, R231, 0x38, RZ ;  /* 0x00000038e70d7810 */ /* 0x000fe40007ffe0ff */
[----:B------:R-:W-:Y:S02]  /*145b0*/  ISETP.GE.AND P2, PT, R11, c[0x0][0x3c8], PT ;  /* 0x0000f2000b007a0c */ /* 0x000fe40003f46270 */
[----:B-1----:R-:W-:Y:S02]  /*145c0*/  @!P5 LEA R8, P0, R5, R0, 0x2 ;  /* 0x000000000508d211 */ /* 0x002fe400078010ff */
[----:B------:R-:W-:-:S02]  /*145d0*/  SHF.R.S32.HI R13, RZ, 0x1f, R13 ;  /* 0x0000001fff0d7819 */ /* 0x000fc4000001140d */
[----:B--2---:R-:W-:Y:S02]  /*145e0*/  @!P4 LEA R6, P6, R15, R0, 0x2 ;  /* 0x000000000f06c211 */ /* 0x004fe400078c10ff */
[----:B------:R-:W-:Y:S02]  /*145f0*/  @!P5 LEA.HI.X R9, R5, R4, R14, 0x2, P0 ;  /* 0x000000040509d211 */ /* 0x000fe400000f140e */
[C---:B------:R-:W-:Y:S02]  /*14600*/  IADD3 R14, R231.reuse, 0x28, RZ ;  /* 0x00000028e70e7810 */ /* 0x040fe40007ffe0ff */
[----:B------:R-:W-:Y:S01]  /*14610*/  IADD3 R5, R231, 0x40, RZ ;  /* 0x00000040e7057810 */ /* 0x000fe20007ffe0ff */
[----:B------:R1:W-:Y:S01]  /*14620*/  @!P5 ST.E.64 [R8.64], R84 ;  /* 0x000000540800d985 */ /* 0x0003e2000c101b06 */
[----:B------:R-:W-:-:S05]  /*14630*/  SHF.R.S32.HI R14, RZ, 0x1f, R14 ;  /* 0x0000001fff0e7819 */ /* 0x000fca000001140e */
[----:B---3--:R-:W-:-:S04]  /*14640*/  P2R R2, PR, RZ, 0x40 ;  /* 0x00000040ff027803 */ /* 0x008fc80000000000 */
[----:B------:R-:W-:Y:S02]  /*14650*/  ISETP.NE.AND P0, PT, R2, RZ, PT ;  /* 0x000000ff0200720c */ /* 0x000fe40003f05270 */
[C---:B------:R-:W-:Y:S02]  /*14660*/  @!P3 LEA R2, P6, R10.reuse, R0, 0x2 ;  /* 0x000000000a02b211 */ /* 0x040fe400078c10ff */
[-C--:B------:R-:W-:Y:S02]  /*14670*/  @!P4 LEA.HI.X R7, R15, R4.reuse, R16, 0x2, P0 ;  /* 0x000000040f07c211 */ /* 0x080fe400000f1410 */
[----:B------:R-:W-:Y:S02]  /*14680*/  @!P3 LEA.HI.X R3, R10, R4, R14, 0x2, P6 ;  /* 0x000000040a03b211 */ /* 0x000fe400030f140e */
[----:B------:R-:W-:Y:S01]  /*14690*/  ISETP.GE.AND P0, PT, R5, c[0x0][0x3c8], PT ;  /* 0x0000f20005007a0c */ /* 0x000fe20003f06270 */
[----:B------:R2:W-:Y:S01]  /*146a0*/  @!P4 ST.E.64 [R6.64], R64 ;  /* 0x000000400600c985 */ /* 0x0005e2000c101b06 */
[----:B------:R-:W-:-:S02]  /*146b0*/  IADD3 R15, R231, 0x30, RZ ;  /* 0x00000030e70f7810 */ /* 0x000fc40007ffe0ff */
[C---:B------:R-:W-:Y:S01]  /*146c0*/  IADD3 R14, R231.reuse, 0x48, RZ ;  /* 0x00000048e70e7810 */ /* 0x040fe20007ffe0ff */
[----:B------:R3:W-:Y:S01]  /*146d0*/  @!P3 ST.E.64 [R2.64], R52 ;  /* 0x000000340200b985 */ /* 0x0007e2000c101b06 */
[----:B------:R-:W-:Y:S02]  /*146e0*/  SHF.R.S32.HI R15, RZ, 0x1f, R15 ;  /* 0x0000001fff0f7819 */ /* 0x000fe4000001140f */
[----:B------:R-:W-:Y:S02]  /*146f0*/  ISETP.GE.AND P5, PT, R14, c[0x0][0x3c8], PT ;  /* 0x0000f2000e007a0c */ /* 0x000fe40003fa6270 */
[----:B------:R-:W-:Y:S02]  /*14700*/  IADD3 R10, R231, 0x50, RZ ;  /* 0x00000050e70a7810 */ /* 0x000fe40007ffe0ff */
[----:B-1----:R-:W-:Y:S02]  /*14710*/  @!P2 LEA R8, P3, R11, R0, 0x2 ;  /* 0x000000000b08a211 */ /* 0x002fe400078610ff */
[----:B------:R-:W-:-:S02]  /*14720*/  IADD3 R16, R231, 0x48, RZ ;  /* 0x00000048e7107810 */ /* 0x000fc40007ffe0ff */
[----:B------:R-:W-:Y:S02]  /*14730*/  @!P2 LEA.HI.X R9, R11, R4, R15, 0x2, P3 ;  /* 0x000000040b09a211 */ /* 0x000fe400018f140f */
[C---:B------:R-:W-:Y:S02]  /*14740*/  IADD3 R11, R231.reuse, 0x40, RZ ;  /* 0x00000040e70b7810 */ /* 0x040fe40007ffe0ff */
[----:B------:R-:W-:Y:S01]  /*14750*/  SHF.R.S32.HI R16, RZ, 0x1f, R16 ;  /* 0x0000001fff107819 */ /* 0x000fe20000011410 */
[----:B------:R-:W-:Y:S01]  /*14760*/  @!P2 ST.E.64 [R8.64], R82 ;  /* 0x000000520800a985 */ /* 0x000fe2000c101b06 */
[----:B------:R-:W-:Y:S02]  /*14770*/  SHF.R.S32.HI R11, RZ, 0x1f, R11 ;  /* 0x0000001fff0b7819 */ /* 0x000fe4000001140b */
[----:B------:R-:W-:-:S04]  /*14780*/  IADD3 R15, R231, 0x60, RZ ;  /* 0x00000060e70f7810 */ /* 0x000fc80007ffe0ff */
[----:B------:R-:W-:Y:S02]  /*14790*/  ISETP.GE.AND P2, PT, R15, c[0x0][0x3c8], PT ;  /* 0x0000f2000f007a0c */ /* 0x000fe40003f46270 */
[-C--:B--2---:R-:W-:Y:S02]  /*147a0*/  @!P1 LEA R6, P4, R12, R0.reuse, 0x2 ;  /* 0x000000000c069211 */ /* 0x084fe400078810ff */
[----:B---3--:R-:W-:-:S11]  /*147b0*/  @!P0 LEA R2, P6, R5, R0, 0x2 ;  /* 0x0000000005028211 */ /* 0x008fd600078c10ff */
[----:B------:R-:W-:Y:S02]  /*147c0*/  P2R R3, PR, RZ, 0x10 ;  /* 0x00000010ff037803 */ /* 0x000fe40000000000 */
[----:B------:R-:W-:Y:S02]  /*147d0*/  ISETP.GE.AND P4, PT, R10, c[0x0][0x3c8], PT ;  /* 0x0000f2000a007a0c */ /* 0x000fe40003f86270 */
[----:B------:R-:W-:Y:S02]  /*147e0*/  ISETP.NE.AND P3, PT, R3, RZ, PT ;  /* 0x000000ff0300720c */ /* 0x000fe40003f65270 */
[-C--:B------:R-:W-:Y:S02]  /*147f0*/  @!P0 LEA.HI.X R3, R5, R4.reuse, R11, 0x2, P6 ;  /* 0x0000000405038211 */ /* 0x080fe400030f140b */
[----:B------:R-:W-:Y:S02]  /*14800*/  @!P1 LEA.HI.X R7, R12, R4, R13, 0x2, P3 ;  /* 0x000000040c079211 */ /* 0x000fe400018f140d */
[----:B------:R-:W-:-:S02]  /*14810*/  IADD3 R12, R231, 0x58, RZ ;  /* 0x00000058e70c7810 */ /* 0x000fc40007ffe0ff */
[C---:B------:R-:W-:Y:S01]  /*14820*/  IADD3 R11, R231.reuse, 0x50, RZ ;  /* 0x00000050e70b7810 */ /* 0x040fe20007ffe0ff */
[----:B------:R1:W-:Y:S01]  /*14830*/  @!P1 ST.E.64 [R6.64], R78 ;  /* 0x0000004e06009985 */ /* 0x0003e2000c101b06 */
[----:B------:R-:W-:Y:S02]  /*14840*/  ISETP.GE.AND P3, PT, R12, c[0x0][0x3c8], PT ;  /* 0x0000f2000c007a0c */ /* 0x000fe40003f66270 */
[----:B------:R-:W-:Y:S01]  /*14850*/  SHF.R.S32.HI R11, RZ, 0x1f, R11 ;  /* 0x0000001fff0b7819 */ /* 0x000fe2000001140b */
[----:B------:R2:W-:Y:S01]  /*14860*/  @!P0 ST.E.64 [R2.64], R56 ;  /* 0x0000003802008985 */ /* 0x0005e2000c101b06 */
[C---:B------:R-:W-:Y:S02]  /*14870*/  IADD3 R13, R231.reuse, 0x68, RZ ;  /* 0x00000068e70d7810 */ /* 0x040fe40007ffe0ff */
[----:B------:R-:W-:Y:S02]  /*14880*/  IADD3 R5, R231, 0x70, RZ ;  /* 0x00000070e7057810 */ /* 0x000fe40007ffe0ff */
[----:B------:R-:W-:-:S02]  /*14890*/  ISETP.GE.AND P1, PT, R13, c[0x0][0x3c8], PT ;  /* 0x0000f2000d007a0c */ /* 0x000fc40003f26270 */
[----:B-1----:R-:W-:-:S04]  /*148a0*/  @!P5 LEA R6, P0, R14, R0, 0x2 ;  /* 0x000000000e06d211 */ /* 0x002fc800078010ff */
[----:B------:R-:W-:Y:S02]  /*148b0*/  @!P5 LEA.HI.X R7, R14, R4, R16, 0x2, P0 ;  /* 0x000000040e07d211 */ /* 0x000fe400000f1410 */
[C---:B--2---:R-:W-:Y:S02]  /*148c0*/  @!P4 LEA R2, P6, R10.reuse, R0, 0x2 ;  /* 0x000000000a02c211 */ /* 0x044fe400078c10ff */
[----:B------:R-:W-:Y:S01]  /*148d0*/  IADD3 R14, R231, 0x58, RZ ;  /* 0x00000058e70e7810 */ /* 0x000fe20007ffe0ff */
[----:B------:R-:W-:Y:S01]  /*148e0*/  @!P5 ST.E.64 [R6.64], R70 ;  /* 0x000000460600d985 */ /* 0x000fe2000c101b06 */
[----:B------:R-:W-:Y:S02]  /*148f0*/  @!P4 LEA.HI.X R3, R10, R4, R11, 0x2, P6 ;  /* 0x000000040a03c211 */ /* 0x000fe400030f140b */
[----:B------:R-:W-:Y:S02]  /*14900*/  @!P3 LEA R10, P5, R12, R0, 0x2 ;  /* 0x000000000c0ab211 */ /* 0x000fe400078a10ff */
[----:B------:R-:W-:Y:S01]  /*14910*/  ISETP.GE.AND P0, PT, R5, c[0x0][0x3c8], PT ;  /* 0x0000f20005007a0c */ /* 0x000fe20003f06270 */
[----:B------:R1:W-:Y:S01]  /*14920*/  @!P4 ST.E.64 [R2.64], R74 ;  /* 0x0000004a0200c985 */ /* 0x0003e2000c101b06 */
[----:B------:R-:W-:-:S02]  /*14930*/  SHF.R.S32.HI R14, RZ, 0x1f, R14 ;  /* 0x0000001fff0e7819 */ /* 0x000fc4000001140e */
[----:B------:R-:W-:Y:S02]  /*14940*/  IADD3 R16, R231, 0x60, RZ ;  /* 0x00000060e7107810 */ /* 0x000fe40007ffe0ff */
[----:B------:R-:W-:Y:S02]  /*14950*/  @!P2 LEA R8, P6, R15, R0, 0x2 ;  /* 0x000000000f08a211 */ /* 0x000fe400078c10ff */
[----:B------:R-:W-:-:S04]  /*14960*/  SHF.R.S32.HI R16, RZ, 0x1f, R16 ;  /* 0x0000001fff107819 */ /* 0x000fc80000011410 */
[----:B------:R-:W-:Y:S02]  /*14970*/  @!P2 LEA.HI.X R9, R15, R4, R16, 0x2, P6 ;  /* 0x000000040f09a211 */ /* 0x000fe400030f1410 */
[----:B-1----:R-:W-:Y:S02]  /*14980*/  P2R R2, PR, RZ, 0x20 ;  /* 0x00000020ff027803 */ /* 0x002fe40000000000 */
[----:B------:R-:W-:Y:S02]  /*14990*/  @!P1 LEA R6, P5, R13, R0, 0x2 ;  /* 0x000000000d069211 */ /* 0x000fe400078a10ff */
[----:B------:R-:W-:-:S04]  /*149a0*/  ISETP.NE.AND P4, PT, R2, RZ, PT ;  /* 0x000000ff0200720c */ /* 0x000fc80003f85270 */
[----:B------:R-:W-:Y:S02]  /*149b0*/  @!P3 LEA.HI.X R11, R12, R4, R14, 0x2, P4 ;  /* 0x000000040c0bb211 */ /* 0x000fe400020f140e */
[C---:B------:R-:W-:Y:S02]  /*149c0*/  IADD3 R14, R231.reuse, 0x68, RZ ;  /* 0x00000068e70e7810 */ /* 0x040fe40007ffe0ff */
[----:B------:R-:W-:Y:S01]  /*149d0*/  IADD3 R12, R231, 0x70, RZ ;  /* 0x00000070e70c7810 */ /* 0x000fe20007ffe0ff */
[----:B------:R1:W-:Y:S01]  /*149e0*/  @!P3 ST.E.64 [R10.64], R88 ;  /* 0x000000580a00b985 */ /* 0x0003e2000c101b06 */
[----:B------:R-:W-:Y:S02]  /*149f0*/  SHF.R.S32.HI R14, RZ, 0x1f, R14 ;  /* 0x0000001fff0e7819 */ /* 0x000fe4000001140e */
[----:B------:R-:W-:Y:S01]  /*14a00*/  SHF.R.S32.HI R12, RZ, 0x1f, R12 ;  /* 0x0000001fff0c7819 */ /* 0x000fe2000001140c */
[----:B------:R1:W-:Y:S01]  /*14a10*/  @!P2 ST.E.64 [R8.64], R86 ;  /* 0x000000560800a985 */ /* 0x0003e2000c101b06 */
[----:B------:R-:W-:-:S02]  /*14a20*/  @!P0 LEA R2, P4, R5, R0, 0x2 ;  /* 0x0000000005028211 */ /* 0x000fc400078810ff */
[-C--:B------:R-:W-:Y:S02]  /*14a30*/  @!P1 LEA.HI.X R7, R13, R4.reuse, R14, 0x2, P5 ;  /* 0x000000040d079211 */ /* 0x080fe400028f140e */
[----:B------:R-:W-:-:S03]  /*14a40*/  @!P0 LEA.HI.X R3, R5, R4, R12, 0x2, P4 ;  /* 0x0000000405038211 */ /* 0x000fc600020f140c */
[----:B------:R1:W-:Y:S04]  /*14a50*/  @!P1 ST.E.64 [R6.64], R58 ;  /* 0x0000003a06009985 */ /* 0x0003e8000c101b06 */
[----:B------:R1:W-:Y:S01]  /*14a60*/  @!P0 ST.E.64 [R2.64], R54 ;  /* 0x0000003602008985 */ /* 0x0003e2000c101b06 */
[----:B------:R-:W-:-:S13]  /*14a70*/  ISETP.GE.AND P0, PT, R252, c[0x0][0x3c8], PT ;  /* 0x0000f200fc007a0c */ /* 0x000fda0003f06270 */
[----:B------:R-:W-:Y:S05]  /*14a80*/  @P0 BRA `(.L_x_790) ;  /* 0x00000ba000000947 */ /* 0x000fea0003800000 */
[----:B------:R-:W-:Y:S02]  /*14a90*/  SHF.R.S32.HI R5, RZ, 0x1f, R252 ;  /* 0x0000001fff057819 */ /* 0x000fe400000114fc */
[----:B-1----:R-:W-:-:S04]  /*14aa0*/  LEA R2, P0, R252, R0, 0x2 ;  /* 0x00000000fc027211 */ /* 0x002fc800078010ff */
[----:B------:R-:W-:-:S05]  /*14ab0*/  LEA.HI.X R3, R252, R4, R5, 0x2, P0 ;  /* 0x00000004fc037211 */ /* 0x000fca00000f1405 */
[----:B------:R1:W-:Y:S01]  /*14ac0*/  ST.E.64 [R2.64], R48 ;  /* 0x0000003002007985 */ /* 0x0003e2000c101b06 */
[----:B------:R-:W-:Y:S05]  /*14ad0*/  BRA `(.L_x_790) ;  /* 0x00000b5000007947 */ /* 0x000fea0003800000 */
.L_x_775:
[----:B------:R-:W-:Y:S01]  /*14ae0*/  ISETP.NE.U32.AND P0, PT, RZ, c[0x0][0x508], PT ;  /* 0x00014200ff007a0c */ /* 0x000fe20003f05070 */
[----:B------:R-:W-:Y:S01]  /*14af0*/  IMAD.MOV.U32 R4, RZ, RZ, 0x4 ;  /* 0x00000004ff047424 */ /* 0x000fe200078e00ff */
[----:B------:R-:W-:Y:S01]  /*14b00*/  ISETP.NE.U32.AND P2, PT, RZ, c[0x0][0x500], PT ;  /* 0x00014000ff007a0c */ /* 0x000fe20003f45070 */
[----:B------:R-:W-:Y:S01]  /*14b10*/  IMAD.MOV.U32 R20, RZ, RZ, c[0x0][0x388] ;  /* 0x0000e200ff147624 */ /* 0x000fe200078e00ff */
[----:B------:R-:W-:Y:S01]  /*14b20*/  ISETP.NE.AND.EX P0, PT, RZ, c[0x0][0x50c], PT, P0 ;  /* 0x00014300ff007a0c */ /* 0x000fe20003f05300 */
[----:B--2---:R-:W-:Y:S01]  /*14b30*/  IMAD.MOV.U32 R6, RZ, RZ, RZ ;  /* 0x000000ffff067224 */ /* 0x004fe200078e00ff */
[----:B------:R-:W-:Y:S01]  /*14b40*/  ISETP.NE.AND.EX P2, PT, RZ, c[0x0][0x504], PT, P2 ;  /* 0x00014100ff007a0c */ /* 0x000fe20003f45320 */
[----:B------:R-:W-:-:S10]  /*14b50*/  IMAD.WIDE R2, R251, R4, c[0x0][0x500] ;  /* 0x00014000fb027625 */ /* 0x000fd400078e0204 */
[----:B------:R-:W-:Y:S02]  /*14b60*/  @P0 IMAD.WIDE R4, R251, R4, c[0x0][0x508] ;  /* 0x00014200fb040625 */ /* 0x000fe400078e0204 */
[----:B------:R2:W5:Y:S04]  /*14b70*/  @P2 LDG.E R6, [R2.64] ;  /* 0x0000000602062981 */ /* 0x000568000c1e1900 */
[----:B------:R2:W5:Y:S01]  /*14b80*/  @P0 LDG.E R20, [R4.64] ;  /* 0x0000000604140981 */ /* 0x000562000c1e1900 */
[----:B------:R-:W-:-:S04]  /*14b90*/  ISETP.NE.AND P1, PT, R246, RZ, PT ;  /* 0x000000fff600720c */ /* 0x000fc80003f25270 */
[----:B------:R-:W-:Y:S01]  /*14ba0*/  SEL R19, R246, c[0x0][0x3d4], P1 ;  /* 0x0000f500f6137a07 */ /* 0x000fe20000800000 */
[----:B------:R-:W-:Y:S05]  /*14bb0*/  @P0 BRA `(.L_x_796) ;  /* 0x0000004000000947 */ /* 0x000fea0003800000 */
[----:B------:R-:W-:Y:S05]  /*14bc0*/  @!P2 BRA `(.L_x_796) ;  /* 0x000000300000a947 */ /* 0x000fea0003800000 */
[----:B------:R3:W4:Y:S04]  /*14bd0*/  LDG.E R0, [R2.64] ;  /* 0x0000000602007981 */ /* 0x000728000c1e1900 */
[----:B--23--:R-:W4:Y:S02]  /*14be0*/  LDG.E R2, [R2.64+0x4] ;  /* 0x0000040602027981 */ /* 0x00cf24000c1e1900 */
[----:B----45:R-:W-:Y:S02]  /*14bf0*/  IADD3 R20, -R0, R2, RZ ;  /* 0x0000000200147210 */ /* 0x030fe40007ffe1ff */
.L_x_796:
[----:B--2---:R-:W2:Y:S01]  /*14c00*/  S2R R2, SR_TID.X ;  /* 0x0000000000027919 */ /* 0x004ea20000002100 */
[----:B------:R-:W-:Y:S01]  /*14c10*/  SHF.R.S32.HI R0, RZ, 0x1f, R251 ;  /* 0x0000001fff007819 */ /* 0x000fe200000114fb */
[----:B------:R-:W-:Y:S01]  /*14c20*/  BSSY B0, `(.L_x_797) ;  /* 0x0000036000007945 */ /* 0x000fe20003800000 */
[----:B------:R-:W-:-:S02]  /*14c30*/  LOP3.LUT R15, R250, 0xffff, RZ, 0xc0, !PT ;  /* 0x0000fffffa0f7812 */ /* 0x000fc400078ec0ff */
[----:B-----5:R-:W-:Y:S02]  /*14c40*/  SHF.R.S32.HI R18, RZ, 0x1f, R6 ;  /* 0x0000001fff127819 */ /* 0x020fe40000011406 */
[----:B------:R-:W-:Y:S02]  /*14c50*/  SEL R16, R251, RZ, !P2 ;  /* 0x000000fffb107207 */ /* 0x000fe40005000000 */
[----:B------:R-:W-:Y:S02]  /*14c60*/  SEL R21, R0, RZ, !P2 ;  /* 0x000000ff00157207 */ /* 0x000fe40005000000 */
[----:B--2---:R-:W-:-:S13]  /*14c70*/  ISETP.GT.AND P0, PT, R2, 0x7f, PT ;  /* 0x0000007f0200780c */ /* 0x004fda0003f04270 */
[----:B------:R-:W-:Y:S05]  /*14c80*/  @P0 BRA `(.L_x_798) ;  /* 0x000002f000000947 */ /* 0x000fea0003800000 */
[----:B------:R-:W-:Y:S01]  /*14c90*/  IMAD R0, R20, c[0x0][0x4e8], RZ ;  /* 0x00013a0014007a24 */ /* 0x000fe200078e02ff */
[----:B------:R-:W-:-:S04]  /*14ca0*/  IADD3 R14, R243, R2, RZ ;  /* 0x00000002f30e7210 */ /* 0x000fc80007ffe0ff */
[----:B------:R-:W-:-:S13]  /*14cb0*/  ISETP.GE.AND P0, PT, R14, R0, PT ;  /* 0x000000000e00720c */ /* 0x000fda0003f06270 */
[----:B------:R-:W-:Y:S05]  /*14cc0*/  @P0 BRA `(.L_x_798) ;  /* 0x000002b000000947 */ /* 0x000fea0003800000 */
[----:B------:R-:W-:Y:S01]  /*14cd0*/  IMAD.MOV.U32 R0, RZ, RZ, 0x368 ;  /* 0x00000368ff007424 */ /* 0x000fe200078e00ff */
[----:B------:R-:W-:-:S04]  /*14ce0*/  ISETP.GT.AND P2, PT, R19, 0x1, PT ;  /* 0x000000011300780c */ /* 0x000fc80003f44270 */
[----:B------:R-:W-:-:S04]  /*14cf0*/  SEL R0, R0, 0x328, P2 ;  /* 0x0000032800007807 */ /* 0x000fc80001000000 */
[----:B------:R2:W3:Y:S08]  /*14d00*/  LDC.64 R8, c[0x0][R0+0x170] ;  /* 0x00005c0000087b82 */ /* 0x0004f00000000a00 */
[----:B------:R2:W4:Y:S08]  /*14d10*/  LDC.64 R4, c[0x0][R0+0x168] ;  /* 0x00005a0000047b82 */ /* 0x0005300000000a00 */
[----:B------:R2:W5:Y:S08]  /*14d20*/  LDC.64 R12, c[0x0][R0+0x178] ;  /* 0x00005e00000c7b82 */ /* 0x0005700000000a00 */
[----:B------:R2:W1:Y:S02]  /*14d30*/  LDC.64 R10, c[0x0][R0+0x160] ;  /* 0x00005800000a7b82 */ /* 0x0004640000000a00 */
[----:B--2---:R-:W-:-:S02]  /*14d40*/  IMAD.MOV.U32 R0, RZ, RZ, c[0x0][0x4e8] ;  /* 0x00013a00ff007624 */ /* 0x004fc400078e00ff */
[-C--:B---3--:R-:W-:Y:S02]  /*14d50*/  IMAD R7, R9, R16.reuse, RZ ;  /* 0x0000001009077224 */ /* 0x088fe400078e02ff */
[----:B------:R-:W-:Y:S01]  /*14d60*/  IMAD.WIDE.U32 R2, R8, R16, RZ ;  /* 0x0000001008027225 */ /* 0x000fe200078e00ff */
[----:B------:R-:W-:Y:S02]  /*14d70*/  ISETP.NE.AND P0, PT, R0, 0x1, PT ;  /* 0x000000010000780c */ /* 0x000fe40003f05270 */
[----:B------:R-:W-:Y:S01]  /*14d80*/  MOV R0, R14 ;  /* 0x0000000e00007202 */ /* 0x000fe20000000f00 */
[----:B------:R-:W-:Y:S01]  /*14d90*/  IMAD R8, R8, R21, R7 ;  /* 0x0000001508087224 */ /* 0x000fe200078e0207 */
[----:B------:R-:W-:Y:S01]  /*14da0*/  SEL R7, R247, RZ, P2 ;  /* 0x000000fff7077207 */ /* 0x000fe20001000000 */
[-C--:B----4-:R-:W-:Y:S02]  /*14db0*/  IMAD R9, R5, R15.reuse, RZ ;  /* 0x0000000f05097224 */ /* 0x090fe400078e02ff */
[----:B------:R-:W-:Y:S01]  /*14dc0*/  IMAD.WIDE.U32 R4, R4, R15, RZ ;  /* 0x0000000f04047225 */ /* 0x000fe200078e00ff */
[----:B------:R-:W-:-:S03]  /*14dd0*/  IADD3 R3, R3, R8, RZ ;  /* 0x0000000803037210 */ /* 0x000fc60007ffe0ff */
[----:B------:R-:W-:Y:S02]  /*14de0*/  IMAD.IADD R9, R5, 0x1, R9 ;  /* 0x0000000105097824 */ /* 0x000fe400078e0209 */
[----:B------:R-:W-:-:S04]  /*14df0*/  @P0 IMAD.HI.U32 R17, R14, c[0x0][0x4ec], RZ ;  /* 0x00013b000e110a27 */ /* 0x000fc800078e00ff */
[-C--:B-----5:R-:W-:Y:S01]  /*14e00*/  IMAD R8, R13, R7.reuse, RZ ;  /* 0x000000070d087224 */ /* 0x0a0fe200078e02ff */
[----:B------:R-:W-:Y:S02]  /*14e10*/  @P0 SHF.R.U32.HI R0, RZ, c[0x0][0x4f0], R17 ;  /* 0x00013c00ff000a19 */ /* 0x000fe40000011611 */
[----:B------:R-:W-:Y:S01]  /*14e20*/  IADD3 R17, P1, P0, R2, R4, R6 ;  /* 0x0000000402117210 */ /* 0x000fe2000783e006 */
[----:B------:R-:W-:-:S03]  /*14e30*/  IMAD.WIDE.U32 R4, R12, R7, RZ ;  /* 0x000000070c047225 */ /* 0x000fc600078e00ff */
[----:B------:R-:W-:Y:S01]  /*14e40*/  IADD3.X R9, R3, R9, R18, P1, P0 ;  /* 0x0000000903097210 */ /* 0x000fe20000fe0412 */
[----:B------:R-:W-:Y:S01]  /*14e50*/  IMAD.MOV R2, RZ, RZ, -R0 ;  /* 0x000000ffff027224 */ /* 0x000fe200078e0a00 */
[----:B------:R-:W-:Y:S01]  /*14e60*/  IADD3 R5, R5, R8, RZ ;  /* 0x0000000805057210 */ /* 0x000fe20007ffe0ff */
[----:B------:R-:W-:Y:S01]  /*14e70*/  IMAD.MOV.U32 R8, RZ, RZ, c[0x0][0x4a8] ;  /* 0x00012a00ff087624 */ /* 0x000fe200078e00ff */
[----:B------:R-:W-:Y:S01]  /*14e80*/  IADD3 R4, P1, P0, R0, R17, R4 ;  /* 0x0000001100047210 */ /* 0x000fe2000783e004 */
[----:B------:R-:W-:Y:S01]  /*14e90*/  IMAD R2, R2, c[0x0][0x4e8], R14 ;  /* 0x00013a0002027a24 */ /* 0x000fe200078e020e */
[----:B------:R-:W-:-:S03]  /*14ea0*/  SHF.R.S32.HI R3, RZ, 0x1f, R0 ;  /* 0x0000001fff037819 */ /* 0x000fc60000011400 */
[----:B-1----:R-:W-:Y:S01]  /*14eb0*/  IMAD R0, R11, R2, RZ ;  /* 0x000000020b007224 */ /* 0x002fe200078e02ff */
[----:B------:R-:W-:Y:S02]  /*14ec0*/  SHF.R.S32.HI R7, RZ, 0x1f, R2 ;  /* 0x0000001fff077819 */ /* 0x000fe40000011402 */
        /* <DEDUP_REMOVED lines=11> */
.L_x_798:
[----:B------:R-:W-:Y:S05]  /*14f80*/  BSYNC B0 ;  /* 0x0000000000007941 */ /* 0x000fea0003800000 */
.L_x_797:
        /* <DEDUP_REMOVED lines=8> */
[----:B------:R-:W-:-:S03]  /*15010*/  IADD3 R4, R4, R243, RZ ;  /* 0x000000f304047210 */ /* 0x000fc60007ffe0ff */
        /* <DEDUP_REMOVED lines=26> */
.L_x_875:
[----:B------:R-:W-:Y:S05]  /*151c0*/  BRA.DIV ~URZ, `(.L_x_800) ;  /* 0x00003e927f007947 */ /* 0x000fea000b800000 */
[----:B------:R3:W4:Y:S02]  /*151d0*/  SHFL.IDX PT, R0, R10, RZ, 0x181f ;  /* 0x00181fff0a007589 */ /* 0x00072400000e0000 */
.L_x_876:
[----:B------:R-:W-:Y:S01]  /*151e0*/  IMAD R8, R20, c[0x0][0x4e8], RZ ;  /* 0x00013a0014087a24 */ /* 0x000fe200078e02ff */
        /* <DEDUP_REMOVED lines=10> */
[-C--:B--2---:R-:W-:Y:S02]  /*15290*/  @!P1 LEA.HI.X R5, R208, R9.reuse, R12, 0x1, P3 ;  /* 0x00000009d0059211 */ /* 0x084fe400018f0c0c */
[----:B------:R-:W-:-:S03]  /*152a0*/  @!P0 LEA.HI.X R3, R216, R9, R11, 0x1, P2 ;  /* 0x00000009d8038211 */ /* 0x000fc600010f0c0b */
[----:B------:R2:W-:Y:S04]  /*152b0*/  @!P1 ST.E.128 [R4.64], RZ ;  /* 0x000000ff04009985 */ /* 0x0005e8000c101d06 */
[----:B------:R2:W-:Y:S02]  /*152c0*/  @!P0 ST.E.128 [R2.64], RZ ;  /* 0x000000ff02008985 */ /* 0x0005e4000c101d06 */
.L_x_802:
[----:B------:R-:W-:Y:S05]  /*152d0*/  BSYNC B0 ;  /* 0x0000000000007941 */ /* 0x000fea0003800000 */
.L_x_801:
[----:B------:R-:W-:Y:S05]  /*152e0*/  BRA.DIV ~URZ, `(.L_x_803) ;  /* 0x00003de27f007947 */ /* 0x000fea000b800000 */
[----:B--2---:R2:W1:Y:S04]  /*152f0*/  SHFL.IDX PT, R9, R7, 0x1, 0x181f ;  /* 0x00381f0007097f89 */ /* 0x00446800000e0000 */
[----:B----4-:R2:W4:Y:S02]  /*15300*/  SHFL.IDX PT, R0, R10, 0x1, 0x181f ;  /* 0x00381f000a007f89 */ /* 0x01052400000e0000 */
.L_x_877:
        /* <DEDUP_REMOVED lines=10> */
[-C--:B-1----:R-:W-:Y:S02]  /*153b0*/  @!P1 LEA.HI.X R5, R208, R9.reuse, R12, 0x1, P3 ;  /* 0x00000009d0059211 */ /* 0x082fe400018f0c0c */
[----:B------:R-:W-:-:S03]  /*153c0*/  @!P0 LEA.HI.X R3, R216, R9, R11, 0x1, P2 ;  /* 0x00000009d8038211 */ /* 0x000fc600010f0c0b */
[----:B------:R1:W-:Y:S04]  /*153d0*/  @!P1 ST.E.128 [R4.64], RZ ;  /* 0x000000ff04009985 */ /* 0x0003e8000c101d06 */
[----:B------:R1:W-:Y:S02]  /*153e0*/  @!P0 ST.E.128 [R2.64], RZ ;  /* 0x000000ff02008985 */ /* 0x0003e4000c101d06 */
.L_x_805:
[----:B------:R-:W-:Y:S05]  /*153f0*/  BSYNC B0 ;  /* 0x0000000000007941 */ /* 0x000fea0003800000 */
.L_x_804:
[----:B------:R-:W-:Y:S05]  /*15400*/  BRA.DIV ~URZ, `(.L_x_806) ;  /* 0x00003d927f007947 */ /* 0x000fea000b800000 */
[----:B-1----:R1:W2:Y:S02]  /*15410*/  SHFL.IDX PT, R9, R7, 0x2, 0x181f ;  /* 0x00581f0007097f89 */ /* 0x0022a400000e0000 */
.L_x_878:
[----:B------:R-:W-:Y:S05]  /*15420*/  BRA.DIV ~URZ, `(.L_x_807) ;  /* 0x00003de27f007947 */ /* 0x000fea000b800000 */
[----:B----4-:R4:W1:Y:S02]  /*15430*/  SHFL.IDX PT, R0, R10, 0x2, 0x181f ;  /* 0x00581f000a007f89 */ /* 0x01086400000e0000 */
.L_x_879:
        /* <DEDUP_REMOVED lines=8> */
[-C--:B-1----:R-:W-:Y:S02]  /*154c0*/  @!P1 LEA R4, P3, R208, R0.reuse, 0x1 ;  /* 0x00000000d0049211 */ /* 0x082fe400078608ff */
[----:B------:R-:W-:Y:S02]  /*154d0*/  @!P0 LEA R2, P2, R216, R0, 0x1 ;  /* 0x00000000d8028211 */ /* 0x000fe400078408ff */
[-C--:B--2---:R-:W-:Y:S02]  /*154e0*/  @!P1 LEA.HI.X R5, R208, R9.reuse, R12, 0x1, P3 ;  /* 0x00000009d0059211 */ /* 0x084fe400018f0c0c */
[----:B------:R-:W-:-:S03]  /*154f0*/  @!P0 LEA.HI.X R3, R216, R9, R11, 0x1, P2 ;  /* 0x00000009d8038211 */ /* 0x000fc600010f0c0b */
[----:B------:R1:W-:Y:S04]  /*15500*/  @!P1 ST.E.128 [R4.64], RZ ;  /* 0x000000ff04009985 */ /* 0x0003e8000c101d06 */
[----:B------:R1:W-:Y:S02]  /*15510*/  @!P0 ST.E.128 [R2.64], RZ ;  /* 0x000000ff02008985 */ /* 0x0003e4000c101d06 */
.L_x_809:
[----:B------:R-:W-:Y:S05]  /*15520*/  BSYNC B0 ;  /* 0x0000000000007941 */ /* 0x000fea0003800000 */
.L_x_808:
[----:B------:R-:W-:Y:S05]  /*15530*/  BRA.DIV ~URZ, `(.L_x_810) ;  /* 0x00003d427f007947 */ /* 0x000fea000b800000 */
[----:B-12---:R-:W1:Y:S04]  /*15540*/  SHFL.IDX PT, R7, R7, 0x3, 0x181f ;  /* 0x00781f0007077f89 */ /* 0x006e6800000e0000 */
[----:B------:R2:W3:Y:S02]  /*15550*/  SHFL.IDX PT, R0, R10, 0x3, 0x181f ;  /* 0x00781f000a007f89 */ /* 0x0004e400000e0000 */
.L_x_880:
[----:B------:R-:W-:-:S04]  /*15560*/  IADD3 R6, R6, 0x60, RZ ;  /* 0x0000006006067810 */ /* 0x000fc80007ffe0ff */
[----:B------:R-:W-:-:S13]  /*15570*/  ISETP.GE.AND P0, PT, R6, R8, PT ;  /* 0x000000080600720c */ /* 0x000fda0003f06270 */
[----:B------:R-:W-:Y:S05]  /*15580*/  @P0 BRA `(.L_x_790) ;  /* 0x000000a000000947 */ /* 0x000fea0003800000 */
[----:B------:R-:W-:Y:S02]  /*15590*/  ISETP.GE.AND P1, PT, R208, c[0x0][0x3c8], PT ;  /* 0x0000f200d0007a0c */ /* 0x000fe40003f26270 */
[----:B------:R-:W-:Y:S02]  /*155a0*/  ISETP.GE.AND P0, PT, R216, c[0x0][0x3c8], PT ;  /* 0x0000f200d8007a0c */ /* 0x000fe40003f06270 */
[----:B--234-:R-:W-:Y:S02]  /*155b0*/  SHF.R.S32.HI R10, RZ, 0x1f, R208 ;  /* 0x0000001fff0a7819 */ /* 0x01cfe400000114d0 */
[----:B------:R-:W-:-:S07]  /*155c0*/  SHF.R.S32.HI R9, RZ, 0x1f, R216 ;  /* 0x0000001fff097819 */ /* 0x000fce00000114d8 */
[-C--:B------:R-:W-:Y:S02]  /*155d0*/  @!P1 LEA R4, P3, R208, R0.reuse, 0x1 ;  /* 0x00000000d0049211 */ /* 0x080fe400078608ff */
[----:B------:R-:W-:Y:S02]  /*155e0*/  @!P0 LEA R2, P2, R216, R0, 0x1 ;  /* 0x00000000d8028211 */ /* 0x000fe400078408ff */
[-C--:B-1----:R-:W-:Y:S02]  /*155f0*/  @!P1 LEA.HI.X R5, R208, R7.reuse, R10, 0x1, P3 ;  /* 0x00000007d0059211 */ /* 0x082fe400018f0c0a */
[----:B------:R-:W-:-:S03]  /*15600*/  @!P0 LEA.HI.X R3, R216, R7, R9, 0x1, P2 ;  /* 0x00000007d8038211 */ /* 0x000fc600010f0c09 */
[----:B------:R1:W-:Y:S04]  /*15610*/  @!P1 ST.E.128 [R4.64], RZ ;  /* 0x000000ff04009985 */ /* 0x0003e8000c101d06 */
[----:B------:R1:W-:Y:S02]  /*15620*/  @!P0 ST.E.128 [R2.64], RZ ;  /* 0x000000ff02008985 */ /* 0x0003e4000c101d06 */
.L_x_790:
[----:B------:R-:W-:Y:S05]  /*15630*/  BSYNC B1 ;  /* 0x0000000000017941 */ /* 0x000fea0003800000 */
.L_x_774:
[----:B-1-34-:R-:W3:Y:S02]  /*15640*/  LDL R0, [R1+0x20] ;  /* 0x0000200001007983 */ /* 0x01aee40000100800 */
[----:B---3--:R-:W-:-:S13]  /*15650*/  ISETP.NE.AND P0, PT, R0, RZ, PT ;  /* 0x000000ff0000720c */ /* 0x008fda0003f05270 */
[----:B------:R-:W-:Y:S01]  /*15660*/  @P0 WARPSYNC 0xffffffff ;  /* 0xffffffff00000948 */ /* 0x000fe20003800000 */
[----:B------:R-:W-:Y:S06]  /*15670*/  @P0 BAR.SYNC.DEFER_BLOCKING 0x5, 0x100 ;  /* 0x0144000000000b1d */ /* 0x000fec0000010000 */
[----:B------:R-:W1:Y:S04]  /*15680*/  @P0 LDS.128 R248, [0xe100] ;  /* 0x00e10000fff80984 */ /* 0x000e680000000c00 */
[----:B------:R-:W-:Y:S06]  /*15690*/  @P0 BAR.ARV 0x4, 0x100 ;  /* 0x0104000000000b1d */ /* 0x000fec0000002000 */
[----:B------:R-:W-:Y:S05]  /*156a0*/  @P0 BRA `(.L_x_811) ;  /* 0x00000f6000000947 */ /* 0x000fea0003800000 */
[----:B------:R-:W3:Y:S01]  /*156b0*/  S2R R0, SR_TID.X ;  /* 0x0000000000007919 */ /* 0x000ee20000002100 */
[----:B------:R-:W-:Y:S01]  /*156c0*/  IMAD.MOV.U32 R7, RZ, RZ, RZ ;  /* 0x000000ffff077224 */ /* 0x000fe200078e00ff */
[----:B--23--:R-:W-:-:S04]  /*156d0*/  LOP3.LUT R12, R0, 0x1f, RZ, 0xc0, !PT ;  /* 0x0000001f000c7812 */ /* 0x00cfc800078ec0ff */
[----:B------:R-:W-:Y:S01]  /*156e0*/  ISETP.NE.AND P6, PT, R12, 0x1f, PT ;  /* 0x0000001f0c00780c */ /* 0x000fe20003fc5270 */
[----:B------:R-:W-:Y:S10]  /*156f0*/  BRA.DIV ~URZ, `(.L_x_812) ;  /* 0x00003c527f007947 */ /* 0x000ff4000b800000 */
[----:B------:R2:W3:Y:S02]  /*15700*/  SHFL.IDX PT, R9, R62, RZ, 0x1f ;  /* 0x00001fff3e097589 */ /* 0x0004e400000e0000 */
.L_x_881:
[----:B------:R-:W-:Y:S05]  /*15710*/  BRA.DIV ~URZ, `(.L_x_813) ;  /* 0x00003ca27f007947 */ /* 0x000fea000b800000 */
[----:B------:R4:W2:Y:S02]  /*15720*/  SHFL.IDX PT, R8, R62, 0x1, 0x1f ;  /* 0x00201f003e087f89 */ /* 0x0008a400000e0000 */
.L_x_882:
[----:B-1----:R-:W-:Y:S02]  /*15730*/  IMAD.IADD R0, R251, 0x1, R12 ;  /* 0x00000001fb007824 */ /* 0x002fe400078e020c */
        /* <DEDUP_REMOVED lines=16> */
[----:B------:R1:W4:Y:S02]  /*15840*/  SHFL.UP PT, R4, R0, 0x1, RZ ;  /* 0x0420000000047989 */ /* 0x00032400000e00ff */
.L_x_883:
[----:B----4-:R-:W-:-:S04]  /*15850*/  SEL R4, R4, RZ, P5 ;  /* 0x000000ff04047207 */ /* 0x010fc80002800000 */
        /* <DEDUP_REMOVED lines=14> */
[----:B------:R1:W4:Y:S02]  /*15940*/  SHFL.IDX PT, R0, R4, 0x1f, 0x1f ;  /* 0x03e01f0004007f89 */ /* 0x00032400000e0000 */
.L_x_884:
[----:B----4-:R-:W-:Y:S01]  /*15950*/  IMAD R0, R0, c[0x0][0x538], RZ ;  /* 0x00014e0000007a24 */ /* 0x010fe200078e02ff */
[----:B------:R-:W-:Y:S04]  /*15960*/  BSSY B1, `(.L_x_816) ;  /* 0x00000c5000017945 */ /* 0x000fe80003800000 */
[----:B--2---:R-:W-:-:S04]  /*15970*/  IADD3 R8, R0, R8, RZ ;  /* 0x0000000800087210 */ /* 0x004fc80007ffe0ff */
[----:B---3--:R-:W-:-:S13]  /*15980*/  ISETP.GT.AND P0, PT, R8, R9, PT ;  /* 0x000000090800720c */ /* 0x008fda0003f04270 */
[----:B------:R-:W-:Y:S05]  /*15990*/  @P0 BRA `(.L_x_817) ;  /* 0x0000024000000947 */ /* 0x000fea0003800000 */
.L_x_821:
        /* <DEDUP_REMOVED lines=16> */
.L_x_885:
        /* <DEDUP_REMOVED lines=16> */
.L_x_886:
[----:B--2---:R-:W-:-:S05]  /*15ba0*/  IMAD R0, R0, c[0x0][0x538], RZ ;  /* 0x00014e0000007a24 */ /* 0x004fca00078e02ff */
[----:B------:R-:W-:-:S04]  /*15bb0*/  IADD3 R8, R0, R8, RZ ;  /* 0x0000000800087210 */ /* 0x000fc80007ffe0ff */
[----:B------:R-:W-:-:S13]  /*15bc0*/  ISETP.GT.AND P0, PT, R8, R9, PT ;  /* 0x000000090800720c */ /* 0x000fda0003f04270 */
[----:B-1----:R-:W-:Y:S05]  /*15bd0*/  @!P0 BRA `(.L_x_821) ;  /* 0xfffffdc000008947 */ /* 0x002fea000383ffff */
.L_x_817:
[----:B------:R-:W-:-:S05]  /*15be0*/  IADD3 R8, -R0, R8, RZ ;  /* 0x0000000800087210 */ /* 0x000fca0007ffe1ff */
[----:B------:R-:W-:-:S05]  /*15bf0*/  IMAD R0, R4, c[0x0][0x538], R8 ;  /* 0x00014e0004007a24 */ /* 0x000fca00078e0208 */
[----:B------:R-:W-:Y:S01]  /*15c00*/  ISETP.GT.AND P0, PT, R0, R9, PT ;  /* 0x000000090000720c */ /* 0x000fe20003f04270 */
[----:B------:R-:W-:-:S12]  /*15c10*/  BRA.DIV ~URZ, `(.L_x_822) ;  /* 0x00003c027f007947 */ /* 0x000fd8000b800000 */
[----:B------:R-:W-:-:S04]  /*15c20*/  VOTE.ANY R5, PT, !P0 ;  /* 0x0000000000057806 */ /* 0x000fc800040e0100 */
.L_x_887:
[----:B------:R-:W2:Y:S02]  /*15c30*/  POPC R0, R5 ;  /* 0x0000000500007309 */ /* 0x000ea40000000000 */
[----:B--2---:R-:W-:Y:S01]  /*15c40*/  IADD3 R251, R0, R251, RZ ;  /* 0x000000fb00fb7210 */ /* 0x004fe20007ffe0ff */
[----:B------:R-:W-:Y:S05]  /*15c50*/  BRA.DIV ~URZ, `(.L_x_823) ;  /* 0x00003c127f007947 */ /* 0x000fea000b800000 */
[----:B------:R2:W3:Y:S04]  /*15c60*/  SHFL.IDX PT, R10, R6, R0, 0x1f ;  /* 0x00001f00060a7589 */ /* 0x0004e800000e0000 */
[----:B------:R2:W4:Y:S02]  /*15c70*/  SHFL.IDX PT, R7, R7, R0, 0x1f ;  /* 0x00001f0007077589 */ /* 0x00052400000e0000 */
.L_x_888:
[----:B------:R-:W-:Y:S01]  /*15c80*/  ISETP.NE.AND P0, PT, R5, RZ, PT ;  /* 0x000000ff0500720c */ /* 0x000fe20003f05270 */
[----:B------:R-:W-:-:S12]  /*15c90*/  BSSY B0, `(.L_x_824) ;  /* 0x0000005000007945 */ /* 0x000fd80003800000 */
[----:B------:R-:W-:Y:S05]  /*15ca0*/  @!P0 BRA `(.L_x_825) ;  /* 0x0000003000008947 */ /* 0x000fea0003800000 */
[----:B--2---:R-:W-:Y:S01]  /*15cb0*/  IADD3 R0, R0, -0x1, RZ ;  /* 0xffffffff00007810 */ /* 0x004fe20007ffe0ff */
[----:B------:R-:W-:Y:S05]  /*15cc0*/  BRA.DIV ~URZ, `(.L_x_826) ;  /* 0x00003c727f007947 */ /* 0x000fea000b800000 */
[----:B------:R2:W1:Y:S02]  /*15cd0*/  SHFL.IDX PT, R11, R4, R0, 0x1f ;  /* 0x00001f00040b7589 */ /* 0x00046400000e0000 */
.L_x_825:
[----:B------:R-:W-:Y:S05]  /*15ce0*/  BSYNC B0 ;  /* 0x0000000000007941 */ /* 0x000fea0003800000 */
.L_x_824:
[----:B----4-:R-:W-:Y:S01]  /*15cf0*/  ISETP.NE.AND P0, PT, R7, 0x1, PT ;  /* 0x000000010700780c */ /* 0x010fe20003f05270 */
[----:B-1----:R-:W-:Y:S01]  /*15d00*/  IMAD R248, R11, c[0x0][0x538], R8 ;  /* 0x00014e000bf87a24 */ /* 0x002fe200078e0208 */
[----:B------:R-:W-:Y:S04]  /*15d10*/  BSSY B0, `(.L_x_827) ;  /* 0x0000082000007945 */ /* 0x000fe80003800000 */
[----:B------:R-:W-:-:S07]  /*15d20*/  IADD3 R8, -R248, R9, RZ ;  /* 0x00000009f8087210 */ /* 0x000fce0007ffe1ff */
[----:B------:R-:W-:Y:S05]  /*15d30*/  @!P0 BRA `(.L_x_828) ;  /* 0x000003d000008947 */ /* 0x000fea0003800000 */
[-C--:B---3--:R-:W-:Y:S02]  /*15d40*/  IABS R2, R10.reuse ;  /* 0x0000000a00027213 */ /* 0x088fe40000000000 */
[----:B------:R-:W-:Y:S02]  /*15d50*/  IABS R9, R10 ;  /* 0x0000000a00097213 */ /* 0x000fe40000000000 */
[----:B--2---:R-:W1:Y:S08]  /*15d60*/  I2F.RP R0, R2 ;  /* 0x0000000200007306 */ /* 0x004e700000209400 */
[----:B-1----:R-:W1:Y:S02]  /*15d70*/  MUFU.RCP R0, R0 ;  /* 0x0000000000007308 */ /* 0x002e640000001000 */
[----:B-1----:R-:W-:-:S06]  /*15d80*/  IADD3 R0, R0, 0xffffffe, RZ ;  /* 0x0ffffffe00007810 */ /* 0x002fcc0007ffe0ff */
[----:B------:R-:W1:Y:S02]  /*15d90*/  F2I.FTZ.U32.TRUNC.NTZ R5, R0 ;  /* 0x0000000000057305 */ /* 0x000e64000021f000 */
[----:B-1----:R-:W-:Y:S01]  /*15da0*/  IMAD.MOV R3, RZ, RZ, -R5 ;  /* 0x000000ffff037224 */ /* 0x002fe200078e0a05 */
[----:B------:R-:W-:-:S03]  /*15db0*/  IABS R0, R7 ;  /* 0x0000000700007213 */ /* 0x000fc60000000000 */
[----:B------:R-:W-:Y:S01]  /*15dc0*/  IMAD.MOV.U32 R4, RZ, RZ, R3 ;  /* 0x000000ffff047224 */ /* 0x000fe200078e0003 */
[----:B------:R-:W-:Y:S01]  /*15dd0*/  IABS R3, R8 ;  /* 0x0000000800037213 */ /* 0x000fe20000000000 */
[----:B------:R-:W-:Y:S02]  /*15de0*/  IMAD.MOV.U32 R6, RZ, RZ, R0 ;  /* 0x000000ffff067224 */ /* 0x000fe400078e0000 */
[----:B------:R-:W-:Y:S02]  /*15df0*/  IMAD R0, R4, R2, RZ ;  /* 0x0000000204007224 */ /* 0x000fe400078e02ff */
[----:B------:R-:W-:Y:S01]  /*15e00*/  IMAD.MOV.U32 R4, RZ, RZ, RZ ;  /* 0x000000ffff047224 */ /* 0x000fe200078e00ff */
[----:B------:R-:W1:Y:S03]  /*15e10*/  I2F.RP R11, R6 ;  /* 0x00000006000b7306 */ /* 0x000e660000209400 */
[----:B------:R-:W-:-:S04]  /*15e20*/  IMAD.HI.U32 R5, R5, R0, R4 ;  /* 0x0000000005057227 */ /* 0x000fc800078e0004 */
[----:B------:R-:W-:-:S05]  /*15e30*/  IMAD.MOV R0, RZ, RZ, -R9 ;  /* 0x000000ffff007224 */ /* 0x000fca00078e0a09 */
[----:B------:R-:W-:Y:S01]  /*15e40*/  MOV R4, R0 ;  /* 0x0000000000047202 */ /* 0x000fe20000000f00 */
[----:B------:R-:W-:-:S04]  /*15e50*/  IMAD.HI.U32 R0, R5, R3, RZ ;  /* 0x0000000305007227 */ /* 0x000fc800078e00ff */
[----:B------:R-:W-:Y:S02]  /*15e60*/  IMAD R3, R0, R4, R3 ;  /* 0x0000000400037224 */ /* 0x000fe400078e0203 */
[----:B-1----:R-:W1:Y:S03]  /*15e70*/  MUFU.RCP R4, R11 ;  /* 0x0000000b00047308 */ /* 0x002e660000001000 */
[----:B------:R-:W-:-:S13]  /*15e80*/  ISETP.GT.U32.AND P0, PT, R2, R3, PT ;  /* 0x000000030200720c */ /* 0x000fda0003f04070 */
[----:B------:R-:W-:Y:S01]  /*15e90*/  @!P0 IMAD.IADD R3, R3, 0x1, -R2 ;  /* 0x0000000103038824 */ /* 0x000fe200078e0a02 */
[----:B-1----:R-:W-:Y:S02]  /*15ea0*/  IADD3 R4, R4, 0xffffffe, RZ ;  /* 0x0ffffffe04047810 */ /* 0x002fe40007ffe0ff */
[----:B------:R-:W-:Y:S02]  /*15eb0*/  @!P0 IADD3 R0, R0, 0x1, RZ ;  /* 0x0000000100008810 */ /* 0x000fe40007ffe0ff */
[----:B------:R-:W-:Y:S02]  /*15ec0*/  ISETP.GE.U32.AND P2, PT, R3, R2, PT ;  /* 0x000000020300720c */ /* 0x000fe40003f46070 */
[----:B------:R-:W1:Y:S01]  /*15ed0*/  F2I.FTZ.U32.TRUNC.NTZ R3, R4 ;  /* 0x0000000400037305 */ /* 0x000e62000021f000 */
[----:B------:R-:W-:Y:S02]  /*15ee0*/  LOP3.LUT R2, R8, R10, RZ, 0x3c, !PT ;  /* 0x0000000a08027212 */ /* 0x000fe400078e3cff */
[----:B------:R-:W-:-:S02]  /*15ef0*/  ISETP.NE.AND P0, PT, R10, RZ, PT ;  /* 0x000000ff0a00720c */ /* 0x000fc40003f05270 */
[----:B------:R-:W-:-:S06]  /*15f00*/  ISETP.GE.AND P1, PT, R2, RZ, PT ;  /* 0x000000ff0200720c */ /* 0x000fcc0003f26270 */
[----:B------:R-:W-:Y:S01]  /*15f10*/  @P2 IADD3 R0, R0, 0x1, RZ ;  /* 0x0000000100002810 */ /* 0x000fe20007ffe0ff */
[----:B-1----:R-:W-:-:S06]  /*15f20*/  IMAD.MOV R2, RZ, RZ, -R3 ;  /* 0x000000ffff027224 */ /* 0x002fcc00078e0a03 */
[----:B------:R-:W-:Y:S01]  /*15f30*/  @!P1 IMAD.MOV R0, RZ, RZ, -R0 ;  /* 0x000000ffff009224 */ /* 0x000fe200078e0a00 */
[----:B------:R-:W-:Y:S02]  /*15f40*/  @!P0 LOP3.LUT R0, RZ, R10, RZ, 0x33, !PT ;  /* 0x0000000aff008212 */ /* 0x000fe400078e33ff */
[----:B------:R-:W-:Y:S02]  /*15f50*/  MOV R4, R2 ;  /* 0x0000000200047202 */ /* 0x000fe40000000f00 */
[----:B------:R-:W-:Y:S02]  /*15f60*/  IABS R2, R7 ;  /* 0x0000000700027213 */ /* 0x000fe40000000000 */
[----:B------:R-:W-:Y:S01]  /*15f70*/  IABS R9, R0 ;  /* 0x0000000000097213 */ /* 0x000fe20000000000 */
[----:B------:R-:W-:Y:S02]  /*15f80*/  IMAD R4, R4, R6, RZ ;  /* 0x0000000604047224 */ /* 0x000fe400078e02ff */
[----:B------:R-:W-:-:S02]  /*15f90*/  IMAD.MOV R5, RZ, RZ, -R2 ;  /* 0x000000ffff057224 */ /* 0x000fc400078e0a02 */
[----:B------:R-:W-:-:S04]  /*15fa0*/  IMAD.MOV.U32 R2, RZ, RZ, RZ ;  /* 0x000000ffff027224 */ /* 0x000fc800078e00ff */
[----:B------:R-:W-:Y:S01]  /*15fb0*/  IMAD.HI.U32 R2, R3, R4, R2 ;  /* 0x0000000403027227 */ /* 0x000fe200078e0002 */
[----:B------:R-:W-:-:S03]  /*15fc0*/  MOV R4, R5 ;  /* 0x0000000500047202 */ /* 0x000fc60000000f00 */
[----:B------:R-:W-:-:S04]  /*15fd0*/  IMAD.MOV.U32 R3, RZ, RZ, R9 ;  /* 0x000000ffff037224 */ /* 0x000fc800078e0009 */
[----:B------:R-:W-:-:S04]  /*15fe0*/  IMAD.HI.U32 R2, R2, R3, RZ ;  /* 0x0000000302027227 */ /* 0x000fc800078e00ff */
[----:B------:R-:W-:Y:S01]  /*15ff0*/  IMAD R3, R2, R4, R3 ;  /* 0x0000000402037224 */ /* 0x000fe200078e0203 */
[----:B------:R-:W-:-:S04]  /*16000*/  IADD3 R4, -R0, RZ, RZ ;  /* 0x000000ff00047210 */ /* 0x000fc80007ffe1ff */
        /* <DEDUP_REMOVED lines=9> */
[----:B------:R-:W-:-:S05]  /*160a0*/  @!P0 LOP3.LUT R2, RZ, R7, RZ, 0x33, !PT ;  /* 0x00000007ff028212 */ /* 0x000fca00078e33ff */
[----:B------:R-:W-:-:S04]  /*160b0*/  IMAD.MOV R3, RZ, RZ, -R2 ;  /* 0x000000ffff037224 */ /* 0x000fc800078e0a02 */
[C---:B------:R-:W-:Y:S02]  /*160c0*/  IMAD R3, R7.reuse, R3, R0 ;  /* 0x0000000307037224 */ /* 0x040fe400078e0200 */
[----:B------:R-:W-:Y:S02]  /*160d0*/  IMAD R0, R7, 0x1000000, R2 ;  /* 0x0100000007007824 */ /* 0x000fe400078e0202 */
[----:B------:R-:W-:Y:S02]  /*160e0*/  IMAD R2, R10, R4, R8 ;  /* 0x000000040a027224 */ /* 0x000fe400078e0208 */
[----:B------:R-:W-:Y:S01]  /*160f0*/  IMAD R250, R3, 0x10000, R0 ;  /* 0x0001000003fa7824 */ /* 0x000fe200078e0200 */
[----:B------:R-:W-:Y:S05]  /*16100*/  BRA `(.L_x_829) ;  /* 0x0000042000007947 */ /* 0x000fea0003800000 */
.L_x_828:
[----:B------:R-:W-:-:S04]  /*16110*/  IMAD.MOV.U32 R2, RZ, RZ, 0x4 ;  /* 0x00000004ff027424 */ /* 0x000fc800078e00ff */
[----:B------:R-:W-:-:S05]  /*16120*/  IMAD.WIDE R2, R251, R2, c[0x0][0x590] ;  /* 0x00016400fb027625 */ /* 0x000fca00078e0202 */
[----:B--2---:R-:W2:Y:S02]  /*16130*/  LDG.E R4, [R2.64] ;  /* 0x0000000602047981 */ /* 0x004ea4000c1e1900 */
[----:B--23--:R-:W-:-:S05]  /*16140*/  IMAD R9, R4, R10, RZ ;  /* 0x0000000a04097224 */ /* 0x00cfca00078e02ff */
        /* <DEDUP_REMOVED lines=28> */
[----:B------:R-:W-:Y:S02]  /*16310*/  IMAD R11, R4, R2, RZ ;  /* 0x00000002040b7224 */ /* 0x000fe400078e02ff */
[----:B------:R-:W-:-:S03]  /*16320*/  IMAD.MOV R2, RZ, RZ, -R2 ;  /* 0x000000ffff027224 */ /* 0x000fc600078e0a02 */
[----:B------:R-:W-:Y:S01]  /*16330*/  IADD3 R0, -R11, c[0x0][0x538], RZ ;  /* 0x00014e000b007a10 */ /* 0x000fe20007ffe1ff */
[----:B------:R-:W-:-:S03]  /*16340*/  IMAD R6, R9, R2, R8 ;  /* 0x0000000209067224 */ /* 0x000fc600078e0208 */
[----:B------:R-:W-:Y:S02]  /*16350*/  IMNMX R0, R4, R0, PT ;  /* 0x0000000004007217 */ /* 0x000fe40003800200 */
[----:B------:R-:W-:Y:S02]  /*16360*/  IABS R2, R6 ;  /* 0x0000000600027213 */ /* 0x000fe40000000000 */
[-C--:B------:R-:W-:Y:S02]  /*16370*/  IABS R3, R0.reuse ;  /* 0x0000000000037213 */ /* 0x080fe40000000000 */
[----:B------:R-:W-:Y:S02]  /*16380*/  IABS R9, R0 ;  /* 0x0000000000097213 */ /* 0x000fe40000000000 */
[----:B------:R-:W1:Y:S01]  /*16390*/  I2F.RP R4, R3 ;  /* 0x0000000300047306 */ /* 0x000e620000209400 */
[----:B------:R-:W-:Y:S02]  /*163a0*/  MOV R7, R2 ;  /* 0x0000000200077202 */ /* 0x000fe40000000f00 */
[----:B------:R-:W-:-:S05]  /*163b0*/  IMAD.MOV R2, RZ, RZ, -R9 ;  /* 0x000000ffff027224 */ /* 0x000fca00078e0a09 */
[----:B-1----:R-:W1:Y:S02]  /*163c0*/  MUFU.RCP R4, R4 ;  /* 0x0000000400047308 */ /* 0x002e640000001000 */
[----:B-1----:R-:W-:-:S06]  /*163d0*/  IADD3 R4, R4, 0xffffffe, RZ ;  /* 0x0ffffffe04047810 */ /* 0x002fcc0007ffe0ff */
[----:B------:R-:W1:Y:S02]  /*163e0*/  F2I.FTZ.U32.TRUNC.NTZ R5, R4 ;  /* 0x0000000400057305 */ /* 0x000e64000021f000 */
[----:B-1----:R-:W-:-:S04]  /*163f0*/  IMAD.MOV R4, RZ, RZ, -R5 ;  /* 0x000000ffff047224 */ /* 0x002fc800078e0a05 */
[----:B------:R-:W-:Y:S02]  /*16400*/  IMAD R8, R4, R3, RZ ;  /* 0x0000000304087224 */ /* 0x000fe400078e02ff */
[----:B------:R-:W-:-:S04]  /*16410*/  IMAD.MOV.U32 R4, RZ, RZ, RZ ;  /* 0x000000ffff047224 */ /* 0x000fc800078e00ff */
[----:B------:R-:W-:-:S04]  /*16420*/  IMAD.HI.U32 R5, R5, R8, R4 ;  /* 0x0000000805057227 */ /* 0x000fc800078e0004 */
[----:B------:R-:W-:Y:S02]  /*16430*/  IMAD.MOV.U32 R4, RZ, RZ, R2 ;  /* 0x000000ffff047224 */ /* 0x000fe400078e0002 */
[----:B------:R-:W-:-:S04]  /*16440*/  IMAD.HI.U32 R2, R5, R7, RZ ;  /* 0x0000000705027227 */ /* 0x000fc800078e00ff */
[----:B------:R-:W-:-:S05]  /*16450*/  IMAD R4, R2, R4, R7 ;  /* 0x0000000402047224 */ /* 0x000fca00078e0207 */
[----:B------:R-:W-:-:S13]  /*16460*/  ISETP.GT.U32.AND P0, PT, R3, R4, PT ;  /* 0x000000040300720c */ /* 0x000fda0003f04070 */
[-C--:B------:R-:W-:Y:S02]  /*16470*/  @!P0 IADD3 R4, R4, -R3.reuse, RZ ;  /* 0x8000000304048210 */ /* 0x080fe40007ffe0ff */
[----:B------:R-:W-:Y:S02]  /*16480*/  @!P0 IADD3 R2, R2, 0x1, RZ ;  /* 0x0000000102028810 */ /* 0x000fe40007ffe0ff */
[----:B------:R-:W-:Y:S02]  /*16490*/  ISETP.GE.U32.AND P2, PT, R4, R3, PT ;  /* 0x000000030400720c */ /* 0x000fe40003f46070 */
[----:B------:R-:W-:Y:S02]  /*164a0*/  LOP3.LUT R3, R6, R0, RZ, 0x3c, !PT ;  /* 0x0000000006037212 */ /* 0x000fe400078e3cff */
[----:B------:R-:W-:Y:S02]  /*164b0*/  ISETP.NE.AND P0, PT, R0, RZ, PT ;  /* 0x000000ff0000720c */ /* 0x000fe40003f05270 */
[----:B------:R-:W-:Y:S01]  /*164c0*/  ISETP.GE.AND P1, PT, R3, RZ, PT ;  /* 0x000000ff0300720c */ /* 0x000fe20003f26270 */
[----:B------:R-:W-:Y:S01]  /*164d0*/  IMAD.MOV R3, RZ, RZ, -R0 ;  /* 0x000000ffff037224 */ /* 0x000fe200078e0a00 */
[----:B------:R-:W-:-:S05]  /*164e0*/  IADD3 R6, R11, 0x1000000, R6 ;  /* 0x010000000b067810 */ /* 0x000fca0007ffe006 */
[----:B------:R-:W-:-:S06]  /*164f0*/  @P2 IADD3 R2, R2, 0x1, RZ ;  /* 0x0000000102022810 */ /* 0x000fcc0007ffe0ff */
[----:B------:R-:W-:Y:S01]  /*16500*/  @!P1 IMAD.MOV R2, RZ, RZ, -R2 ;  /* 0x000000ffff029224 */ /* 0x000fe200078e0a02 */
[----:B------:R-:W-:-:S05]  /*16510*/  @!P0 LOP3.LUT R2, RZ, R0, RZ, 0x33, !PT ;  /* 0x00000000ff028212 */ /* 0x000fca00078e33ff */
[----:B------:R-:W-:Y:S02]  /*16520*/  IMAD R250, R2, R3, R6 ;  /* 0x0000000302fa7224 */ /* 0x000fe400078e0206 */
.L_x_829:
[----:B------:R-:W-:Y:S05]  /*16530*/  BSYNC B0 ;  /* 0x0000000000007941 */ /* 0x000fea0003800000 */
.L_x_827:
[----:B------:R-:W-:-:S04]  /*16540*/  LOP3.LUT R2, RZ, R2, RZ, 0x33, !PT ;  /* 0x00000002ff027212 */ /* 0x000fc800078e33ff */
[----:B------:R-:W-:Y:S01]  /*16550*/  IADD3 R249, R2, R10, RZ ;  /* 0x0000000a02f97210 */ /* 0x000fe20007ffe0ff */
[----:B------:R-:W-:Y:S05]  /*16560*/  BRA `(.L_x_830) ;  /* 0x0000004000007947 */ /* 0x000fea0003800000 */
.L_x_818:
[----:B------:R-:W-:Y:S01]  /*16570*/  IMAD.MOV.U32 R248, RZ, RZ, R9 ;  /* 0x000000fffff87224 */ /* 0x000fe200078e0009 */
[----:B------:R-:W-:Y:S01]  /*16580*/  MOV R250, RZ ;  /* 0x000000ff00fa7202 */ /* 0x000fe20000000f00 */
[----:B------:R-:W-:Y:S01]  /*16590*/  IMAD.MOV.U32 R249, RZ, RZ, RZ ;  /* 0x000000fffff97224 */ /* 0x000fe200078e00ff */
[----:B------:R-:W-:Y:S02]  /*165a0*/  MOV R251, c[0x0][0x53c] ;  /* 0x00014f0000fb7a02 */ /* 0x000fe40000000f00 */
.L_x_830:
[----:B------:R-:W-:Y:S05]  /*165b0*/  BSYNC B1 ;  /* 0x0000000000017941 */ /* 0x000fea0003800000 */
.L_x_816:
[----:B------:R-:W-:Y:S01]  /*165c0*/  WARPSYNC 0xffffffff ;  /* 0xffffffff00007948 */ /* 0x000fe20003800000 */
[----:B------:R-:W-:Y:S01]  /*165d0*/  BAR.SYNC.DEFER_BLOCKING 0x4, 0x100 ;  /* 0x0104000000007b1d */ /* 0x000fe20000010000 */
[----:B------:R-:W-:-:S13]  /*165e0*/  ISETP.NE.AND P0, PT, R12, RZ, PT ;  /* 0x000000ff0c00720c */ /* 0x000fda0003f05270 */
[----:B------:R2:W-:Y:S04]  /*165f0*/  @!P0 STS.128 [0xe100], R248 ;  /* 0x00e100f8ff008388 */ /* 0x0005e80000000c00 */
[----:B------:R-:W-:Y:S06]  /*16600*/  BAR.ARV 0x5, 0x100 ;  /* 0x0144000000007b1d */ /* 0x000fec0000002000 */
.L_x_811:
[----:B-1----:R-:W-:-:S13]  /*16610*/  ISETP.GE.AND P0, PT, R251, c[0x0][0x53c], PT ;  /* 0x00014f00fb007a0c */ /* 0x002fda0003f06270 */
[----:B--2---:R-:W-:Y:S01]  /*16620*/  @P0 CALL.REL.NOINC `(.L_x_831) ;  /* 0x0000001000000944 */ /* 0x004fe20003c00000 */
[----:B------:R-:W-:Y:S05]  /*16630*/  BRA `(.L_x_832) ;  /* 0xfffeb34000007947 */ /* 0x000fea000383ffff */
.L_x_831:
[----:B------:R-:W-:Y:S05]  /*16640*/  EXIT ;  /* 0x000000000000794d */ /* 0x000fea0003800000 */
.L_x_667:
[----:B------:R-:W-:Y:S01]  /*16650*/  IMAD.MOV.U32 R0, RZ, RZ, R5 ;  /* 0x000000ffff007224 */ /* 0x000fe200078e0005 */
[----:B------:R-:W-:Y:S02]  /*16660*/  MOV R2, 0x1 ;  /* 0x0000000100027802 */ /* 0x000fe40000000f00 */
[----:B------:R-:W-:Y:S02]  /*16670*/  MOV R3, 0x16690 ;  /* 0x0001669000037802 */ /* 0x000fe40000000f00 */
[----:B--2---:R-:W-:Y:S05]  /*16680*/  CALL.REL.NOINC `($__internal_12_$__cuda_sm70_shflsync_up_p) ;  /* 0x000033e000007944 */ /* 0x004fea0003c00000 */
[----:B------:R-:W-:Y:S01]  /*16690*/  MOV R0, R4 ;  /* 0x0000000400007202 */ /* 0x000fe20000000f00 */
[----:B------:R-:W-:Y:S05]  /*166a0*/  BRA `(.L_x_833) ;  /* 0xfffe9d9000007947 */ /* 0x000fea000383ffff */
.L_x_668:
[----:B------:R-:W-:Y:S01]  /*166b0*/  IMAD.MOV.U32 R0, RZ, RZ, R5 ;  /* 0x000000ffff007224 */ /* 0x000fe200078e0005 */
[----:B------:R-:W-:Y:S02]  /*166c0*/  MOV R2, 0x2 ;  /* 0x0000000200027802 */ /* 0x000fe40000000f00 */
[----:B------:R-:W-:Y:S02]  /*166d0*/  MOV R3, 0x166f0 ;  /* 0x000166f000037802 */ /* 0x000fe40000000f00 */
[----:B--2---:R-:W-:Y:S05]  /*166e0*/  CALL.REL.NOINC `($__internal_12_$__cuda_sm70_shflsync_up_p) ;  /* 0x0000338000007944 */ /* 0x004fea0003c00000 */
[----:B------:R-:W-:Y:S01]  /*166f0*/  SEL R0, R4, RZ, P4 ;  /* 0x000000ff04007207 */ /* 0x000fe20002000000 */
[----:B------:R-:W-:Y:S01]  /*16700*/  IMAD.MOV.U32 R2, RZ, RZ, 0x4 ;  /* 0x00000004ff027424 */ /* 0x000fe200078e00ff */
[----:B------:R-:W-:-:S03]  /*16710*/  MOV R3, 0x16740 ;  /* 0x0001674000037802 */ /* 0x000fc60000000f00 */
[----:B------:R-:W-:Y:S02]  /*16720*/  IMAD.IADD R0, R5, 0x1, R0 ;  /* 0x0000000105007824 */ /* 0x000fe400078e0200 */
[----:B------:R-:W-:Y:S05]  /*16730*/  CALL.REL.NOINC `($__internal_12_$__cuda_sm70_shflsync_up_p) ;  /* 0x0000333000007944 */ /* 0x000fea0003c00000 */
        /* <DEDUP_REMOVED lines=12> */
[----:B------:R-:W-:Y:S02]  /*16800*/  MOV R179, 0x1f ;  /* 0x0000001f00b37802 */ /* 0x000fe40000000f00 */
[----:B------:R-:W-:Y:S01]  /*16810*/  MOV R3, 0x16850 ;  /* 0x0001685000037802 */ /* 0x000fe20000000f00 */
[----:B------:R-:W-:-:S04]  /*16820*/  IMAD.IADD R4, R0, 0x1, R4 ;  /* 0x0000000100047824 */ /* 0x000fc800078e0204 */
[----:B------:R-:W-:Y:S02]  /*16830*/  IMAD.MOV.U32 R178, RZ, RZ, R4 ;  /* 0x000000ffffb27224 */ /* 0x000fe400078e0004 */
[----:B------:R-:W-:Y:S05]  /*16840*/  CALL.REL.NOINC `($__internal_11_$__cuda_sm70_shflsync_idx_p) ;  /* 0x000031c000007944 */ /* 0x000fea0003c00000 */
[----:B------:R-:W-:Y:S01]  /*16850*/  MOV R0, R179 ;  /* 0x000000b300007202 */ /* 0x000fe20000000f00 */
[----:B------:R-:W-:Y:S05]  /*16860*/  BRA `(.L_x_834) ;  /* 0xfffe9cd000007947 */ /* 0x000fea000383ffff */
.L_x_670:
[----:B------:R-:W-:Y:S02]  /*16870*/  SEL R0, RZ, 0x1, P0 ;  /* 0x00000001ff007807 */ /* 0x000fe40000000000 */
[----:B------:R-:W-:Y:S02]  /*16880*/  MOV R2, 0x168a0 ;  /* 0x000168a000027802 */ /* 0x000fe40000000f00 */
[----:B--2---:R-:W-:Y:S05]  /*16890*/  CALL.REL.NOINC `($__internal_13_$__cuda_sm70_votesync_ballot) ;  /* 0x0000324000007944 */ /* 0x004fea0003c00000 */
[----:B------:R-:W-:Y:S01]  /*168a0*/  MOV R6, R0 ;  /* 0x0000000000067202 */ /* 0x000fe20000000f00 */
[----:B------:R-:W-:Y:S05]  /*168b0*/  BRA `(.L_x_835) ;  /* 0xfffe9d1000007947 */ /* 0x000fea000383ffff */
.L_x_671:
[----:B------:R-:W-:Y:S01]  /*168c0*/  IMAD.MOV.U32 R178, RZ, RZ, R9 ;  /* 0x000000ffffb27224 */ /* 0x000fe200078e0009 */
[----:B------:R-:W-:Y:S01]  /*168d0*/  MOV R2, R0 ;  /* 0x0000000000027202 */ /* 0x000fe20000000f00 */
[----:B------:R-:W-:Y:S01]  /*168e0*/  IMAD.MOV.U32 R179, RZ, RZ, 0x1f ;  /* 0x0000001fffb37424 */ /* 0x000fe200078e00ff */
[----:B------:R-:W-:Y:S02]  /*168f0*/  MOV R3, 0x16910 ;  /* 0x0001691000037802 */ /* 0x000fe40000000f00 */
[----:B------:R-:W-:Y:S05]  /*16900*/  CALL.REL.NOINC `($__internal_11_$__cuda_sm70_shflsync_idx_p) ;  /* 0x0000310000007944 */ /* 0x000fea0003c00000 */
[----:B------:R-:W-:Y:S01]  /*16910*/  IMAD.MOV.U32 R12, RZ, RZ, R179 ;  /* 0x000000ffff0c7224 */ /* 0x000fe200078e00b3 */
[----:B------:R-:W-:Y:S01]  /*16920*/  MOV R178, R8 ;  /* 0x0000000800b27202 */ /* 0x000fe20000000f00 */
[----:B------:R-:W-:Y:S01]  /*16930*/  IMAD.MOV.U32 R5, RZ, RZ, RZ ;  /* 0x000000ffff057224 */ /* 0x000fe200078e00ff */
[----:B------:R-:W-:Y:S01]  /*16940*/  MOV R2, R0 ;  /* 0x0000000000027202 */ /* 0x000fe20000000f00 */
[----:B------:R-:W-:Y:S01]  /*16950*/  IMAD.MOV.U32 R179, RZ, RZ, 0x1f ;  /* 0x0000001fffb37424 */ /* 0x000fe200078e00ff */
[----:B------:R-:W-:-:S02]  /*16960*/  MOV R3, 0x16980 ;  /* 0x0001698000037802 */ /* 0x000fc40000000f00 */
[----:B------:R-:W-:Y:S05]  /*16970*/  CALL.REL.NOINC `($__internal_11_$__cuda_sm70_shflsync_idx_p) ;  /* 0x0000309000007944 */ /* 0x000fea0003c00000 */
[----:B------:R-:W-:Y:S01]  /*16980*/  MOV R9, R179 ;  /* 0x000000b300097202 */ /* 0x000fe20000000f00 */
[----:B------:R-:W-:Y:S05]  /*16990*/  BRA `(.L_x_836) ;  /* 0xfffe9c9000007947 */ /* 0x000fea000383ffff */
.L_x_674:
[----:B------:R-:W-:Y:S01]  /*169a0*/  IMAD.MOV.U32 R178, RZ, RZ, R4 ;  /* 0x000000ffffb27224 */ /* 0x000fe200078e0004 */
[----:B------:R-:W-:Y:S01]  /*169b0*/  MOV R2, R0 ;  /* 0x0000000000027202 */ /* 0x000fe20000000f00 */
[----:B------:R-:W-:Y:S01]  /*169c0*/  IMAD.MOV.U32 R179, RZ, RZ, 0x1f ;  /* 0x0000001fffb37424 */ /* 0x000fe200078e00ff */
[----:B------:R-:W-:-:S02]  /*169d0*/  MOV R3, 0x169f0 ;  /* 0x000169f000037802 */ /* 0x000fc40000000f00 */
[----:B--23--:R-:W-:Y:S05]  /*169e0*/  CALL.REL.NOINC `($__internal_11_$__cuda_sm70_shflsync_idx_p) ;  /* 0x0000302000007944 */ /* 0x00cfea0003c00000 */
[----:B------:R-:W-:Y:S01]  /*169f0*/  MOV R5, R179 ;  /* 0x000000b300057202 */ /* 0x000fe20000000f00 */
[----:B------:R-:W-:Y:S05]  /*16a00*/  BRA `(.L_x_673) ;  /* 0xfffe9c8000007947 */ /* 0x000fea000383ffff */
.L_x_695:
[----:B------:R-:W-:Y:S01]  /*16a10*/  IMAD.MOV.U32 R178, RZ, RZ, R0 ;  /* 0x000000ffffb27224 */ /* 0x000fe200078e0000 */
[----:B------:R-:W-:Y:S01]  /*16a20*/  MOV R2, RZ ;  /* 0x000000ff00027202 */ /* 0x000fe20000000f00 */
[----:B------:R-:W-:Y:S01]  /*16a30*/  IMAD.MOV.U32 R179, RZ, RZ, 0x181f ;  /* 0x0000181fffb37424 */ /* 0x000fe200078e00ff */
[----:B------:R-:W-:-:S02]  /*16a40*/  MOV R3, 0x16a60 ;  /* 0x00016a6000037802 */ /* 0x000fc40000000f00 */
[----:B------:R-:W-:Y:S05]  /*16a50*/  CALL.REL.NOINC `($__internal_11_$__cuda_sm70_shflsync_idx_p) ;  /* 0x00002fb000007944 */ /* 0x000fea0003c00000 */
[----:B------:R-:W-:Y:S01]  /*16a60*/  MOV R9, R179 ;  /* 0x000000b300097202 */ /* 0x000fe20000000f00 */
[----:B------:R-:W-:Y:S05]  /*16a70*/  BRA `(.L_x_837) ;  /* 0xfffed51000007947 */ /* 0x000fea000383ffff */
.L_x_696:
[----:B------:R-:W-:Y:S01]  /*16a80*/  IMAD.MOV.U32 R178, RZ, RZ, R7 ;  /* 0x000000ffffb27224 */ /* 0x000fe200078e0007 */
[----:B------:R-:W-:Y:S01]  /*16a90*/  MOV R2, RZ ;  /* 0x000000ff00027202 */ /* 0x000fe20000000f00 */
[----:B------:R-:W-:Y:S01]  /*16aa0*/  IMAD.MOV.U32 R179, RZ, RZ, 0x181f ;  /* 0x0000181fffb37424 */ /* 0x000fe200078e00ff */
[----:B------:R-:W-:-:S02]  /*16ab0*/  MOV R3, 0x16ad0 ;  /* 0x00016ad000037802 */ /* 0x000fc40000000f00 */
[----:B-12---:R-:W-:Y:S05]  /*16ac0*/  CALL.REL.NOINC `($__internal_11_$__cuda_sm70_shflsync_idx_p) ;  /* 0x00002f4000007944 */ /* 0x006fea0003c00000 */
[----:B------:R-:W-:Y:S01]  /*16ad0*/  IADD3 R10, P2, R179, R200, RZ ;  /* 0x000000c8b30a7210 */ /* 0x000fe20007f5e0ff */
[----:B------:R-:W-:Y:S01]  /*16ae0*/  IMAD.MOV.U32 R178, RZ, RZ, R0 ;  /* 0x000000ffffb27224 */ /* 0x000fe200078e0000 */
[----:B------:R-:W-:-:S02]  /*16af0*/  ISETP.GE.AND P1, PT, R208, c[0x0][0x1d4], PT ;  /* 0x00007500d0007a0c */ /* 0x000fc40003f26270 */
[----:B------:R-:W-:Y:S01]  /*16b00*/  ISETP.GE.AND P0, PT, R216, c[0x0][0x1d4], PT ;  /* 0x00007500d8007a0c */ /* 0x000fe20003f06270 */
[----:B------:R-:W-:Y:S01]  /*16b10*/  IMAD.X R11, R9, 0x1, R5, P2 ;  /* 0x00000001090b7824 */ /* 0x000fe200010e0605 */
[----:B------:R-:W-:Y:S01]  /*16b20*/  IADD3 R2, P2, R179, R202, RZ ;  /* 0x000000cab3027210 */ /* 0x000fe20007f5e0ff */
[----:B------:R-:W-:-:S04]  /*16b30*/  IMAD.MOV.U32 R179, RZ, RZ, 0x181f ;  /* 0x0000181fffb37424 */ /* 0x000fc800078e00ff */
[----:B------:R-:W-:-:S04]  /*16b40*/  IMAD.X R3, R9, 0x1, R6, P2 ;  /* 0x0000000109037824 */ /* 0x000fc800010e0606 */
[----:B------:R-:W-:Y:S01]  /*16b50*/  @!PT LDS RZ, [RZ] ;  /* 0x00000000fffff984 */ /* 0x000fe20000000800 */
[----:B------:R-:W-:Y:S01]  /*16b60*/  @!PT LDS RZ, [RZ] ;  /* 0x00000000fffff984 */ /* 0x000fe20000000800 */
[----:B------:R-:W-:Y:S01]  /*16b70*/  @!PT LDS RZ, [RZ] ;  /* 0x00000000fffff984 */ /* 0x000fe20000000800 */
[----:B------:R1:W-:Y:S04]  /*16b80*/  LDGSTS.E.BYPASS.LTC128B.128 [R197+0x8100], [R10.64], !P1 ;  /* 0x081000000ac57fae */ /* 0x0003e8000c901d46 */
[----:B------:R2:W-:Y:S01]  /*16b90*/  LDGSTS.E.BYPASS.LTC128B.128 [R197+0xb100], [R2.64], !P0 ;  /* 0x0b10000002c57fae */ /* 0x0005e2000c101d46 */
[----:B-1----:R-:W-:Y:S02]  /*16ba0*/  SEL R11, RZ, 0x10, P1 ;  /* 0x00000010ff0b7807 */ /* 0x002fe40000800000 */
[----:B------:R-:W-:Y:S01]  /*16bb0*/  SEL R10, RZ, 0x10, P0 ;  /* 0x00000010ff0a7807 */ /* 0x000fe20000000000 */
[----:B--2---:R-:W-:Y:S01]  /*16bc0*/  IMAD.MOV.U32 R2, RZ, RZ, 0x1 ;  /* 0x00000001ff027424 */ /* 0x004fe200078e00ff */
[----:B------:R-:W-:Y:S02]  /*16bd0*/  MOV R3, 0x16bf0 ;  /* 0x00016bf000037802 */ /* 0x000fe40000000f00 */
[----:B------:R-:W-:Y:S05]  /*16be0*/  CALL.REL.NOINC `($__internal_11_$__cuda_sm70_shflsync_idx_p) ;  /* 0x00002e2000007944 */ /* 0x000fea0003c00000 */
[----:B------:R-:W-:Y:S01]  /*16bf0*/  IMAD.MOV.U32 R12, RZ, RZ, R179 ;  /* 0x000000ffff0c7224 */ /* 0x000fe200078e00b3 */
[----:B------:R-:W-:Y:S01]  /*16c00*/  MOV R2, 0x1 ;  /* 0x0000000100027802 */ /* 0x000fe20000000f00 */
[----:B------:R-:W-:Y:S01]  /*16c10*/  IMAD.MOV.U32 R178, RZ, RZ, R7 ;  /* 0x000000ffffb27224 */ /* 0x000fe200078e0007 */
[----:B------:R-:W-:-:S02]  /*16c20*/  MOV R179, 0x181f ;  /* 0x0000181f00b37802 */ /* 0x000fc40000000f00 */
[----:B------:R-:W-:Y:S02]  /*16c30*/  MOV R3, 0x16c50 ;  /* 0x00016c5000037802 */ /* 0x000fe40000000f00 */
[----:B------:R-:W-:Y:S05]  /*16c40*/  CALL.REL.NOINC `($__internal_11_$__cuda_sm70_shflsync_idx_p) ;  /* 0x00002dc000007944 */ /* 0x000fea0003c00000 */
[C---:B------:R-:W-:Y:S01]  /*16c50*/  IADD3 R8, -R11.reuse, 0x10, RZ ;  /* 0x000000100b087810 */ /* 0x040fe20007ffe1ff */
[----:B------:R-:W-:Y:S01]  /*16c60*/  IMAD.MOV.U32 R178, RZ, RZ, R0 ;  /* 0x000000ffffb27224 */ /* 0x000fe200078e0000 */
[----:B------:R-:W-:Y:S02]  /*16c70*/  IADD3 R2, -R10, 0x10, RZ ;  /* 0x000000100a027810 */ /* 0x000fe40007ffe1ff */
[----:B------:R-:W-:Y:S02]  /*16c80*/  LOP3.LUT R8, R8, 0xf, RZ, 0xc0, !PT ;  /* 0x0000000f08087812 */ /* 0x000fe400078ec0ff */
[----:B------:R-:W-:Y:S02]  /*16c90*/  LOP3.LUT R2, R2, 0xf, RZ, 0xc0, !PT ;  /* 0x0000000f02027812 */ /* 0x000fe400078ec0ff */
[----:B------:R-:W-:Y:S02]  /*16ca0*/  IADD3 R8, P1, P0, R8, R179, R200 ;  /* 0x000000b308087210 */ /* 0x000fe4000783e0c8 */
[----:B------:R-:W-:-:S02]  /*16cb0*/  ISETP.NE.U32.AND P2, PT, R11, RZ, PT ;  /* 0x000000ff0b00720c */ /* 0x000fc40003f45070 */
[----:B------:R-:W-:Y:S02]  /*16cc0*/  IADD3.X R9, RZ, R12, R5, P1, P0 ;  /* 0x0000000cff097210 */ /* 0x000fe40000fe0405 */
[----:B------:R-:W-:Y:S01]  /*16cd0*/  IADD3 R2, P1, P0, R2, R179, R202 ;  /* 0x000000b302027210 */ /* 0x000fe2000783e0ca */
[----:B------:R-:W-:-:S03]  /*16ce0*/  IMAD.MOV.U32 R179, RZ, RZ, 0x181f ;  /* 0x0000181fffb37424 */ /* 0x000fc600078e00ff */
[----:B------:R-:W-:Y:S02]  /*16cf0*/  IADD3.X R3, RZ, R12, R6, P1, P0 ;  /* 0x0000000cff037210 */ /* 0x000fe40000fe0406 */
[----:B------:R-:W-:-:S03]  /*16d00*/  ISETP.NE.U32.AND P0, PT, R10, RZ, PT ;  /* 0x000000ff0a00720c */ /* 0x000fc60003f05070 */
[----:B------:R-:W-:Y:S01]  /*16d10*/  @!PT LDS RZ, [RZ] ;  /* 0x00000000fffff984 */ /* 0x000fe20000000800 */
[----:B------:R-:W-:Y:S01]  /*16d20*/  @!PT LDS RZ, [RZ] ;  /* 0x00000000fffff984 */ /* 0x000fe20000000800 */
[----:B------:R-:W-:Y:S01]  /*16d30*/  @!PT LDS RZ, [RZ] ;  /* 0x00000000fffff984 */ /* 0x000fe20000000800 */
[----:B------:R1:W-:Y:S10]  /*16d40*/  LDGSTS.E.BYPASS.LTC128B.128.ZFILL [R197+0x9100], [R8.64], P2 ;  /* 0x0910000008c57fae */ /* 0x0003f40009141d46 */
[----:B------:R2:W-:Y:S02]  /*16d50*/  LDGSTS.E.BYPASS.LTC128B.128.ZFILL [R197+0xc100], [R2.64], P0 ;  /* 0x0c10000002c57fae */ /* 0x0005e40008141d46 */
[----:B--2---:R-:W-:Y:S01]  /*16d60*/  IMAD.MOV.U32 R2, RZ, RZ, 0x2 ;  /* 0x00000002ff027424 */ /* 0x004fe200078e00ff */
[----:B------:R-:W-:-:S02]  /*16d70*/  MOV R3, 0x16d90 ;  /* 0x00016d9000037802 */ /* 0x000fc40000000f00 */
[----:B-1----:R-:W-:Y:S05]  /*16d80*/  CALL.REL.NOINC `($__internal_11_$__cuda_sm70_shflsync_idx_p) ;  /* 0x00002c8000007944 */ /* 0x002fea0003c00000 */
[----:B------:R-:W-:Y:S01]  /*16d90*/  IMAD.MOV.U32 R0, RZ, RZ, R179 ;  /* 0x000000ffff007224 */ /* 0x000fe200078e00b3 */
[----:B------:R-:W-:Y:S01]  /*16da0*/  MOV R2, 0x2 ;  /* 0x0000000200027802 */ /* 0x000fe20000000f00 */
[----:B------:R-:W-:Y:S01]  /*16db0*/  IMAD.MOV.U32 R178, RZ, RZ, R7 ;  /* 0x000000ffffb27224 */ /* 0x000fe200078e0007 */
[----:B------:R-:W-:-:S02]  /*16dc0*/  MOV R179, 0x181f ;  /* 0x0000181f00b37802 */ /* 0x000fc40000000f00 */
[----:B------:R-:W-:Y:S02]  /*16dd0*/  MOV R3, 0x16df0 ;  /* 0x00016df000037802 */ /* 0x000fe40000000f00 */
[----:B------:R-:W-:Y:S05]  /*16de0*/  CALL.REL.NOINC `($__internal_11_$__cuda_sm70_shflsync_idx_p) ;  /* 0x00002c2000007944 */ /* 0x000fea0003c00000 */
[----:B------:R-:W-:Y:S01]  /*16df0*/  MOV R2, R179 ;  /* 0x000000b300027202 */ /* 0x000fe20000000f00 */
[----:B------:R-:W-:Y:S05]  /*16e00*/  BRA `(.L_x_838) ;  /* 0xfffed2e000007947 */ /* 0x000fea000383ffff */
.L_x_697:
[----:B------:R-:W-:Y:S01]  /*16e10*/  IMAD.MOV.U32 R178, RZ, RZ, R5 ;  /* 0x000000ffffb27224 */ /* 0x000fe200078e0005 */
[----:B------:R-:W-:Y:S01]  /*16e20*/  MOV R2, RZ ;  /* 0x000000ff00027202 */ /* 0x000fe20000000f00 */
[----:B------:R-:W-:Y:S01]  /*16e30*/  IMAD.MOV.U32 R179, RZ, RZ, 0x1c1f ;  /* 0x00001c1fffb37424 */ /* 0x000fe200078e00ff */
[----:B------:R-:W-:Y:S02]  /*16e40*/  MOV R3, 0x16e60 ;  /* 0x00016e6000037802 */ /* 0x000fe40000000f00 */
[----:B------:R-:W-:Y:S05]  /*16e50*/  CALL.REL.NOINC `($__internal_11_$__cuda_sm70_shflsync_idx_p) ;  /* 0x00002bb000007944 */ /* 0x000fea0003c00000 */
[----:B------:R-:W-:Y:S01]  /*16e60*/  MOV R3, R179 ;  /* 0x000000b300037202 */ /* 0x000fe20000000f00 */
[----:B------:R-:W-:Y:S05]  /*16e70*/  BRA `(.L_x_839) ;  /* 0xfffed48000007947 */ /* 0x000fea000383ffff */
.L_x_702:
[----:B------:R-:W-:Y:S01]  /*16e80*/  IMAD.MOV.U32 R178, RZ, RZ, R5 ;  /* 0x000000ffffb27224 */ /* 0x000fe200078e0005 */
[----:B------:R-:W-:Y:S01]  /*16e90*/  MOV R2, 0x1 ;  /* 0x0000000100027802 */ /* 0x000fe20000000f00 */
[----:B------:R-:W-:Y:S01]  /*16ea0*/  IMAD.MOV.U32 R179, RZ, RZ, 0x1c1f ;  /* 0x00001c1fffb37424 */ /* 0x000fe200078e00ff */
[----:B------:R-:W-:Y:S02]  /*16eb0*/  MOV R3, 0x16ed0 ;  /* 0x00016ed000037802 */ /* 0x000fe40000000f00 */
[----:B-1----:R-:W-:Y:S05]  /*16ec0*/  CALL.REL.NOINC `($__internal_11_$__cuda_sm70_shflsync_idx_p) ;  /* 0x00002b4000007944 */ /* 0x002fea0003c00000 */
[----:B------:R-:W-:Y:S01]  /*16ed0*/  MOV R3, R179 ;  /* 0x000000b300037202 */ /* 0x000fe20000000f00 */
[----:B------:R-:W-:Y:S05]  /*16ee0*/  BRA `(.L_x_840) ;  /* 0xfffede0000007947 */ /* 0x000fea000383ffff */
.L_x_707:
[----:B------:R-:W-:Y:S01]  /*16ef0*/  IMAD.MOV.U32 R108, RZ, RZ, R4 ;  /* 0x000000ffff6c7224 */ /* 0x000fe200078e0004 */
[----:B------:R-:W-:-:S02]  /*16f00*/  MOV R0, 0x2 ;  /* 0x0000000200007802 */ /* 0x000fc40000000f00 */
[----:B------:R-:W-:Y:S02]  /*16f10*/  MOV R2, 0x16f30 ;  /* 0x00016f3000027802 */ /* 0x000fe40000000f00 */
[----:B------:R-:W-:Y:S05]  /*16f20*/  CALL.REL.NOINC `($__internal_10_$__cuda_sm70_shflsync_bfly_p) ;  /* 0x00002a8000007944 */ /* 0x000fea0003c00000 */
[----:B------:R-:W-:Y:S05]  /*16f30*/  BRA `(.L_x_841) ;  /* 0xfffee7e000007947 */ /* 0x000fea000383ffff */
.L_x_708:
[----:B------:R-:W-:Y:S01]  /*16f40*/  IMAD.MOV.U32 R108, RZ, RZ, R4 ;  /* 0x000000ffff6c7224 */ /* 0x000fe200078e0004 */
[----:B------:R-:W-:Y:S02]  /*16f50*/  MOV R0, 0x1 ;  /* 0x0000000100007802 */ /* 0x000fe40000000f00 */
[----:B------:R-:W-:Y:S02]  /*16f60*/  MOV R2, 0x16f80 ;  /* 0x00016f8000027802 */ /* 0x000fe40000000f00 */
[----:B------:R-:W-:Y:S05]  /*16f70*/  CALL.REL.NOINC `($__internal_10_$__cuda_sm70_shflsync_bfly_p) ;  /* 0x00002a3000007944 */ /* 0x000fea0003c00000 */
[----:B------:R-:W-:Y:S01]  /*16f80*/  FMNMX.FTZ R109, R4, R0, !PT ;  /* 0x00000000046d7209 */ /* 0x000fe20007810000 */
[----:B------:R-:W-:Y:S01]  /*16f90*/  IMAD.MOV.U32 R108, RZ, RZ, R5 ;  /* 0x000000ffff6c7224 */ /* 0x000fe200078e0005 */
[----:B------:R-:W-:Y:S01]  /*16fa0*/  MOV R2, 0x16fd0 ;  /* 0x00016fd000027802 */ /* 0x000fe20000000f00 */
[----:B------:R-:W-:Y:S02]  /*16fb0*/  IMAD.MOV.U32 R0, RZ, RZ, 0x2 ;  /* 0x00000002ff007424 */ /* 0x000fe400078e00ff */
[----:B------:R-:W-:Y:S05]  /*16fc0*/  CALL.REL.NOINC `($__internal_10_$__cuda_sm70_shflsync_bfly_p) ;  /* 0x000029e000007944 */ /* 0x000fea0003c00000 */
[----:B------:R-:W-:Y:S01]  /*16fd0*/  FMNMX.FTZ R5, R5, R0, !PT ;  /* 0x0000000005057209 */ /* 0x000fe20007810000 */
[----:B------:R-:W-:Y:S01]  /*16fe0*/  IMAD.MOV.U32 R0, RZ, RZ, 0x1 ;  /* 0x00000001ff007424 */ /* 0x000fe200078e00ff */
[----:B------:R-:W-:-:S03]  /*16ff0*/  MOV R2, 0x17020 ;  /* 0x0001702000027802 */ /* 0x000fc60000000f00 */
[----:B------:R-:W-:Y:S02]  /*17000*/  IMAD.MOV.U32 R108, RZ, RZ, R5 ;  /* 0x000000ffff6c7224 */ /* 0x000fe400078e0005 */
[----:B------:R-:W-:Y:S05]  /*17010*/  CALL.REL.NOINC `($__internal_10_$__cuda_sm70_shflsync_bfly_p) ;  /* 0x0000299000007944 */ /* 0x000fea0003c00000 */
[----:B------:R-:W-:Y:S01]  /*17020*/  MOV R3, R0 ;  /* 0x0000000000037202 */ /* 0x000fe20000000f00 */
[----:B------:R-:W-:Y:S05]  /*17030*/  BRA `(.L_x_842) ;  /* 0xfffee75000007947 */ /* 0x000fea000383ffff */
.L_x_716:
[----:B------:R-:W-:Y:S01]  /*17040*/  MOV R2, RZ ;  /* 0x000000ff00027202 */ /* 0x000fe20000000f00 */
[----:B------:R-:W-:Y:S01]  /*17050*/  IMAD.MOV.U32 R178, RZ, RZ, R0 ;  /* 0x000000ffffb27224 */ /* 0x000fe200078e0000 */
[----:B------:R-:W-:Y:S01]  /*17060*/  MOV R3, 0x17090 ;  /* 0x0001709000037802 */ /* 0x000fe20000000f00 */
[----:B------:R-:W-:Y:S02]  /*17070*/  IMAD.MOV.U32 R179, RZ, RZ, 0x181f ;  /* 0x0000181fffb37424 */ /* 0x000fe400078e00ff */
[----:B-1--4-:R-:W-:Y:S05]  /*17080*/  CALL.REL.NOINC `($__internal_11_$__cuda_sm70_shflsync_idx_p) ;  /* 0x0000298000007944 */ /* 0x012fea0003c00000 */
[----:B------:R-:W-:Y:S01]  /*17090*/  MOV R7, R179 ;  /* 0x000000b300077202 */ /* 0x000fe20000000f00 */
[----:B------:R-:W-:-:S05]  /*170a0*/  BRA `(.L_x_843) ;  /* 0xfffeff8000007947 */ /* 0x000fca000383ffff */
.L_x_717:
[----:B------:R-:W-:Y:S01]  /*170b0*/  MOV R2, RZ ;  /* 0x000000ff00027202 */ /* 0x000fe20000000f00 */
[----:B------:R-:W-:Y:S01]  /*170c0*/  IMAD.MOV.U32 R178, RZ, RZ, R4 ;  /* 0x000000ffffb27224 */ /* 0x000fe200078e0004 */
[----:B------:R-:W-:Y:S01]  /*170d0*/  MOV R3, 0x17100 ;  /* 0x0001710000037802 */ /* 0x000fe20000000f00 */
[----:B------:R-:W-:Y:S02]  /*170e0*/  IMAD.MOV.U32 R179, RZ, RZ, 0x181f ;  /* 0x0000181fffb37424 */ /* 0x000fe400078e00ff */
[----:B-1234-:R-:W-:Y:S05]  /*170f0*/  CALL.REL.NOINC `($__internal_11_$__cuda_sm70_shflsync_idx_p) ;  /* 0x0000291000007944 */ /* 0x01efea0003c00000 */
[----:B------:R-:W-:Y:S01]  /*17100*/  ISETP.GE.AND P1, PT, R208, c[0x0][0x1d4], PT ;  /* 0x00007500d0007a0c */ /* 0x000fe20003f26270 */
[----:B------:R-:W-:Y:S01]  /*17110*/  IMAD.MOV.U32 R178, RZ, RZ, R0 ;  /* 0x000000ffffb27224 */ /* 0x000fe200078e0000 */
[----:B------:R-:W-:Y:S02]  /*17120*/  IADD3 R12, P2, R179, R14, RZ ;  /* 0x0000000eb30c7210 */ /* 0x000fe40007f5e0ff */
[----:B------:R-:W-:Y:S03]  /*17130*/  ISETP.GE.AND P0, PT, R216, c[0x0][0x1d4], PT ;  /* 0x00007500d8007a0c */ /* 0x000fe60003f06270 */
[----:B------:R-:W-:Y:S01]  /*17140*/  IMAD.X R13, R7, 0x1, R5, P2 ;  /* 0x00000001070d7824 */ /* 0x000fe200010e0605 */
        /* <DEDUP_REMOVED lines=12> */
[----:B------:R-:W-:Y:S05]  /*17210*/  CALL.REL.NOINC `($__internal_11_$__cuda_sm70_shflsync_idx_p) ;  /* 0x000027f000007944 */ /* 0x000fea0003c00000 */
[----:B------:R-:W-:Y:S01]  /*17220*/  MOV R2, 0x1 ;  /* 0x0000000100027802 */ /* 0x000fe20000000f00 */
[----:B------:R-:W-:Y:S01]  /*17230*/  IMAD.MOV.U32 R13, RZ, RZ, R179 ;  /* 0x000000ffff0d7224 */ /* 0x000fe200078e00b3 */
[----:B------:R-:W-:Y:S01]  /*17240*/  MOV R179, 0x181f ;  /* 0x0000181f00b37802 */ /* 0x000fe20000000f00 */
[----:B------:R-:W-:Y:S01]  /*17250*/  IMAD.MOV.U32 R178, RZ, RZ, R4 ;  /* 0x000000ffffb27224 */ /* 0x000fe200078e0004 */
[----:B------:R-:W-:Y:S02]  /*17260*/  MOV R3, 0x17280 ;  /* 0x0001728000037802 */ /* 0x000fe40000000f00 */
[----:B------:R-:W-:Y:S05]  /*17270*/  CALL.REL.NOINC `($__internal_11_$__cuda_sm70_shflsync_idx_p) ;  /* 0x0000279000007944 */ /* 0x000fea0003c00000 */
[C---:B------:R-:W-:Y:S01]  /*17280*/  IADD3 R2, -R7.reuse, 0x10, RZ ;  /* 0x0000001007027810 */ /* 0x040fe20007ffe1ff */
[----:B------:R-:W-:Y:S01]  /*17290*/  IMAD.MOV.U32 R178, RZ, RZ, R0 ;  /* 0x000000ffffb27224 */ /* 0x000fe200078e0000 */
[----:B------:R-:W-:Y:S02]  /*172a0*/  ISETP.NE.U32.AND P2, PT, R7, RZ, PT ;  /* 0x000000ff0700720c */ /* 0x000fe40003f45070 */
[----:B------:R-:W-:Y:S04]  /*172b0*/  LOP3.LUT R2, R2, 0xf, RZ, 0xc0, !PT ;  /* 0x0000000f02027812 */ /* 0x000fe800078ec0ff */
[----:B------:R-:W-:Y:S04]  /*172c0*/  IADD3 R2, P1, P0, R2, R179, R14 ;  /* 0x000000b302027210 */ /* 0x000fe8000783e00e */
[----:B------:R-:W-:Y:S05]  /*172d0*/  IADD3.X R3, RZ, R13, R5, P1, P0 ;  /* 0x0000000dff037210 */ /* 0x000fea0000fe0405 */
        /* <DEDUP_REMOVED lines=13> */
[----:B------:R-:W-:Y:S05]  /*173b0*/  CALL.REL.NOINC `($__internal_11_$__cuda_sm70_shflsync_idx_p) ;  /* 0x0000265000007944 */ /* 0x000fea0003c00000 */
[----:B------:R-:W-:Y:S01]  /*173c0*/  MOV R2, 0x2 ;  /* 0x0000000200027802 */ /* 0x000fe20000000f00 */
[----:B------:R-:W-:Y:S01]  /*173d0*/  IMAD.MOV.U32 R13, RZ, RZ, R179 ;  /* 0x000000ffff0d7224 */ /* 0x000fe200078e00b3 */
[----:B------:R-:W-:Y:S01]  /*173e0*/  MOV R179, 0x181f ;  /* 0x0000181f00b37802 */ /* 0x000fe20000000f00 */
[----:B------:R-:W-:Y:S01]  /*173f0*/  IMAD.MOV.U32 R178, RZ, RZ, R4 ;  /* 0x000000ffffb27224 */ /* 0x000fe200078e0004 */
[----:B------:R-:W-:Y:S02]  /*17400*/  MOV R3, 0x17420 ;  /* 0x0001742000037802 */ /* 0x000fe40000000f00 */
[----:B------:R-:W-:Y:S05]  /*17410*/  CALL.REL.NOINC `($__internal_11_$__cuda_sm70_shflsync_idx_p) ;  /* 0x000025f000007944 */ /* 0x000fea0003c00000 */
[----:B------:R-:W-:Y:S01]  /*17420*/  MOV R0, R179 ;  /* 0x000000b300007202 */ /* 0x000fe20000000f00 */
[----:B------:R-:W-:-:S05]  /*17430*/  BRA `(.L_x_844) ;  /* 0xfffefd7000007947 */ /* 0x000fca000383ffff */
.L_x_720:
[----:B------:R-:W-:Y:S01]  /*17440*/  MOV R2, RZ ;  /* 0x000000ff00027202 */ /* 0x000fe20000000f00 */
[----:B------:R-:W-:Y:S01]  /*17450*/  IMAD.MOV.U32 R178, RZ, RZ, R0 ;  /* 0x000000ffffb27224 */ /* 0x000fe200078e0000 */
[----:B------:R-:W-:Y:S01]  /*17460*/  MOV R3, 0x17490 ;  /* 0x0001749000037802 */ /* 0x000fe20000000f00 */
[----:B------:R-:W-:Y:S02]  /*17470*/  IMAD.MOV.U32 R179, RZ, RZ, 0x181f ;  /* 0x0000181fffb37424 */ /* 0x000fe400078e00ff */
[----:B------:R-:W-:Y:S05]  /*17480*/  CALL.REL.NOINC `($__internal_11_$__cuda_sm70_shflsync_idx_p) ;  /* 0x0000258000007944 */ /* 0x000fea0003c00000 */
[----:B------:R-:W-:Y:S01]  /*17490*/  MOV R129, R179 ;  /* 0x000000b300817202 */ /* 0x000fe20000000f00 */
[----:B------:R-:W-:-:S05]  /*174a0*/  BRA `(.L_x_845) ;  /* 0xffff093000007947 */ /* 0x000fca000383ffff */
.L_x_721:
[----:B------:R-:W-:Y:S01]  /*174b0*/  MOV R2, RZ ;  /* 0x000000ff00027202 */ /* 0x000fe20000000f00 */
[----:B------:R-:W-:Y:S01]  /*174c0*/  IMAD.MOV.U32 R178, RZ, RZ, R108 ;  /* 0x000000ffffb27224 */ /* 0x000fe200078e006c */
[----:B------:R-:W-:Y:S01]  /*174d0*/  MOV R3, 0x17500 ;  /* 0x0001750000037802 */ /* 0x000fe20000000f00 */
[----:B------:R-:W-:Y:S02]  /*174e0*/  IMAD.MOV.U32 R179, RZ, RZ, 0x181f ;  /* 0x0000181fffb37424 */ /* 0x000fe400078e00ff */
[----:B-12---:R-:W-:Y:S05]  /*174f0*/  CALL.REL.NOINC `($__internal_11_$__cuda_sm70_shflsync_idx_p) ;  /* 0x0000251000007944 */ /* 0x006fea0003c00000 */
        /* <DEDUP_REMOVED lines=52> */
.L_x_722:
[----:B------:R-:W-:Y:S01]  /*17840*/  MOV R2, RZ ;  /* 0x000000ff00027202 */ /* 0x000fe20000000f00 */
[----:B------:R-:W-:Y:S01]  /*17850*/  IMAD.MOV.U32 R178, RZ, RZ, R109 ;  /* 0x000000ffffb27224 */ /* 0x000fe200078e006d */
[----:B------:R-:W-:Y:S01]  /*17860*/  MOV R3, 0x17890 ;  /* 0x0001789000037802 */ /* 0x000fe20000000f00 */
[----:B------:R-:W-:Y:S02]  /*17870*/  IMAD.MOV.U32 R179, RZ, RZ, 0x1c1f ;  /* 0x00001c1fffb37424 */ /* 0x000fe400078e00ff */
[----:B------:R-:W-:Y:S05]  /*17880*/  CALL.REL.NOINC `($__internal_11_$__cuda_sm70_shflsync_idx_p) ;  /* 0x0000218000007944 */ /* 0x000fea0003c00000 */
[----:B------:R-:W-:Y:S01]  /*17890*/  MOV R3, R179 ;  /* 0x000000b300037202 */ /* 0x000fe20000000f00 */
[----:B------:R-:W-:-:S05]  /*178a0*/  BRA `(.L_x_847) ;  /* 0xffff089000007947 */ /* 0x000fca000383ffff */
.L_x_727:
[----:B------:R-:W-:Y:S01]  /*178b0*/  MOV R2, 0x1 ;  /* 0x0000000100027802 */ /* 0x000fe20000000f00 */
[----:B------:R-:W-:Y:S01]  /*178c0*/  IMAD.MOV.U32 R178, RZ, RZ, R109 ;  /* 0x000000ffffb27224 */ /* 0x000fe200078e006d */
[----:B------:R-:W-:Y:S01]  /*178d0*/  MOV R3, 0x17900 ;  /* 0x0001790000037802 */ /* 0x000fe20000000f00 */
[----:B------:R-:W-:Y:S02]  /*178e0*/  IMAD.MOV.U32 R179, RZ, RZ, 0x1c1f ;  /* 0x00001c1fffb37424 */ /* 0x000fe400078e00ff */
[----:B-1----:R-:W-:Y:S05]  /*178f0*/  CALL.REL.NOINC `($__internal_11_$__cuda_sm70_shflsync_idx_p) ;  /* 0x0000211000007944 */ /* 0x002fea0003c00000 */
[----:B------:R-:W-:Y:S01]  /*17900*/  MOV R3, R179 ;  /* 0x000000b300037202 */ /* 0x000fe20000000f00 */
[----:B------:R-:W-:-:S05]  /*17910*/  BRA `(.L_x_848) ;  /* 0xffff126000007947 */ /* 0x000fca000383ffff */
.L_x_732:
[----:B------:R-:W-:Y:S02]  /*17920*/  MOV R0, 0x2 ;  /* 0x0000000200007802 */ /* 0x000fe40000000f00 */
[----:B------:R-:W-:Y:S02]  /*17930*/  MOV R2, 0x17950 ;  /* 0x0001795000027802 */ /* 0x000fe40000000f00 */
[----:B-12---:R-:W-:Y:S05]  /*17940*/  CALL.REL.NOINC `($__internal_10_$__cuda_sm70_shflsync_bfly_p) ;  /* 0x0000206000007944 */ /* 0x006fea0003c00000 */
[----:B------:R-:W-:-:S05]  /*17950*/  BRA `(.L_x_849) ;  /* 0xffff1ca000007947 */ /* 0x000fca000383ffff */
.L_x_733:
[----:B------:R-:W-:Y:S01]  /*17960*/  MOV R0, 0x1 ;  /* 0x0000000100007802 */ /* 0x000fe20000000f00 */
[----:B---3--:R-:W-:Y:S01]  /*17970*/  IMAD.MOV.U32 R108, RZ, RZ, R4 ;  /* 0x000000ffff6c7224 */ /* 0x008fe200078e0004 */
[----:B------:R-:W-:Y:S02]  /*17980*/  MOV R2, 0x179a0 ;  /* 0x000179a000027802 */ /* 0x000fe40000000f00 */
[----:B-12---:R-:W-:Y:S05]  /*17990*/  CALL.REL.NOINC `($__internal_10_$__cuda_sm70_shflsync_bfly_p) ;  /* 0x0000201000007944 */ /* 0x006fea0003c00000 */
[----:B------:R-:W-:Y:S01]  /*179a0*/  IMAD.MOV.U32 R108, RZ, RZ, R5 ;  /* 0x000000ffff6c7224 */ /* 0x000fe200078e0005 */
[----:B------:R-:W-:Y:S01]  /*179b0*/  FMNMX.FTZ R109, R4, R0, !PT ;  /* 0x00000000046d7209 */ /* 0x000fe20007810000 */
[----:B------:R-:W-:Y:S01]  /*179c0*/  IMAD.MOV.U32 R0, RZ, RZ, 0x2 ;  /* 0x00000002ff007424 */ /* 0x000fe200078e00ff */
[----:B------:R-:W-:Y:S02]  /*179d0*/  MOV R2, 0x179f0 ;  /* 0x000179f000027802 */ /* 0x000fe40000000f00 */
[----:B------:R-:W-:Y:S05]  /*179e0*/  CALL.REL.NOINC `($__internal_10_$__cuda_sm70_shflsync_bfly_p) ;  /* 0x00001fc000007944 */ /* 0x000fea0003c00000 */
[----:B------:R-:W-:Y:S01]  /*179f0*/  FMNMX.FTZ R108, R5, R0, !PT ;  /* 0x00000000056c7209 */ /* 0x000fe20007810000 */
[----:B------:R-:W-:Y:S01]  /*17a00*/  IMAD.MOV.U32 R0, RZ, RZ, 0x1 ;  /* 0x00000001ff007424 */ /* 0x000fe200078e00ff */
[----:B------:R-:W-:Y:S02]  /*17a10*/  MOV R2, 0x17a30 ;  /* 0x00017a3000027802 */ /* 0x000fe40000000f00 */
[----:B------:R-:W-:Y:S05]  /*17a20*/  CALL.REL.NOINC `($__internal_10_$__cuda_sm70_shflsync_bfly_p) ;  /* 0x00001f8000007944 */ /* 0x000fea0003c00000 */
[----:B------:R-:W-:-:S05]  /*17a30*/  BRA `(.L_x_850) ;  /* 0xffff1c3000007947 */ /* 0x000fca000383ffff */
.L_x_742:
[----:B------:R-:W-:Y:S01]  /*17a40*/  MOV R2, RZ ;  /* 0x000000ff00027202 */ /* 0x000fe20000000f00 */
[----:B------:R-:W-:Y:S01]  /*17a50*/  IMAD.MOV.U32 R178, RZ, RZ, R0 ;  /* 0x000000ffffb27224 */ /* 0x000fe200078e0000 */
[----:B------:R-:W-:Y:S01]  /*17a60*/  MOV R3, 0x17a90 ;  /* 0x00017a9000037802 */ /* 0x000fe20000000f00 */
[----:B------:R-:W-:Y:S02]  /*17a70*/  IMAD.MOV.U32 R179, RZ, RZ, 0x181f ;  /* 0x0000181fffb37424 */ /* 0x000fe400078e00ff */
[----:B-1--4-:R-:W-:Y:S05]  /*17a80*/  CALL.REL.NOINC `($__internal_11_$__cuda_sm70_shflsync_idx_p) ;  /* 0x00001f8000007944 */ /* 0x012fea0003c00000 */
[----:B------:R-:W-:Y:S01]  /*17a90*/  MOV R7, R179 ;  /* 0x000000b300077202 */ /* 0x000fe20000000f00 */
[----:B------:R-:W-:-:S05]  /*17aa0*/  BRA `(.L_x_851) ;  /* 0xffff395000007947 */ /* 0x000fca000383ffff */
.L_x_743:
        /* <DEDUP_REMOVED lines=57> */
.L_x_746:
[----:B------:R-:W-:Y:S01]  /*17e40*/  MOV R2, RZ ;  /* 0x000000ff00027202 */ /* 0x000fe20000000f00 */
[----:B------:R-:W-:Y:S01]  /*17e50*/  IMAD.MOV.U32 R178, RZ, RZ, R0 ;  /* 0x000000ffffb27224 */ /* 0x000fe200078e0000 */
[----:B------:R-:W-:Y:S01]  /*17e60*/  MOV R3, 0x17e90 ;  /* 0x00017e9000037802 */ /* 0x000fe20000000f00 */
[----:B------:R-:W-:Y:S02]  /*17e70*/  IMAD.MOV.U32 R179, RZ, RZ, 0x181f ;  /* 0x0000181fffb37424 */ /* 0x000fe400078e00ff */
[----:B------:R-:W-:Y:S05]  /*17e80*/  CALL.REL.NOINC `($__internal_11_$__cuda_sm70_shflsync_idx_p) ;  /* 0x00001b8000007944 */ /* 0x000fea0003c00000 */
[----:B------:R-:W-:Y:S01]  /*17e90*/  MOV R129, R179 ;  /* 0x000000b300817202 */ /* 0x000fe20000000f00 */
[----:B------:R-:W-:-:S05]  /*17ea0*/  BRA `(.L_x_853) ;  /* 0xffff430000007947 */ /* 0x000fca000383ffff */
.L_x_747:
        /* <DEDUP_REMOVED lines=57> */
.L_x_748:
[----:B------:R-:W-:Y:S02]  /*18240*/  MOV R0, 0x2 ;  /* 0x0000000200007802 */ /* 0x000fe40000000f00 */
[----:B------:R-:W-:Y:S02]  /*18250*/  MOV R2, 0x18270 ;  /* 0x0001827000027802 */ /* 0x000fe40000000f00 */
[----:B------:R-:W-:Y:S05]  /*18260*/  CALL.REL.NOINC `($__internal_10_$__cuda_sm70_shflsync_bfly_p) ;  /* 0x0000174000007944 */ /* 0x000fea0003c00000 */
[----:B------:R-:W-:-:S05]  /*18270*/  BRA `(.L_x_855) ;  /* 0xffff44f000007947 */ /* 0x000fca000383ffff */
.L_x_749:
[----:B------:R-:W-:Y:S01]  /*18280*/  MOV R0, 0x1 ;  /* 0x0000000100007802 */ /* 0x000fe20000000f00 */
[----:B-1----:R-:W-:Y:S01]  /*18290*/  IMAD.MOV.U32 R108, RZ, RZ, R109 ;  /* 0x000000ffff6c7224 */ /* 0x002fe200078e006d */
[----:B------:R-:W-:Y:S02]  /*182a0*/  MOV R2, 0x182c0 ;  /* 0x000182c000027802 */ /* 0x000fe40000000f00 */
[----:B------:R-:W-:Y:S05]  /*182b0*/  CALL.REL.NOINC `($__internal_10_$__cuda_sm70_shflsync_bfly_p) ;  /* 0x000016f000007944 */ /* 0x000fea0003c00000 */
        /* <DEDUP_REMOVED lines=10> */
.L_x_752:
[----:B--23--:R-:W-:Y:S01]  /*18360*/  MOV R2, RZ ;  /* 0x000000ff00027202 */ /* 0x00cfe20000000f00 */
[----:B------:R-:W-:Y:S01]  /*18370*/  IMAD.MOV.U32 R178, RZ, RZ, R4 ;  /* 0x000000ffffb27224 */ /* 0x000fe200078e0004 */
[----:B------:R-:W-:Y:S01]  /*18380*/  MOV R3, 0x183b0 ;  /* 0x000183b000037802 */ /* 0x000fe20000000f00 */
[----:B------:R-:W-:Y:S02]  /*18390*/  IMAD.MOV.U32 R179, RZ, RZ, 0x181f ;  /* 0x0000181fffb37424 */ /* 0x000fe400078e00ff */
[----:B-1--4-:R-:W-:Y:S05]  /*183a0*/  CALL.REL.NOINC `($__internal_11_$__cuda_sm70_shflsync_idx_p) ;  /* 0x0000166000007944 */ /* 0x012fea0003c00000 */
[----:B------:R-:W-:Y:S01]  /*183b0*/  MOV R12, R179 ;  /* 0x000000b3000c7202 */ /* 0x000fe20000000f00 */
[----:B------:R-:W-:-:S05]  /*183c0*/  BRA `(.L_x_857) ;  /* 0xffff5f7000007947 */ /* 0x000fca000383ffff */
.L_x_755:
[----:B------:R-:W-:Y:S01]  /*183d0*/  MOV R2, RZ ;  /* 0x000000ff00027202 */ /* 0x000fe20000000f00 */
[----:B------:R-:W-:Y:S01]  /*183e0*/  IMAD.MOV.U32 R178, RZ, RZ, R0 ;  /* 0x000000ffffb27224 */ /* 0x000fe200078e0000 */
[----:B------:R-:W-:Y:S01]  /*183f0*/  MOV R3, 0x18420 ;  /* 0x0001842000037802 */ /* 0x000fe20000000f00 */
[----:B------:R-:W-:Y:S02]  /*18400*/  IMAD.MOV.U32 R179, RZ, RZ, 0x181f ;  /* 0x0000181fffb37424 */ /* 0x000fe400078e00ff */
[----:B------:R-:W-:Y:S05]  /*18410*/  CALL.REL.NOINC `($__internal_11_$__cuda_sm70_shflsync_idx_p) ;  /* 0x000015f000007944 */ /* 0x000fea0003c00000 */
[----:B------:R-:W-:Y:S01]  /*18420*/  MOV R129, R179 ;  /* 0x000000b300817202 */ /* 0x000fe20000000f00 */
[----:B------:R-:W-:-:S05]  /*18430*/  BRA `(.L_x_858) ;  /* 0xffff6c2000007947 */ /* 0x000fca000383ffff */
.L_x_756:
[----:B------:R-:W-:Y:S01]  /*18440*/  MOV R2, RZ ;  /* 0x000000ff00027202 */ /* 0x000fe20000000f00 */
[----:B------:R-:W-:Y:S01]  /*18450*/  IMAD.MOV.U32 R178, RZ, RZ, R108 ;  /* 0x000000ffffb27224 */ /* 0x000fe200078e006c */
[----:B------:R-:W-:Y:S01]  /*18460*/  MOV R3, 0x18490 ;  /* 0x0001849000037802 */ /* 0x000fe20000000f00 */
[----:B------:R-:W-:Y:S02]  /*18470*/  IMAD.MOV.U32 R179, RZ, RZ, 0x181f ;  /* 0x0000181fffb37424 */ /* 0x000fe400078e00ff */
[----:B-12---:R-:W-:Y:S05]  /*18480*/  CALL.REL.NOINC `($__internal_11_$__cuda_sm70_shflsync_idx_p) ;  /* 0x0000158000007944 */ /* 0x006fea0003c00000 */
[C---:B------:R-:W-:Y:S01]  /*18490*/  IADD3 R130, -R195.reuse, 0x10, RZ ;  /* 0x00000010c3827810 */ /* 0x040fe20007ffe1ff */
[----:B------:R-:W-:Y:S03]  /*184a0*/  IMAD.MOV.U32 R178, RZ, RZ, R0 ;  /* 0x000000ffffb27224 */ /* 0x000fe600078e0000 */
[----:B------:R-:W-:Y:S04]  /*184b0*/  LOP3.LUT R130, R130, 0xf, RZ, 0xc0, !PT ;  /* 0x0000000f82827812 */ /* 0x000fe800078ec0ff */
[----:B------:R-:W-:Y:S04]  /*184c0*/  IADD3 R130, P1, P0, R130, R179, R133 ;  /* 0x000000b382827210 */ /* 0x000fe8000783e085 */
[----:B------:R-:W-:Y:S02]  /*184d0*/  IADD3.X R131, RZ, R129, R109, P1, P0 ;  /* 0x00000081ff837210 */ /* 0x000fe40000fe046d */
[----:B------:R-:W-:Y:S02]  /*184e0*/  ISETP.NE.U32.AND P1, PT, R195, RZ, PT ;  /* 0x000000ffc300720c */ /* 0x000fe40003f25070 */
[----:B------:R-:W-:Y:S01]  /*184f0*/  IADD3 R2, P0, R179, R134, RZ ;  /* 0x00000086b3027210 */ /* 0x000fe20007f1e0ff */
[----:B------:R-:W-:Y:S04]  /*18500*/  IMAD.MOV.U32 R179, RZ, RZ, 0x181f ;  /* 0x0000181fffb37424 */ /* 0x000fe800078e00ff */
[----:B------:R-:W-:Y:S06]  /*18510*/  IMAD.X R3, R129, 0x1, R128, P0 ;  /* 0x0000000181037824 */ /* 0x000fec00000e0680 */
[----:B------:R-:W-:Y:S01]  /*18520*/  @!PT LDS RZ, [RZ] ;  /* 0x00000000fffff984 */ /* 0x000fe20000000800 */
[----:B------:R-:W-:Y:S01]  /*18530*/  @!PT LDS RZ, [RZ] ;  /* 0x00000000fffff984 */ /* 0x000fe20000000800 */
[----:B------:R-:W-:Y:S01]  /*18540*/  @!PT LDS RZ, [RZ] ;  /* 0x00000000fffff984 */ /* 0x000fe20000000800 */
[----:B------:R1:W-:Y:S04]  /*18550*/  LDGSTS.E.BYPASS.LTC128B.128.ZFILL [R197+0x8100], [R130.64], P1 ;  /* 0x0810000082c57fae */ /* 0x0003e80008941d46 */
[----:B------:R2:W-:Y:S02]  /*18560*/  LDGSTS.E.BYPASS.LTC128B.128 [R197+0xb100], [R2.64], !P3 ;  /* 0x0b10000002c57fae */ /* 0x0005e4000d901d46 */
[----:B--2---:R-:W-:Y:S01]  /*18570*/  MOV R3, 0x185a0 ;  /* 0x000185a000037802 */ /* 0x004fe20000000f00 */
[----:B------:R-:W-:Y:S02]  /*18580*/  IMAD.MOV.U32 R2, RZ, RZ, 0x1 ;  /* 0x00000001ff027424 */ /* 0x000fe400078e00ff */
[----:B-1----:R-:W-:Y:S05]  /*18590*/  CALL.REL.NOINC `($__internal_11_$__cuda_sm70_shflsync_idx_p) ;  /* 0x0000147000007944 */ /* 0x002fea0003c00000 */
[----:B------:R-:W-:Y:S01]  /*185a0*/  MOV R2, 0x1 ;  /* 0x0000000100027802 */ /* 0x000fe20000000f00 */
[----:B------:R-:W-:Y:S01]  /*185b0*/  IMAD.MOV.U32 R129, RZ, RZ, R179 ;  /* 0x000000ffff817224 */ /* 0x000fe200078e00b3 */
[----:B------:R-:W-:Y:S01]  /*185c0*/  MOV R179, 0x181f ;  /* 0x0000181f00b37802 */ /* 0x000fe20000000f00 */
[----:B------:R-:W-:Y:S01]  /*185d0*/  IMAD.MOV.U32 R178, RZ, RZ, R108 ;  /* 0x000000ffffb27224 */ /* 0x000fe200078e006c */
[----:B------:R-:W-:Y:S02]  /*185e0*/  MOV R3, 0x18600 ;  /* 0x0001860000037802 */ /* 0x000fe40000000f00 */
[----:B------:R-:W-:Y:S05]  /*185f0*/  CALL.REL.NOINC `($__internal_11_$__cuda_sm70_shflsync_idx_p) ;  /* 0x0000141000007944 */ /* 0x000fea0003c00000 */
        /* <DEDUP_REMOVED lines=25> */
.L_x_757:
[----:B------:R-:W-:Y:S01]  /*18790*/  MOV R2, RZ ;  /* 0x000000ff00027202 */ /* 0x000fe20000000f00 */
[----:B------:R-:W-:Y:S01]  /*187a0*/  IMAD.MOV.U32 R178, RZ, RZ, R109 ;  /* 0x000000ffffb27224 */ /* 0x000fe200078e006d */
[----:B------:R-:W-:Y:S01]  /*187b0*/  MOV R3, 0x187e0 ;  /* 0x000187e000037802 */ /* 0x000fe20000000f00 */
[----:B------:R-:W-:Y:S02]  /*187c0*/  IMAD.MOV.U32 R179, RZ, RZ, 0x1c1f ;  /* 0x00001c1fffb37424 */ /* 0x000fe400078e00ff */
[----:B------:R-:W-:Y:S05]  /*187d0*/  CALL.REL.NOINC `($__internal_11_$__cuda_sm70_shflsync_idx_p) ;  /* 0x0000123000007944 */ /* 0x000fea0003c00000 */
[----:B------:R-:W-:Y:S01]  /*187e0*/  MOV R3, R179 ;  /* 0x000000b300037202 */ /* 0x000fe20000000f00 */
[----:B------:R-:W-:-:S05]  /*187f0*/  BRA `(.L_x_860) ;  /* 0xffff6b7000007947 */ /* 0x000fca000383ffff */
.L_x_762:
[----:B------:R-:W-:Y:S01]  /*18800*/  MOV R2, 0x1 ;  /* 0x0000000100027802 */ /* 0x000fe20000000f00 */
[----:B------:R-:W-:Y:S01]  /*18810*/  IMAD.MOV.U32 R178, RZ, RZ, R109 ;  /* 0x000000ffffb27224 */ /* 0x000fe200078e006d */
[----:B------:R-:W-:Y:S01]  /*18820*/  MOV R3, 0x18850 ;  /* 0x0001885000037802 */ /* 0x000fe20000000f00 */
[----:B------:R-:W-:Y:S02]  /*18830*/  IMAD.MOV.U32 R179, RZ, RZ, 0x1c1f ;  /* 0x00001c1fffb37424 */ /* 0x000fe400078e00ff */
[----:B-1----:R-:W-:Y:S05]  /*18840*/  CALL.REL.NOINC `($__internal_11_$__cuda_sm70_shflsync_idx_p) ;  /* 0x000011c000007944 */ /* 0x002fea0003c00000 */
[----:B------:R-:W-:Y:S01]  /*18850*/  MOV R3, R179 ;  /* 0x000000b300037202 */ /* 0x000fe20000000f00 */
[----:B------:R-:W-:-:S05]  /*18860*/  BRA `(.L_x_861) ;  /* 0xffff754000007947 */ /* 0x000fca000383ffff */
.L_x_767:
[----:B------:R-:W-:Y:S02]  /*18870*/  MOV R0, 0x2 ;  /* 0x0000000200007802 */ /* 0x000fe40000000f00 */
[----:B------:R-:W-:Y:S02]  /*18880*/  MOV R2, 0x188a0 ;  /* 0x000188a000027802 */ /* 0x000fe40000000f00 */
[----:B-12---:R-:W-:Y:S05]  /*18890*/  CALL.REL.NOINC `($__internal_10_$__cuda_sm70_shflsync_bfly_p) ;  /* 0x0000111000007944 */ /* 0x006fea0003c00000 */
[----:B------:R-:W-:-:S05]  /*188a0*/  BRA `(.L_x_862) ;  /* 0xffff7f8000007947 */ /* 0x000fca000383ffff */
.L_x_768:
[----:B------:R-:W-:Y:S02]  /*188b0*/  MOV R0, 0x1 ;  /* 0x0000000100007802 */ /* 0x000fe40000000f00 */
[----:B------:R-:W-:Y:S02]  /*188c0*/  MOV R2, 0x188e0 ;  /* 0x000188e000027802 */ /* 0x000fe40000000f00 */
[----:B-12---:R-:W-:Y:S05]  /*188d0*/  CALL.REL.NOINC `($__internal_10_$__cuda_sm70_shflsync_bfly_p) ;  /* 0x000010d000007944 */ /* 0x006fea0003c00000 */
[----:B------:R-:W-:Y:S01]  /*188e0*/  FMNMX.FTZ R109, R108, R0, !PT ;  /* 0x000000006c6d7209 */ /* 0x000fe20007810000 */
[----:B------:R-:W-:Y:S01]  /*188f0*/  IMAD.MOV.U32 R108, RZ, RZ, R4 ;  /* 0x000000ffff6c7224 */ /* 0x000fe200078e0004 */
[----:B------:R-:W-:Y:S01]  /*18900*/  MOV R2, 0x18930 ;  /* 0x0001893000027802 */ /* 0x000fe20000000f00 */
[----:B------:R-:W-:Y:S02]  /*18910*/  IMAD.MOV.U32 R0, RZ, RZ, 0x2 ;  /* 0x00000002ff007424 */ /* 0x000fe400078e00ff */
[----:B------:R-:W-:Y:S05]  /*18920*/  CALL.REL.NOINC `($__internal_10_$__cuda_sm70_shflsync_bfly_p) ;  /* 0x0000108000007944 */ /* 0x000fea0003c00000 */
[----:B------:R-:W-:Y:S01]  /*18930*/  FMNMX.FTZ R4, R4, R0, !PT ;  /* 0x0000000004047209 */ /* 0x000fe20007810000 */
[----:B------:R-:W-:Y:S01]  /*18940*/  IMAD.MOV.U32 R0, RZ, RZ, 0x1 ;  /* 0x00000001ff007424 */ /* 0x000fe200078e00ff */
[----:B------:R-:W-:Y:S03]  /*18950*/  MOV R2, 0x18980 ;  /* 0x0001898000027802 */ /* 0x000fe60000000f00 */
[----:B------:R-:W-:Y:S02]  /*18960*/  IMAD.MOV.U32 R108, RZ, RZ, R4 ;  /* 0x000000ffff6c7224 */ /* 0x000fe400078e0004 */
[----:B------:R-:W-:Y:S05]  /*18970*/  CALL.REL.NOINC `($__internal_10_$__cuda_sm70_shflsync_bfly_p) ;  /* 0x0000103000007944 */ /* 0x000fea0003c00000 */
[----:B------:R-:W-:-:S05]  /*18980*/  BRA `(.L_x_863) ;  /* 0xffff7f1000007947 */ /* 0x000fca000383ffff */
.L_x_770:
[----:B------:R-:W-:Y:S01]  /*18990*/  IMAD.MOV.U32 R108, RZ, RZ, R225 ;  /* 0x000000ffff6c7224 */ /* 0x000fe200078e00e1 */
[----:B------:R-:W-:-:S02]  /*189a0*/  MOV R0, 0x2 ;  /* 0x0000000200007802 */ /* 0x000fc40000000f00 */
[----:B------:R-:W-:Y:S02]  /*189b0*/  MOV R2, 0x189d0 ;  /* 0x000189d000027802 */ /* 0x000fe40000000f00 */
[----:B------:R-:W-:Y:S05]  /*189c0*/  CALL.REL.NOINC `($__internal_10_$__cuda_sm70_shflsync_bfly_p) ;  /* 0x00000fe000007944 */ /* 0x000fea0003c00000 */
[----:B------:R-:W-:Y:S05]  /*189d0*/  BRA `(.L_x_864) ;  /* 0xffff97d000007947 */ /* 0x000fea000383ffff */
.L_x_771:
[----:B------:R-:W-:Y:S01]  /*189e0*/  IMAD.MOV.U32 R108, RZ, RZ, R5 ;  /* 0x000000ffff6c7224 */ /* 0x000fe200078e0005 */
[----:B------:R-:W-:Y:S02]  /*189f0*/  MOV R0, 0x1 ;  /* 0x0000000100007802 */ /* 0x000fe40000000f00 */
[----:B------:R-:W-:Y:S02]  /*18a00*/  MOV R2, 0x18a20 ;  /* 0x00018a2000027802 */ /* 0x000fe40000000f00 */
[----:B-1----:R-:W-:Y:S05]  /*18a10*/  CALL.REL.NOINC `($__internal_10_$__cuda_sm70_shflsync_bfly_p) ;  /* 0x00000f9000007944 */ /* 0x002fea0003c00000 */
[----:B------:R-:W-:Y:S01]  /*18a20*/  FADD.FTZ R5, R5, R0 ;  /* 0x0000000005057221 */ /* 0x000fe20000010000 */
[----:B------:R-:W-:Y:S02]  /*18a30*/  MOV R108, R226 ;  /* 0x000000e2006c7202 */ /* 0x000fe40000000f00 */
[----:B------:R-:W-:Y:S02]  /*18a40*/  MOV R0, 0x2 ;  /* 0x0000000200007802 */ /* 0x000fe40000000f00 */
[----:B------:R-:W-:Y:S02]  /*18a50*/  MOV R2, 0x18a70 ;  /* 0x00018a7000027802 */ /* 0x000fe40000000f00 */
[----:B------:R-:W-:Y:S05]  /*18a60*/  CALL.REL.NOINC `($__internal_10_$__cuda_sm70_shflsync_bfly_p) ;  /* 0x00000f4000007944 */ /* 0x000fea0003c00000 */
[----:B------:R-:W-:Y:S01]  /*18a70*/  FADD.FTZ R6, R226, R0 ;  /* 0x00000000e2067221 */ /* 0x000fe20000010000 */
[----:B------:R-:W-:Y:S02]  /*18a80*/  MOV R0, 0x1 ;  /* 0x0000000100007802 */ /* 0x000fe40000000f00 */
[----:B------:R-:W-:-:S02]  /*18a90*/  MOV R2, 0x18ac0 ;  /* 0x00018ac000027802 */ /* 0x000fc40000000f00 */
[----:B------:R-:W-:Y:S02]  /*18aa0*/  MOV R108, R6 ;  /* 0x00000006006c7202 */ /* 0x000fe40000000f00 */
[----:B------:R-:W-:Y:S05]  /*18ab0*/  CALL.REL.NOINC `($__internal_10_$__cuda_sm70_shflsync_bfly_p) ;  /* 0x00000ef000007944 */ /* 0x000fea0003c00000 */
[----:B------:R-:W-:Y:S01]  /*18ac0*/  MOV R3, R0 ;  /* 0x0000000000037202 */ /* 0x000fe20000000f00 */
[----:B------:R-:W-:Y:S05]  /*18ad0*/  BRA `(.L_x_865) ;  /* 0xffff974000007947 */ /* 0x000fea000383ffff */
.L_x_778:
[----:B--234-:R-:W-:Y:S01]  /*18ae0*/  IMAD.MOV.U32 R178, RZ, RZ, R7 ;  /* 0x000000ffffb27224 */ /* 0x01cfe200078e0007 */
[----:B------:R-:W-:Y:S01]  /*18af0*/  MOV R2, RZ ;  /* 0x000000ff00027202 */ /* 0x000fe20000000f00 */
[----:B------:R-:W-:Y:S01]  /*18b00*/  IMAD.MOV.U32 R179, RZ, RZ, 0x181f ;  /* 0x0000181fffb37424 */ /* 0x000fe200078e00ff */
[----:B------:R-:W-:Y:S02]  /*18b10*/  MOV R3, 0x18b30 ;  /* 0x00018b3000037802 */ /* 0x000fe40000000f00 */
[----:B-1----:R-:W-:Y:S05]  /*18b20*/  CALL.REL.NOINC `($__internal_11_$__cuda_sm70_shflsync_idx_p) ;  /* 0x00000ee000007944 */ /* 0x002fea0003c00000 */
[----:B------:R-:W-:Y:S01]  /*18b30*/  MOV R10, R179 ;  /* 0x000000b3000a7202 */ /* 0x000fe20000000f00 */
[----:B------:R-:W-:Y:S05]  /*18b40*/  BRA `(.L_x_866) ;  /* 0xffffaa6000007947 */ /* 0x000fea000383ffff */
.L_x_779:
[----:B------:R-:W-:Y:S01]  /*18b50*/  IMAD.MOV.U32 R178, RZ, RZ, R8 ;  /* 0x000000ffffb27224 */ /* 0x000fe200078e0008 */
[----:B------:R-:W-:Y:S01]  /*18b60*/  MOV R2, RZ ;  /* 0x000000ff00027202 */ /* 0x000fe20000000f00 */
[----:B------:R-:W-:Y:S01]  /*18b70*/  IMAD.MOV.U32 R179, RZ, RZ, 0x181f ;  /* 0x0000181fffb37424 */ /* 0x000fe200078e00ff */
[----:B------:R-:W-:Y:S02]  /*18b80*/  MOV R3, 0x18ba0 ;  /* 0x00018ba000037802 */ /* 0x000fe40000000f00 */
[----:B-123--:R-:W-:Y:S05]  /*18b90*/  CALL.REL.NOINC `($__internal_11_$__cuda_sm70_shflsync_idx_p) ;  /* 0x00000e7000007944 */ /* 0x00efea0003c00000 */
[----:B------:R-:W-:Y:S01]  /*18ba0*/  MOV R0, R179 ;  /* 0x000000b300007202 */ /* 0x000fe20000000f00 */
[----:B------:R-:W-:Y:S05]  /*18bb0*/  BRA `(.L_x_867) ;  /* 0xffffaa1000007947 */ /* 0x000fea000383ffff */
.L_x_782:
[----:B------:R-:W-:Y:S01]  /*18bc0*/  IMAD.MOV.U32 R178, RZ, RZ, R7 ;  /* 0x000000ffffb27224 */ /* 0x000fe200078e0007 */
[----:B--2---:R-:W-:Y:S01]  /*18bd0*/  MOV R2, 0x1 ;  /* 0x0000000100027802 */ /* 0x004fe20000000f00 */
[----:B------:R-:W-:Y:S01]  /*18be0*/  IMAD.MOV.U32 R179, RZ, RZ, 0x181f ;  /* 0x0000181fffb37424 */ /* 0x000fe200078e00ff */
[----:B------:R-:W-:-:S02]  /*18bf0*/  MOV R3, 0x18c10 ;  /* 0x00018c1000037802 */ /* 0x000fc40000000f00 */
[----:B-1-34-:R-:W-:Y:S05]  /*18c00*/  CALL.REL.NOINC `($__internal_11_$__cuda_sm70_shflsync_idx_p) ;  /* 0x00000e0000007944 */ /* 0x01afea0003c00000 */
        /* <DEDUP_REMOVED lines=8> */
.L_x_785:
[----:B------:R-:W-:Y:S01]  /*18c90*/  IMAD.MOV.U32 R178, RZ, RZ, R7 ;  /* 0x000000ffffb27224 */ /* 0x000fe200078e0007 */
[----:B-1----:R-:W-:Y:S01]  /*18ca0*/  MOV R2, 0x2 ;  /* 0x0000000200027802 */ /* 0x002fe20000000f00 */
[----:B------:R-:W-:Y:S01]  /*18cb0*/  IMAD.MOV.U32 R179, RZ, RZ, 0x181f ;  /* 0x0000181fffb37424 */ /* 0x000fe200078e00ff */
[----:B------:R-:W-:Y:S02]  /*18cc0*/  MOV R3, 0x18ce0 ;  /* 0x00018ce000037802 */ /* 0x000fe40000000f00 */
[----:B--234-:R-:W-:Y:S05]  /*18cd0*/  CALL.REL.NOINC `($__internal_11_$__cuda_sm70_shflsync_idx_p) ;  /* 0x00000d3000007944 */ /* 0x01cfea0003c00000 */
[----:B------:R-:W-:Y:S01]  /*18ce0*/  MOV R10, R179 ;  /* 0x000000b3000a7202 */ /* 0x000fe20000000f00 */
[----:B------:R-:W-:Y:S05]  /*18cf0*/  BRA `(.L_x_869) ;  /* 0xffffab0000007947 */ /* 0x000fea000383ffff */
.L_x_786:
[----:B------:R-:W-:Y:S01]  /*18d00*/  IMAD.MOV.U32 R178, RZ, RZ, R8 ;  /* 0x000000ffffb27224 */ /* 0x000fe200078e0008 */
[----:B-1----:R-:W-:Y:S01]  /*18d10*/  MOV R2, 0x2 ;  /* 0x0000000200027802 */ /* 0x002fe20000000f00 */
[----:B------:R-:W-:Y:S01]  /*18d20*/  IMAD.MOV.U32 R179, RZ, RZ, 0x181f ;  /* 0x0000181fffb37424 */ /* 0x000fe200078e00ff */
[----:B------:R-:W-:Y:S02]  /*18d30*/  MOV R3, 0x18d50 ;  /* 0x00018d5000037802 */ /* 0x000fe40000000f00 */
[----:B--234-:R-:W-:Y:S05]  /*18d40*/  CALL.REL.NOINC `($__internal_11_$__cuda_sm70_shflsync_idx_p) ;  /* 0x00000cc000007944 */ /* 0x01cfea0003c00000 */
[----:B------:R-:W-:Y:S01]  /*18d50*/  MOV R0, R179 ;  /* 0x000000b300007202 */ /* 0x000fe20000000f00 */
[----:B------:R-:W-:Y:S05]  /*18d60*/  BRA `(.L_x_870) ;  /* 0xffffaab000007947 */ /* 0x000fea000383ffff */
.L_x_789:
[----:B------:R-:W-:Y:S01]  /*18d70*/  IMAD.MOV.U32 R178, RZ, RZ, R7 ;  /* 0x000000ffffb27224 */ /* 0x000fe200078e0007 */
[----:B-1----:R-:W-:Y:S01]  /*18d80*/  MOV R2, 0x3 ;  /* 0x0000000300027802 */ /* 0x002fe20000000f00 */
[----:B------:R-:W-:Y:S01]  /*18d90*/  IMAD.MOV.U32 R179, RZ, RZ, 0x181f ;  /* 0x0000181fffb37424 */ /* 0x000fe200078e00ff */
[----:B------:R-:W-:-:S02]  /*18da0*/  MOV R3, 0x18dc0 ;  /* 0x00018dc000037802 */ /* 0x000fc40000000f00 */
[----:B--234-:R-:W-:Y:S05]  /*18db0*/  CALL.REL.NOINC `($__internal_11_$__cuda_sm70_shflsync_idx_p) ;  /* 0x00000c5000007944 */ /* 0x01cfea0003c00000 */
        /* <DEDUP_REMOVED lines=8> */
.L_x_791:
[----:B------:R-:W-:Y:S01]  /*18e40*/  IMAD.MOV.U32 R178, RZ, RZ, R5 ;  /* 0x000000ffffb27224 */ /* 0x000fe200078e0005 */
[----:B------:R-:W-:Y:S01]  /*18e50*/  MOV R2, RZ ;  /* 0x000000ff00027202 */ /* 0x000fe20000000f00 */
[----:B------:R-:W-:Y:S01]  /*18e60*/  IMAD.MOV.U32 R179, RZ, RZ, 0x1c1f ;  /* 0x00001c1fffb37424 */ /* 0x000fe200078e00ff */
[----:B------:R-:W-:Y:S02]  /*18e70*/  MOV R3, 0x18e90 ;  /* 0x00018e9000037802 */ /* 0x000fe40000000f00 */
[----:B------:R-:W-:Y:S05]  /*18e80*/  CALL.REL.NOINC `($__internal_11_$__cuda_sm70_shflsync_idx_p) ;  /* 0x00000b8000007944 */ /* 0x000fea0003c00000 */
[----:B------:R-:W-:Y:S01]  /*18e90*/  MOV R4, R179 ;  /* 0x000000b300047202 */ /* 0x000fe20000000f00 */
[----:B------:R-:W-:Y:S05]  /*18ea0*/  BRA `(.L_x_872) ;  /* 0xffffad9000007947 */ /* 0x000fea000383ffff */
.L_x_792:
[----:B------:R-:W-:Y:S01]  /*18eb0*/  IMAD.MOV.U32 R178, RZ, RZ, R12 ;  /* 0x000000ffffb27224 */ /* 0x000fe200078e000c */
[----:B------:R-:W-:Y:S01]  /*18ec0*/  MOV R2, RZ ;  /* 0x000000ff00027202 */ /* 0x000fe20000000f00 */
[----:B------:R-:W-:Y:S01]  /*18ed0*/  IMAD.MOV.U32 R179, RZ, RZ, 0x1c1f ;  /* 0x00001c1fffb37424 */ /* 0x000fe200078e00ff */
[----:B------:R-:W-:Y:S02]  /*18ee0*/  MOV R3, 0x18f00 ;  /* 0x00018f0000037802 */ /* 0x000fe40000000f00 */
[----:B-12---:R-:W-:Y:S05]  /*18ef0*/  CALL.REL.NOINC `($__internal_11_$__cuda_sm70_shflsync_idx_p) ;  /* 0x00000b1000007944 */ /* 0x006fea0003c00000 */
[----:B------:R-:W-:Y:S01]  /*18f00*/  MOV R0, R179 ;  /* 0x000000b300007202 */ /* 0x000fe20000000f00 */
[----:B------:R-:W-:Y:S05]  /*18f10*/  BRA `(.L_x_873) ;  /* 0xffffad4000007947 */ /* 0x000fea000383ffff */
.L_x_795:
[----:B------:R-:W-:Y:S01]  /*18f20*/  IMAD.MOV.U32 R178, RZ, RZ, R5 ;  /* 0x000000ffffb27224 */ /* 0x000fe200078e0005 */
[----:B----4-:R-:W-:Y:S01]  /*18f30*/  MOV R2, 0x1 ;  /* 0x0000000100027802 */ /* 0x010fe20000000f00 */
[----:B------:R-:W-:Y:S01]  /*18f40*/  IMAD.MOV.U32 R179, RZ, RZ, 0x1c1f ;  /* 0x00001c1fffb37424 */ /* 0x000fe200078e00ff */
[----:B------:R-:W-:-:S02]  /*18f50*/  MOV R3, 0x18f70 ;  /* 0x00018f7000037802 */ /* 0x000fc40000000f00 */
[----:B-123--:R-:W-:Y:S05]  /*18f60*/  CALL.REL.NOINC `($__internal_11_$__cuda_sm70_shflsync_idx_p) ;  /* 0x00000aa000007944 */ /* 0x00efea0003c00000 */
        /* <DEDUP_REMOVED lines=8> */
.L_x_799:
[----:B------:R-:W-:Y:S01]  /*18ff0*/  IMAD.MOV.U32 R178, RZ, RZ, R7 ;  /* 0x000000ffffb27224 */ /* 0x000fe200078e0007 */
[----:B------:R-:W-:Y:S01]  /*19000*/  MOV R2, RZ ;  /* 0x000000ff00027202 */ /* 0x000fe20000000f00 */
[----:B------:R-:W-:Y:S01]  /*19010*/  IMAD.MOV.U32 R179, RZ, RZ, 0x181f ;  /* 0x0000181fffb37424 */ /* 0x000fe200078e00ff */
[----:B------:R-:W-:Y:S02]  /*19020*/  MOV R3, 0x19040 ;  /* 0x0001904000037802 */ /* 0x000fe40000000f00 */
[----:B------:R-:W-:Y:S05]  /*19030*/  CALL.REL.NOINC `($__internal_11_$__cuda_sm70_shflsync_idx_p) ;  /* 0x000009d000007944 */ /* 0x000fea0003c00000 */
[----:B------:R-:W-:Y:S01]  /*19040*/  MOV R9, R179 ;  /* 0x000000b300097202 */ /* 0x000fe20000000f00 */
[----:B------:R-:W-:Y:S05]  /*19050*/  BRA `(.L_x_875) ;  /* 0xffffc16000007947 */ /* 0x000fea000383ffff */
.L_x_800:
[----:B------:R-:W-:Y:S01]  /*19060*/  IMAD.MOV.U32 R178, RZ, RZ, R10 ;  /* 0x000000ffffb27224 */ /* 0x000fe200078e000a */
[----:B------:R-:W-:Y:S01]  /*19070*/  MOV R2, RZ ;  /* 0x000000ff00027202 */ /* 0x000fe20000000f00 */
[----:B------:R-:W-:Y:S01]  /*19080*/  IMAD.MOV.U32 R179, RZ, RZ, 0x181f ;  /* 0x0000181fffb37424 */ /* 0x000fe200078e00ff */
[----:B------:R-:W-:Y:S02]  /*19090*/  MOV R3, 0x190b0 ;  /* 0x000190b000037802 */ /* 0x000fe40000000f00 */
[----:B-12---:R-:W-:Y:S05]  /*190a0*/  CALL.REL.NOINC `($__internal_11_$__cuda_sm70_shflsync_idx_p) ;  /* 0x0000096000007944 */ /* 0x006fea0003c00000 */
[----:B------:R-:W-:Y:S01]  /*190b0*/  MOV R0, R179 ;  /* 0x000000b300007202 */ /* 0x000fe20000000f00 */
[----:B------:R-:W-:Y:S05]  /*190c0*/  BRA `(.L_x_876) ;  /* 0xffffc11000007947 */ /* 0x000fea000383ffff */
.L_x_803:
        /* <DEDUP_REMOVED lines=13> */
.L_x_806:
[----:B------:R-:W-:Y:S01]  /*191a0*/  IMAD.MOV.U32 R178, RZ, RZ, R7 ;  /* 0x000000ffffb27224 */ /* 0x000fe200078e0007 */
[----:B-1----:R-:W-:Y:S01]  /*191b0*/  MOV R2, 0x2 ;  /* 0x0000000200027802 */ /* 0x002fe20000000f00 */
[----:B------:R-:W-:Y:S01]  /*191c0*/  IMAD.MOV.U32 R179, RZ, RZ, 0x181f ;  /* 0x0000181fffb37424 */ /* 0x000fe200078e00ff */
[----:B------:R-:W-:Y:S02]  /*191d0*/  MOV R3, 0x191f0 ;  /* 0x000191f000037802 */ /* 0x000fe40000000f00 */
[----:B--234-:R-:W-:Y:S05]  /*191e0*/  CALL.REL.NOINC `($__internal_11_$__cuda_sm70_shflsync_idx_p) ;  /* 0x0000082000007944 */ /* 0x01cfea0003c00000 */
[----:B------:R-:W-:Y:S01]  /*191f0*/  MOV R9, R179 ;  /* 0x000000b300097202 */ /* 0x000fe20000000f00 */
[----:B------:R-:W-:Y:S05]  /*19200*/  BRA `(.L_x_878) ;  /* 0xffffc21000007947 */ /* 0x000fea000383ffff */
.L_x_807:
[----:B------:R-:W-:Y:S01]  /*19210*/  IMAD.MOV.U32 R178, RZ, RZ, R10 ;  /* 0x000000ffffb27224 */ /* 0x000fe200078e000a */
[----:B------:R-:W-:Y:S01]  /*19220*/  MOV R2, 0x2 ;  /* 0x0000000200027802 */ /* 0x000fe20000000f00 */
[----:B------:R-:W-:Y:S01]  /*19230*/  IMAD.MOV.U32 R179, RZ, RZ, 0x181f ;  /* 0x0000181fffb37424 */ /* 0x000fe200078e00ff */
[----:B------:R-:W-:Y:S02]  /*19240*/  MOV R3, 0x19260 ;  /* 0x0001926000037802 */ /* 0x000fe40000000f00 */
[----:B-1234-:R-:W-:Y:S05]  /*19250*/  CALL.REL.NOINC `($__internal_11_$__cuda_sm70_shflsync_idx_p) ;  /* 0x000007b000007944 */ /* 0x01efea0003c00000 */
[----:B------:R-:W-:Y:S01]  /*19260*/  MOV R0, R179 ;  /* 0x000000b300007202 */ /* 0x000fe20000000f00 */
[----:B------:R-:W-:Y:S05]  /*19270*/  BRA `(.L_x_879) ;  /* 0xffffc1c000007947 */ /* 0x000fea000383ffff */
.L_x_810:
        /* <DEDUP_REMOVED lines=13> */
.L_x_812:
[----:B------:R-:W-:Y:S01]  /*19350*/  IMAD.MOV.U32 R178, RZ, RZ, R62 ;  /* 0x000000ffffb27224 */ /* 0x000fe200078e003e */
[----:B------:R-:W-:Y:S01]  /*19360*/  MOV R2, RZ ;  /* 0x000000ff00027202 */ /* 0x000fe20000000f00 */
[----:B------:R-:W-:Y:S01]  /*19370*/  IMAD.MOV.U32 R179, RZ, RZ, 0x1f ;  /* 0x0000001fffb37424 */ /* 0x000fe200078e00ff */
[----:B------:R-:W-:Y:S02]  /*19380*/  MOV R3, 0x193a0 ;  /* 0x000193a000037802 */ /* 0x000fe40000000f00 */
[----:B-1----:R-:W-:Y:S05]  /*19390*/  CALL.REL.NOINC `($__internal_11_$__cuda_sm70_shflsync_idx_p) ;  /* 0x0000067000007944 */ /* 0x002fea0003c00000 */
[----:B------:R-:W-:Y:S01]  /*193a0*/  MOV R9, R179 ;  /* 0x000000b300097202 */ /* 0x000fe20000000f00 */
[----:B------:R-:W-:Y:S05]  /*193b0*/  BRA `(.L_x_881) ;  /* 0xffffc35000007947 */ /* 0x000fea000383ffff */
.L_x_813:
[----:B------:R-:W-:Y:S01]  /*193c0*/  IMAD.MOV.U32 R178, RZ, RZ, R62 ;  /* 0x000000ffffb27224 */ /* 0x000fe200078e003e */
[----:B------:R-:W-:Y:S01]  /*193d0*/  MOV R2, 0x1 ;  /* 0x0000000100027802 */ /* 0x000fe20000000f00 */
[----:B------:R-:W-:Y:S01]  /*193e0*/  IMAD.MOV.U32 R179, RZ, RZ, 0x1f ;  /* 0x0000001fffb37424 */ /* 0x000fe200078e00ff */
[----:B------:R-:W-:Y:S02]  /*193f0*/  MOV R3, 0x19410 ;  /* 0x0001941000037802 */ /* 0x000fe40000000f00 */
[----:B-123--:R-:W-:Y:S05]  /*19400*/  CALL.REL.NOINC `($__internal_11_$__cuda_sm70_shflsync_idx_p) ;  /* 0x0000060000007944 */ /* 0x00efea0003c00000 */
[----:B------:R-:W-:Y:S01]  /*19410*/  MOV R8, R179 ;  /* 0x000000b300087202 */ /* 0x000fe20000000f00 */
[----:B------:R-:W-:Y:S05]  /*19420*/  BRA `(.L_x_882) ;  /* 0xffffc30000007947 */ /* 0x000fea000383ffff */
.L_x_814:
[----:B------:R-:W-:Y:S02]  /*19430*/  MOV R2, 0x1 ;  /* 0x0000000100027802 */ /* 0x000fe40000000f00 */
[----:B------:R-:W-:-:S02]  /*19440*/  MOV R3, 0x19460 ;  /* 0x0001946000037802 */ /* 0x000fc40000000f00 */
[----:B--234-:R-:W-:Y:S05]  /*19450*/  CALL.REL.NOINC `($__internal_12_$__cuda_sm70_shflsync_up_p) ;  /* 0x0000061000007944 */ /* 0x01cfea0003c00000 */
[----:B------:R-:W-:Y:S05]  /*19460*/  BRA `(.L_x_883) ;  /* 0xffffc3e000007947 */ /* 0x000fea000383ffff */
.L_x_815:
[----:B------:R-:W-:Y:S02]  /*19470*/  MOV R2, 0x2 ;  /* 0x0000000200027802 */ /* 0x000fe40000000f00 */
[----:B------:R-:W-:-:S02]  /*19480*/  MOV R3, 0x194a0 ;  /* 0x000194a000037802 */ /* 0x000fc40000000f00 */
[----:B--23--:R-:W-:Y:S05]  /*19490*/  CALL.REL.NOINC `($__internal_12_$__cuda_sm70_shflsync_up_p) ;  /* 0x000005d000007944 */ /* 0x00cfea0003c00000 */
        /* <DEDUP_REMOVED lines=24> */
.L_x_819:
[----:B------:R-:W-:Y:S02]  /*19620*/  MOV R2, 0x1 ;  /* 0x0000000100027802 */ /* 0x000fe40000000f00 */
[----:B------:R-:W-:Y:S02]  /*19630*/  MOV R3, 0x19650 ;  /* 0x0001965000037802 */ /* 0x000fe40000000f00 */
[----:B------:R-:W-:Y:S05]  /*19640*/  CALL.REL.NOINC `($__internal_12_$__cuda_sm70_shflsync_up_p) ;  /* 0x0000042000007944 */ /* 0x000fea0003c00000 */
[----:B------:R-:W-:Y:S01]  /*19650*/  MOV R2, R4 ;  /* 0x0000000400027202 */ /* 0x000fe20000000f00 */
[----:B------:R-:W-:Y:S05]  /*19660*/  BRA `(.L_x_885) ;  /* 0xffffc43000007947 */ /* 0x000fea000383ffff */
.L_x_820:
[----:B------:R-:W-:Y:S02]  /*19670*/  MOV R2, 0x2 ;  /* 0x0000000200027802 */ /* 0x000fe40000000f00 */
[----:B------:R-:W-:Y:S02]  /*19680*/  MOV R3, 0x196a0 ;  /* 0x000196a000037802 */ /* 0x000fe40000000f00 */
        /* <DEDUP_REMOVED lines=25> */
.L_x_822:
[----:B------:R-:W-:Y:S02]  /*19820*/  SEL R0, RZ, 0x1, P0 ;  /* 0x00000001ff007807 */ /* 0x000fe40000000000 */
[----:B------:R-:W-:Y:S02]  /*19830*/  MOV R2, 0x19850 ;  /* 0x0001985000027802 */ /* 0x000fe40000000f00 */
[----:B-1----:R-:W-:Y:S05]  /*19840*/  CALL.REL.NOINC `($__internal_13_$__cuda_sm70_votesync_ballot) ;  /* 0x0000029000007944 */ /* 0x002fea0003c00000 */
[----:B------:R-:W-:Y:S01]  /*19850*/  MOV R5, R0 ;  /* 0x0000000000057202 */ /* 0x000fe20000000f00 */
[----:B------:R-:W-:Y:S05]  /*19860*/  BRA `(.L_x_887) ;  /* 0xffffc3c000007947 */ /* 0x000fea000383ffff */
.L_x_823:
[----:B------:R-:W-:Y:S01]  /*19870*/  IMAD.MOV.U32 R178, RZ, RZ, R6 ;  /* 0x000000ffffb27224 */ /* 0x000fe200078e0006 */
[----:B------:R-:W-:Y:S01]  /*19880*/  MOV R2, R0 ;  /* 0x0000000000027202 */ /* 0x000fe20000000f00 */
[----:B------:R-:W-:Y:S01]  /*19890*/  IMAD.MOV.U32 R179, RZ, RZ, 0x1f ;  /* 0x0000001fffb37424 */ /* 0x000fe200078e00ff */
[----:B------:R-:W-:Y:S02]  /*198a0*/  MOV R3, 0x198c0 ;  /* 0x000198c000037802 */ /* 0x000fe40000000f00 */
[----:B-1----:R-:W-:Y:S05]  /*198b0*/  CALL.REL.NOINC `($__internal_11_$__cuda_sm70_shflsync_idx_p) ;  /* 0x0000015000007944 */ /* 0x002fea0003c00000 */
[----:B------:R-:W-:Y:S01]  /*198c0*/  IMAD.MOV.U32 R10, RZ, RZ, R179 ;  /* 0x000000ffff0a7224 */ /* 0x000fe200078e00b3 */
[----:B------:R-:W-:Y:S01]  /*198d0*/  MOV R2, R0 ;  /* 0x0000000000027202 */ /* 0x000fe20000000f00 */
[----:B------:R-:W-:Y:S01]  /*198e0*/  IMAD.MOV.U32 R178, RZ, RZ, R7 ;  /* 0x000000ffffb27224 */ /* 0x000fe200078e0007 */
[----:B------:R-:W-:-:S02]  /*198f0*/  MOV R179, 0x1f ;  /* 0x0000001f00b37802 */ /* 0x000fc40000000f00 */
[----:B------:R-:W-:Y:S02]  /*19900*/  MOV R3, 0x19920 ;  /* 0x0001992000037802 */ /* 0x000fe40000000f00 */
[----:B------:R-:W-:Y:S05]  /*19910*/  CALL.REL.NOINC `($__internal_11_$__cuda_sm70_shflsync_idx_p) ;  /* 0x000000f000007944 */ /* 0x000fea0003c00000 */
[----:B------:R-:W-:Y:S01]  /*19920*/  MOV R7, R179 ;  /* 0x000000b300077202 */ /* 0x000fe20000000f00 */
[----:B------:R-:W-:Y:S05]  /*19930*/  BRA `(.L_x_888) ;  /* 0xffffc34000007947 */ /* 0x000fea000383ffff */
.L_x_826:
[----:B------:R-:W-:Y:S01]  /*19940*/  IMAD.MOV.U32 R178, RZ, RZ, R4 ;  /* 0x000000ffffb27224 */ /* 0x000fe200078e0004 */
[----:B------:R-:W-:Y:S01]  /*19950*/  MOV R2, R0 ;  /* 0x0000000000027202 */ /* 0x000fe20000000f00 */
[----:B------:R-:W-:Y:S01]  /*19960*/  IMAD.MOV.U32 R179, RZ, RZ, 0x1f ;  /* 0x0000001fffb37424 */ /* 0x000fe200078e00ff */
[----:B------:R-:W-:Y:S02]  /*19970*/  MOV R3, 0x19990 ;  /* 0x0001999000037802 */ /* 0x000fe40000000f00 */
[----:B-1-34-:R-:W-:Y:S05]  /*19980*/  CALL.REL.NOINC `($__internal_11_$__cuda_sm70_shflsync_idx_p) ;  /* 0x0000008000007944 */ /* 0x01afea0003c00000 */
[----:B------:R-:W-:Y:S01]  /*19990*/  MOV R11, R179 ;  /* 0x000000b3000b7202 */ /* 0x000fe20000000f00 */
[----:B------:R-:W-:Y:S05]  /*199a0*/  BRA `(.L_x_825) ;  /* 0xffffc33000007947 */ /* 0x000fea000383ffff */
        .weak           $__internal_10_$__cuda_sm70_shflsync_bfly_p
        .type           $__internal_10_$__cuda_sm70_shflsync_bfly_p,@function
        .size           $__internal_10_$__cuda_sm70_shflsync_bfly_p,($__internal_11_$__cuda_sm70_shflsync_idx_p - $__internal_10_$__cuda_sm70_shflsync_bfly_p)
$__internal_10_$__cuda_sm70_shflsync_bfly_p:
[----:B------:R-:W-:Y:S02]  /*199b0*/  MOV R204, 0xffffffff ;  /* 0xffffffff00cc7802 */ /* 0x000fe40000000f00 */
[----:B------:R-:W-:Y:S02]  /*199c0*/  MOV R3, 0x1f ;  /* 0x0000001f00037802 */ /* 0x000fe40000000f00 */
[----:B------:R-:W-:Y:S04]  /*199d0*/  WARPSYNC R204 ;  /* 0x000000cc00007348 */ /* 0x000fe80003800000 */
[----:B------:R1:W2:Y:S02]  /*199e0*/  SHFL.BFLY PT, R0, R108, R0, R3 ;  /* 0x0c0000006c007389 */ /* 0x0002a400000e0003 */
[----:B-1----:R-:W-:-:S04]  /*199f0*/  MOV R3, 0x0 ;  /* 0x0000000000037802 */ /* 0x002fc80000000f00 */
[----:B--2---:R-:W-:Y:S05]  /*19a00*/  RET.REL.NODEC R2 `(_ZN7cutlass13device_kernelIN5flash19enable_sm80_to_sm89INS1_16FlashAttnFwdSm80INS1_25CollectiveMainloopFwdSm80ILi8ELi1ELb1EN4cute5tupleIJNS5_1CILi128EEENS7_ILi96EEES8_EEELi128ENS_10bfloat16_tEfNS_4arch4Sm80ELb0ELb1ELb0ELb1ELb1ELb0ELb1ELb1EEENS1_21CollectiveEpilogueFwdINS6_IJS8_S8_S9_EEENS6_IJNS7_ILi1EEESH_SH_EEESB_SD_Li256ELb1ELb1ELb1ELb0EEENS1_36VarlenDynamicPersistentTileSchedulerILi128ELi96ELi256ELi256ELb1ELb1ELb0ELb1ELb0ELb1EEEEEEEEEvNT_6ParamsE) ;  /* 0xfffe65f002007950 */ /* 0x004fea0003c3ffff */
        .weak           $__internal_11_$__cuda_sm70_shflsync_idx_p
        .type           $__internal_11_$__cuda_sm70_shflsync_idx_p,@function
        .size           $__internal_11_$__cuda_sm70_shflsync_idx_p,($__internal_12_$__cuda_sm70_shflsync_up_p - $__internal_11_$__cuda_sm70_shflsync_idx_p)
$__internal_11_$__cuda_sm70_shflsync_idx_p:
[----:B------:R-:W-:-:S04]  /*19a10*/  MOV R203, 0xffffffff ;  /* 0xffffffff00cb7802 */ /* 0x000fc80000000f00 */
[----:B------:R-:W-:Y:S04]  /*19a20*/  WARPSYNC R203 ;  /* 0x000000cb00007348 */ /* 0x000fe80003800000 */
[----:B------:R1:W2:Y:S02]  /*19a30*/  SHFL.IDX PT, R179, R178, R2, R179 ;  /* 0x00000002b2b37389 */ /* 0x0002a400000e00b3 */
[----:B-1----:R-:W-:Y:S02]  /*19a40*/  MOV R2, R3 ;  /* 0x0000000300027202 */ /* 0x002fe40000000f00 */
[----:B------:R-:W-:-:S04]  /*19a50*/  MOV R3, 0x0 ;  /* 0x0000000000037802 */ /* 0x000fc80000000f00 */
[----:B--2---:R-:W-:Y:S05]  /*19a60*/  RET.REL.NODEC R2 `(_ZN7cutlass13device_kernelIN5flash19enable_sm80_to_sm89INS1_16FlashAttnFwdSm80INS1_25CollectiveMainloopFwdSm80ILi8ELi1ELb1EN4cute5tupleIJNS5_1CILi128EEENS7_ILi96EEES8_EEELi128ENS_10bfloat16_tEfNS_4arch4Sm80ELb0ELb1ELb0ELb1ELb1ELb0ELb1ELb1EEENS1_21CollectiveEpilogueFwdINS6_IJS8_S8_S9_EEENS6_IJNS7_ILi1EEESH_SH_EEESB_SD_Li256ELb1ELb1ELb1ELb0EEENS1_36VarlenDynamicPersistentTileSchedulerILi128ELi96ELi256ELi256ELb1ELb1ELb0ELb1ELb0ELb1EEEEEEEEEvNT_6ParamsE) ;  /* 0xfffe659002007950 */ /* 0x004fea0003c3ffff */
        .weak           $__internal_12_$__cuda_sm70_shflsync_up_p
        .type           $__internal_12_$__cuda_sm70_shflsync_up_p,@function
        .size           $__internal_12_$__cuda_sm70_shflsync_up_p,($__internal_13_$__cuda_sm70_votesync_ballot - $__internal_12_$__cuda_sm70_shflsync_up_p)
$__internal_12_$__cuda_sm70_shflsync_up_p:
[----:B------:R-:W-:Y:S02]  /*19a70*/  IMAD.MOV.U32 R4, RZ, RZ, RZ ;  /* 0x000000ffff047224 */ /* 0x000fe400078e00ff */
[----:B------:R-:W-:-:S04]  /*19a80*/  IMAD.MOV.U32 R10, RZ, RZ, -0x1 ;  /* 0xffffffffff0a7424 */ /* 0x000fc800078e00ff */
[----:B------:R-:W-:Y:S04]  /*19a90*/  WARPSYNC R10 ;  /* 0x0000000a00007348 */ /* 0x000fe80003800000 */
[----:B------:R1:W2:Y:S02]  /*19aa0*/  SHFL.UP PT, R4, R0, R2, R4 ;  /* 0x0400000200047389 */ /* 0x0002a400000e0004 */
[----:B-1----:R-:W-:Y:S02]  /*19ab0*/  MOV R2, R3 ;  /* 0x0000000300027202 */ /* 0x002fe40000000f00 */
[----:B------:R-:W-:-:S04]  /*19ac0*/  MOV R3, 0x0 ;  /* 0x0000000000037802 */ /* 0x000fc80000000f00 */
[----:B--2---:R-:W-:Y:S05]  /*19ad0*/  RET.REL.NODEC R2 `(_ZN7cutlass13device_kernelIN5flash19enable_sm80_to_sm89INS1_16FlashAttnFwdSm80INS1_25CollectiveMainloopFwdSm80ILi8ELi1ELb1EN4cute5tupleIJNS5_1CILi128EEENS7_ILi96EEES8_EEELi128ENS_10bfloat16_tEfNS_4arch4Sm80ELb0ELb1ELb0ELb1ELb1ELb0ELb1ELb1EEENS1_21CollectiveEpilogueFwdINS6_IJS8_S8_S9_EEENS6_IJNS7_ILi1EEESH_SH_EEESB_SD_Li256ELb1ELb1ELb1ELb0EEENS1_36VarlenDynamicPersistentTileSchedulerILi128ELi96ELi256ELi256ELb1ELb1ELb0ELb1ELb0ELb1EEEEEEEEEvNT_6ParamsE) ;  /* 0xfffe652002007950 */ /* 0x004fea0003c3ffff */
        .weak           $__internal_13_$__cuda_sm70_votesync_ballot
        .type           $__internal_13_$__cuda_sm70_votesync_ballot,@function
        .size           $__internal_13_$__cuda_sm70_votesync_ballot,(.L_x_1801 - $__internal_13_$__cuda_sm70_votesync_ballot)
$__internal_13_$__cuda_sm70_votesync_ballot:
[----:B------:R-:W-:Y:S01]  /*19ae0*/  ISETP.NE.U32.AND P0, PT, R0, 0x1, PT ;  /* 0x000000010000780c */ /* 0x000fe20003f05070 */
[----:B------:R-:W-:-:S04]  /*19af0*/  IMAD.MOV.U32 R3, RZ, RZ, -0x1 ;  /* 0xffffffffff037424 */ /* 0x000fc800078e00ff */
[----:B------:R-:W-:Y:S08]  /*19b00*/  WARPSYNC R3 ;  /* 0x0000000300007348 */ /* 0x000ff00003800000 */
[----:B------:R-:W-:-:S04]  /*19b10*/  VOTE.ANY R0, PT, !P0 ;  /* 0x0000000000007806 */ /* 0x000fc800040e0100 */
[----:B------:R-:W-:Y:S01]  /*19b20*/  LOP3.LUT R0, R0, R3, RZ, 0xc0, !PT ;  /* 0x0000000300007212 */ /* 0x000fe200078ec0ff */
[----:B------:R-:W-:-:S04]  /*19b30*/  IMAD.MOV.U32 R3, RZ, RZ, 0x0 ;  /* 0x00000000ff037424 */ /* 0x000fc800078e00ff */
[----:B------:R-:W-:Y:S05]  /*19b40*/  RET.REL.NODEC R2 `(_ZN7cutlass13device_kernelIN5flash19enable_sm80_to_sm89INS1_16FlashAttnFwdSm80INS1_25CollectiveMainloopFwdSm80ILi8ELi1ELb1EN4cute5tupleIJNS5_1CILi128EEENS7_ILi96EEES8_EEELi128ENS_10bfloat16_tEfNS_4arch4Sm80ELb0ELb1ELb0ELb1ELb1ELb0ELb1ELb1EEENS1_21CollectiveEpilogueFwdINS6_IJS8_S8_S9_EEENS6_IJNS7_ILi1EEESH_SH_EEESB_SD_Li256ELb1ELb1ELb1ELb0EEENS1_36VarlenDynamicPersistentTileSchedulerILi128ELi96ELi256ELi256ELb1ELb1ELb0ELb1ELb0ELb1EEEEEEEEEvNT_6ParamsE) ;  /* 0xfffe64b002007950 */ /* 0x000fea0003c3ffff */
.L_x_889:
        /* <DEDUP_REMOVED lines=11> */
.L_x_1801:


//--------------------- .text._ZN7cutlass13device_kernelIN5flash19enable_sm80_to_sm89INS1_16FlashAttnFwdSm80INS1_25CollectiveMainloopFwdSm80ILi8ELi1ELb1EN4cute5tupleIJNS5_1CILi128EEENS7_ILi96EEES8_EEELi128ENS_10bfloat16_tEfNS_4arch4Sm80ELb0ELb1ELb0ELb1ELb1ELb1ELb1ELb1EEENS1_21CollectiveEpilogueFwdINS6_IJS8_S8_S9_EEENS6_IJNS7_ILi1EEESH_SH_EEESB_SD_Li256ELb1ELb1ELb1ELb0EEENS1_36VarlenDynamicPersistentTileSchedulerILi128ELi96ELi256ELi256ELb1ELb1ELb0ELb1ELb0ELb1EEEEEEEEEvNT_6ParamsE --------------------------
	.section	.text._ZN7cutlass13device_kernelIN5flash19enable_sm80_to_sm89INS1_16FlashAttnFwdSm80INS1_25CollectiveMainloopFwdSm80ILi8ELi1ELb1EN4cute5tupleIJNS5_1CILi128EEENS7_ILi96EEES8_EEELi128ENS_10bfloat16_tEfNS_4arch4Sm80ELb0ELb1ELb0ELb1ELb1ELb1ELb1ELb1EEENS1_21CollectiveEpilogueFwdINS6_IJS8_S8_S9_EEENS6_IJNS7_ILi1EEESH_SH_EEESB_SD_Li256ELb1ELb1ELb1ELb0EEENS1_36VarlenDynamicPersistentTileSchedulerILi128ELi96ELi256ELi256ELb1ELb1ELb0ELb1ELb0ELb1EEEEEEEEEvNT_6ParamsE,"ax",@progbits
	.sectioninfo	@"SHI_REGISTERS=255"
	.align	128
.text._ZN7cutlass13device_kernelIN5flash19enable_sm80_to_sm89INS1_16FlashAttnFwdSm80INS1_25CollectiveMainloopFwdSm80ILi8ELi1ELb1EN4cute5tupleIJNS5_1CILi128EEENS7_ILi96EEES8_EEELi128ENS_10bfloat16_tEfNS_4arch4Sm80ELb0ELb1ELb0ELb1ELb1ELb1ELb1ELb1EEENS1_21CollectiveEpilogueFwdINS6_IJS8_S8_S9_EEENS6_IJNS7_ILi1EEESH_SH_EEESB_SD_Li256ELb1ELb1ELb1ELb0EEENS1_36VarlenDynamicPersistentTileSchedulerILi128ELi96ELi256ELi256ELb1ELb1ELb0ELb1ELb0ELb1EEEEEEEEEvNT_6ParamsE:
        .type           _ZN7cutlass13device_kernelIN5flash19enable_sm80_to_sm89INS1_16FlashAttnFwdSm80INS1_25CollectiveMainloopFwdSm80ILi8ELi1ELb1EN4cute5tupleIJNS5_1CILi128EEENS7_ILi96EEES8_EEELi128ENS_10bfloat16_tEfNS_4arch4Sm80ELb0ELb1ELb0ELb1ELb1ELb1ELb1ELb1EEENS1_21CollectiveEpilogueFwdINS6_IJS8_S8_S9_EEENS6_IJNS7_ILi1EEESH_SH_EEESB_SD_Li256ELb1ELb1ELb1ELb0EEENS1_36VarlenDynamicPersistentTileSchedulerILi128ELi96ELi256ELi256ELb1ELb1ELb0ELb1ELb0ELb1EEEEEEEEEvNT_6ParamsE,@function
        .size           _ZN7cutlass13device_kernelIN5flash19enable_sm80_to_sm89INS1_16FlashAttnFwdSm80INS1_25CollectiveMainloopFwdSm80ILi8ELi1ELb1EN4cute5tupleIJNS5_1CILi128EEENS7_ILi96EEES8_EEELi128ENS_10bfloat16_tEfNS_4arch4Sm80ELb0ELb1ELb0ELb1ELb1ELb1ELb1ELb1EEENS1_21CollectiveEpilogueFwdINS6_IJS8_S8_S9_EEENS6_IJNS7_ILi1EEESH_SH_EEESB_SD_Li256ELb1ELb1ELb1ELb0EEENS1_36VarlenDynamicPersistentTileSchedulerILi128ELi96ELi256ELi256ELb1ELb1ELb0ELb1ELb0ELb1EEEEEEEEEvNT_6ParamsE,(.L_x_1806 - _ZN7cutlass13device_kernelIN5flash19enable_sm80_to_sm89INS1_16FlashAttnFwdSm80INS1_25CollectiveMainloopFwdSm80ILi8ELi1ELb1EN4cute5tupleIJNS5_1CILi128EEENS7_ILi96EEES8_EEELi128ENS_10bfloat16_tEfNS_4arch4Sm80ELb0ELb1ELb0ELb1ELb1ELb1ELb1ELb1EEENS1_21CollectiveEpilogueFwdINS6_IJS8_S8_S9_EEENS6_IJNS7_ILi1EEESH_SH_EEESB_SD_Li256ELb1ELb1ELb1ELb0EEENS1_36VarlenDynamicPersistentTileSchedulerILi128ELi96ELi256ELi256ELb1ELb1ELb0ELb1ELb0ELb1EEEEEEEEEvNT_6ParamsE)
        .other          _ZN7cutlass13device_kernelIN5flash19enable_sm80_to_sm89INS1_16FlashAttnFwdSm80INS1_25CollectiveMainloopFwdSm80ILi8ELi1ELb1EN4cute5tupleIJNS5_1CILi128EEENS7_ILi96EEES8_EEELi128ENS_10bfloat16_tEfNS_4arch4Sm80ELb0ELb1ELb0ELb1ELb1ELb1ELb1ELb1EEENS1_21CollectiveEpilogueFwdINS6_IJS8_S8_S9_EEENS6_IJNS7_ILi1EEESH_SH_EEESB_SD_Li256ELb1ELb1ELb1ELb0EEENS1_36VarlenDynamicPersistentTileSchedulerILi128ELi96ELi256ELi256ELb1ELb1ELb0ELb1ELb0ELb1EEEEEEEEEvNT_6ParamsE,@"STO_CUDA_ENTRY STV_DEFAULT"
_ZN7cutlass13device_kernelIN5flash19enable_sm80_to_sm89INS1_16FlashAttnFwdSm80INS1_25CollectiveMainloopFwdSm80ILi8ELi1ELb1EN4cute5tupleIJNS5_1CILi128EEENS7_ILi96EEES8_EEELi128ENS_10bfloat16_tEfNS_4arch4Sm80ELb0ELb1ELb0ELb1ELb1ELb1ELb1ELb1EEENS1_21CollectiveEpilogueFwdINS6_IJS8_S8_S9_EEENS6_IJNS7_ILi1EEESH_SH_EEESB_SD_Li256ELb1ELb1ELb1ELb0EEENS1_36VarlenDynamicPersistentTileSchedulerILi128ELi96ELi256ELi256ELb1ELb1ELb0ELb1ELb0ELb1EEEEEEEEEvNT_6ParamsE:
[----:B------:R-:W-:-:S03]  /*0000*/  MOV R1, c[0x0][0x28] ;  /* 0x00000a0000017a02 */ /* 0x000fc60000000f00 */
[----:B------:R-:W1:Y:S01]  /*0010*/  S2R R2, SR_TID.X ;  /* 0x0000000000027919 */ /* 0x000e620000002100 */
[----:B------:R-:W-:Y:S01]  /*0020*/  IADD3 R1, R1, -0x70, RZ ;  /* 0xffffff9001017810 */ /* 0x000fe20007ffe0ff */
[----:B------:R-:W-:Y:S01]  /*0030*/  ULDC.64 UR8, c[0x0][0x118] ;  /* 0x0000460000087ab9 */ /* 0x000fe20000000a00 */
[----:B-1----:R-:W-:-:S05]  /*0040*/  SHF.R.U32.HI R0, RZ, 0x5, R2 ;  /* 0x00000005ff007819 */ /* 0x002fca0000011602 */
[----:B------:R-:W1:Y:S02]  /*0050*/  SHFL.IDX PT, R3, R0, RZ, 0x1f ;  /* 0x00001fff00037589 */ /* 0x000e6400000e0000 */
[----:B-1----:R-:W-:Y:S02]  /*0060*/  ISETP.NE.AND P0, PT, R3, RZ, PT ;  /* 0x000000ff0300720c */ /* 0x002fe40003f05270 */
[----:B------:R-:W-:Y:S11]  /*0070*/  STL [R1+0x5c], R3 ;  /* 0x00005c0301007387 */ /* 0x000ff60000100800 */
[----:B------:R-:W-:Y:S06]  /*0080*/  @P0 BAR.SYNC.DEFER_BLOCKING 0x5, 0x100 ;  /* 0x0144000000000b1d */ /* 0x000fec0000010000 */
[----:B------:R-:W1:Y:S04]  /*0090*/  @P0 LDS.128 R4, [0xe100] ;  /* 0x00e10000ff040984 */ /* 0x000e680000000c00 */
[----:B-1----:R1:W-:Y:S04]  /*00a0*/  @P0 STL.64 [R1+0x18], R4 ;  /* 0x0000180401000387 */ /* 0x0023e80000100a00 */
[----:B------:R1:W-:Y:S04]  /*00b0*/  @P0 STL.64 [R1+0x20], R6 ;  /* 0x0000200601000387 */ /* 0x0003e80000100a00 */
[----:B------:R-:W-:Y:S06]  /*00c0*/  @P0 BAR.ARV 0x4, 0x100 ;  /* 0x0104000000000b1d */ /* 0x000fec0000002000 */
[----:B------:R-:W-:Y:S05]  /*00d0*/  @P0 BRA `(.L_x_890) ;  /* 0x00000fd000000947 */ /* 0x000fea0003800000 */
[----:B------:R-:W-:Y:S01]  /*00e0*/  LOP3.LUT R13, R2, 0x1f, RZ, 0xc0, !PT ;  /* 0x0000001f020d7812 */ /* 0x000fe200078ec0ff */
[----:B------:R-:W-:-:S03]  /*00f0*/  CS2R R8, SRZ ;  /* 0x0000000000087805 */ /* 0x000fc6000001ff00 */
[----:B------:R-:W-:-:S04]  /*0100*/  ISETP.NE.AND P6, PT, R13, 0x1f, PT ;  /* 0x0000001f0d00780c */ /* 0x000fc80003fc5270 */
[----:B------:R-:W-:-:S13]  /*0110*/  ISETP.GE.OR P0, PT, R13, c[0x0][0x53c], !P6 ;  /* 0x00014f000d007a0c */ /* 0x000fda0007706670 */
[----:B-1----:R-:W-:Y:S02]  /*0120*/  @!P0 IMAD.MOV.U32 R4, RZ, RZ, 0x4 ;  /* 0x00000004ff048424 */ /* 0x002fe400078e00ff */
[----:B------:R-:W-:Y:S02]  /*0130*/  @!P0 IMAD.MOV.U32 R2, RZ, RZ, 0x4 ;  /* 0x00000004ff028424 */ /* 0x000fe400078e00ff */
[----:B------:R-:W-:-:S04]  /*0140*/  @!P0 IMAD.WIDE.U32 R4, R13, R4, c[0x0][0x580] ;  /* 0x000160000d048625 */ /* 0x000fc800078e0004 */
[C---:B------:R-:W-:Y:S01]  /*0150*/  @!P0 IMAD.WIDE.U32 R2, R13.reuse, R2, c[0x0][0x578] ;  /* 0x00015e000d028625 */ /* 0x040fe200078e0002 */
[----:B------:R-:W2:Y:S04]  /*0160*/  @!P0 LDG.E R9, [R4.64] ;  /* 0x0000000804098981 */ /* 0x000ea8000c1e1900 */
[----:B------:R-:W2:Y:S01]  /*0170*/  @!P0 LDG.E R8, [R2.64] ;  /* 0x0000000802088981 */ /* 0x000ea2000c1e1900 */
[C---:B------:R-:W-:Y:S01]  /*0180*/  ISETP.NE.AND P5, PT, R13.reuse, RZ, PT ;  /* 0x000000ff0d00720c */ /* 0x040fe20003fa5270 */
[----:B------:R-:W1:Y:S01]  /*0190*/  S2UR UR4, SR_CTAID.X ;  /* 0x00000000000479c3 */ /* 0x000e620000002500 */
[C---:B------:R-:W-:Y:S01]  /*01a0*/  ISETP.GE.U32.AND P4, PT, R13.reuse, 0x2, PT ;  /* 0x000000020d00780c */ /* 0x040fe20003f86070 */
[----:B------:R-:W-:Y:S01]  /*01b0*/  IMAD.MOV.U32 R6, RZ, RZ, RZ ;  /* 0x000000ffff067224 */ /* 0x000fe200078e00ff */
        /* <DEDUP_REMOVED lines=26> */
.L_x_895:
        /* <DEDUP_REMOVED lines=16> */
.L_x_1141:
        /* <DEDUP_REMOVED lines=16> */
.L_x_1142:
[----:B--2---:R-:W-:-:S05]  /*0560*/  IMAD R0, R0, c[0x0][0x538], RZ ;  /* 0x00014e0000007a24 */ /* 0x004fca00078e02ff */
[----:B------:R-:W-:-:S04]  /*0570*/  IADD3 R7, R0, R7, RZ ;  /* 0x0000000700077210 */ /* 0x000fc80007ffe0ff */
[----:B------:R-:W-:-:S13]  /*0580*/  ISETP.GT.AND P0, PT, R7, UR4, PT ;  /* 0x0000000407007c0c */ /* 0x000fda000bf04270 */
[----:B-1----:R-:W-:Y:S05]  /*0590*/  @!P0 BRA `(.L_x_895) ;  /* 0xfffffdc000008947 */ /* 0x002fea000383ffff */
.L_x_891:
[----:B------:R-:W-:-:S05]  /*05a0*/  IADD3 R7, -R0, R7, RZ ;  /* 0x0000000700077210 */ /* 0x000fca0007ffe1ff */
[----:B------:R-:W-:-:S05]  /*05b0*/  IMAD R0, R4, c[0x0][0x538], R7 ;  /* 0x00014e0004007a24 */ /* 0x000fca00078e0207 */
[----:B------:R-:W-:Y:S01]  /*05c0*/  ISETP.GT.AND P0, PT, R0, UR4, PT ;  /* 0x0000000400007c0c */ /* 0x000fe2000bf04270 */
[----:B------:R-:W-:-:S12]  /*05d0*/  BRA.DIV ~URZ, `(.L_x_896) ;  /* 0x000214627f007947 */ /* 0x000fd8000b800000 */
[----:B------:R-:W-:-:S04]  /*05e0*/  VOTE.ANY R15, PT, !P0 ;  /* 0x00000000000f7806 */ /* 0x000fc800040e0100 */
.L_x_1143:
[----:B------:R-:W1:Y:S02]  /*05f0*/  POPC R0, R15 ;  /* 0x0000000f00007309 */ /* 0x000e640000000000 */
[----:B-1----:R-:W-:-:S05]  /*0600*/  IADD3 R2, R0, R6, RZ ;  /* 0x0000000600027210 */ /* 0x002fca0007ffe0ff */
[----:B------:R1:W-:Y:S01]  /*0610*/  STL [R1+0x24], R2 ;  /* 0x0000240201007387 */ /* 0x0003e20000100800 */
[----:B------:R-:W-:Y:S05]  /*0620*/  BRA.DIV ~URZ, `(.L_x_897) ;  /* 0x000214527f007947 */ /* 0x000fea000b800000 */
[----:B------:R2:W3:Y:S01]  /*0630*/  SHFL.IDX PT, R12, R9, R0, 0x1f ;  /* 0x00001f00090c7589 */ /* 0x0004e200000e0000 */
[----:B------:R-:W-:-:S03]  /*0640*/  MOV R6, RZ ;  /* 0x000000ff00067202 */ /* 0x000fc60000000f00 */
[----:B------:R2:W4:Y:S04]  /*0650*/  SHFL.IDX PT, R9, R8, R0, 0x1f ;  /* 0x00001f0008097589 */ /* 0x00052800000e0000 */
.L_x_1144:
[----:B------:R-:W-:Y:S01]  /*0660*/  ISETP.NE.AND P0, PT, R15, RZ, PT ;  /* 0x000000ff0f00720c */ /* 0x000fe20003f05270 */
[----:B------:R-:W-:-:S12]  /*0670*/  BSSY B0, `(.L_x_898) ;  /* 0x0000005000007945 */ /* 0x000fd80003800000 */
[----:B------:R-:W-:Y:S05]  /*0680*/  @!P0 BRA `(.L_x_899) ;  /* 0x0000003000008947 */ /* 0x000fea0003800000 */
[----:B--2---:R-:W-:Y:S01]  /*0690*/  IADD3 R0, R0, -0x1, RZ ;  /* 0xffffffff00007810 */ /* 0x004fe20007ffe0ff */
[----:B------:R-:W-:Y:S05]  /*06a0*/  BRA.DIV ~URZ, `(.L_x_900) ;  /* 0x000214b27f007947 */ /* 0x000fea000b800000 */
[----:B------:R2:W1:Y:S02]  /*06b0*/  SHFL.IDX PT, R6, R4, R0, 0x1f ;  /* 0x00001f0004067589 */ /* 0x00046400000e0000 */
.L_x_899:
[----:B------:R-:W-:Y:S05]  /*06c0*/  BSYNC B0 ;  /* 0x0000000000007941 */ /* 0x000fea0003800000 */
.L_x_898:
[----:B-12---:R-:W-:Y:S01]  /*06d0*/  IMAD R0, R6, c[0x0][0x538], R7 ;  /* 0x00014e0006007a24 */ /* 0x006fe200078e0207 */
[----:B----4-:R-:W-:Y:S01]  /*06e0*/  ISETP.NE.AND P0, PT, R9, 0x1, PT ;  /* 0x000000010900780c */ /* 0x010fe20003f05270 */
[----:B------:R-:W-:Y:S03]  /*06f0*/  BSSY B0, `(.L_x_901) ;  /* 0x0000089000007945 */ /* 0x000fe60003800000 */
[----:B------:R1:W-:Y:S01]  /*0700*/  STL [R1+0x18], R0 ;  /* 0x0000180001007387 */ /* 0x0003e20000100800 */
[----:B------:R-:W-:-:S08]  /*0710*/  IADD3 R11, -R0, UR4, RZ ;  /* 0x00000004000b7c10 */ /* 0x000fd0000fffe1ff */
[----:B------:R-:W-:Y:S05]  /*0720*/  @!P0 BRA `(.L_x_902) ;  /* 0x000003f000008947 */ /* 0x000fea0003800000 */
[-C--:B-1-3--:R-:W-:Y:S02]  /*0730*/  IABS R0, R12.reuse ;  /* 0x0000000c00007213 */ /* 0x08afe40000000000 */
        /* <DEDUP_REMOVED lines=59> */
[----:B------:R-:W-:-:S05]  /*0af0*/  IMAD R2, R3, 0x10000, R2 ;  /* 0x0001000003027824 */ /* 0x000fca00078e0202 */
[----:B------:R1:W-:Y:S01]  /*0b00*/  STL [R1+0x20], R2 ;  /* 0x0000200201007387 */ /* 0x0003e20000100800 */
[----:B------:R-:W-:Y:S05]  /*0b10*/  BRA `(.L_x_903) ;  /* 0x0000046000007947 */ /* 0x000fea0003800000 */
.L_x_902:
[----:B------:R-:W2:Y:S01]  /*0b20*/  LDL R3, [R1+0x24] ;  /* 0x0000240001037983 */ /* 0x000ea20000100800 */
[----:B------:R-:W-:-:S04]  /*0b30*/  IMAD.MOV.U32 R2, RZ, RZ, 0x4 ;  /* 0x00000004ff027424 */ /* 0x000fc800078e00ff */
[----:B--2---:R-:W-:-:S05]  /*0b40*/  IMAD.WIDE R2, R3, R2, c[0x0][0x590] ;  /* 0x0001640003027625 */ /* 0x004fca00078e0202 */
[----:B------:R-:W2:Y:S02]  /*0b50*/  LDG.E R7, [R2.64] ;  /* 0x0000000802077981 */ /* 0x000ea4000c1e1900 */
[----:B--23--:R-:W-:-:S05]  /*0b60*/  IMAD R9, R7, R12, RZ ;  /* 0x0000000c07097224 */ /* 0x00cfca00078e02ff */
[-C--:B-1----:R-:W-:Y:S02]  /*0b70*/  IABS R0, R9.reuse ;  /* 0x0000000900007213 */ /* 0x082fe40000000000 */
        /* <DEDUP_REMOVED lines=62> */
[----:B------:R-:W-:-:S05]  /*0f60*/  IMAD R2, R0, R2, R3 ;  /* 0x0000000200027224 */ /* 0x000fca00078e0203 */
[----:B------:R1:W-:Y:S02]  /*0f70*/  STL [R1+0x20], R2 ;  /* 0x0000200201007387 */ /* 0x0003e40000100800 */
.L_x_903:
[----:B------:R-:W-:Y:S05]  /*0f80*/  BSYNC B0 ;  /* 0x0000000000007941 */ /* 0x000fea0003800000 */
.L_x_901:
[----:B------:R-:W-:-:S04]  /*0f90*/  LOP3.LUT R0, RZ, R0, RZ, 0x33, !PT ;  /* 0x00000000ff007212 */ /* 0x000fc800078e33ff */
[----:B------:R-:W-:-:S05]  /*0fa0*/  IADD3 R0, R0, R12, RZ ;  /* 0x0000000c00007210 */ /* 0x000fca0007ffe0ff */
[----:B------:R2:W-:Y:S01]  /*0fb0*/  STL [R1+0x1c], R0 ;  /* 0x00001c0001007387 */ /* 0x0005e20000100800 */
[----:B------:R-:W-:Y:S05]  /*0fc0*/  BRA `(.L_x_904) ;  /* 0x0000006000007947 */ /* 0x000fea0003800000 */
.L_x_892:
[----:B------:R-:W-:Y:S01]  /*0fd0*/  MOV R0, UR4 ;  /* 0x0000000400007c02 */ /* 0x000fe20008000f00 */
[----:B------:R-:W-:Y:S04]  /*0fe0*/  STL [R1+0x1c], RZ ;  /* 0x00001cff01007387 */ /* 0x000fe80000100800 */
[----:B------:R-:W-:Y:S04]  /*0ff0*/  STL [R1+0x20], RZ ;  /* 0x000020ff01007387 */ /* 0x000fe80000100800 */
[----:B------:R1:W-:Y:S02]  /*1000*/  STL [R1+0x18], R0 ;  /* 0x0000180001007387 */ /* 0x0003e40000100800 */
[----:B-1----:R-:W-:-:S05]  /*1010*/  MOV R0, c[0x0][0x53c] ;  /* 0x00014f0000007a02 */ /* 0x002fca0000000f00 */
[----:B------:R1:W-:Y:S02]  /*1020*/  STL [R1+0x24], R0 ;  /* 0x0000240001007387 */ /* 0x0003e40000100800 */
.L_x_904:
[----:B------:R-:W3:Y:S04]  /*1030*/  LDL R4, [R1+0x18] ;  /* 0x0000180001047983 */ /* 0x000ee80000100800 */
[----:B------:R-:W3:Y:S04]  /*1040*/  LDL R5, [R1+0x1c] ;  /* 0x00001c0001057983 */ /* 0x000ee80000100800 */
[----:B------:R-:W3:Y:S04]  /*1050*/  LDL R6, [R1+0x20] ;  /* 0x0000200001067983 */ /* 0x000ee80000100800 */
[----:B------:R-:W3:Y:S01]  /*1060*/  LDL R7, [R1+0x24] ;  /* 0x0000240001077983 */ /* 0x000ee20000100800 */
[----:B------:R-:W-:Y:S01]  /*1070*/  ISETP.NE.AND P0, PT, R13, RZ, PT ;  /* 0x000000ff0d00720c */ /* 0x000fe20003f05270 */
[----:B------:R-:W-:-:S12]  /*1080*/  WARPSYNC 0xffffffff ;  /* 0xffffffff00007948 */ /* 0x000fd80003800000 */
[----:B---3--:R3:W-:Y:S04]  /*1090*/  @!P0 STS.128 [0xe100], R4 ;  /* 0x00e10004ff008388 */ /* 0x0087e80000000c00 */
[----:B------:R-:W-:Y:S06]  /*10a0*/  BAR.ARV 0x5, 0x100 ;  /* 0x0144000000007b1d */ /* 0x000fec0000002000 */
.L_x_890:
[----:B-12---:R-:W2:Y:S02]  /*10b0*/  LDL R0, [R1+0x24] ;  /* 0x0000240001007983 */ /* 0x006ea40000100800 */
[----:B--2---:R-:W-:-:S13]  /*10c0*/  ISETP.GE.AND P0, PT, R0, c[0x0][0x53c], PT ;  /* 0x00014f0000007a0c */ /* 0x004fda0003f06270 */
[----:B------:R-:W-:Y:S05]  /*10d0*/  @P0 EXIT ;  /* 0x000000000000094d */ /* 0x000fea0003800000 */
[----:B------:R-:W1:Y:S01]  /*10e0*/  S2R R17, SR_TID.X ;  /* 0x0000000000117919 */ /* 0x000e620000002100 */
[----:B------:R-:W-:Y:S01]  /*10f0*/  IMAD.MOV.U32 R18, RZ, RZ, 0x20 ;  /* 0x00000020ff127424 */ /* 0x000fe200078e00ff */
[----:B------:R-:W-:Y:S02]  /*1100*/  ULDC UR4, c[0x0][0x2ac] ;  /* 0x0000ab0000047ab9 */ /* 0x000fe40000000800 */
[----:B------:R-:W-:Y:S02]  /*1110*/  ULDC UR6, c[0x0][0x1d0] ;  /* 0x0000740000067ab9 */ /* 0x000fe40000000800 */
[----:B------:R-:W-:Y:S01]  /*1120*/  UIMAD UR6, UR4, UR6, URZ ;  /* 0x00000006040672a4 */ /* 0x000fe2000f8e023f */
[----:B-1----:R-:W-:-:S04]  /*1130*/  SHF.R.S32.HI R14, RZ, 0x1f, R17 ;  /* 0x0000001fff0e7819 */ /* 0x002fc80000011411 */
[CC--:B------:R-:W-:Y:S02]  /*1140*/  LEA.HI R2, R14.reuse, R17.reuse, RZ, 0x4 ;  /* 0x000000110e027211 */ /* 0x0c0fe400078f20ff */
[----:B---3--:R-:W-:Y:S02]  /*1150*/  LEA.HI R7, R14, R17, RZ, 0x2 ;  /* 0x000000110e077211 */ /* 0x008fe400078f10ff */
        /* <DEDUP_REMOVED lines=46> */
[----:B------:R-:W-:Y:S02]  /*1440*/  LEA.HI R13, R4, R21, RZ, 0x2 ;  /* 0x00000015040d7211 */ /* 0x000fe400078f10ff */
[----:B------:R-:W-:Y:S01]  /*1450*/  LOP3.LUT R0, R3, 0x1c0, RZ, 0xc0, !PT ;  /* 0x000001c003007812 */ /* 0x000fe200078ec0ff */
[----:B------:R-:W-:Y:S01]  /*1460*/  IMAD.IADD R2, R7, 0x1, R2 ;  /* 0x0000000107027824 */ /* 0x000fe200078e0202 */
[----:B------:R-:W-:Y:S02]  /*1470*/  SHF.R.S32.HI R4, RZ, 0x2, R13 ;  /* 0x00000002ff047819 */ /* 0x000fe4000001140d */
[----:B------:R-:W-:Y:S01]  /*1480*/  LOP3.LUT R3, R0, 0x8, R5, 0xf8, !PT ;  /* 0x0000000800037812 */ /* 0x000fe200078ef805 */
[----:B------:R-:W-:Y:S01]  /*1490*/  IMAD.SHL.U32 R20, R2, 0x2, RZ ;  /* 0x0000000202147824 */ /* 0x000fe200078e00ff */
[----:B------:R-:W-:Y:S01]  /*14a0*/  SHF.R.U32.HI R0, RZ, 0x3, R0 ;  /* 0x00000003ff007819 */ /* 0x000fe20000011600 */
[----:B------:R-:W-:Y:S01]  /*14b0*/  IMAD.SHL.U32 R2, R12, 0x40, RZ ;  /* 0x000000400c027824 */ /* 0x000fe200078e00ff */
[----:B------:R-:W-:Y:S01]  /*14c0*/  R2P PR, R6, 0x6 ;  /* 0x0000000606007804 */ /* 0x000fe20000000000 */
[----:B------:R-:W-:Y:S01]  /*14d0*/  IMAD R25, R10, 0x10, R4 ;  /* 0x000000100a197824 */ /* 0x000fe200078e0204 */
[----:B------:R-:W-:Y:S01]  /*14e0*/  LOP3.LUT R0, R3, R0, RZ, 0x3c, !PT ;  /* 0x0000000003007212 */ /* 0x000fe200078e3cff */
[----:B------:R-:W-:Y:S01]  /*14f0*/  IMAD R5, R11, 0x200, R8 ;  /* 0x000002000b057824 */ /* 0x000fe200078e0208 */
[----:B------:R-:W-:-:S02]  /*1500*/  LOP3.LUT R6, R6, 0x1, RZ, 0xc0, !PT ;  /* 0x0000000106067812 */ /* 0x000fc400078ec0ff */
[----:B------:R-:W-:Y:S01]  /*1510*/  LOP3.LUT R4, R0, 0xfffffe00, R2, 0xf8, !PT ;  /* 0xfffffe0000047812 */ /* 0x000fe200078ef802 */
[----:B------:R-:W-:Y:S01]  /*1520*/  STL [R1+0x68], R25 ;  /* 0x0000681901007387 */ /* 0x000fe20000100800 */
[----:B------:R-:W-:Y:S01]  /*1530*/  LEA.HI R0, R14, R17, RZ, 0x6 ;  /* 0x000000110e007211 */ /* 0x000fe200078f30ff */
[----:B------:R-:W-:Y:S01]  /*1540*/  IMAD.MOV.U32 R17, RZ, RZ, 0x40 ;  /* 0x00000040ff117424 */ /* 0x000fe200078e00ff */
[----:B------:R-:W-:Y:S01]  /*1550*/  ISETP.NE.U32.AND P0, PT, R6, 0x1, PT ;  /* 0x000000010600780c */ /* 0x000fe20003f05070 */
[----:B------:R-:W-:Y:S01]  /*1560*/  STL [R1+0x30], R20 ;  /* 0x0000301401007387 */ /* 0x000fe20000100800 */
[----:B------:R-:W-:Y:S01]  /*1570*/  SHF.R.S32.HI R101, RZ, 0x3, R101 ;  /* 0x00000003ff657819 */ /* 0x000fe20000011465 */
[----:B------:R-:W-:Y:S01]  /*1580*/  IMAD.SHL.U32 R0, R0, 0x8, RZ ;  /* 0x0000000800007824 */ /* 0x000fe200078e00ff */
[----:B------:R-:W-:Y:S02]  /*1590*/  IADD3 R3, R20, 0x80, RZ ;  /* 0x0000008014037810 */ /* 0x000fe40007ffe0ff */
[----:B------:R-:W-:-:S02]  /*15a0*/  IADD3 R22, R101, 0x20, RZ ;  /* 0x0000002065167810 */ /* 0x000fc40007ffe0ff */
[----:B------:R-:W-:Y:S01]  /*15b0*/  LOP3.LUT R7, R0, 0xfffffe00, RZ, 0xc0, !PT ;  /* 0xfffffe0000077812 */ /* 0x000fe200078ec0ff */
[C---:B------:R-:W-:Y:S01]  /*15c0*/  IMAD.SHL.U32 R0, R101.reuse, 0x40, RZ ;  /* 0x0000004065007824 */ /* 0x040fe200078e00ff */
[C---:B------:R-:W-:Y:S01]  /*15d0*/  IADD3 R23, R101.reuse, 0x40, RZ ;  /* 0x0000004065177810 */ /* 0x040fe20007ffe0ff */
[----:B------:R-:W-:Y:S01]  /*15e0*/  IMAD.SHL.U32 R6, R22, 0x40, RZ ;  /* 0x0000004016067824 */ /* 0x000fe200078e00ff */
[----:B------:R-:W-:Y:S02]  /*15f0*/  IADD3 R12, R101, 0x60, RZ ;  /* 0x00000060650c7810 */ /* 0x000fe40007ffe0ff */
[C---:B------:R-:W-:Y:S02]  /*1600*/  LOP3.LUT P4, RZ, R9.reuse, 0x2, RZ, 0xc0, !PT ;  /* 0x0000000209ff7812 */ /* 0x040fe4000788c0ff */
[----:B------:R-:W-:Y:S02]  /*1610*/  LOP3.LUT P3, RZ, R9, 0x4, RZ, 0xc0, !PT ;  /* 0x0000000409ff7812 */ /* 0x000fe4000786c0ff */
[----:B------:R-:W-:-:S02]  /*1620*/  SHF.R.S32.HI R9, RZ, 0x1f, R22 ;  /* 0x0000001fff097819 */ /* 0x000fc40000011416 */
[----:B------:R-:W-:Y:S02]  /*1630*/  IADD3 R19, R20, 0x70, RZ ;  /* 0x0000007014137810 */ /* 0x000fe40007ffe0ff */
[----:B------:R-:W-:Y:S02]  /*1640*/  SHF.R.S32.HI R8, RZ, 0x1f, R23 ;  /* 0x0000001fff087819 */ /* 0x000fe40000011417 */
[----:B------:R-:W-:Y:S01]  /*1650*/  @P0 IADD3 R19, R3, 0x10, RZ ;  /* 0x0000001003130810 */ /* 0x000fe20007ffe0ff */
[----:B------:R-:W-:Y:S01]  /*1660*/  IMAD.SHL.U32 R3, R23, 0x40, RZ ;  /* 0x0000004017037824 */ /* 0x000fe200078e00ff */
[--C-:B------:R-:W-:Y:S01]  /*1670*/  SHF.R.S32.HI R2, RZ, 0x1f, R101.reuse ;  /* 0x0000001fff027819 */ /* 0x100fe20000011465 */
[----:B------:R-:W-:Y:S01]  /*1680*/  IMAD.SHL.U32 R2, R12, 0x40, RZ ;  /* 0x000000400c027824 */ /* 0x000fe200078e00ff */
[----:B------:R-:W-:Y:S01]  /*1690*/  SHF.R.S32.HI R10, RZ, 0x1f, R12 ;  /* 0x0000001fff0a7819 */ /* 0x000fe2000001140c */
[----:B------:R-:W-:Y:S01]  /*16a0*/  STL [R1+0x34], R19 ;  /* 0x0000341301007387 */ /* 0x000fe20000100800 */
[----:B------:R-:W-:Y:S01]  /*16b0*/  LOP3.LUT R11, R0, 0x1c0, RZ, 0xc0, !PT ;  /* 0x000001c0000b7812 */ /* 0x000fe200078ec0ff */
[----:B------:R-:W-:Y:S01]  /*16c0*/  IMAD R0, R102, 0x20, R101 ;  /* 0x0000002066007824 */ /* 0x000fe200078e0265 */
[----:B------:R-:W-:-:S02]  /*16d0*/  LEA.HI R9, R9, R22, RZ, 0x3 ;  /* 0x0000001609097211 */ /* 0x000fc400078f18ff */
[----:B------:R-:W-:Y:S02]  /*16e0*/  LOP3.LUT R22, R6, 0x1c0, RZ, 0xc0, !PT ;  /* 0x000001c006167812 */ /* 0x000fe400078ec0ff */
[----:B------:R-:W-:Y:S02]  /*16f0*/  LEA.HI R8, R8, R23, RZ, 0x3 ;  /* 0x0000001708087211 */ /* 0x000fe400078f18ff */
[----:B------:R-:W-:Y:S02]  /*1700*/  LEA.HI R6, R10, R12, RZ, 0x3 ;  /* 0x0000000c0a067211 */ /* 0x000fe400078f18ff */
[----:B------:R-:W-:Y:S02]  /*1710*/  LOP3.LUT R10, R11, 0x38, R76, 0xf8, !PT ;  /* 0x000000380b0a7812 */ /* 0x000fe400078ef84c */
[----:B------:R-:W-:Y:S01]  /*1720*/  SHF.R.U32.HI R23, RZ, 0x3, R11 ;  /* 0x00000003ff177819 */ /* 0x000fe2000001160b */
[----:B------:R-:W-:Y:S01]  /*1730*/  IMAD.SHL.U32 R6, R6, 0x40, RZ ;  /* 0x0000004006067824 */ /* 0x000fe200078e00ff */
[----:B------:R-:W-:Y:S01]  /*1740*/  LOP3.LUT R14, R3, 0x1c0, RZ, 0xc0, !PT ;  /* 0x000001c0030e7812 */ /* 0x000fe200078ec0ff */
[----:B------:R-:W-:Y:S01]  /*1750*/  IMAD.SHL.U32 R3, R8, 0x40, RZ ;  /* 0x0000004008037824 */ /* 0x000fe200078e00ff */
[----:B------:R-:W-:Y:S01]  /*1760*/  LOP3.LUT R12, R2, 0x1c0, RZ, 0xc0, !PT ;  /* 0x000001c0020c7812 */ /* 0x000fe200078ec0ff */
[----:B------:R-:W-:Y:S01]  /*1770*/  IMAD.SHL.U32 R2, R9, 0x40, RZ ;  /* 0x0000004009027824 */ /* 0x000fe200078e00ff */
[----:B------:R-:W-:-:S02]  /*1780*/  LOP3.LUT R11, R13, 0x7ffffffc, RZ, 0xc0, !PT ;  /* 0x7ffffffc0d0b7812 */ /* 0x000fc400078ec0ff */
[----:B------:R-:W-:Y:S02]  /*1790*/  LOP3.LUT R26, R10, R23, RZ, 0x3c, !PT ;  /* 0x000000170a1a7212 */ /* 0x000fe400078e3cff */
[----:B------:R-:W-:Y:S01]  /*17a0*/  LOP3.LUT R9, R22, 0x38, R76, 0xf8, !PT ;  /* 0x0000003816097812 */ /* 0x000fe200078ef84c */
[----:B------:R-:W-:Y:S01]  /*17b0*/  IMAD.IADD R11, R21, 0x1, -R11 ;  /* 0x00000001150b7824 */ /* 0x000fe200078e0a0b */
[----:B------:R-:W-:Y:S01]  /*17c0*/  SHF.R.U32.HI R24, RZ, 0x3, R22 ;  /* 0x00000003ff187819 */ /* 0x000fe20000011616 */
[----:B------:R1:W-:Y:S01]  /*17d0*/  STL [R1+0x60], R26 ;  /* 0x0000601a01007387 */ /* 0x0003e20000100800 */
[----:B------:R-:W-:Y:S01]  /*17e0*/  LOP3.LUT R10, R14, 0x38, R76, 0xf8, !PT ;  /* 0x000000380e0a7812 */ /* 0x000fe200078ef84c */
[----:B------:R-:W-:Y:S01]  /*17f0*/  IMAD.SHL.U32 R245, R11, 0x2, RZ ;  /* 0x000000020bf57824 */ /* 0x000fe200078e00ff */
[----:B------:R-:W-:Y:S02]  /*1800*/  SHF.R.U32.HI R23, RZ, 0x3, R14 ;  /* 0x00000003ff177819 */ /* 0x000fe4000001160e */
[----:B------:R-:W-:-:S02]  /*1810*/  LOP3.LUT R14, R12, 0x38, R76, 0xf8, !PT ;  /* 0x000000380c0e7812 */ /* 0x000fc400078ef84c */
[----:B------:R-:W-:Y:S02]  /*1820*/  SHF.R.U32.HI R22, RZ, 0x3, R12 ;  /* 0x00000003ff167819 */ /* 0x000fe4000001160c */
[----:B------:R-:W-:Y:S02]  /*1830*/  IADD3 R100, R78, 0x20, RZ ;  /* 0x000000204e647810 */ /* 0x000fe40007ffe0ff */
[----:B------:R-:W-:Y:S02]  /*1840*/  LOP3.LUT R12, R2, 0xfffffe00, RZ, 0xc0, !PT ;  /* 0xfffffe00020c7812 */ /* 0x000fe400078ec0ff */
[----:B------:R-:W-:Y:S01]  /*1850*/  LOP3.LUT R13, R3, 0xfffffe00, RZ, 0xc0, !PT ;  /* 0xfffffe00030d7812 */ /* 0x000fe200078ec0ff */
[----:B------:R-:W-:Y:S01]  /*1860*/  IMAD R3, R16, 0x8, R25 ;  /* 0x0000000810037824 */ /* 0x000fe200078e0219 */
[----:B------:R-:W-:Y:S02]  /*1870*/  LOP3.LUT R21, R6, 0xfffffe00, RZ, 0xc0, !PT ;  /* 0xfffffe0006157812 */ /* 0x000fe400078ec0ff */
[----:B------:R-:W-:-:S02]  /*1880*/  SHF.R.S32.HI R8, RZ, 0x1f, R100 ;  /* 0x0000001fff087819 */ /* 0x000fc40000011464 */
[----:B------:R-:W-:Y:S02]  /*1890*/  LOP3.LUT R11, R12, R9, R24, 0xf6, !PT ;  /* 0x000000090c0b7212 */ /* 0x000fe400078ef618 */
[----:B------:R-:W-:Y:S01]  /*18a0*/  LOP3.LUT R10, R13, R10, R23, 0xf6, !PT ;  /* 0x0000000a0d0a7212 */ /* 0x000fe200078ef617 */
[----:B------:R2:W-:Y:S01]  /*18b0*/  STL [R1+0x2c], R8 ;  /* 0x00002c0801007387 */ /* 0x0005e20000100800 */
[----:B------:R-:W-:Y:S02]  /*18c0*/  LOP3.LUT R9, R21, R14, R22, 0xf6, !PT ;  /* 0x0000000e15097212 */ /* 0x000fe400078ef616 */
[----:B------:R-:W-:Y:S01]  /*18d0*/  LEA R11, R11, 0x100, 0x1 ;  /* 0x000001000b0b7811 */ /* 0x000fe200078e08ff */
[----:B------:R-:W-:Y:S01]  /*18e0*/  STL [R1+0x64], R21 ;  /* 0x0000641501007387 */ /* 0x000fe20000100800 */
[----:B------:R-:W-:Y:S02]  /*18f0*/  LEA R188, R5, 0x8100, 0x1 ;  /* 0x0000810005bc7811 */ /* 0x000fe400078e08ff */
[----:B------:R-:W-:Y:S01]  /*1900*/  LEA R10, R10, 0x100, 0x1 ;  /* 0x000001000a0a7811 */ /* 0x000fe200078e08ff */
[----:B------:R3:W-:Y:S01]  /*1910*/  STL [R1+0x14], R3 ;  /* 0x0000140301007387 */ /* 0x0007e20000100800 */
[----:B------:R-:W-:-:S02]  /*1920*/  LOP3.LUT R2, R26, R7, RZ, 0xfc, !PT ;  /* 0x000000071a027212 */ /* 0x000fc400078efcff */
[----:B------:R-:W-:Y:S01]  /*1930*/  LEA R5, R9, 0x100, 0x1 ;  /* 0x0000010009057811 */ /* 0x000fe200078e08ff */
[----:B------:R4:W-:Y:S01]  /*1940*/  STL [R1+0x58], R11 ;  /* 0x0000580b01007387 */ /* 0x0009e20000100800 */
[C---:B------:R-:W-:Y:S01]  /*1950*/  IADD3 R28, R245.reuse, 0x8, RZ ;  /* 0x00000008f51c7810 */ /* 0x040fe20007ffe0ff */
[----:B------:R-:W-:Y:S01]  /*1960*/  IMAD.SHL.U32 R241, R2, 0x2, RZ ;  /* 0x0000000202f17824 */ /* 0x000fe200078e00ff */
[C---:B-1----:R-:W-:Y:S01]  /*1970*/  IADD3 R26, R245.reuse, 0x18, RZ ;  /* 0x00000018f51a7810 */ /* 0x042fe20007ffe0ff */
[----:B------:R1:W-:Y:S01]  /*1980*/  STL [R1+0x54], R10 ;  /* 0x0000540a01007387 */ /* 0x0003e20000100800 */
[----:B------:R-:W-:Y:S02]  /*1990*/  SEL R6, R18, 0xffffffe0, !P1 ;  /* 0xffffffe012067807 */ /* 0x000fe40004800000 */
[C---:B------:R-:W-:Y:S01]  /*19a0*/  IADD3 R23, R245.reuse, 0x30, RZ ;  /* 0x00000030f5177810 */ /* 0x040fe20007ffe0ff */
[----:B------:R5:W-:Y:S01]  /*19b0*/  STL [R1+0x50], R5 ;  /* 0x0000500501007387 */ /* 0x000be20000100800 */
[----:B------:R-:W-:-:S02]  /*19c0*/  IADD3 R14, R245, 0x60, RZ ;  /* 0x00000060f50e7810 */ /* 0x000fc40007ffe0ff */
[----:B------:R-:W-:Y:S02]  /*19d0*/  SHF.R.S32.HI R9, RZ, 0x1f, R28 ;  /* 0x0000001fff097819 */ /* 0x000fe4000001141c */
[----:B------:R-:W-:Y:S02]  /*19e0*/  SHF.R.S32.HI R9, RZ, 0x1f, R26 ;  /* 0x0000001fff097819 */ /* 0x000fe4000001141a */
[----:B------:R-:W-:Y:S02]  /*19f0*/  SHF.R.S32.HI R9, RZ, 0x1f, R23 ;  /* 0x0000001fff097819 */ /* 0x000fe40000011417 */
[----:B--2---:R-:W-:Y:S02]  /*1a00*/  SEL R8, R17, 0xffffffc0, !P2 ;  /* 0xffffffc011087807 */ /* 0x004fe40005000000 */
[----:B------:R-:W-:Y:S02]  /*1a10*/  LEA R189, R4, 0x100, 0x1 ;  /* 0x0000010004bd7811 */ /* 0x000fe400078e08ff */
[----:B---3--:R-:W-:-:S02]  /*1a20*/  SEL R3, R18, 0xffffffe0, !P4 ;  /* 0xffffffe012037807 */ /* 0x008fc40006000000 */
[C---:B------:R-:W-:Y:S02]  /*1a30*/  IADD3 R18, R245.reuse, 0x48, RZ ;  /* 0x00000048f5127810 */ /* 0x040fe40007ffe0ff */
[----:B----4-:R-:W-:Y:S01]  /*1a40*/  IADD3 R11, R245, 0x68, RZ ;  /* 0x00000068f50b7810 */ /* 0x010fe20007ffe0ff */
[----:B------:R-:W-:Y:S01]  /*1a50*/  IMAD.IADD R190, R3, 0x1, R189 ;  /* 0x0000000103be7824 */ /* 0x000fe200078e02bd */
[----:B------:R-:W-:Y:S02]  /*1a60*/  SHF.R.S32.HI R9, RZ, 0x1f, R18 ;  /* 0x0000001fff097819 */ /* 0x000fe40000011412 */
[----:B------:R-:W-:Y:S01]  /*1a70*/  SHF.R.S32.HI R9, RZ, 0x1f, R14 ;  /* 0x0000001fff097819 */ /* 0x000fe2000001140e */
[----:B------:R-:W-:Y:S01]  /*1a80*/  IMAD.IADD R9, R20, 0x1, R6 ;  /* 0x0000000114097824 */ /* 0x000fe200078e0206 */
[C---:B-1----:R-:W-:Y:S01]  /*1a90*/  IADD3 R10, R245.reuse, 0x70, RZ ;  /* 0x00000070f50a7810 */ /* 0x042fe20007ffe0ff */
[----:B------:R-:W-:Y:S01]  /*1aa0*/  IMAD.IADD R6, R6, 0x1, R19 ;  /* 0x0000000106067824 */ /* 0x000fe200078e0213 */
[----:B-----5:R-:W-:-:S02]  /*1ab0*/  IADD3 R5, R245, 0x78, RZ ;  /* 0x00000078f5057810 */ /* 0x020fc40007ffe0ff */
[----:B------:R-:W-:Y:S01]  /*1ac0*/  SHF.R.S32.HI R11, RZ, 0x1f, R11 ;  /* 0x0000001fff0b7819 */ /* 0x000fe2000001140b */
[----:B------:R1:W-:Y:S01]  /*1ad0*/  STL [R1+0x3c], R9 ;  /* 0x00003c0901007387 */ /* 0x0003e20000100800 */
[----:B------:R-:W-:Y:S01]  /*1ae0*/  SHF.R.S32.HI R11, RZ, 0x1f, R5 ;  /* 0x0000001fff0b7819 */ /* 0x000fe20000011405 */
[----:B------:R-:W-:Y:S01]  /*1af0*/  IMAD.IADD R5, R4, 0x1, R15 ;  /* 0x0000000104057824 */ /* 0x000fe200078e020f */
[----:B------:R-:W-:Y:S01]  /*1b00*/  SHF.R.S32.HI R10, RZ, 0x1f, R10 ;  /* 0x0000001fff0a7819 */ /* 0x000fe2000001140a */
[--C-:B------:R-:W-:Y:S01]  /*1b10*/  IMAD.IADD R10, R20, 0x1, R8.reuse ;  /* 0x00000001140a7824 */ /* 0x100fe200078e0208 */
[----:B------:R-:W-:Y:S01]  /*1b20*/  SEL R2, R17, 0xffffffc0, !P3 ;  /* 0xffffffc011027807 */ /* 0x000fe20005800000 */
[----:B------:R-:W-:Y:S01]  /*1b30*/  IMAD.IADD R4, R6, 0x1, R8 ;  /* 0x0000000106047824 */ /* 0x000fe200078e0208 */
[----:B------:R-:W-:Y:S01]  /*1b40*/  LEA R205, R5, 0x100, 0x1 ;  /* 0x0000010005cd7811 */ /* 0x000fe200078e08ff */
[----:B------:R-:W-:Y:S01]  /*1b50*/  IMAD.IADD R5, R8, 0x1, R19 ;  /* 0x0000000108057824 */ /* 0x000fe200078e0213 */
[----:B------:R2:W-:Y:S01]  /*1b60*/  STL [R1+0x4c], R10 ;  /* 0x00004c0a01007387 */ /* 0x0005e20000100800 */
[----:B------:R-:W-:Y:S01]  /*1b70*/  IADD3 R211, R76, 0x40, RZ ;  /* 0x000000404cd37810 */ /* 0x000fe20007ffe0ff */
[C---:B------:R-:W-:Y:S01]  /*1b80*/  IMAD.IADD R192, R2.reuse, 0x1, R189 ;  /* 0x0000000102c07824 */ /* 0x040fe200078e02bd */
[----:B------:R-:W-:Y:S01]  /*1b90*/  IADD3 R27, R245, 0x10, RZ ;  /* 0x00000010f51b7810 */ /* 0x000fe20007ffe0ff */
[----:B------:R-:W-:Y:S01]  /*1ba0*/  IMAD.IADD R206, R205, 0x1, R3 ;  /* 0x00000001cdce7824 */ /* 0x000fe200078e0203 */
[----:B------:R-:W-:Y:S01]  /*1bb0*/  IADD3 R25, R245, 0x20, RZ ;  /* 0x00000020f5197810 */ /* 0x000fe20007ffe0ff */
[----:B------:R-:W-:Y:S01]  /*1bc0*/  IMAD.IADD R208, R205, 0x1, R2 ;  /* 0x00000001cdd07824 */ /* 0x000fe200078e0202 */
[C---:B------:R-:W-:Y:S01]  /*1bd0*/  IADD3 R24, R245.reuse, 0x28, RZ ;  /* 0x00000028f5187810 */ /* 0x040fe20007ffe0ff */
[----:B------:R-:W-:Y:S01]  /*1be0*/  IMAD.IADD R191, R2, 0x1, R190 ;  /* 0x0000000102bf7824 */ /* 0x000fe200078e02be */
[C---:B------:R-:W-:Y:S01]  /*1bf0*/  IADD3 R22, R245.reuse, 0x38, RZ ;  /* 0x00000038f5167810 */ /* 0x040fe20007ffe0ff */
[----:B------:R-:W-:Y:S01]  /*1c00*/  IMAD.IADD R207, R206, 0x1, R2 ;  /* 0x00000001cecf7824 */ /* 0x000fe200078e0202 */
[----:B------:R-:W-:-:S02]  /*1c10*/  IADD3 R21, R245, 0x40, RZ ;  /* 0x00000040f5157810 */ /* 0x000fc40007ffe0ff */
[C---:B------:R-:W-:Y:S02]  /*1c20*/  IADD3 R17, R245.reuse, 0x50, RZ ;  /* 0x00000050f5117810 */ /* 0x040fe40007ffe0ff */
[----:B------:R-:W-:Y:S01]  /*1c30*/  IADD3 R16, R245, 0x58, RZ ;  /* 0x00000058f5107810 */ /* 0x000fe20007ffe0ff */
[----:B-1----:R-:W-:Y:S01]  /*1c40*/  IMAD.IADD R9, R8, 0x1, R9 ;  /* 0x0000000108097824 */ /* 0x002fe200078e0209 */
[----:B------:R-:W-:Y:S02]  /*1c50*/  SHF.R.S32.HI R77, RZ, 0x1f, R76 ;  /* 0x0000001fff4d7819 */ /* 0x000fe4000001144c */
[----:B------:R-:W-:Y:S02]  /*1c60*/  SHF.R.S32.HI R79, RZ, 0x1f, R78 ;  /* 0x0000001fff4f7819 */ /* 0x000fe4000001144e */
[----:B------:R2:W-:Y:S01]  /*1c70*/  STL [R1+0x48], R9 ;  /* 0x0000480901007387 */ /* 0x0005e20000100800 */
[----:B------:R-:W-:Y:S02]  /*1c80*/  SHF.R.S32.HI R237, RZ, 0x1f, R211 ;  /* 0x0000001fffed7819 */ /* 0x000fe400000114d3 */
[----:B------:R-:W-:Y:S01]  /*1c90*/  SHF.R.S32.HI R27, RZ, 0x1f, R27 ;  /* 0x0000001fff1b7819 */ /* 0x000fe2000001141b */
[----:B------:R2:W-:Y:S01]  /*1ca0*/  STL [R1+0x38], R6 ;  /* 0x0000380601007387 */ /* 0x0005e20000100800 */
[----:B------:R-:W-:-:S02]  /*1cb0*/  SHF.R.S32.HI R25, RZ, 0x1f, R25 ;  /* 0x0000001fff197819 */ /* 0x000fc40000011419 */
[----:B------:R-:W-:Y:S01]  /*1cc0*/  SHF.R.S32.HI R24, RZ, 0x1f, R24 ;  /* 0x0000001fff187819 */ /* 0x000fe20000011418 */
[----:B------:R2:W-:Y:S01]  /*1cd0*/  STL [R1+0x44], R5 ;  /* 0x0000440501007387 */ /* 0x0005e20000100800 */
[----:B------:R-:W-:Y:S02]  /*1ce0*/  SHF.R.S32.HI R22, RZ, 0x1f, R22 ;  /* 0x0000001fff167819 */ /* 0x000fe40000011416 */
[----:B------:R-:W-:Y:S01]  /*1cf0*/  SHF.R.S32.HI R21, RZ, 0x1f, R21 ;  /* 0x0000001fff157819 */ /* 0x000fe20000011415 */
[----:B------:R2:W-:Y:S01]  /*1d00*/  STL [R1+0x40], R4 ;  /* 0x0000400401007387 */ /* 0x0005e20000100800 */
[----:B------:R-:W-:Y:S02]  /*1d10*/  SHF.R.S32.HI R17, RZ, 0x1f, R17 ;  /* 0x0000001fff117819 */ /* 0x000fe40000011411 */
[----:B------:R-:W-:Y:S02]  /*1d20*/  SHF.R.S32.HI R16, RZ, 0x1f, R16 ;  /* 0x0000001fff107819 */ /* 0x000fe40000011410 */
.L_x_1140:
[----:B------:R-:W3:Y:S01]  /*1d30*/  LDL R27, [R1+0x24] ;  /* 0x00002400011b7983 */ /* 0x000ee20000100800 */
[----:B------:R-:W-:Y:S01]  /*1d40*/  ISETP.NE.U32.AND P0, PT, RZ, c[0x0][0x370], PT ;  /* 0x0000dc00ff007a0c */ /* 0x000fe20003f05070 */
[----:B------:R-:W-:Y:S01]  /*1d50*/  IMAD.MOV.U32 R20, RZ, RZ, 0x4 ;  /* 0x00000004ff147424 */ /* 0x000fe200078e00ff */
[----:B------:R-:W-:Y:S01]  /*1d60*/  ISETP.NE.U32.AND P1, PT, RZ, c[0x0][0x360], PT ;  /* 0x0000d800ff007a0c */ /* 0x000fe20003f25070 */
[----:B------:R-:W-:Y:S01]  /*1d70*/  IMAD.MOV.U32 R16, RZ, RZ, RZ ;  /* 0x000000ffff107224 */ /* 0x000fe200078e00ff */
[----:B------:R-:W-:Y:S01]  /*1d80*/  ISETP.NE.AND.EX P2, PT, RZ, c[0x0][0x374], PT, P0 ;  /* 0x0000dd00ff007a0c */ /* 0x000fe20003f45300 */
[----:B------:R-:W-:Y:S01]  /*1d90*/  IMAD.MOV.U32 R144, RZ, RZ, RZ ;  /* 0x000000ffff907224 */ /* 0x000fe200078e00ff */
[----:B------:R-:W-:Y:S01]  /*1da0*/  ISETP.NE.AND.EX P0, PT, RZ, c[0x0][0x364], PT, P1 ;  /* 0x0000d900ff007a0c */ /* 0x000fe20003f05310 */
[----:B------:R-:W-:Y:S01]  /*1db0*/  CS2R R18, SRZ ;  /* 0x0000000000127805 */ /* 0x000fe2000001ff00 */
[----:B------:R-:W-:-:S02]  /*1dc0*/  ISETP.NE.U32.AND P1, PT, RZ, c[0x0][0x348], PT ;  /* 0x0000d200ff007a0c */ /* 0x000fc40003f25070 */
[----:B------:R-:W-:Y:S02]  /*1dd0*/  ISETP.NE.U32.AND P3, PT, RZ, c[0x0][0x350], PT ;  /* 0x0000d400ff007a0c */ /* 0x000fe40003f65070 */
[----:B------:R-:W-:Y:S02]  /*1de0*/  ISETP.NE.U32.AND P4, PT, RZ, c[0x0][0x358], PT ;  /* 0x0000d600ff007a0c */ /* 0x000fe40003f85070 */
[----:B------:R-:W-:Y:S02]  /*1df0*/  ISETP.NE.AND.EX P1, PT, RZ, c[0x0][0x34c], PT, P1 ;  /* 0x0000d300ff007a0c */ /* 0x000fe40003f25310 */
[----:B------:R-:W-:Y:S02]  /*1e00*/  ISETP.NE.AND.EX P3, PT, RZ, c[0x0][0x354], PT, P3 ;  /* 0x0000d500ff007a0c */ /* 0x000fe40003f65330 */
[----:B------:R-:W-:Y:S01]  /*1e10*/  ISETP.NE.AND.EX P4, PT, RZ, c[0x0][0x35c], PT, P4 ;  /* 0x0000d700ff007a0c */ /* 0x000fe20003f85340 */
[----:B---3--:R-:W-:-:S04]  /*1e20*/  @P2 IMAD.WIDE R14, R27, R20, c[0x0][0x370] ;  /* 0x0000dc001b0e2625 */ /* 0x008fc800078e0214 */
[CC--:B--2---:R-:W-:Y:S01]  /*1e30*/  @P0 IMAD.WIDE R10, R27.reuse, R20.reuse, c[0x0][0x360] ;  /* 0x0000d8001b0a0625 */ /* 0x0c4fe200078e0214 */
[----:B------:R-:W2:Y:S03]  /*1e40*/  @P2 LDG.E R16, [R14.64] ;  /* 0x000000080e102981 */ /* 0x000ea6000c1e1900 */
[CC--:B------:R-:W-:Y:S01]  /*1e50*/  IMAD.WIDE R8, R27.reuse, R20.reuse, c[0x0][0x348] ;  /* 0x0000d2001b087625 */ /* 0x0c0fe200078e0214 */
[----:B------:R1:W5:Y:S03]  /*1e60*/  @P0 LDG.E R243, [R10.64] ;  /* 0x000000080af30981 */ /* 0x000366000c1e1900 */
[CC--:B------:R-:W-:Y:S01]  /*1e70*/  IMAD.WIDE R4, R27.reuse, R20.reuse, c[0x0][0x350] ;  /* 0x0000d4001b047625 */ /* 0x0c0fe200078e0214 */
[----:B------:R1:W5:Y:S03]  /*1e80*/  @P1 LDG.E R144, [R8.64] ;  /* 0x0000000808901981 */ /* 0x000366000c1e1900 */
[----:B------:R-:W-:Y:S01]  /*1e90*/  IMAD.WIDE R2, R27, R20, c[0x0][0x358] ;  /* 0x0000d6001b027625 */ /* 0x000fe200078e0214 */
[----:B------:R1:W5:Y:S04]  /*1ea0*/  @P3 LDG.E R19, [R4.64] ;  /* 0x0000000804133981 */ /* 0x000368000c1e1900 */
[----:B------:R1:W5:Y:S01]  /*1eb0*/  @P4 LDG.E R18, [R2.64] ;  /* 0x0000000802124981 */ /* 0x000362000c1e1900 */
[----:B------:R-:W-:Y:S03]  /*1ec0*/  YIELD ;  /* 0x0000000000007946 */ /* 0x000fe60003800000 */
[----:B--2---:R1:W-:Y:S01]  /*1ed0*/  STL [R1+0x10], R16 ;  /* 0x0000101001007387 */ /* 0x0043e20000100800 */
[----:B------:R-:W-:Y:S05]  /*1ee0*/  @P0 BRA `(.L_x_905) ;  /* 0x0000005000000947 */ /* 0x000fea0003800000 */
[----:B-----5:R-:W-:Y:S01]  /*1ef0*/  MOV R243, c[0x0][0x168] ;  /* 0x00005a0000f37a02 */ /* 0x020fe20000000f00 */
[----:B------:R-:W-:Y:S05]  /*1f00*/  @!P1 BRA `(.L_x_905) ;  /* 0x0000003000009947 */ /* 0x000fea0003800000 */
[----:B-1----:R-:W2:Y:S04]  /*1f10*/  LDG.E R10, [R8.64] ;  /* 0x00000008080a7981 */ /* 0x002ea8000c1e1900 */
[----:B------:R-:W2:Y:S02]  /*1f20*/  LDG.E R6, [R8.64+0x4] ;  /* 0x0000040808067981 */ /* 0x000ea4000c1e1900 */
[----:B--2---:R-:W-:-:S02]  /*1f30*/  IADD3 R243, -R10, R6, RZ ;  /* 0x000000060af37210 */ /* 0x004fc40007ffe1ff */
.L_x_905:
[----:B------:R-:W-:-:S04]  /*1f40*/  ISETP.NE.U32.AND P0, PT, RZ, c[0x0][0x368], PT ;  /* 0x0000da00ff007a0c */ /* 0x000fc80003f05070 */
[----:B------:R-:W-:-:S13]  /*1f50*/  ISETP.NE.AND.EX P0, PT, RZ, c[0x0][0x36c], PT, P0 ;  /* 0x0000db00ff007a0c */ /* 0x000fda0003f05300 */
[----:B------:R-:W-:Y:S05]  /*1f60*/  @!P0 BRA `(.L_x_906) ;  /* 0x0000003000008947 */ /* 0x000fea0003800000 */
[----:B-1----:R-:W-:-:S05]  /*1f70*/  IMAD.WIDE R4, R27, R20, c[0x0][0x368] ;  /* 0x0000da001b047625 */ /* 0x002fca00078e0214 */
[----:B------:R1:W5:Y:S01]  /*1f80*/  LDG.E R17, [R4.64] ;  /* 0x0000000804117981 */ /* 0x000362000c1e1900 */
[----:B------:R-:W-:Y:S05]  /*1f90*/  BRA `(.L_x_907) ;  /* 0x0000005000007947 */ /* 0x000fea0003800000 */
.L_x_906:
[----:B------:R-:W-:Y:S01]  /*1fa0*/  MOV R17, UR6 ;  /* 0x0000000600117c02 */ /* 0x000fe20008000f00 */
[----:B------:R-:W-:Y:S05]  /*1fb0*/  @!P3 BRA `(.L_x_907) ;  /* 0x000000300000b947 */ /* 0x000fea0003800000 */
[----:B------:R2:W3:Y:S04]  /*1fc0*/  LDG.E R6, [R4.64] ;  /* 0x0000000804067981 */ /* 0x0004e8000c1e1900 */
[----:B-12---:R-:W3:Y:S02]  /*1fd0*/  LDG.E R4, [R4.64+0x4] ;  /* 0x0000040804047981 */ /* 0x006ee4000c1e1900 */
[----:B---3--:R-:W-:Y:S02]  /*1fe0*/  IADD3 R17, -R6, R4, RZ ;  /* 0x0000000406117210 */ /* 0x008fe40007ffe1ff */
.L_x_907:
[----:B------:R-:W2:Y:S04]  /*1ff0*/  LDL.LU R6, [R1+0x1c] ;  /* 0x00001c0001067983 */ /* 0x000ea80000300800 */
[----:B-1----:R1:W3:Y:S04]  /*2000*/  @P4 LDG.E R5, [R2.64] ;  /* 0x0000000802054981 */ /* 0x0022e8000c1e1900 */
[----:B------:R1:W3:Y:S01]  /*2010*/  @P4 LDG.E R4, [R2.64+0x4] ;  /* 0x0000040802044981 */ /* 0x0002e2000c1e1900 */
[----:B------:R-:W-:Y:S01]  /*2020*/  ISETP.NE.U32.AND P0, PT, RZ, c[0x0][0x378], PT ;  /* 0x0000de00ff007a0c */ /* 0x000fe20003f05070 */
[----:B-----5:R-:W-:-:S03]  /*2030*/  IMAD.MOV.U32 R133, RZ, RZ, R17 ;  /* 0x000000ffff857224 */ /* 0x020fc600078e0011 */
[----:B------:R-:W-:Y:S01]  /*2040*/  ISETP.NE.AND.EX P0, PT, RZ, c[0x0][0x37c], PT, P0 ;  /* 0x0000df00ff007a0c */ /* 0x000fe20003f05300 */
[----:B------:R-:W-:-:S05]  /*2050*/  IMAD.MOV.U32 R8, RZ, RZ, c[0x0][0x2c4] ;  /* 0x0000b100ff087624 */ /* 0x000fca00078e00ff */
[----:B------:R-:W-:Y:S01]  /*2060*/  ISETP.NE.AND P2, PT, R8, 0x1, PT ;  /* 0x000000010800780c */ /* 0x000fe20003f45270 */
[----:B------:R-:W-:Y:S02]  /*2070*/  IMAD.IADD R16, R17, 0x1, -R16 ;  /* 0x0000000111107824 */ /* 0x000fe400078e0a10 */
[----:B------:R-:W-:-:S04]  /*2080*/  IMAD.MOV.U32 R8, RZ, RZ, c[0x0][0x32c] ;  /* 0x0000cb00ff087624 */ /* 0x000fc800078e00ff */
[----:B-1----:R-:W-:-:S05]  /*2090*/  @P0 IMAD.WIDE R2, R27, R20, c[0x0][0x378] ;  /* 0x0000de001b020625 */ /* 0x002fca00078e0214 */
[----:B------:R1:W5:Y:S01]  /*20a0*/  @P0 LDG.E R133, [R2.64] ;  /* 0x0000000802850981 */ /* 0x000362000c1e1900 */
[----:B------:R-:W-:Y:S02]  /*20b0*/  ISETP.GE.AND P1, PT, R8, 0x1, PT ;  /* 0x000000010800780c */ /* 0x000fe40003f26270 */
[----:B------:R-:W-:-:S04]  /*20c0*/  LOP3.LUT R209, R209, 0xffefffff, RZ, 0xc0, !PT ;  /* 0xffefffffd1d17812 */ /* 0x000fc800078ec0ff */
[----:B------:R-:W-:-:S04]  /*20d0*/  @P2 LOP3.LUT R209, R209, 0x100000, RZ, 0xfc, !PT ;  /* 0x00100000d1d12812 */ /* 0x000fc800078efcff */
[----:B------:R-:W-:-:S04]  /*20e0*/  LOP3.LUT R209, R209, 0xffdfffff, RZ, 0xc0, !PT ;  /* 0xffdfffffd1d17812 */ /* 0x000fc800078ec0ff */
[----:B------:R-:W-:Y:S01]  /*20f0*/  @P1 LOP3.LUT R209, R209, 0x200000, RZ, 0xfc, !PT ;  /* 0x00200000d1d11812 */ /* 0x000fe200078efcff */
[----:B-1----:R-:W-:Y:S02]  /*2100*/  IMAD.MOV.U32 R2, RZ, RZ, c[0x0][0x228] ;  /* 0x00008a00ff027624 */ /* 0x002fe400078e00ff */
[----:B--2---:R-:W-:-:S05]  /*2110*/  IMAD.SHL.U32 R9, R6, 0x80, RZ ;  /* 0x0000008006097824 */ /* 0x004fca00078e00ff */
[----:B------:R-:W-:Y:S01]  /*2120*/  IADD3 R3, R9, 0x7f, RZ ;  /* 0x0000007f09037810 */ /* 0x000fe20007ffe0ff */
[----:B------:R1:W-:Y:S01]  /*2130*/  STL [R1+0xc], R9 ;  /* 0x00000c0901007387 */ /* 0x0003e20000100800 */
[----:B---3--:R-:W-:-:S03]  /*2140*/  @P4 IMAD.IADD R2, R4, 0x1, -R5 ;  /* 0x0000000104024824 */ /* 0x008fc600078e0a05 */
[----:B------:R-:W-:-:S04]  /*2150*/  @P2 IMAD.HI.U32 R5, R3, c[0x0][0x2c8], RZ ;  /* 0x0000b20003052a27 */ /* 0x000fc800078e00ff */
[----:B------:R-:W-:Y:S01]  /*2160*/  IMAD.IADD R244, R16, 0x1, R2 ;  /* 0x0000000110f47824 */ /* 0x000fe200078e0202 */
[----:B------:R-:W-:-:S04]  /*2170*/  @P2 SHF.R.U32.HI R3, RZ, c[0x0][0x2cc], R5 ;  /* 0x0000b300ff032a19 */ /* 0x000fc80000011605 */
[C---:B------:R-:W-:Y:S02]  /*2180*/  IADD3 R4, R244.reuse, 0x5f, RZ ;  /* 0x0000005ff4047810 */ /* 0x040fe40007ffe0ff */
[----:B------:R-:W-:-:S03]  /*2190*/  IADD3 R5, R244, 0x1, -R243 ;  /* 0x00000001f4057810 */ /* 0x000fc60007ffe8f3 */
[----:B------:R-:W-:-:S04]  /*21a0*/  IMAD.HI R4, R4, 0x2aaaaaab, RZ ;  /* 0x2aaaaaab04047827 */ /* 0x000fc800078e02ff */
[----:B------:R-:W-:Y:S01]  /*21b0*/  IMAD.IADD R3, R5, 0x1, R3 ;  /* 0x0000000105037824 */ /* 0x000fe200078e0203 */
[----:B------:R-:W-:-:S04]  /*21c0*/  SHF.R.U32.HI R6, RZ, 0x1f, R4 ;  /* 0x0000001fff067819 */ /* 0x000fc80000011604 */
[----:B------:R-:W-:Y:S02]  /*21d0*/  LEA.HI.SX32 R145, R4, R6, 0x1c ;  /* 0x0000000604917211 */ /* 0x000fe400078fe2ff */
[----:B------:R-:W-:Y:S01]  /*21e0*/  IADD3 R5, R3, c[0x0][0x328], RZ ;  /* 0x0000ca0003057a10 */ /* 0x000fe20007ffe0ff */
[----:B------:R-:W-:Y:S05]  /*21f0*/  @!P1 BRA `(.L_x_908) ;  /* 0x0000010000009947 */ /* 0x000fea0003800000 */
[C---:B-1----:R-:W-:Y:S01]  /*2200*/  ISETP.GT.AND P0, PT, R3.reuse, RZ, PT ;  /* 0x000000ff0300720c */ /* 0x042fe20003f04270 */
        /* <DEDUP_REMOVED lines=9> */
.L_x_910:
[----:B------:R-:W-:-:S13]  /*22a0*/  ISETP.NE.AND P0, PT, R8, 0x1, PT ;  /* 0x000000010800780c */ /* 0x000fda0003f05270 */
[----:B------:R-:W-:-:S05]  /*22b0*/  @P0 IMAD.HI.U32 R3, R4, c[0x0][0x330], RZ ;  /* 0x0000cc0004030a27 */ /* 0x000fca00078e00ff */
[----:B------:R-:W-:Y:S02]  /*22c0*/  @P0 SHF.R.U32.HI R4, RZ, c[0x0][0x334], R3 ;  /* 0x0000cd00ff040a19 */ /* 0x000fe40000011603 */
.L_x_911:
[----:B------:R-:W-:Y:S05]  /*22d0*/  BSYNC B0 ;  /* 0x0000000000007941 */ /* 0x000fea0003800000 */
.L_x_909:
[----:B------:R-:W-:-:S05]  /*22e0*/  IMAD R3, R4, R8, c[0x0][0x32c] ;  /* 0x0000cb0004037624 */ /* 0x000fca00078e0208 */
[----:B------:R-:W-:-:S04]  /*22f0*/  IMNMX R5, R5, R3, PT ;  /* 0x0000000305057217 */ /* 0x000fc80003800200 */
.L_x_908:
[----:B-1----:R-:W-:Y:S01]  /*2300*/  IADD3 R5, R5, 0x5f, RZ ;  /* 0x0000005f05057810 */ /* 0x002fe20007ffe0ff */
[----:B------:R-:W-:-:S04]  /*2310*/  @P2 IMAD.HI.U32 R4, R9, c[0x0][0x2c8], RZ ;  /* 0x0000b20009042a27 */ /* 0x000fc800078e00ff */
[----:B------:R-:W-:-:S04]  /*2320*/  IMAD.HI R5, R5, 0x2aaaaaab, RZ ;  /* 0x2aaaaaab05057827 */ /* 0x000fc800078e02ff */
[----:B------:R-:W-:Y:S01]  /*2330*/  IMAD.MOV.U32 R3, RZ, RZ, R9 ;  /* 0x000000ffff037224 */ /* 0x000fe200078e0009 */
[----:B------:R-:W-:Y:S01]  /*2340*/  @P2 SHF.R.U32.HI R3, RZ, c[0x0][0x2cc], R4 ;  /* 0x0000b300ff032a19 */ /* 0x000fe20000011604 */
[----:B------:R-:W-:Y:S01]  /*2350*/  IMAD.IADD R155, R244, 0x1, -R243 ;  /* 0x00000001f49b7824 */ /* 0x000fe200078e0af3 */
[----:B------:R-:W-:-:S03]  /*2360*/  SHF.R.U32.HI R4, RZ, 0x1f, R5 ;  /* 0x0000001fff047819 */ /* 0x000fc60000011605 */
[----:B------:R-:W-:Y:S01]  /*2370*/  IMAD.IADD R3, R155, 0x1, R3 ;  /* 0x000000019b037824 */ /* 0x000fe200078e0203 */
[----:B------:R-:W-:-:S04]  /*2380*/  LEA.HI.SX32 R5, R5, R4, 0x1c ;  /* 0x0000000405057211 */ /* 0x000fc800078fe2ff */
[----:B------:R-:W-:Y:S02]  /*2390*/  IADD3 R4, R3, -c[0x0][0x324], RZ ;  /* 0x8000c90003047a10 */ /* 0x000fe40007ffe0ff */
        /* <DEDUP_REMOVED lines=11> */
.L_x_914:
[----:B------:R-:W-:-:S13]  /*2450*/  ISETP.NE.AND P0, PT, R8, 0x1, PT ;  /* 0x000000010800780c */ /* 0x000fda0003f05270 */
[----:B------:R-:W-:-:S05]  /*2460*/  @P0 IMAD.HI.U32 R5, R3, c[0x0][0x330], RZ ;  /* 0x0000cc0003050a27 */ /* 0x000fca00078e00ff */
[----:B------:R-:W-:Y:S02]  /*2470*/  @P0 SHF.R.U32.HI R3, RZ, c[0x0][0x334], R5 ;  /* 0x0000cd00ff030a19 */ /* 0x000fe40000011605 */
.L_x_915:
[----:B------:R-:W-:Y:S05]  /*2480*/  BSYNC B0 ;  /* 0x0000000000007941 */ /* 0x000fea0003800000 */
.L_x_913:
[----:B------:R-:W-:-:S05]  /*2490*/  IMAD R3, R3, c[0x0][0x32c], RZ ;  /* 0x0000cb0003037a24 */ /* 0x000fca00078e02ff */
[----:B------:R-:W-:-:S04]  /*24a0*/  IMNMX R4, R4, R3, !PT ;  /* 0x0000000304047217 */ /* 0x000fc80007800200 */
.L_x_912:
[----:B------:R-:W2:Y:S01]  /*24b0*/  LDL R21, [R1+0x20] ;  /* 0x0000200001157983 */ /* 0x000ea20000100800 */
[----:B------:R-:W-:Y:S01]  /*24c0*/  IMAD.HI R3, R4, 0x2aaaaaab, RZ ;  /* 0x2aaaaaab04037827 */ /* 0x000fe200078e02ff */
[----:B------:R-:W-:Y:S04]  /*24d0*/  BSSY B0, `(.L_x_916) ;  /* 0x000002f000007945 */ /* 0x000fe80003800000 */
[----:B------:R-:W-:-:S04]  /*24e0*/  SHF.R.U32.HI R4, RZ, 0x1f, R3 ;  /* 0x0000001fff047819 */ /* 0x000fc80000011603 */
[----:B------:R-:W-:Y:S02]  /*24f0*/  LEA.HI.SX32 R3, R3, R4, 0x1c ;  /* 0x0000000403037211 */ /* 0x000fe400078fe2ff */
[C---:B--2---:R-:W-:Y:S02]  /*2500*/  LOP3.LUT R5, R21.reuse, 0xff000000, RZ, 0xc0, !PT ;  /* 0xff00000015057812 */ /* 0x044fe400078ec0ff */
[----:B------:R-:W-:Y:S02]  /*2510*/  LOP3.LUT R6, R21, 0xff0000, RZ, 0xc0, !PT ;  /* 0x00ff000015067812 */ /* 0x000fe400078ec0ff */
[----:B------:R-:W-:-:S04]  /*2520*/  SHF.R.U32.HI R5, RZ, 0x8, R5 ;  /* 0x00000008ff057819 */ /* 0x000fc80000011605 */
[----:B------:R-:W-:Y:S02]  /*2530*/  LEA.HI R4, R6, R5, RZ, 0x10 ;  /* 0x0000000506047211 */ /* 0x000fe400078f80ff */
[----:B------:R-:W-:Y:S01]  /*2540*/  IMNMX R6, RZ, R3, !PT ;  /* 0x00000003ff067217 */ /* 0x000fe20007800200 */
[----:B------:R-:W-:Y:S01]  /*2550*/  IMAD.MOV.U32 R3, RZ, RZ, RZ ;  /* 0x000000ffff037224 */ /* 0x000fe200078e00ff */
[----:B------:R-:W-:Y:S02]  /*2560*/  SHF.R.U32.HI R9, RZ, 0x10, R4 ;  /* 0x00000010ff097819 */ /* 0x000fe40000011604 */
[----:B------:R-:W-:Y:S02]  /*2570*/  LOP3.LUT R22, R4, 0xff, RZ, 0xc0, !PT ;  /* 0x000000ff04167812 */ /* 0x000fe400078ec0ff */
[----:B------:R-:W-:Y:S01]  /*2580*/  ISETP.GT.AND P0, PT, R10, R6, PT ;  /* 0x000000060a00720c */ /* 0x000fe20003f04270 */
[----:B------:R1:W-:Y:S01]  /*2590*/  STL [R1+0x1c], R9 ;  /* 0x00001c0901007387 */ /* 0x0003e20000100800 */
[----:B------:R-:W-:-:S03]  /*25a0*/  ISETP.NE.AND P1, PT, R9, RZ, PT ;  /* 0x000000ff0900720c */ /* 0x000fc60003f25270 */
[----:B------:R1:W-:Y:S01]  /*25b0*/  STL [R1+0x28], R22 ;  /* 0x0000281601007387 */ /* 0x0003e20000100800 */
[----:B------:R-:W-:-:S07]  /*25c0*/  SEL R132, R9, c[0x0][0x338], P1 ;  /* 0x0000ce0009847a07 */ /* 0x000fce0000800000 */
[----:B------:R-:W-:Y:S05]  /*25d0*/  @!P0 BRA `(.L_x_917) ;  /* 0x000001e000008947 */ /* 0x000fea0003800000 */
[----:B------:R-:W-:Y:S02]  /*25e0*/  IABS R3, R132 ;  /* 0x0000008400037213 */ /* 0x000fe40000000000 */
[----:B------:R-:W-:-:S03]  /*25f0*/  IADD3 R5, R132, -0x1, R10 ;  /* 0xffffffff84057810 */ /* 0x000fc60007ffe00a */
[----:B------:R-:W-:Y:S02]  /*2600*/  IMAD.MOV.U32 R4, RZ, RZ, R3 ;  /* 0x000000ffff047224 */ /* 0x000fe400078e0003 */
[----:B------:R-:W-:Y:S02]  /*2610*/  IMAD.IADD R11, R5, 0x1, -R6 ;  /* 0x00000001050b7824 */ /* 0x000fe400078e0a06 */
[----:B------:R-:W2:Y:S03]  /*2620*/  I2F.RP R3, R4 ;  /* 0x0000000400037306 */ /* 0x000ea60000209400 */
[----:B------:R-:W-:-:S05]  /*2630*/  IABS R15, R11 ;  /* 0x0000000b000f7213 */ /* 0x000fca0000000000 */
[----:B--2---:R-:W2:Y:S02]  /*2640*/  MUFU.RCP R3, R3 ;  /* 0x0000000300037308 */ /* 0x004ea40000001000 */
[----:B--2---:R-:W-:-:S06]  /*2650*/  IADD3 R3, R3, 0xffffffe, RZ ;  /* 0x0ffffffe03037810 */ /* 0x004fcc0007ffe0ff */
[----:B-1----:R-:W1:Y:S02]  /*2660*/  F2I.FTZ.U32.TRUNC.NTZ R9, R3 ;  /* 0x0000000300097305 */ /* 0x002e64000021f000 */
[----:B-1----:R-:W-:-:S04]  /*2670*/  IMAD.MOV R3, RZ, RZ, -R9 ;  /* 0x000000ffff037224 */ /* 0x002fc800078e0a09 */
[----:B------:R-:W-:Y:S01]  /*2680*/  IMAD.MOV.U32 R8, RZ, RZ, R3 ;  /* 0x000000ffff087224 */ /* 0x000fe200078e0003 */
[----:B------:R-:W-:-:S03]  /*2690*/  IABS R3, R132 ;  /* 0x0000008400037213 */ /* 0x000fc60000000000 */
[----:B------:R-:W-:Y:S01]  /*26a0*/  IMAD R5, R8, R4, RZ ;  /* 0x0000000408057224 */ /* 0x000fe200078e02ff */
[----:B------:R-:W-:Y:S01]  /*26b0*/  MOV R8, RZ ;  /* 0x000000ff00087202 */ /* 0x000fe20000000f00 */
[----:B------:R-:W-:-:S04]  /*26c0*/  IMAD.MOV R14, RZ, RZ, -R3 ;  /* 0x000000ffff0e7224 */ /* 0x000fc800078e0a03 */
[----:B------:R-:W-:-:S04]  /*26d0*/  IMAD.HI.U32 R3, R9, R5, R8 ;  /* 0x0000000509037227 */ /* 0x000fc800078e0008 */
[----:B------:R-:W-:Y:S02]  /*26e0*/  IMAD.MOV.U32 R5, RZ, RZ, R15 ;  /* 0x000000ffff057224 */ /* 0x000fe400078e000f */
        /* <DEDUP_REMOVED lines=9> */
[----:B------:R-:W-:-:S07]  /*2780*/  ISETP.GE.AND P1, PT, R4, RZ, PT ;  /* 0x000000ff0400720c */ /* 0x000fce0003f26270 */
[----:B------:R-:W-:-:S06]  /*2790*/  @P2 IADD3 R3, R3, 0x1, RZ ;  /* 0x0000000103032810 */ /* 0x000fcc0007ffe0ff */
[----:B------:R-:W-:Y:S01]  /*27a0*/  @!P1 IMAD.MOV R3, RZ, RZ, -R3 ;  /* 0x000000ffff039224 */ /* 0x000fe200078e0a03 */
[----:B------:R-:W-:Y:S02]  /*27b0*/  @!P0 LOP3.LUT R3, RZ, R132, RZ, 0x33, !PT ;  /* 0x00000084ff038212 */ /* 0x000fe400078e33ff */
.L_x_917:
[----:B------:R-:W-:Y:S05]  /*27c0*/  BSYNC B0 ;  /* 0x0000000000007941 */ /* 0x000fea0003800000 */
.L_x_916:
[----:B------:R-:W2:Y:S01]  /*27d0*/  LDL R8, [R1+0x60] ;  /* 0x0000600001087983 */ /* 0x000ea20000100800 */
[----:B------:R-:W-:-:S04]  /*27e0*/  IMAD R6, R22, R3, R6 ;  /* 0x0000000316067224 */ /* 0x000fc800078e0206 */
[----:B------:R-:W-:-:S05]  /*27f0*/  IMAD.IADD R3, R6, 0x1, R3 ;  /* 0x0000000106037824 */ /* 0x000fca00078e0203 */
[----:B------:R-:W-:Y:S01]  /*2800*/  IMNMX R5, R10, R3, PT ;  /* 0x000000030a057217 */ /* 0x000fe20003800200 */
[----:B------:R-:W-:-:S04]  /*2810*/  IMAD R3, R6, 0x60, -R16 ;  /* 0x0000006006037824 */ /* 0x000fc800078e0a10 */
[----:B------:R-:W-:Y:S01]  /*2820*/  IMAD R5, R5, 0x60, -R16 ;  /* 0x0000006005057824 */ /* 0x000fe200078e0a10 */
[----:B------:R-:W-:-:S04]  /*2830*/  IMNMX R4, RZ, R3, !PT ;  /* 0x00000003ff047217 */ /* 0x000fc80007800200 */
[----:B------:R-:W-:-:S04]  /*2840*/  IMNMX R3, R5, R2, PT ;  /* 0x0000000205037217 */ /* 0x000fc80003800200 */
[----:B------:R-:W-:Y:S01]  /*2850*/  ISETP.GT.AND P0, PT, R3, R4, PT ;  /* 0x000000040300720c */ /* 0x000fe20003f04270 */
[----:B------:R-:W-:-:S05]  /*2860*/  IMAD.WIDE.U32 R4, R4, -0x55555555, RZ ;  /* 0xaaaaaaab04047825 */ /* 0x000fca00078e00ff */
[----:B------:R-:W-:-:S07]  /*2870*/  SHF.R.U32.HI R122, RZ, 0x6, R5 ;  /* 0x00000006ff7a7819 */ /* 0x000fce0000011605 */
[----:B------:R-:W-:-:S05]  /*2880*/  @P0 IADD3 R3, R3, 0x5f, RZ ;  /* 0x0000005f03030810 */ /* 0x000fca0007ffe0ff */
[----:B------:R-:W-:-:S04]  /*2890*/  @P0 IMAD.HI R4, R3, 0x2aaaaaab, RZ ;  /* 0x2aaaaaab03040827 */ /* 0x000fc800078e02ff */
[----:B------:R-:W-:Y:S01]  /*28a0*/  IMAD.MOV.U32 R3, RZ, RZ, R122 ;  /* 0x000000ffff037224 */ /* 0x000fe200078e007a */
[----:B------:R-:W-:-:S04]  /*28b0*/  @P0 SHF.R.U32.HI R5, RZ, 0x1f, R4 ;  /* 0x0000001fff050819 */ /* 0x000fc80000011604 */
[----:B------:R-:W-:-:S04]  /*28c0*/  @P0 LEA.HI.SX32 R3, R4, R5, 0x1c ;  /* 0x0000000504030211 */ /* 0x000fc800078fe2ff */
[----:B------:R-:W-:Y:S01]  /*28d0*/  ISETP.GT.AND P0, PT, R3, R122, PT ;  /* 0x0000007a0300720c */ /* 0x000fe20003f04270 */
[----:B--2---:R-:W-:-:S04]  /*28e0*/  IMAD.IADD R4, R7, 0x1, R8 ;  /* 0x0000000107047824 */ /* 0x004fc800078e0208 */
[----:B------:R-:W-:-:S08]  /*28f0*/  IMAD.SHL.U32 R210, R4, 0x2, RZ ;  /* 0x0000000204d27824 */ /* 0x000fd000078e00ff */
[----:B------:R-:W-:Y:S05]  /*2900*/  @!P0 BRA `(.L_x_918) ;  /* 0x000055f000008947 */ /* 0x000fea0003800000 */
[----:B------:R-:W-:Y:S02]  /*2910*/  ISETP.NE.U32.AND P0, PT, RZ, c[0x0][0x340], PT ;  /* 0x0000d000ff007a0c */ /* 0x000fe40003f05070 */
[----:B------:R-:W-:Y:S02]  /*2920*/  SHF.R.S32.HI R11, RZ, 0x1f, R101 ;  /* 0x0000001fff0b7819 */ /* 0x000fe40000011465 */
[----:B------:R-:W-:-:S13]  /*2930*/  ISETP.NE.AND.EX P2, PT, RZ, c[0x0][0x344], PT, P0 ;  /* 0x0000d100ff007a0c */ /* 0x000fda0003f45300 */
[----:B------:R-:W-:-:S05]  /*2940*/  @P2 IMAD.WIDE R4, R27, R20, c[0x0][0x340] ;  /* 0x0000d0001b042625 */ /* 0x000fca00078e0214 */
[----:B------:R2:W3:Y:S01]  /*2950*/  @P2 LDG.E R23, [R4.64] ;  /* 0x0000000804172981 */ /* 0x0004e2000c1e1900 */
[----:B------:R-:W-:Y:S01]  /*2960*/  IADD3 R110, P0, R101, R18, RZ ;  /* 0x00000012656e7210 */ /* 0x000fe20007f1e0ff */
[----:B------:R-:W-:Y:S01]  /*2970*/  IMAD.MOV.U32 R136, RZ, RZ, 0x60 ;  /* 0x00000060ff887424 */ /* 0x000fe200078e00ff */
[----:B------:R-:W-:Y:S01]  /*2980*/  LOP3.LUT R26, R21, 0xffff, RZ, 0xc0, !PT ;  /* 0x0000ffff151a7812 */ /* 0x000fe200078ec0ff */
[----:B------:R-:W-:Y:S01]  /*2990*/  IMAD.MOV.U32 R10, RZ, RZ, c[0x0][0x238] ;  /* 0x00008e00ff0a7624 */ /* 0x000fe200078e00ff */
[----:B------:R-:W-:Y:S01]  /*29a0*/  LEA.HI.X.SX32 R111, R18, R11, 0x1, P0 ;  /* 0x0000000b126f7211 */ /* 0x000fe200000f0eff */
[C---:B------:R-:W-:Y:S01]  /*29b0*/  IMAD R146, R136.reuse, c[0x0][0x23c], RZ ;  /* 0x00008f0088927a24 */ /* 0x040fe200078e02ff */
[----:B-1----:R-:W-:Y:S01]  /*29c0*/  SHF.R.S32.HI R22, RZ, 0x1f, R27 ;  /* 0x0000001fff167819 */ /* 0x002fe2000001141b */
[----:B------:R-:W-:Y:S01]  /*29d0*/  IMAD.WIDE.U32 R134, R136, c[0x0][0x238], RZ ;  /* 0x00008e0088867a25 */ /* 0x000fe200078e00ff */
[----:B------:R-:W-:Y:S02]  /*29e0*/  IADD3 R32, R3, -0x1, RZ ;  /* 0xffffffff03207810 */ /* 0x000fe40007ffe0ff */
[----:B------:R-:W-:Y:S01]  /*29f0*/  SEL R25, R22, RZ, !P4 ;  /* 0x000000ff16197207 */ /* 0x000fe20006000000 */
[----:B------:R-:W-:Y:S01]  /*2a00*/  IMAD R6, R111, c[0x0][0x238], RZ ;  /* 0x00008e006f067a24 */ /* 0x000fe200078e02ff */
[----:B------:R-:W-:Y:S01]  /*2a10*/  IADD3 R109, -R101, R2, RZ ;  /* 0x00000002656d7210 */ /* 0x000fe20007ffe1ff */
[----:B------:R-:W-:Y:S01]  /*2a20*/  IMAD.IADD R146, R135, 0x1, R146 ;  /* 0x0000000187927824 */ /* 0x000fe200078e0292 */
[----:B------:R-:W-:Y:S01]  /*2a30*/  SEL R24, R27, RZ, !P4 ;  /* 0x000000ff1b187207 */ /* 0x000fe20006000000 */
[----:B------:R-:W-:Y:S01]  /*2a40*/  IMAD R6, R110, c[0x0][0x23c], R6 ;  /* 0x00008f006e067a24 */ /* 0x000fe200078e0206 */
[----:B------:R-:W-:Y:S01]  /*2a50*/  ISETP.GE.AND P5, PT, R76, c[0x0][0x1d4], PT ;  /* 0x000075004c007a0c */ /* 0x000fe20003fa6270 */
[----:B------:R-:W-:Y:S01]  /*2a60*/  IMAD R3, R25, c[0x0][0x248], RZ ;  /* 0x0000920019037a24 */ /* 0x000fe200078e02ff */
[----:B------:R-:W-:Y:S01]  /*2a70*/  ISETP.GE.AND P3, PT, R211, c[0x0][0x1d4], PT ;  /* 0x00007500d3007a0c */ /* 0x000fe20003f66270 */
[----:B------:R-:W-:Y:S01]  /*2a80*/  IMAD.WIDE.U32 R14, R101, c[0x0][0x290], R78 ;  /* 0x0000a400650e7a25 */ /* 0x000fe200078e004e */
[----:B------:R-:W-:-:S02]  /*2a90*/  MOV R143, 0x5 ;  /* 0x00000005008f7802 */ /* 0x000fc40000000f00 */
[----:B------:R-:W-:Y:S01]  /*2aa0*/  SHF.L.U32 R152, R10, 0x5, RZ ;  /* 0x000000050a987819 */ /* 0x000fe200000006ff */
[----:B------:R-:W-:Y:S01]  /*2ab0*/  IMAD R8, R24, c[0x0][0x24c], R3 ;  /* 0x0000930018087a24 */ /* 0x000fe200078e0203 */
[----:B------:R-:W-:Y:S01]  /*2ac0*/  SHF.L.U64.HI R149, R10, R143, c[0x0][0x23c] ;  /* 0x00008f000a957619 */ /* 0x000fe2000001028f */
[----:B--2---:R-:W-:Y:S01]  /*2ad0*/  IMAD.WIDE.U32 R4, R110, c[0x0][0x238], R76 ;  /* 0x00008e006e047a25 */ /* 0x004fe200078e004c */
[----:B------:R-:W-:Y:S02]  /*2ae0*/  IADD3 R129, R17, R19, RZ ;  /* 0x0000001311817210 */ /* 0x000fe40007ffe0ff */
[----:B------:R-:W-:Y:S01]  /*2af0*/  MOV R151, c[0x0][0x290] ;  /* 0x0000a40000977a02 */ /* 0x000fe20000000f00 */
[----:B------:R-:W-:Y:S01]  /*2b00*/  IMAD R3, R146, R32, RZ ;  /* 0x0000002092037224 */ /* 0x000fe200078e02ff */
[----:B------:R-:W-:Y:S01]  /*2b10*/  IADD3 R5, R5, R6, RZ ;  /* 0x0000000605057210 */ /* 0x000fe20007ffe0ff */
[----:B------:R-:W-:Y:S01]  /*2b20*/  IMAD R6, R32, -0x60, R109 ;  /* 0xffffffa020067824 */ /* 0x000fe200078e026d */
[----:B------:R-:W-:Y:S01]  /*2b30*/  P2R R131, PR, RZ, 0x20 ;  /* 0x00000020ff837803 */ /* 0x000fe20000000000 */
[----:B------:R-:W-:Y:S01]  /*2b40*/  IMAD.WIDE.U32 R20, R101, c[0x0][0x290], R76 ;  /* 0x0000a40065147a25 */ /* 0x000fe200078e004c */
[----:B------:R-:W-:-:S02]  /*2b50*/  P2R R130, PR, RZ, 0x8 ;  /* 0x00000008ff827803 */ /* 0x000fc40000000000 */
[----:B------:R-:W-:Y:S01]  /*2b60*/  ISETP.GE.AND P0, PT, R6, 0x1, PT ;  /* 0x000000010600780c */ /* 0x000fe20003f06270 */
[----:B------:R-:W-:Y:S01]  /*2b70*/  IMAD.WIDE.U32 R4, R26, c[0x0][0x240], R4 ;  /* 0x000090001a047a25 */ /* 0x000fe200078e0004 */
[----:B------:R-:W-:-:S03]  /*2b80*/  SHF.L.U32 R154, R151, 0x5, RZ ;  /* 0x00000005979a7819 */ /* 0x000fc600000006ff */
[----:B------:R-:W-:Y:S02]  /*2b90*/  IMAD R5, R26, c[0x0][0x244], R5 ;  /* 0x000091001a057a24 */ /* 0x000fe400078e0205 */
[----:B------:R-:W-:Y:S02]  /*2ba0*/  IMAD.MOV.U32 R140, RZ, RZ, c[0x0][0x280] ;  /* 0x0000a000ff8c7624 */ /* 0x000fe400078e00ff */
[----:B------:R-:W-:Y:S01]  /*2bb0*/  IMAD.WIDE.U32 R114, R24, c[0x0][0x248], R4 ;  /* 0x0000920018727a25 */ /* 0x000fe200078e0004 */
[----:B------:R-:W-:Y:S02]  /*2bc0*/  SHF.R.S32.HI R4, RZ, 0x1f, R32 ;  /* 0x0000001fff047819 */ /* 0x000fe40000011420 */
[-C--:B------:R-:W-:Y:S01]  /*2bd0*/  SHF.L.U64.HI R142, R140, R143.reuse, c[0x0][0x284] ;  /* 0x0000a1008c8e7619 */ /* 0x080fe2000001028f */
[----:B------:R-:W-:Y:S01]  /*2be0*/  IMAD.MOV.U32 R112, RZ, RZ, R114 ;  /* 0x000000ffff707224 */ /* 0x000fe200078e0072 */
[----:B------:R-:W-:Y:S01]  /*2bf0*/  IADD3 R113, R115, R8, RZ ;  /* 0x0000000873717210 */ /* 0x000fe20007ffe0ff */
[----:B------:R-:W-:Y:S01]  /*2c00*/  IMAD R3, R4, R134, R3 ;  /* 0x0000008604037224 */ /* 0x000fe200078e0203 */
[----:B------:R-:W-:Y:S01]  /*2c10*/  SHF.L.U64.HI R143, R151, R143, c[0x0][0x294] ;  /* 0x0000a500978f7619 */ /* 0x000fe2000001028f */
[----:B------:R-:W-:-:S02]  /*2c20*/  IMAD R147, R136, c[0x0][0x284], RZ ;  /* 0x0000a10088937a24 */ /* 0x000fc400078e02ff */
[----:B------:R-:W-:-:S04]  /*2c30*/  IMAD.WIDE.U32 R8, R32, R134, R112 ;  /* 0x0000008620087225 */ /* 0x000fc800078e0070 */
[C---:B------:R-:W-:Y:S01]  /*2c40*/  IMAD R148, R136.reuse, c[0x0][0x294], RZ ;  /* 0x0000a50088947a24 */ /* 0x040fe200078e02ff */
[----:B------:R-:W-:Y:S01]  /*2c50*/  IADD3 R3, R9, R3, RZ ;  /* 0x0000000309037210 */ /* 0x000fe20007ffe0ff */
[----:B------:R-:W-:Y:S01]  /*2c60*/  IMAD.WIDE.U32 R138, R136, c[0x0][0x280], RZ ;  /* 0x0000a000888a7a25 */ /* 0x000fe200078e00ff */
[----:B------:R-:W-:-:S03]  /*2c70*/  @P0 LEA R4, P1, R8, c[0x0][0x220], 0x1 ;  /* 0x0000880008040a11 */ /* 0x000fc600078208ff */
[----:B------:R-:W-:Y:S01]  /*2c80*/  IMAD.WIDE.U32 R136, R136, c[0x0][0x290], RZ ;  /* 0x0000a40088887a25 */ /* 0x000fe200078e00ff */
[----:B------:R-:W-:Y:S02]  /*2c90*/  @P0 LEA.HI.X R5, R8, c[0x0][0x224], R3, 0x1, P1 ;  /* 0x0000890008050a11 */ /* 0x000fe400008f0c03 */
[----:B------:R-:W-:Y:S01]  /*2ca0*/  ISETP.GE.AND P1, PT, R6, 0x21, PT ;  /* 0x000000210600780c */ /* 0x000fe20003f26270 */
[C---:B------:R-:W-:Y:S01]  /*2cb0*/  IMAD.WIDE.U32 R120, R26.reuse, c[0x0][0x1e8], RZ ;  /* 0x00007a001a787a25 */ /* 0x040fe200078e00ff */
[----:B------:R-:W-:Y:S01]  /*2cc0*/  IADD3 R147, R139, R147, RZ ;  /* 0x000000938b937210 */ /* 0x000fe20007ffe0ff */
[----:B------:R-:W-:Y:S01]  /*2cd0*/  @!PT LDS RZ, [RZ] ;  /* 0x00000000fffff984 */ /* 0x000fe20000000800 */
[----:B------:R-:W-:Y:S01]  /*2ce0*/  @!PT LDS RZ, [RZ] ;  /* 0x00000000fffff984 */ /* 0x000fe20000000800 */
[----:B------:R-:W-:Y:S01]  /*2cf0*/  @!PT LDS RZ, [RZ] ;  /* 0x00000000fffff984 */ /* 0x000fe20000000800 */
[----:B------:R1:W-:Y:S02]  /*2d00*/  @P0 LDGSTS.E.BYPASS.LTC128B.128 [R210+0x8100], [R4.64], !P5 ;  /* 0x0810000004d20fae */ /* 0x0003e4000e901d48 */
[----:B------:R-:W-:Y:S02]  /*2d10*/  IMAD.WIDE.U32 R118, R26, c[0x0][0x210], RZ ;  /* 0x000084001a767a25 */ /* 0x000fe400078e00ff */
[----:B------:R1:W-:Y:S02]  /*2d20*/  @P0 LDGSTS.E.BYPASS.LTC128B.128 [R210+0xb100], [R4.64+0x80], !P3 ;  /* 0x0b10008004d20fae */ /* 0x0003e4000d901d48 */
[----:B------:R-:W-:-:S02]  /*2d30*/  IMAD.SHL.U32 R153, R140, 0x20, RZ ;  /* 0x000000208c997824 */ /* 0x000fc400078e00ff */
[----:B------:R-:W-:Y:S02]  /*2d40*/  IMAD.IADD R148, R137, 0x1, R148 ;  /* 0x0000000189947824 */ /* 0x000fe400078e0294 */
[C---:B------:R-:W-:Y:S02]  /*2d50*/  IMAD R128, R26.reuse, c[0x0][0x1ec], R121 ;  /* 0x00007b001a807a24 */ /* 0x040fe400078e0279 */
[----:B------:R-:W-:Y:S01]  /*2d60*/  IMAD R127, R26, c[0x0][0x214], R119 ;  /* 0x000085001a7f7a24 */ /* 0x000fe200078e0277 */
[----:B-1----:R-:W-:-:S05]  /*2d70*/  @P1 IADD3 R5, P0, R152, R8, RZ ;  /* 0x0000000898051210 */ /* 0x002fca0007f1e0ff */
[----:B------:R-:W-:Y:S01]  /*2d80*/  @P1 IMAD.X R9, R3, 0x1, R149, P0 ;  /* 0x0000000103091824 */ /* 0x000fe200000e0695 */
[----:B------:R-:W-:-:S04]  /*2d90*/  @P1 LEA R4, P0, R5, c[0x0][0x220], 0x1 ;  /* 0x0000880005041a11 */ /* 0x000fc800078008ff */
[----:B------:R-:W-:Y:S01]  /*2da0*/  @P1 LEA.HI.X R5, R5, c[0x0][0x224], R9, 0x1, P0 ;  /* 0x0000890005051a11 */ /* 0x000fe200000f0c09 */
[C---:B------:R-:W-:Y:S01]  /*2db0*/  IMAD R9, R11.reuse, c[0x0][0x290], RZ ;  /* 0x0000a4000b097a24 */ /* 0x040fe200078e02ff */
[----:B------:R-:W-:Y:S01]  /*2dc0*/  ISETP.GT.AND P0, PT, R6, 0x40, PT ;  /* 0x000000400600780c */ /* 0x000fe20003f04270 */
[----:B------:R-:W-:Y:S02]  /*2dd0*/  IMAD R6, R11, c[0x0][0x280], RZ ;  /* 0x0000a0000b067a24 */ /* 0x000fe400078e02ff */
[----:B------:R1:W-:Y:S01]  /*2de0*/  @P1 LDGSTS.E.BYPASS.LTC128B.128 [R241+0x9100], [R4.64], !P5 ;  /* 0x0910000004f11fae */ /* 0x0003e2000e901d48 */
[C---:B------:R-:W-:Y:S02]  /*2df0*/  IMAD R9, R101.reuse, c[0x0][0x294], R9 ;  /* 0x0000a50065097a24 */ /* 0x040fe400078e0209 */
[----:B------:R-:W-:Y:S01]  /*2e00*/  IMAD R6, R101, c[0x0][0x284], R6 ;  /* 0x0000a10065067a24 */ /* 0x000fe200078e0206 */
[----:B------:R1:W-:Y:S02]  /*2e10*/  @P1 LDGSTS.E.BYPASS.LTC128B.128 [R241+0xc100], [R4.64+0x80], !P3 ;  /* 0x0c10008004f11fae */ /* 0x0003e4000d901d48 */
[----:B------:R-:W-:-:S04]  /*2e20*/  IADD3 R17, R15, R9, RZ ;  /* 0x000000090f117210 */ /* 0x000fc80007ffe0ff */
[----:B------:R-:W-:Y:S02]  /*2e30*/  @P0 LEA R16, P1, R10, R8, 0x6 ;  /* 0x000000080a100211 */ /* 0x000fe400078230ff */
[----:B------:R-:W-:-:S04]  /*2e40*/  @P0 MOV R8, c[0x0][0x23c] ;  /* 0x00008f0000080a02 */ /* 0x000fc80000000f00 */
[----:B------:R-:W-:Y:S01]  /*2e50*/  @P0 LEA.HI.X R3, R10, R3, R8, 0x6, P1 ;  /* 0x000000030a030211 */ /* 0x000fe200008f3408 */
[----:B------:R-:W-:Y:S01]  /*2e60*/  IMAD.WIDE.U32 R10, R101, c[0x0][0x280], R76 ;  /* 0x0000a000650a7a25 */ /* 0x000fe200078e004c */
[----:B------:R-:W-:-:S04]  /*2e70*/  @P0 LEA R8, P1, R16, c[0x0][0x220], 0x1 ;  /* 0x0000880010080a11 */ /* 0x000fc800078208ff */
[----:B------:R-:W-:Y:S01]  /*2e80*/  IADD3 R15, R6, R11, RZ ;  /* 0x0000000b060f7210 */ /* 0x000fe20007ffe0ff */
[----:B------:R-:W-:Y:S01]  /*2e90*/  IMAD.IADD R11, R9, 0x1, R21 ;  /* 0x00000001090b7824 */ /* 0x000fe200078e0215 */
[----:B------:R-:W-:Y:S02]  /*2ea0*/  @P0 LEA.HI.X R9, R16, c[0x0][0x224], R3, 0x1, P1 ;  /* 0x0000890010090a11 */ /* 0x000fe400008f0c03 */
[----:B------:R-:W-:Y:S01]  /*2eb0*/  MOV R16, R14 ;  /* 0x0000000e00107202 */ /* 0x000fe20000000f00 */
[----:B------:R-:W-:Y:S01]  /*2ec0*/  IMAD.MOV.U32 R14, RZ, RZ, R10 ;  /* 0x000000ffff0e7224 */ /* 0x000fe200078e000a */
[----:B------:R-:W-:Y:S01]  /*2ed0*/  MOV R10, R20 ;  /* 0x00000014000a7202 */ /* 0x000fe20000000f00 */
[----:B------:R2:W-:Y:S01]  /*2ee0*/  @P0 LDGSTS.E.BYPASS.LTC128B.128 [R241+0xa100], [R8.64], !P5 ;  /* 0x0a10000008f10fae */ /* 0x0005e2000e901d48 */
[----:B------:R-:W-:Y:S01]  /*2ef0*/  MOV R3, c[0x0][0x27c] ;  /* 0x00009f0000037a02 */ /* 0x000fe20000000f00 */
[----:B-1----:R-:W-:Y:S02]  /*2f00*/  IMAD.WIDE.U32 R4, R101, c[0x0][0x280], R78 ;  /* 0x0000a00065047a25 */ /* 0x002fe400078e004e */
[----:B------:R2:W-:Y:S01]  /*2f10*/  @P0 LDGSTS.E.BYPASS.LTC128B.128 [R241+0xd100], [R8.64+0x80], !P3 ;  /* 0x0d10008008f10fae */ /* 0x0005e2000d901d48 */
[----:B------:R-:W-:Y:S01]  /*2f20*/  SHF.L.U32 R66, R3, 0x1, RZ ;  /* 0x0000000103427819 */ /* 0x000fe200000006ff */
[----:B------:R-:W-:Y:S01]  /*2f30*/  IMAD.IADD R19, R5, 0x1, R6 ;  /* 0x0000000105137824 */ /* 0x000fe200078e0206 */
[----:B-----5:R-:W-:Y:S01]  /*2f40*/  SHF.R.S32.HI R6, RZ, 0x1f, R133 ;  /* 0x0000001fff067819 */ /* 0x020fe20000011485 */
[C---:B------:R-:W-:Y:S01]  /*2f50*/  IMAD.WIDE.U32 R92, R133.reuse, c[0x0][0x280], R14 ;  /* 0x0000a000855c7a25 */ /* 0x040fe200078e000e */
[----:B------:R-:W-:Y:S01]  /*2f60*/  MOV R18, R4 ;  /* 0x0000000400127202 */ /* 0x000fe20000000f00 */
[----:B------:R-:W0:Y:S01]  /*2f70*/  LDGDEPBAR ;  /* 0x00000000000079af */ /* 0x000e220000000000 */
[----:B------:R-:W-:Y:S01]  /*2f80*/  WARPSYNC 0xffffffff ;  /* 0xffffffff00007948 */ /* 0x000fe20003800000 */
[----:B------:R-:W-:-:S04]  /*2f90*/  IMAD.WIDE.U32 R90, R133, c[0x0][0x290], R10 ;  /* 0x0000a400855a7a25 */ /* 0x000fc800078e000a */
[----:B------:R-:W-:-:S04]  /*2fa0*/  IMAD.WIDE.U32 R96, R133, c[0x0][0x280], R18 ;  /* 0x0000a00085607a25 */ /* 0x000fc800078e0012 */
[----:B------:R-:W-:-:S04]  /*2fb0*/  IMAD.WIDE.U32 R94, R133, c[0x0][0x290], R16 ;  /* 0x0000a400855e7a25 */ /* 0x000fc800078e0010 */
[C---:B--2---:R-:W-:Y:S02]  /*2fc0*/  IMAD R9, R6.reuse, c[0x0][0x280], RZ ;  /* 0x0000a00006097a24 */ /* 0x044fe400078e02ff */
[----:B------:R-:W-:Y:S02]  /*2fd0*/  IMAD R8, R6, c[0x0][0x290], RZ ;  /* 0x0000a40006087a24 */ /* 0x000fe400078e02ff */
[C---:B------:R-:W-:Y:S02]  /*2fe0*/  IMAD R6, R133.reuse, c[0x0][0x284], R9 ;  /* 0x0000a10085067a24 */ /* 0x040fe400078e0209 */
[----:B------:R-:W-:-:S03]  /*2ff0*/  IMAD R3, R133, c[0x0][0x294], R8 ;  /* 0x0000a50085037a24 */ /* 0x000fc600078e0208 */
[----:B------:R-:W-:Y:S01]  /*3000*/  IADD3 R108, R97, R6, RZ ;  /* 0x00000006616c7210 */ /* 0x000fe20007ffe0ff */
[----:B------:R-:W-:Y:S01]  /*3010*/  IMAD.IADD R107, R95, 0x1, R3 ;  /* 0x000000015f6b7824 */ /* 0x000fe200078e0203 */
[----:B------:R-:W-:Y:S02]  /*3020*/  IADD3 R106, R6, R93, RZ ;  /* 0x0000005d066a7210 */ /* 0x000fe40007ffe0ff */
[----:B------:R-:W-:Y:S02]  /*3030*/  IADD3 R105, R3, R91, RZ ;  /* 0x0000005b03697210 */ /* 0x000fe40007ffe0ff */
[----:B---3--:R-:W-:Y:S02]  /*3040*/  @P2 SHF.R.S32.HI R5, RZ, 0x1f, R23 ;  /* 0x0000001fff052819 */ /* 0x008fe40000011417 */
[----:B------:R-:W-:Y:S02]  /*3050*/  @!P2 MOV R5, R22 ;  /* 0x000000160005a202 */ /* 0x000fe40000000f00 */
[----:B------:R-:W-:Y:S01]  /*3060*/  @P2 MOV R4, R23 ;  /* 0x0000001700042202 */ /* 0x000fe20000000f00 */
[----:B------:R-:W-:-:S02]  /*3070*/  @!P2 IMAD.MOV.U32 R4, RZ, RZ, R27 ;  /* 0x000000ffff04a224 */ /* 0x000fc400078e001b */
[----:B------:R-:W-:Y:S02]  /*3080*/  IMAD R5, R5, c[0x0][0x2b0], RZ ;  /* 0x0000ac0005057a24 */ /* 0x000fe400078e02ff */
[----:B------:R-:W-:-:S04]  /*3090*/  IMAD.WIDE.U32 R116, R4, c[0x0][0x2b0], RZ ;  /* 0x0000ac0004747a25 */ /* 0x000fc800078e00ff */
[----:B------:R-:W-:-:S05]  /*30a0*/  IMAD R5, R4, c[0x0][0x2b4], R5 ;  /* 0x0000ad0004057a24 */ /* 0x000fca00078e0205 */
[----:B------:R-:W-:Y:S02]  /*30b0*/  IADD3 R126, R117, R5, RZ ;  /* 0x00000005757e7210 */ /* 0x000fe40007ffe0ff */
[----:B------:R-:W-:Y:S01]  /*30c0*/  ISETP.GE.AND P2, PT, R76, c[0x0][0x27c], PT ;  /* 0x00009f004c007a0c */ /* 0x000fe20003f46270 */
[C---:B------:R-:W-:Y:S01]  /*30d0*/  IMAD.SHL.U32 R20, R101.reuse, 0x40, RZ ;  /* 0x0000004065147824 */ /* 0x040fe200078e00ff */
[----:B------:R-:W-:Y:S01]  /*30e0*/  IADD3 R21, R101, 0x40, RZ ;  /* 0x0000004065157810 */ /* 0x000fe20007ffe0ff */
[----:B------:R-:W-:Y:S01]  /*30f0*/  IMAD R8, R25, c[0x0][0x268], RZ ;  /* 0x00009a0019087a24 */ /* 0x000fe200078e02ff */
[----:B------:R-:W-:Y:S01]  /*3100*/  SEL R3, RZ, c[0x0][0x27c], !P2 ;  /* 0x00009f00ff037a07 */ /* 0x000fe20005000000 */
[----:B------:R-:W-:Y:S01]  /*3110*/  IMAD.WIDE.U32 R4, R26, c[0x0][0x260], R76 ;  /* 0x000098001a047a25 */ /* 0x000fe200078e004c */
[----:B------:R-:W-:Y:S01]  /*3120*/  LOP3.LUT R20, R20, 0x1c0, RZ, 0xc0, !PT ;  /* 0x000001c014147812 */ /* 0x000fe200078ec0ff */
[----:B------:R-:W-:Y:S01]  /*3130*/  BAR.SYNC.DEFER_BLOCKING 0x0 ;  /* 0x0000000000007b1d */ /* 0x000fe20000010000 */
[----:B------:R-:W-:Y:S01]  /*3140*/  IADD3 R23, R101, 0x20, RZ ;  /* 0x0000002065177810 */ /* 0x000fe20007ffe0ff */
[C---:B------:R-:W-:Y:S01]  /*3150*/  IMAD.IADD R3, R76.reuse, 0x1, R3 ;  /* 0x000000014c037824 */ /* 0x040fe200078e0203 */
[----:B------:R-:W-:Y:S01]  /*3160*/  ISETP.GE.AND P5, PT, R76, c[0x0][0x1d4], PT ;  /* 0x000075004c007a0c */ /* 0x000fe20003fa6270 */
[----:B------:R-:W-:-:S02]  /*3170*/  IMAD.SHL.U32 R21, R21, 0x40, RZ ;  /* 0x0000004015157824 */ /* 0x000fc400078e00ff */
[----:B------:R-:W-:Y:S01]  /*3180*/  IMAD R14, R24, c[0x0][0x26c], R8 ;  /* 0x00009b00180e7a24 */ /* 0x000fe200078e0208 */
[----:B------:R-:W-:Y:S01]  /*3190*/  SHF.R.S32.HI R6, RZ, 0x1f, R3 ;  /* 0x0000001fff067819 */ /* 0x000fe20000011403 */
[----:B------:R-:W-:Y:S01]  /*31a0*/  IMAD.SHL.U32 R23, R23, 0x40, RZ ;  /* 0x0000004017177824 */ /* 0x000fe200078e00ff */
[----:B------:R-:W-:Y:S01]  /*31b0*/  LOP3.LUT R21, R21, 0x1c0, RZ, 0xc0, !PT ;  /* 0x000001c015157812 */ /* 0x000fe200078ec0ff */
[----:B------:R-:W-:Y:S01]  /*31c0*/  IMAD R5, R26, c[0x0][0x264], R5 ;  /* 0x000099001a057a24 */ /* 0x000fe200078e0205 */
[CC--:B------:R-:W-:Y:S01]  /*31d0*/  LEA.HI R9, R6.reuse, R3.reuse, RZ, 0x6 ;  /* 0x0000000306097211 */ /* 0x0c0fe200078f30ff */
[----:B------:R-:W-:Y:S01]  /*31e0*/  IMAD.MOV.U32 R141, RZ, RZ, 0x6 ;  /* 0x00000006ff8d7424 */ /* 0x000fe200078e00ff */
[----:B------:R-:W-:Y:S01]  /*31f0*/  LEA.HI R3, R6, R3, RZ, 0x3 ;  /* 0x0000000306037211 */ /* 0x000fe200078f18ff */
[----:B------:R-:W-:Y:S01]  /*3200*/  IMAD.WIDE.U32 R88, R24, c[0x0][0x268], R4 ;  /* 0x00009a0018587a25 */ /* 0x000fe200078e0004 */
[----:B------:R-:W-:Y:S01]  /*3210*/  LOP3.LUT R23, R23, 0x1c0, RZ, 0xc0, !PT ;  /* 0x000001c017177812 */ /* 0x000fe200078ec0ff */
[----:B------:R-:W-:Y:S01]  /*3220*/  ULDC.U8 UR5, c[0x0][0x298] ;  /* 0x0000a60000057ab9 */ /* 0x000fe20000000000 */
[--C-:B------:R-:W-:Y:S01]  /*3230*/  LOP3.LUT R6, R20, 0x38, R3.reuse, 0xf8, !PT ;  /* 0x0000003814067812 */ /* 0x100fe200078ef803 */
[----:B------:R-:W-:Y:S01]  /*3240*/  IMAD.SHL.U32 R20, R101, 0x40, RZ ;  /* 0x0000004065147824 */ /* 0x000fe200078e00ff */
[----:B------:R-:W-:Y:S01]  /*3250*/  LOP3.LUT R8, R21, 0x38, R3, 0xf8, !PT ;  /* 0x0000003815087812 */ /* 0x000fe200078ef803 */
[----:B------:R-:W-:Y:S01]  /*3260*/  IMAD.MOV.U32 R157, RZ, RZ, c[0x0][0x2b8] ;  /* 0x0000ae00ff9d7624 */ /* 0x000fe200078e00ff */
[----:B------:R-:W-:Y:S01]  /*3270*/  IADD3 R21, R101, 0x20, RZ ;  /* 0x0000002065157810 */ /* 0x000fe20007ffe0ff */
[----:B------:R-:W-:Y:S01]  /*3280*/  IMAD.MOV.U32 R156, RZ, RZ, c[0x0][0x27c] ;  /* 0x00009f00ff9c7624 */ /* 0x000fe200078e00ff */
[----:B------:R-:W-:Y:S01]  /*3290*/  LOP3.LUT R20, R20, 0x1c0, RZ, 0xc0, !PT ;  /* 0x000001c014147812 */ /* 0x000fe200078ec0ff */
[----:B------:R-:W-:Y:S01]  /*32a0*/  IMAD.SHL.U32 R150, R140, 0x40, RZ ;  /* 0x000000408c967824 */ /* 0x000fe200078e00ff */
[----:B------:R-:W-:Y:S01]  /*32b0*/  SHF.R.S32.HI R4, RZ, 0x6, R9 ;  /* 0x00000006ff047819 */ /* 0x000fe20000011409 */
[----:B------:R-:W-:Y:S01]  /*32c0*/  IMAD.SHL.U32 R21, R21, 0x40, RZ ;  /* 0x0000004015157824 */ /* 0x000fe200078e00ff */
[----:B------:R-:W-:Y:S01]  /*32d0*/  SHF.R.U32.HI R20, RZ, 0x3, R20 ;  /* 0x00000003ff147819 */ /* 0x000fe20000011614 */
[----:B------:R-:W-:Y:S01]  /*32e0*/  IMAD.IADD R103, R89, 0x1, R14 ;  /* 0x0000000159677824 */ /* 0x000fe200078e020e */
[----:B------:R-:W-:Y:S01]  /*32f0*/  LOP3.LUT R5, R23, 0x38, R3, 0xf8, !PT ;  /* 0x0000003817057812 */ /* 0x000fe200078ef803 */
[----:B------:R-:W-:Y:S01]  /*3300*/  IMAD R11, R4, 0x1800, R7 ;  /* 0x00001800040b7824 */ /* 0x000fe200078e0207 */
[----:B------:R-:W-:Y:S01]  /*3310*/  LOP3.LUT R10, R6, R20, RZ, 0x3c, !PT ;  /* 0x00000014060a7212 */ /* 0x000fe200078e3cff */
[----:B------:R-:W-:Y:S01]  /*3320*/  IMAD R9, R4, 0x1800, R12 ;  /* 0x0000180004097824 */ /* 0x000fe200078e020c */
[----:B------:R-:W-:-:S02]  /*3330*/  IADD3 R20, R101, 0x40, RZ ;  /* 0x0000004065147810 */ /* 0x000fc40007ffe0ff */
[----:B------:R-:W-:Y:S01]  /*3340*/  LOP3.LUT R21, R21, 0x1c0, RZ, 0xc0, !PT ;  /* 0x000001c015157812 */ /* 0x000fe200078ec0ff */
[----:B------:R-:W-:Y:S01]  /*3350*/  IMAD.IADD R10, R11, 0x1, R10 ;  /* 0x000000010b0a7824 */ /* 0x000fe200078e020a */
[----:B------:R-:W-:Y:S01]  /*3360*/  LOP3.LUT R87, R3, 0xfffffff8, RZ, 0xc0, !PT ;  /* 0xfffffff803577812 */ /* 0x000fe200078ec0ff */
[----:B------:R-:W-:Y:S01]  /*3370*/  IMAD.SHL.U32 R20, R20, 0x40, RZ ;  /* 0x0000004014147824 */ /* 0x000fe200078e00ff */
[----:B------:R-:W-:Y:S01]  /*3380*/  SHF.R.U32.HI R21, RZ, 0x3, R21 ;  /* 0x00000003ff157819 */ /* 0x000fe20000011615 */
[----:B------:R-:W-:Y:S01]  /*3390*/  IMAD.SHL.U32 R125, R10, 0x2, RZ ;  /* 0x000000020a7d7824 */ /* 0x000fe200078e00ff */
[----:B------:R-:W-:Y:S02]  /*33a0*/  SHF.L.U64.HI R140, R140, R141, c[0x0][0x284] ;  /* 0x0000a1008c8c7619 */ /* 0x000fe4000001028d */
[----:B------:R-:W-:Y:S02]  /*33b0*/  LOP3.LUT R20, R20, 0x1c0, RZ, 0xc0, !PT ;  /* 0x000001c014147812 */ /* 0x000fe400078ec0ff */
[----:B------:R-:W-:Y:S01]  /*33c0*/  LOP3.LUT R6, R5, R21, RZ, 0x3c, !PT ;  /* 0x0000001505067212 */ /* 0x000fe200078e3cff */
[----:B------:R-:W-:Y:S01]  /*33d0*/  IMAD R5, R4, 0x1800, R13 ;  /* 0x0000180004057824 */ /* 0x000fe200078e020d */
[----:B------:R-:W-:-:S02]  /*33e0*/  SHF.R.U32.HI R20, RZ, 0x3, R20 ;  /* 0x00000003ff147819 */ /* 0x000fc40000011614 */
[----:B------:R-:W-:Y:S01]  /*33f0*/  SHF.L.U64.HI R141, R151, R141, c[0x0][0x294] ;  /* 0x0000a500978d7619 */ /* 0x000fe2000001028d */
[----:B------:R-:W-:Y:S01]  /*3400*/  IMAD.IADD R6, R9, 0x1, R6 ;  /* 0x0000000109067824 */ /* 0x000fe200078e0206 */
[----:B------:R-:W-:Y:S01]  /*3410*/  LOP3.LUT R4, R8, R20, RZ, 0x3c, !PT ;  /* 0x0000001408047212 */ /* 0x000fe200078e3cff */
[----:B------:R-:W-:Y:S01]  /*3420*/  IMAD.SHL.U32 R151, R151, 0x40, RZ ;  /* 0x0000004097977824 */ /* 0x000fe200078e00ff */
[----:B------:R-:W-:Y:S01]  /*3430*/  SHF.R.S32.HI R64, RZ, 0x3, R3 ;  /* 0x00000003ff407819 */ /* 0x000fe20000011403 */
[----:B------:R-:W-:Y:S01]  /*3440*/  IMAD.SHL.U32 R124, R6, 0x2, RZ ;  /* 0x00000002067c7824 */ /* 0x000fe200078e00ff */
[----:B------:R-:W-:Y:S01]  /*3450*/  SHF.R.S32.HI R104, RZ, 0x1f, R87 ;  /* 0x0000001fff687819 */ /* 0x000fe20000011457 */
[----:B------:R-:W-:Y:S01]  /*3460*/  IMAD.IADD R4, R5, 0x1, R4 ;  /* 0x0000000105047824 */ /* 0x000fe200078e0204 */
[----:B------:R-:W-:Y:S02]  /*3470*/  ISETP.NE.AND P1, PT, R157, 0x1, PT ;  /* 0x000000019d00780c */ /* 0x000fe40003f25270 */
[----:B------:R-:W-:Y:S01]  /*3480*/  ISETP.GE.AND P0, PT, R156, 0x1, PT ;  /* 0x000000019c00780c */ /* 0x000fe20003f06270 */
[----:B------:R-:W-:-:S02]  /*3490*/  IMAD.SHL.U32 R123, R4, 0x2, RZ ;  /* 0x00000002047b7824 */ /* 0x000fc400078e00ff */
.L_x_953:
[----:B------:R-:W-:Y:S01]  /*34a0*/  IMAD R3, R32, 0x60, R0 ;  /* 0x0000006020037824 */ /* 0x000fe200078e0200 */
[----:B------:R-:W-:Y:S01]  /*34b0*/  ISETP.NE.AND P1, PT, R157, 0x1, PT ;  /* 0x000000019d00780c */ /* 0x000fe20003f25270 */
[----:B------:R-:W-:Y:S01]  /*34c0*/  IMAD.MOV.U32 R85, RZ, RZ, RZ ;  /* 0x000000ffff557224 */ /* 0x000fe200078e00ff */
[----:B------:R-:W-:Y:S04]  /*34d0*/  DEPBAR.LE SB0, 0x0 ;  /* 0x000080000000791a */ /* 0x000fe80000000000 */
[----:B-1----:R-:W-:Y:S01]  /*34e0*/  IMAD.IADD R4, R129, 0x1, R3 ;  /* 0x0000000181047824 */ /* 0x002fe200078e0203 */
[----:B------:R-:W-:Y:S01]  /*34f0*/  ISETP.GE.AND P0, PT, R3, R2, PT ;  /* 0x000000020300720c */ /* 0x000fe20003f06270 */
[----:B------:R-:W-:Y:S01]  /*3500*/  WARPSYNC 0xffffffff ;  /* 0xffffffff00007948 */ /* 0x000fe20003800000 */
[----:B------:R-:W-:Y:S01]  /*3510*/  ISETP.GE.AND P3, PT, R156, 0x1, PT ;  /* 0x000000019c00780c */ /* 0x000fe20003f66270 */
[--C-:B------:R-:W-:Y:S01]  /*3520*/  IMAD.MOV.U32 R3, RZ, RZ, R4.reuse ;  /* 0x000000ffff037224 */ /* 0x100fe200078e0004 */
[----:B------:R-:W-:Y:S01]  /*3530*/  ISETP.GT.OR P0, PT, R0, 0x5f, P0 ;  /* 0x0000005f0000780c */ /* 0x000fe20000704670 */
[----:B------:R-:W-:Y:S01]  /*3540*/  BSSY B2, `(.L_x_919) ;  /* 0x000040f000027945 */ /* 0x000fe20003800000 */
[----:B------:R-:W-:Y:S05]  /*3550*/  @P1 IMAD.HI.U32 R5, R4, c[0x0][0x2bc], RZ ;  /* 0x0000af0004051a27 */ /* 0x000fea00078e00ff */
[----:B------:R-:W-:Y:S06]  /*3560*/  @P1 SHF.R.U32.HI R3, RZ, c[0x0][0x2c0], R5 ;  /* 0x0000b000ff031a19 */ /* 0x000fec0000011605 */
[C---:B------:R-:W-:Y:S04]  /*3570*/  @!P0 IADD3 R5, P1, R3.reuse, R116, RZ ;  /* 0x0000007403058210 */ /* 0x040fe80007f3e0ff */
[----:B------:R-:W-:Y:S01]  /*3580*/  @!P0 LEA.HI.X.SX32 R6, R3, R126, 0x1, P1 ;  /* 0x0000007e03068211 */ /* 0x000fe200008f0eff */
[----:B------:R-:W-:Y:S01]  /*3590*/  IMAD.MOV R3, RZ, RZ, -R3 ;  /* 0x000000ffff037224 */ /* 0x000fe200078e0a03 */
[----:B------:R-:W-:Y:S03]  /*35a0*/  @!P0 LEA R8, P1, R5, c[0x0][0x2a0], 0x2 ;  /* 0x0000a80005088a11 */ /* 0x000fe600078210ff */
[----:B------:R-:W-:Y:S01]  /*35b0*/  IMAD R86, R3, c[0x0][0x2b8], R4 ;  /* 0x0000ae0003567a24 */ /* 0x000fe200078e0204 */
[----:B------:R-:W-:Y:S03]  /*35c0*/  @!P0 LEA.HI.X R9, R5, c[0x0][0x2a4], R6, 0x2, P1 ;  /* 0x0000a90005098a11 */ /* 0x000fe600008f1406 */
[----:B------:R-:W-:Y:S01]  /*35d0*/  IMAD.WIDE.U32 R4, R86, c[0x0][0x1e0], RZ ;  /* 0x0000780056047a25 */ /* 0x000fe200078e00ff */
[----:B------:R-:W-:Y:S01]  /*35e0*/  SHF.R.S32.HI R98, RZ, 0x1f, R86 ;  /* 0x0000001fff627819 */ /* 0x000fe20000011456 */
[----:B------:R-:W2:Y:S04]  /*35f0*/  @!P0 LDG.E R85, [R8.64] ;  /* 0x0000000808558981 */ /* 0x000ea8000c1e1900 */
[----:B------:R-:W-:Y:S01]  /*3600*/  IMAD R3, R98, c[0x0][0x1e0], RZ ;  /* 0x0000780062037a24 */ /* 0x000fe200078e02ff */
[----:B------:R-:W-:Y:S03]  /*3610*/  BAR.SYNC.DEFER_BLOCKING 0x0 ;  /* 0x0000000000007b1d */ /* 0x000fe60000010000 */
[----:B------:R-:W-:Y:S04]  /*3620*/  IMAD R3, R86, c[0x0][0x1e4], R3 ;  /* 0x0000790056037a24 */ /* 0x000fe800078e0203 */
        /* <DEDUP_REMOVED lines=9> */
[----:B------:R-:W-:-:S05]  /*36c0*/  @!P3 BRA `(.L_x_920) ;  /* 0x00003c400000b947 */ /* 0x000fca0003800000 */
[-C--:B------:R-:W-:Y:S01]  /*36d0*/  IMAD R6, R147, R32.reuse, RZ ;  /* 0x0000002093067224 */ /* 0x080fe200078e02ff */
[----:B------:R-:W-:Y:S01]  /*36e0*/  ISETP.NE.AND P0, PT, RZ, UR5, PT ;  /* 0x00000005ff007c0c */ /* 0x000fe2000bf05270 */
[-C--:B------:R-:W-:Y:S01]  /*36f0*/  IMAD R5, R148, R32.reuse, RZ ;  /* 0x0000002094057224 */ /* 0x080fe200078e02ff */
[----:B------:R-:W-:Y:S01]  /*3700*/  SHF.R.S32.HI R4, RZ, 0x1f, R32 ;  /* 0x0000001fff047819 */ /* 0x000fe20000011420 */
[----:B------:R-:W-:Y:S02]  /*3710*/  IMAD R3, R32, -0x60, R2 ;  /* 0xffffffa020037824 */ /* 0x000fe400078e0202 */
[----:B------:R-:W-:Y:S03]  /*3720*/  IMAD.WIDE.U32 R60, R138, R32, RZ ;  /* 0x000000208a3c7225 */ /* 0x000fe600078e00ff */
[----:B------:R-:W-:Y:S01]  /*3730*/  IMNMX R67, R3, 0x60, PT ;  /* 0x0000006003437817 */ /* 0x000fe20003800200 */
[C---:B------:R-:W-:Y:S02]  /*3740*/  IMAD R6, R4.reuse, R138, R6 ;  /* 0x0000008a04067224 */ /* 0x040fe400078e0206 */
[----:B------:R-:W-:Y:S02]  /*3750*/  IMAD R5, R4, R136, R5 ;  /* 0x0000008804057224 */ /* 0x000fe400078e0205 */
[----:B------:R-:W-:Y:S01]  /*3760*/  IMAD.WIDE.U32 R36, R136, R32, RZ ;  /* 0x0000002088247225 */ /* 0x000fe200078e00ff */
[----:B------:R-:W-:Y:S04]  /*3770*/  IADD3 R19, R61, R6, RZ ;  /* 0x000000063d137210 */ /* 0x000fe80007ffe0ff */
        /* <DEDUP_REMOVED lines=30> */
.L_x_923:
[----:B------:R-:W-:Y:S05]  /*3960*/  BSYNC B0 ;  /* 0x0000000000007941 */ /* 0x000fea0003800000 */
.L_x_922:
        /* <DEDUP_REMOVED lines=39> */
.L_x_925:
[----:B------:R-:W-:Y:S05]  /*3be0*/  BSYNC B0 ;  /* 0x0000000000007941 */ /* 0x000fea0003800000 */
.L_x_924:
        /* <DEDUP_REMOVED lines=19> */
[----:B------:R-:W-:-:S05]  /*3d20*/  @P3 BRA `(.L_x_927) ;  /* 0x0000012000003947 */ /* 0x000fca0003800000 */
[----:B------:R-:W-:Y:S01]  /*3d30*/  IADD3 R6, P1, P0, R96, R150, R60 ;  /* 0x0000009660067210 */ /* 0x000fe2000783e03c */
[----:B------:R-:W-:Y:S01]  /*3d40*/  CS2R R24, SRZ ;  /* 0x0000000000187805 */ /* 0x000fe2000001ff00 */
[----:B------:R-:W-:Y:S02]  /*3d50*/  CS2R R46, SRZ ;  /* 0x00000000002e7805 */ /* 0x000fe4000001ff00 */
[----:B------:R-:W-:Y:S02]  /*3d60*/  IADD3.X R8, R108, R140, R19, P1, P0 ;  /* 0x0000008c6c087210 */ /* 0x000fe40000fe0413 */
        /* <DEDUP_REMOVED lines=14> */
.L_x_927:
[----:B------:R-:W-:Y:S05]  /*3e50*/  BSYNC B0 ;  /* 0x0000000000007941 */ /* 0x000fea0003800000 */
.L_x_926:
        /* <DEDUP_REMOVED lines=27> */
[----:B------:R-:W-:Y:S02]  /*4010*/  @!P0 SHF.R.U32.HI R19, RZ, 0x10, R35 ;  /* 0x00000010ff138819 */ /* 0x000fe40000011623 */
[C---:B------:R-:W-:Y:S02]  /*4020*/  @!P0 PRMT R3, R18.reuse, 0x5432, R3 ;  /* 0x0000543212038816 */ /* 0x040fe40000000003 */
        /* <DEDUP_REMOVED lines=15> */
[-C--:B------:R-:W-:Y:S01]  /*4120*/  @!P0 FMUL.FTZ R4, R5, R6.reuse ;  /* 0x0000000605048220 */ /* 0x080fe20000410000 */
        /* <DEDUP_REMOVED lines=27> */
.L_x_931:
[----:B------:R-:W-:Y:S05]  /*42e0*/  BSYNC B0 ;  /* 0x0000000000007941 */ /* 0x000fea0003800000 */
.L_x_930:
        /* <DEDUP_REMOVED lines=57> */
.L_x_929:
[----:B------:R-:W-:Y:S05]  /*4680*/  BSYNC B1 ;  /* 0x0000000000017941 */ /* 0x000fea0003800000 */
.L_x_928:
[----:B------:R4:W2:Y:S01]  /*4690*/  SHFL.IDX PT, R33, R81, 0x1, 0x181f ;  /* 0x00381f0051217f89 */ /* 0x0008a200000e0000 */
[----:B------:R-:W-:Y:S03]  /*46a0*/  BSSY B1, `(.L_x_932) ;  /* 0x0000075000017945 */ /* 0x000fe60003800000 */
[----:B------:R4:W3:Y:S01]  /*46b0*/  SHFL.IDX PT, R31, R84, 0x1, 0x181f ;  /* 0x00381f00541f7f89 */ /* 0x0008e200000e0000 */
[----:B------:R-:W-:-:S05]  /*46c0*/  @P6 BRA `(.L_x_933) ;  /* 0x0000072000006947 */ /* 0x000fca0003800000 */
[----:B------:R-:W-:Y:S01]  /*46d0*/  BSSY B0, `(.L_x_934) ;  /* 0x0000038000007945 */ /* 0x000fe20003800000 */
[----:B------:R-:W-:-:S05]  /*46e0*/  @P5 BRA `(.L_x_935) ;  /* 0x0000036000005947 */ /* 0x000fca0003800000 */
[C---:B---3--:R-:W-:Y:S01]  /*46f0*/  LEA R34, P0, R76.reuse, R31, 0x1 ;  /* 0x0000001f4c227211 */ /* 0x048fe200078008ff */
[----:B-1----:R-:W1:Y:S03]  /*4700*/  LDS.128 R8, [R210+0x9100] ;  /* 0x00910000d2087984 */ /* 0x002e660000000c00 */
[----:B--2---:R-:W-:Y:S02]  /*4710*/  LEA.HI.X R35, R76, R33, R77, 0x1, P0 ;  /* 0x000000214c237211 */ /* 0x004fe400000f0c4d */
        /* <DEDUP_REMOVED lines=51> */
.L_x_935:
[----:B------:R-:W-:Y:S05]  /*4a50*/  BSYNC B0 ;  /* 0x0000000000007941 */ /* 0x000fea0003800000 */
.L_x_934:
[----:B------:R-:W-:Y:S11]  /*4a60*/  ISETP.GE.AND P0, PT, R211, c[0x0][0x1d4], PT ;  /* 0x00007500d3007a0c */ /* 0x000ff60003f06270 */
[----:B------:R-:W-:Y:S02]  /*4a70*/  @!UPT UIADD3 URZ, URZ, URZ, URZ ;  /* 0x0000003f3f3ff290 */ /* 0x000fe4000fffe03f */
        /* <DEDUP_REMOVED lines=55> */
.L_x_933:
[----:B------:R-:W-:Y:S05]  /*4df0*/  BSYNC B1 ;  /* 0x0000000000017941 */ /* 0x000fea0003800000 */
.L_x_932:
[----:B---3--:R3:W4:Y:S04]  /*4e00*/  SHFL.IDX PT, R31, R81, 0x2, 0x181f ;  /* 0x00581f00511f7f89 */ /* 0x00872800000e0000 */
[----:B------:R3:W2:Y:S01]  /*4e10*/  SHFL.IDX PT, R28, R84, 0x2, 0x181f ;  /* 0x00581f00541c7f89 */ /* 0x0006a200000e0000 */
[----:B------:R-:W-:-:S05]  /*4e20*/  @P3 BRA `(.L_x_936) ;  /* 0x0000280000003947 */ /* 0x000fca0003800000 */
[----:B------:R-:W-:Y:S01]  /*4e30*/  BSSY B0, `(.L_x_937) ;  /* 0x0000038000007945 */ /* 0x000fe20003800000 */
[----:B------:R-:W-:-:S05]  /*4e40*/  @P5 BRA `(.L_x_938) ;  /* 0x0000036000005947 */ /* 0x000fca0003800000 */
[C---:B-12---:R-:W-:Y:S01]  /*4e50*/  LEA R26, P0, R76.reuse, R28, 0x1 ;  /* 0x0000001c4c1a7211 */ /* 0x046fe200078008ff */
[----:B------:R-:W1:Y:S03]  /*4e60*/  LDS.128 R8, [R210+0xa100] ;  /* 0x00a10000d2087984 */ /* 0x000e660000000c00 */
        /* <DEDUP_REMOVED lines=52> */
.L_x_938:
[----:B------:R-:W-:Y:S05]  /*51b0*/  BSYNC B0 ;  /* 0x0000000000007941 */ /* 0x000fea0003800000 */
.L_x_937:
[----:B------:R-:W-:Y:S11]  /*51c0*/  ISETP.GE.AND P0, PT, R211, c[0x0][0x1d4], PT ;  /* 0x00007500d3007a0c */ /* 0x000ff60003f06270 */
[----:B------:R-:W-:Y:S02]  /*51d0*/  @!UPT UIADD3 URZ, URZ, URZ, URZ ;  /* 0x0000003f3f3ff290 */ /* 0x000fe4000fffe03f */
        /* <DEDUP_REMOVED lines=56> */
.L_x_921:
[C---:B------:R-:W-:Y:S01]  /*5560*/  IADD3 R159, R101.reuse, 0x20, RZ ;  /* 0x00000020659f7810 */ /* 0x040fe20007ffe0ff */
[----:B------:R-:W-:Y:S01]  /*5570*/  CS2R R54, SRZ ;  /* 0x0000000000367805 */ /* 0x000fe2000001ff00 */
[----:B------:R-:W-:Y:S01]  /*5580*/  IADD3 R158, R101, 0x40, RZ ;  /* 0x00000040659e7810 */ /* 0x000fe20007ffe0ff */
[----:B------:R-:W-:Y:S01]  /*5590*/  CS2R R52, SRZ ;  /* 0x0000000000347805 */ /* 0x000fe2000001ff00 */
[----:B------:R-:W-:Y:S01]  /*55a0*/  ISETP.GE.AND P1, PT, R159, R67, PT ;  /* 0x000000439f00720c */ /* 0x000fe20003f26270 */
[----:B------:R-:W-:Y:S01]  /*55b0*/  CS2R R26, SRZ ;  /* 0x00000000001a7805 */ /* 0x000fe2000001ff00 */
[----:B------:R-:W-:Y:S01]  /*55c0*/  IADD3 R65, -R66, c[0x0][0x1d4], RZ ;  /* 0x0000750042417a10 */ /* 0x000fe20007ffe1ff */
[----:B------:R-:W-:Y:S01]  /*55d0*/  CS2R R24, SRZ ;  /* 0x0000000000187805 */ /* 0x000fe2000001ff00 */
[----:B------:R-:W-:Y:S01]  /*55e0*/  ISETP.GE.OR P1, PT, R76, c[0x0][0x27c], P1 ;  /* 0x00009f004c007a0c */ /* 0x000fe20000f26670 */
[----:B------:R-:W-:Y:S01]  /*55f0*/  CS2R R58, SRZ ;  /* 0x00000000003a7805 */ /* 0x000fe2000001ff00 */
[----:B------:R-:W-:Y:S01]  /*5600*/  CS2R R56, SRZ ;  /* 0x0000000000387805 */ /* 0x000fe2000001ff00 */
[----:B------:R-:W-:Y:S01]  /*5610*/  CS2R R22, SRZ ;  /* 0x0000000000167805 */ /* 0x000fe2000001ff00 */
[----:B------:R-:W-:Y:S01]  /*5620*/  CS2R R20, SRZ ;  /* 0x0000000000147805 */ /* 0x000fe2000001ff00 */
[----:B------:R-:W-:Y:S01]  /*5630*/  CS2R R38, SRZ ;  /* 0x0000000000267805 */ /* 0x000fe2000001ff00 */
[----:B------:R1:W2:Y:S01]  /*5640*/  SHFL.IDX PT, R47, R81, RZ, 0x181f ;  /* 0x00181fff512f7589 */ /* 0x0002a200000e0000 */
[----:B------:R-:W-:Y:S06]  /*5650*/  BSSY B0, `(.L_x_939) ;  /* 0x00000c6000007945 */ /* 0x000fec0003800000 */
[----:B------:R-:W-:Y:S01]  /*5660*/  @!P1 IADD3 R3, P3, P0, R92, R60, R153 ;  /* 0x0000003c5c039210 */ /* 0x000fe2000787e099 */
[----:B------:R1:W3:Y:S03]  /*5670*/  SHFL.IDX PT, R46, R84, RZ, 0x181f ;  /* 0x00181fff542e7589 */ /* 0x0002e600000e0000 */
[----:B------:R-:W-:Y:S02]  /*5680*/  @!P1 IADD3.X R4, R106, R19, R142, P3, P0 ;  /* 0x000000136a049210 */ /* 0x000fe40001fe048e */
        /* <DEDUP_REMOVED lines=9> */
[C---:B------:R-:W-:Y:S04]  /*5720*/  @!P1 LEA R8, P3, R3.reuse, c[0x0][0x270], 0x1 ;  /* 0x00009c0003089a11 */ /* 0x040fe800078608ff */
[----:B------:R-:W-:Y:S02]  /*5730*/  @!P1 LEA.HI.X R9, R3, c[0x0][0x274], R4, 0x1, P3 ;  /* 0x00009d0003099a11 */ /* 0x000fe400018f0c04 */
[C---:B------:R-:W-:Y:S03]  /*5740*/  @!P1 LEA R4, P3, R5.reuse, c[0x0][0x288], 0x1 ;  /* 0x0000a20005049a11 */ /* 0x040fe600078608ff */
[----:B------:R4:W2:Y:S01]  /*5750*/  @!P1 LDG.E.128 R20, [R8.64] ;  /* 0x0000000808149981 */ /* 0x0008a2000c1e1d00 */
[----:B------:R-:W-:Y:S02]  /*5760*/  @!P1 LEA.HI.X R5, R5, c[0x0][0x28c], R10, 0x1, P3 ;  /* 0x0000a30005059a11 */ /* 0x000fe400018f0c0a */
[C---:B------:R-:W-:Y:S04]  /*5770*/  @!P0 LEA R14, P3, R6.reuse, c[0x0][0x270], 0x1 ;  /* 0x00009c00060e8a11 */ /* 0x040fe800078608ff */
[----:B------:R-:W-:Y:S01]  /*5780*/  @!P0 LEA.HI.X R15, R6, c[0x0][0x274], R15, 0x1, P3 ;  /* 0x00009d00060f8a11 */ /* 0x000fe200018f0c0f */
[----:B------:R1:W3:Y:S01]  /*5790*/  @!P1 LDG.E.128 R52, [R4.64] ;  /* 0x0000000804349981 */ /* 0x0002e2000c1e1d00 */
[C---:B------:R-:W-:Y:S04]  /*57a0*/  @!P0 LEA R10, P3, R11.reuse, c[0x0][0x288], 0x1 ;  /* 0x0000a2000b0a8a11 */ /* 0x040fe800078608ff */
[----:B------:R-:W-:Y:S02]  /*57b0*/  @!P0 LEA.HI.X R11, R11, c[0x0][0x28c], R16, 0x1, P3 ;  /* 0x0000a3000b0b8a11 */ /* 0x000fe400018f0c10 */
[----:B------:R1:W3:Y:S07]  /*57c0*/  @!P0 LDG.E.128 R24, [R14.64] ;  /* 0x000000080e188981 */ /* 0x0002ee000c1e1d00 */
[----:B------:R1:W3:Y:S01]  /*57d0*/  @!P0 LDG.E.128 R56, [R10.64] ;  /* 0x000000080a388981 */ /* 0x0002e2000c1e1d00 */
[-C--:B------:R-:W-:Y:S01]  /*57e0*/  ISETP.GE.AND P0, PT, R101, R67.reuse, PT ;  /* 0x000000436500720c */ /* 0x080fe20003f06270 */
[----:B----4-:R-:W-:Y:S03]  /*57f0*/  CS2R R8, SRZ ;  /* 0x0000000000087805 */ /* 0x010fe6000001ff00 */
[----:B------:R-:W-:Y:S11]  /*5800*/  ISETP.GE.OR P0, PT, R76, c[0x0][0x27c], P0 ;  /* 0x00009f004c007a0c */ /* 0x000ff60000706670 */
[----:B------:R-:W-:Y:S02]  /*5810*/  @!UPT UIADD3 URZ, URZ, URZ, URZ ;  /* 0x0000003f3f3ff290 */ /* 0x000fe4000fffe03f */
[----:B------:R-:W-:Y:S05]  /*5820*/  @!P0 IADD3 R3, P1, R92, R60, RZ ;  /* 0x0000003c5c038210 */ /* 0x000fea0007f3e0ff */
[----:B-1----:R-:W-:Y:S01]  /*5830*/  @!P0 IMAD.X R4, R19, 0x1, R106, P1 ;  /* 0x0000000113048824 */ /* 0x002fe200008e066a */
[C---:B------:R-:W-:Y:S01]  /*5840*/  @!P0 LEA R14, P1, R3.reuse, c[0x0][0x270], 0x1 ;  /* 0x00009c00030e8a11 */ /* 0x040fe200078208ff */
[----:B------:R-:W-:Y:S03]  /*5850*/  CS2R R10, SRZ ;  /* 0x00000000000a7805 */ /* 0x000fe6000001ff00 */
[----:B------:R-:W-:Y:S02]  /*5860*/  @!P0 LEA.HI.X R15, R3, c[0x0][0x274], R4, 0x1, P1 ;  /* 0x00009d00030f8a11 */ /* 0x000fe400008f0c04 */
[----:B------:R-:W-:Y:S02]  /*5870*/  @!P0 IADD3 R3, P1, R90, R36, RZ ;  /* 0x000000245a038210 */ /* 0x000fe40007f3e0ff */
[----:B------:R-:W-:Y:S01]  /*5880*/  CS2R R36, SRZ ;  /* 0x0000000000247805 */ /* 0x000fe2000001ff00 */
[----:B------:R1:W5:Y:S02]  /*5890*/  @!P0 LDG.E.128 R8, [R14.64] ;  /* 0x000000080e088981 */ /* 0x000364000c1e1d00 */
[----:B------:R-:W-:Y:S01]  /*58a0*/  @!P0 IMAD.X R5, R29, 0x1, R105, P1 ;  /* 0x000000011d058824 */ /* 0x000fe200008e0669 */
[C---:B------:R-:W-:Y:S04]  /*58b0*/  @!P0 LEA R4, P1, R3.reuse, c[0x0][0x288], 0x1 ;  /* 0x0000a20003048a11 */ /* 0x040fe800078208ff */
[----:B------:R-:W-:Y:S02]  /*58c0*/  @!P0 LEA.HI.X R5, R3, c[0x0][0x28c], R5, 0x1, P1 ;  /* 0x0000a30003058a11 */ /* 0x000fe400008f0c05 */
[----:B------:R-:W-:Y:S03]  /*58d0*/  ISETP.GE.AND P1, PT, R76, c[0x0][0x27c], PT ;  /* 0x00009f004c007a0c */ /* 0x000fe60003f26270 */
[----:B------:R4:W5:Y:S01]  /*58e0*/  @!P0 LDG.E.128 R36, [R4.64] ;  /* 0x0000000804248981 */ /* 0x000962000c1e1d00 */
[----:B------:R-:W-:Y:S01]  /*58f0*/  ISETP.GE.OR P0, PT, R101, R67, P5 ;  /* 0x000000436500720c */ /* 0x000fe20002f06670 */
[----:B--2---:R-:W-:Y:S02]  /*5900*/  IMAD.MOV.U32 R6, RZ, RZ, R22 ;  /* 0x000000ffff067224 */ /* 0x004fe400078e0016 */
[----:B----4-:R-:W-:Y:S02]  /*5910*/  IMAD.MOV.U32 R5, RZ, RZ, R23 ;  /* 0x000000ffff057224 */ /* 0x010fe400078e0017 */
[----:B------:R-:W-:Y:S02]  /*5920*/  IMAD.MOV.U32 R4, RZ, RZ, R20 ;  /* 0x000000ffff047224 */ /* 0x000fe400078e0014 */
[----:B------:R-:W-:Y:S01]  /*5930*/  IMAD.MOV.U32 R3, RZ, RZ, R21 ;  /* 0x000000ffff037224 */ /* 0x000fe200078e0015 */
[----:B------:R-:W-:Y:S01]  /*5940*/  PRMT R29, R5, 0x5410, R6 ;  /* 0x00005410051d7816 */ /* 0x000fe20000000006 */
[----:B---3--:R-:W-:Y:S02]  /*5950*/  IMAD.MOV.U32 R6, RZ, RZ, R54 ;  /* 0x000000ffff067224 */ /* 0x008fe400078e0036 */
        /* <DEDUP_REMOVED lines=20> */
[----:B------:R-:W1:Y:S01]  /*5aa0*/  LDS.128 R48, [R125+0x8100] ;  /* 0x008100007d307984 */ /* 0x000e620000000c00 */
        /* <DEDUP_REMOVED lines=10> */
[----:B------:R-:W-:Y:S01]  /*5b50*/  LEA.HI.SX32 R3, R3, R64, 0x1c ;  /* 0x0000004003037211 */ /* 0x000fe200078fe2ff */
[----:B------:R-:W-:Y:S01]  /*5b60*/  IMAD.MOV.U32 R34, RZ, RZ, R38 ;  /* 0x000000ffff227224 */ /* 0x000fe200078e0026 */
[----:B------:R-:W-:Y:S01]  /*5b70*/  LOP3.LUT R17, R17, 0x1c0, RZ, 0xc0, !PT ;  /* 0x000001c011117812 */ /* 0x000fe200078ec0ff */
[----:B------:R-:W-:Y:S01]  /*5b80*/  IMAD.MOV.U32 R42, RZ, RZ, R39 ;  /* 0x000000ffff2a7224 */ /* 0x000fe200078e0027 */
[----:B------:R-:W-:Y:S01]  /*5b90*/  SHF.R.S32.HI R4, RZ, 0x1f, R3 ;  /* 0x0000001fff047819 */ /* 0x000fe20000011403 */
[----:B------:R-:W-:Y:S01]  /*5ba0*/  IMAD.SHL.U32 R43, R3, 0x8, RZ ;  /* 0x00000008032b7824 */ /* 0x000fe200078e00ff */
[----:B------:R-:W-:Y:S02]  /*5bb0*/  SHF.R.U32.HI R17, RZ, 0x3, R17 ;  /* 0x00000003ff117819 */ /* 0x000fe40000011611 */
[----:B------:R-:W-:Y:S02]  /*5bc0*/  LEA.HI R4, R4, R3, RZ, 0x3 ;  /* 0x0000000304047211 */ /* 0x000fe400078f18ff */
[C---:B------:R-:W-:Y:S02]  /*5bd0*/  LEA R72, P0, R87.reuse, R46, 0x1 ;  /* 0x0000002e57487211 */ /* 0x040fe400078008ff */
[----:B------:R-:W-:Y:S02]  /*5be0*/  SHF.R.S32.HI R3, RZ, 0x3, R4 ;  /* 0x00000003ff037819 */ /* 0x000fe40000011404 */
[----:B------:R-:W-:Y:S02]  /*5bf0*/  LOP3.LUT R4, R18, 0x38, R43, 0xf8, !PT ;  /* 0x0000003812047812 */ /* 0x000fe400078ef82b */
[----:B------:R-:W-:Y:S01]  /*5c00*/  LEA.HI.X R73, R87, R47, R104, 0x1, P0 ;  /* 0x0000002f57497211 */ /* 0x000fe200000f0c68 */
[----:B------:R-:W-:Y:S01]  /*5c10*/  IMAD R3, R3, 0x1800, R7 ;  /* 0x0000180003037824 */ /* 0x000fe200078e0207 */
[----:B------:R-:W-:Y:S02]  /*5c20*/  LOP3.LUT R4, R4, R17, RZ, 0x3c, !PT ;  /* 0x0000001104047212 */ /* 0x000fe400078e3cff */
[----:B------:R-:W-:Y:S02]  /*5c30*/  ISETP.GE.AND P0, PT, R43, c[0x0][0x1d4], PT ;  /* 0x000075002b007a0c */ /* 0x000fe40003f06270 */
[----:B------:R-:W-:Y:S01]  /*5c40*/  MOV R14, R9 ;  /* 0x00000009000e7202 */ /* 0x000fe20000000f00 */
[----:B------:R-:W-:Y:S01]  /*5c50*/  IMAD.IADD R3, R3, 0x1, R4 ;  /* 0x0000000103037824 */ /* 0x000fe200078e0204 */
[----:B------:R-:W-:Y:S02]  /*5c60*/  @!P1 SHF.R.U32.HI R4, RZ, 0x10, R11 ;  /* 0x00000010ff049819 */ /* 0x000fe4000001160b */
[----:B------:R-:W-:Y:S02]  /*5c70*/  @!P1 PRMT R33, R33, 0x5410, R35 ;  /* 0x0000541021219816 */ /* 0x000fe40000000023 */
[----:B------:R-:W-:Y:S01]  /*5c80*/  SHF.L.U32 R3, R3, 0x1, RZ ;  /* 0x0000000103037819 */ /* 0x000fe200000006ff */
[----:B-1----:R-:W-:Y:S01]  /*5c90*/  @!P1 IMAD.U32 R44, R51, 0x10000, RZ ;  /* 0x00010000332c9824 */ /* 0x002fe200078e00ff */
[----:B------:R-:W-:Y:S02]  /*5ca0*/  @!P1 PRMT R15, R15, 0x5410, R4 ;  /* 0x000054100f0f9816 */ /* 0x000fe40000000004 */
[----:B------:R-:W-:Y:S01]  /*5cb0*/  @!P1 SHF.R.U32.HI R37, RZ, 0x10, R37 ;  /* 0x00000010ff259819 */ /* 0x000fe20000011625 */
[----:B------:R-:W-:Y:S01]  /*5cc0*/  @!P0 IMAD.WIDE R82, R43, 0x2, R46 ;  /* 0x000000022b528825 */ /* 0x000fe200078e022e */
[----:B------:R1:W2:Y:S01]  /*5cd0*/  LDS.128 R16, [R3+0x8100] ;  /* 0x0081000003107984 */ /* 0x0002a20000000c00 */
[----:B------:R-:W-:Y:S02]  /*5ce0*/  @!P1 LOP3.LUT R46, R51, 0xffff0000, RZ, 0xc0, !PT ;  /* 0xffff0000332e9812 */ /* 0x000fe400078ec0ff */
[----:B------:R-:W-:Y:S01]  /*5cf0*/  @!P1 PRMT R37, R40, 0x5410, R37 ;  /* 0x0000541028259816 */ /* 0x000fe20000000025 */
[----:B------:R-:W-:Y:S01]  /*5d00*/  @!P1 IMAD.U32 R40, R50, 0x10000, RZ ;  /* 0x0001000032289824 */ /* 0x000fe200078e00ff */
[----:B------:R-:W-:Y:S02]  /*5d10*/  @!P1 SHF.R.U32.HI R5, RZ, 0x10, R9 ;  /* 0x00000010ff059819 */ /* 0x000fe40000011609 */
[--C-:B------:R-:W-:Y:S02]  /*5d20*/  @!P1 SHF.R.U64 R36, R38, 0x10, R39.reuse ;  /* 0x0000001026249819 */ /* 0x100fe40000001227 */
[----:B------:R-:W-:Y:S02]  /*5d30*/  @!P1 SHF.R.U32.HI R38, RZ, 0x10, R39 ;  /* 0x00000010ff269819 */ /* 0x000fe40000011627 */
[----:B------:R-:W-:Y:S02]  /*5d40*/  @!P1 PRMT R41, R34, 0x5410, R36 ;  /* 0x0000541022299816 */ /* 0x000fe40000000024 */
[----:B------:R-:W-:Y:S02]  /*5d50*/  @!P1 LOP3.LUT R34, R48, 0xffff0000, RZ, 0xc0, !PT ;  /* 0xffff000030229812 */ /* 0x000fe400078ec0ff */
[----:B------:R-:W-:Y:S01]  /*5d60*/  @!P1 PRMT R45, R42, 0x5410, R38 ;  /* 0x000054102a2d9816 */ /* 0x000fe20000000026 */
[----:B------:R-:W-:Y:S01]  /*5d70*/  @!P1 IMAD.U32 R39, R41, 0x10000, RZ ;  /* 0x0001000029279824 */ /* 0x000fe200078e00ff */
[----:B------:R-:W-:Y:S02]  /*5d80*/  @!P1 LOP3.LUT R38, R49, 0xffff0000, RZ, 0xc0, !PT ;  /* 0xffff000031269812 */ /* 0x000fe400078ec0ff */
[----:B------:R-:W-:Y:S02]  /*5d90*/  @!P1 LOP3.LUT R42, R50, 0xffff0000, RZ, 0xc0, !PT ;  /* 0xffff0000322a9812 */ /* 0x000fe400078ec0ff */
[----:B------:R-:W-:Y:S01]  /*5da0*/  @!P1 LOP3.LUT R41, R41, 0xffff0000, RZ, 0xc0, !PT ;  /* 0xffff000029299812 */ /* 0x000fe200078ec0ff */
[----:B-1----:R-:W-:Y:S01]  /*5db0*/  IMAD.MOV.U32 R3, RZ, RZ, R8 ;  /* 0x000000ffff037224 */ /* 0x002fe200078e0008 */
[----:B------:R-:W-:Y:S02]  /*5dc0*/  @!P1 SHF.R.U64 R8, R8, 0x10, R9 ;  /* 0x0000001008089819 */ /* 0x000fe40000001209 */
[----:B------:R-:W-:Y:S01]  /*5dd0*/  @!P1 PRMT R9, R14, 0x5410, R5 ;  /* 0x000054100e099816 */ /* 0x000fe20000000005 */
[----:B------:R-:W-:Y:S01]  /*5de0*/  @!P1 IMAD.U32 R14, R48, 0x10000, RZ ;  /* 0x00010000300e9824 */ /* 0x000fe200078e00ff */
[----:B------:R-:W-:Y:S02]  /*5df0*/  @!P1 PRMT R3, R3, 0x5410, R8 ;  /* 0x0000541003039816 */ /* 0x000fe40000000008 */
[----:B------:R-:W-:Y:S02]  /*5e00*/  @!P1 SHF.R.U64 R10, R10, 0x10, R11 ;  /* 0x000000100a0a9819 */ /* 0x000fe4000000120b */
[----:B------:R-:W-:Y:S02]  /*5e10*/  @!P1 LOP3.LUT R5, R3, 0xffff0000, RZ, 0xc0, !PT ;  /* 0xffff000003059812 */ /* 0x000fe400078ec0ff */
[----:B------:R-:W-:Y:S01]  /*5e20*/  @!P1 PRMT R11, R6, 0x5410, R10 ;  /* 0x00005410060b9816 */ /* 0x000fe2000000000a */
[C---:B------:R-:W-:Y:S01]  /*5e30*/  @!P1 IMAD.U32 R10, R33.reuse, 0x10000, RZ ;  /* 0x00010000210a9824 */ /* 0x040fe200078e00ff */
[----:B------:R-:W-:Y:S02]  /*5e40*/  @!P1 LOP3.LUT R33, R33, 0xffff0000, RZ, 0xc0, !PT ;  /* 0xffff000021219812 */ /* 0x000fe400078ec0ff */
[----:B------:R-:W-:Y:S01]  /*5e50*/  @!P1 SHF.L.U32 R6, R3, 0x10, RZ ;  /* 0x0000001003069819 */ /* 0x000fe200000006ff */
[C---:B--2---:R-:W-:Y:S01]  /*5e60*/  @!P1 IMAD.U32 R4, R16.reuse, 0x10000, RZ ;  /* 0x0001000010049824 */ /* 0x044fe200078e00ff */
[----:B------:R-:W-:Y:S03]  /*5e70*/  @!P1 LOP3.LUT R8, R16, 0xffff0000, RZ, 0xc0, !PT ;  /* 0xffff000010089812 */ /* 0x000fe600078ec0ff */
[----:B------:R-:W-:Y:S02]  /*5e80*/  @!P1 FMUL.FTZ R35, R4, R10 ;  /* 0x0000000a04239220 */ /* 0x000fe40000410000 */
        /* <DEDUP_REMOVED lines=10> */
[----:B------:R-:W-:Y:S02]  /*5f30*/  @!P1 IMAD.U32 R5, R17, 0x10000, RZ ;  /* 0x0001000011059824 */ /* 0x000fe400078e00ff */
[----:B------:R-:W-:Y:S02]  /*5f40*/  @!P1 FFMA.FTZ R3, R10, R14, R3 ;  /* 0x0000000e0a039223 */ /* 0x000fe40000010003 */
[----:B------:R-:W-:Y:S02]  /*5f50*/  @!P1 IMAD.U32 R36, R49, 0x10000, RZ ;  /* 0x0001000031249824 */ /* 0x000fe400078e00ff */
[C---:B------:R-:W-:Y:S02]  /*5f60*/  @!P1 FMUL.FTZ R10, R5.reuse, R35 ;  /* 0x00000023050a9220 */ /* 0x040fe40000410000 */
[----:B------:R-:W-:Y:S02]  /*5f70*/  @!P1 FMUL.FTZ R14, R8, R37 ;  /* 0x00000025080e9220 */ /* 0x000fe40000410000 */
[-C--:B------:R-:W-:Y:S01]  /*5f80*/  @!P1 FFMA.FTZ R74, R36, R6.reuse, -R10 ;  /* 0x00000006244a9223 */ /* 0x080fe2000001080a */
[----:B------:R-:W-:Y:S01]  /*5f90*/  @!P1 LOP3.LUT R10, R18, 0xffff0000, RZ, 0xc0, !PT ;  /* 0xffff0000120a9812 */ /* 0x000fe200078ec0ff */
[----:B------:R-:W-:Y:S02]  /*5fa0*/  @!P1 FMUL.FTZ R5, R5, R6 ;  /* 0x0000000605059220 */ /* 0x000fe40000410000 */
[-C--:B------:R-:W-:Y:S02]  /*5fb0*/  @!P1 FMUL.FTZ R6, R8, R9.reuse ;  /* 0x0000000908069220 */ /* 0x080fe40000410000 */
[----:B------:R-:W-:Y:S02]  /*5fc0*/  @!P1 IMAD.U32 R8, R18, 0x10000, RZ ;  /* 0x0001000012089824 */ /* 0x000fe400078e00ff */
[----:B------:R-:W-:Y:S01]  /*5fd0*/  @!P1 FFMA.FTZ R71, R38, R9, -R14 ;  /* 0x0000000926479223 */ /* 0x000fe2000001080e */
[C---:B------:R-:W-:Y:S01]  /*5fe0*/  @!P1 SHF.L.U32 R9, R11.reuse, 0x10, RZ ;  /* 0x000000100b099819 */ /* 0x040fe200000006ff */
[----:B------:R-:W-:Y:S01]  /*5ff0*/  @!P1 FMUL.FTZ R14, R8, R39 ;  /* 0x00000027080e9220 */ /* 0x000fe20000410000 */
[----:B------:R-:W-:Y:S01]  /*6000*/  @!P1 LOP3.LUT R11, R11, 0xffff0000, RZ, 0xc0, !PT ;  /* 0xffff00000b0b9812 */ /* 0x000fe200078ec0ff */
[----:B------:R-:W-:Y:S02]  /*6010*/  @!P1 FMUL.FTZ R43, R10, R41 ;  /* 0x000000290a2b9220 */ /* 0x000fe40000410000 */
[----:B------:R-:W-:Y:S01]  /*6020*/  @!P1 FFMA.FTZ R70, R40, R9, -R14 ;  /* 0x0000000928469223 */ /* 0x000fe2000001080e */
[----:B------:R-:W-:Y:S01]  /*6030*/  @!P1 LOP3.LUT R14, R19, 0xffff0000, RZ, 0xc0, !PT ;  /* 0xffff0000130e9812 */ /* 0x000fe200078ec0ff */
[----:B------:R-:W-:Y:S02]  /*6040*/  @!P1 FFMA.FTZ R69, R42, R11, -R43 ;  /* 0x0000000b2a459223 */ /* 0x000fe4000001082b */
[C---:B------:R-:W-:Y:S01]  /*6050*/  @!P1 IMAD.U32 R43, R45.reuse, 0x10000, RZ ;  /* 0x000100002d2b9824 */ /* 0x040fe200078e00ff */
[----:B------:R-:W-:Y:S01]  /*6060*/  @!P1 LOP3.LUT R45, R45, 0xffff0000, RZ, 0xc0, !PT ;  /* 0xffff00002d2d9812 */ /* 0x000fe200078ec0ff */
[----:B------:R-:W-:Y:S02]  /*6070*/  @!P1 FMUL.FTZ R8, R8, R9 ;  /* 0x0000000908089220 */ /* 0x000fe40000410000 */
[----:B------:R-:W-:Y:S01]  /*6080*/  @!P1 FMUL.FTZ R9, R10, R11 ;  /* 0x0000000b0a099220 */ /* 0x000fe20000410000 */
[----:B------:R-:W-:Y:S01]  /*6090*/  @!P1 SHF.L.U32 R11, R15, 0x10, RZ ;  /* 0x000000100f0b9819 */ /* 0x000fe200000006ff */
[----:B------:R-:W-:Y:S01]  /*60a0*/  @!P1 IMAD.U32 R10, R19, 0x10000, RZ ;  /* 0x00010000130a9824 */ /* 0x000fe200078e00ff */
[----:B------:R-:W-:Y:S01]  /*60b0*/  @!P1 LOP3.LUT R15, R15, 0xffff0000, RZ, 0xc0, !PT ;  /* 0xffff00000f0f9812 */ /* 0x000fe200078ec0ff */
[----:B------:R-:W-:Y:S01]  /*60c0*/  @!P1 FFMA.FTZ R4, R33, R34, R4 ;  /* 0x0000002221049223 */ /* 0x000fe20000010004 */
[----:B------:R-:W-:Y:S01]  /*60d0*/  @!P1 F2FP.BF16.PACK_AB R33, R69, R70 ;  /* 0x000000464521923e */ /* 0x000fe200000010ff */
[----:B------:R-:W-:Y:S02]  /*60e0*/  @!P1 FMUL.FTZ R47, R10, R43 ;  /* 0x0000002b0a2f9220 */ /* 0x000fe40000410000 */
[----:B------:R-:W-:Y:S02]  /*60f0*/  @!P1 FMUL.FTZ R68, R14, R45 ;  /* 0x0000002d0e449220 */ /* 0x000fe40000410000 */
[----:B------:R-:W-:Y:S02]  /*6100*/  @!P1 FFMA.FTZ R5, R35, R36, R5 ;  /* 0x0000002423059223 */ /* 0x000fe40000010005 */
[----:B------:R-:W-:Y:S02]  /*6110*/  @!P1 FFMA.FTZ R6, R37, R38, R6 ;  /* 0x0000002625069223 */ /* 0x000fe40000010006 */
[----:B------:R-:W-:Y:S02]  /*6120*/  @!P1 FFMA.FTZ R47, R44, R11, -R47 ;  /* 0x0000000b2c2f9223 */ /* 0x000fe4000001082f */
[----:B------:R-:W-:Y:S01]  /*6130*/  @!P1 FFMA.FTZ R68, R46, R15, -R68 ;  /* 0x0000000f2e449223 */ /* 0x000fe20000010844 */
[----:B------:R-:W-:Y:S01]  /*6140*/  @!P1 F2FP.BF16.PACK_AB R5, R6, R5 ;  /* 0x000000050605923e */ /* 0x000fe200000010ff */
[----:B------:R-:W-:Y:S02]  /*6150*/  @!P1 FMUL.FTZ R10, R10, R11 ;  /* 0x0000000b0a0a9220 */ /* 0x000fe40000410000 */
[----:B------:R-:W-:Y:S01]  /*6160*/  @!P1 FFMA.FTZ R8, R39, R40, R8 ;  /* 0x0000002827089223 */ /* 0x000fe20000010008 */
[----:B------:R-:W-:Y:S01]  /*6170*/  @!P1 F2FP.BF16.PACK_AB R34, R68, R47 ;  /* 0x0000002f4422923e */ /* 0x000fe200000010ff */
[----:B------:R-:W-:Y:S01]  /*6180*/  @!P1 FMUL.FTZ R11, R14, R15 ;  /* 0x0000000f0e0b9220 */ /* 0x000fe20000410000 */
[----:B------:R-:W-:Y:S01]  /*6190*/  @!P1 F2FP.BF16.PACK_AB R14, R75, R80 ;  /* 0x000000504b0e923e */ /* 0x000fe200000010ff */
[----:B------:R-:W-:Y:S01]  /*61a0*/  @!P1 FFMA.FTZ R9, R41, R42, R9 ;  /* 0x0000002a29099223 */ /* 0x000fe20000010009 */
[----:B------:R-:W-:Y:S01]  /*61b0*/  @!P1 F2FP.BF16.PACK_AB R15, R71, R74 ;  /* 0x0000004a470f923e */ /* 0x000fe200000010ff */
[----:B------:R-:W-:Y:S01]  /*61c0*/  @!P1 FFMA.FTZ R10, R43, R44, R10 ;  /* 0x0000002c2b0a9223 */ /* 0x000fe2000001000a */
[----:B------:R-:W-:Y:S01]  /*61d0*/  @!P1 MOV R51, R34 ;  /* 0x0000002200339202 */ /* 0x000fe20000000f00 */
[----:B------:R-:W-:Y:S02]  /*61e0*/  @!P1 FFMA.FTZ R11, R45, R46, R11 ;  /* 0x0000002e2d0b9223 */ /* 0x000fe4000001000b */
[----:B------:R-:W-:Y:S01]  /*61f0*/  @!P1 IMAD.MOV.U32 R48, RZ, RZ, R14 ;  /* 0x000000ffff309224 */ /* 0x000fe200078e000e */
[----:B------:R-:W-:Y:S01]  /*6200*/  @!P1 F2FP.BF16.PACK_AB R14, R4, R3 ;  /* 0x00000003040e923e */ /* 0x000fe200000010ff */
[----:B------:R-:W-:Y:S01]  /*6210*/  @!P1 IMAD.MOV.U32 R49, RZ, RZ, R15 ;  /* 0x000000ffff319224 */ /* 0x000fe200078e000f */
[----:B------:R-:W-:Y:S01]  /*6220*/  @!P1 F2FP.BF16.PACK_AB R3, R11, R10 ;  /* 0x0000000a0b03923e */ /* 0x000fe200000010ff */
[----:B------:R-:W-:Y:S01]  /*6230*/  @!P1 IMAD.MOV.U32 R50, RZ, RZ, R33 ;  /* 0x000000ffff329224 */ /* 0x000fe200078e0021 */
[----:B------:R-:W-:Y:S01]  /*6240*/  @!P1 F2FP.BF16.PACK_AB R4, R9, R8 ;  /* 0x000000080904923e */ /* 0x000fe200000010ff */
[----:B------:R-:W-:Y:S02]  /*6250*/  @!P1 IMAD.MOV.U32 R16, RZ, RZ, R14 ;  /* 0x000000ffff109224 */ /* 0x000fe400078e000e */
[----:B------:R-:W-:Y:S01]  /*6260*/  @!P1 IMAD.MOV.U32 R17, RZ, RZ, R5 ;  /* 0x000000ffff119224 */ /* 0x000fe200078e0005 */
[----:B------:R1:W-:Y:S01]  /*6270*/  ST.E.128 [R72.64], R48 ;  /* 0x0000003048007985 */ /* 0x0003e2000c101d08 */
[----:B------:R-:W-:Y:S01]  /*6280*/  @!P1 MOV R18, R4 ;  /* 0x0000000400129202 */ /* 0x000fe20000000f00 */
[----:B------:R-:W-:Y:S06]  /*6290*/  @!P1 IMAD.MOV.U32 R19, RZ, RZ, R3 ;  /* 0x000000ffff139224 */ /* 0x000fec00078e0003 */
[----:B------:R1:W-:Y:S02]  /*62a0*/  @!P0 ST.E.128 [R82.64], R16 ;  /* 0x0000001052008985 */ /* 0x0003e4000c101d08 */
.L_x_940:
[----:B-1----:R-:W-:Y:S05]  /*62b0*/  BSYNC B0 ;  /* 0x0000000000007941 */ /* 0x002fea0003800000 */
.L_x_939:
[----:B-----5:R1:W2:Y:S01]  /*62c0*/  SHFL.IDX PT, R37, R81, 0x1, 0x181f ;  /* 0x00381f0051257f89 */ /* 0x0202a200000e0000 */
        /* <DEDUP_REMOVED lines=26> */
[--C-:B------:R-:W-:Y:S02]  /*6470*/  @!P1 SHF.R.U64 R11, R54, 0x10, R55.reuse ;  /* 0x00000010360b9819 */ /* 0x100fe40000001237 */
[----:B------:R-:W-:Y:S01]  /*6480*/  @!P1 SHF.R.U32.HI R14, RZ, 0x10, R55 ;  /* 0x00000010ff0e9819 */ /* 0x000fe20000011637 */
[----:B------:R-:W-:Y:S01]  /*6490*/  IMAD.IADD R3, R3, 0x1, R4 ;  /* 0x0000000103037824 */ /* 0x000fe200078e0204 */
[----:B------:R-:W-:Y:S02]  /*64a0*/  @!P1 SHF.R.U64 R5, R20, 0x10, R21 ;  /* 0x0000001014059819 */ /* 0x000fe40000001215 */
[----:B------:R-:W-:Y:S01]  /*64b0*/  @!P1 SHF.R.U32.HI R6, RZ, 0x10, R23 ;  /* 0x00000010ff069819 */ /* 0x000fe20000011617 */
[----:B------:R-:W-:Y:S01]  /*64c0*/  IMAD.SHL.U32 R3, R3, 0x2, RZ ;  /* 0x0000000203037824 */ /* 0x000fe200078e00ff */
[C---:B----4-:R-:W-:Y:S01]  /*64d0*/  @!P1 SHF.L.U32 R38, R47.reuse, 0x10, RZ ;  /* 0x000000102f269819 */ /* 0x050fe200000006ff */
[----:B------:R-:W-:Y:S01]  /*64e0*/  @!P0 IMAD.WIDE R54, R34, 0x2, R36 ;  /* 0x0000000222368825 */ /* 0x000fe200078e0224 */
[----:B------:R-:W-:Y:S02]  /*64f0*/  @!P1 LOP3.LUT R40, R47, 0xffff0000, RZ, 0xc0, !PT ;  /* 0xffff00002f289812 */ /* 0x000fe400078ec0ff */
[----:B------:R2:W3:Y:S01]  /*6500*/  LDS.128 R16, [R3+0x8100] ;  /* 0x0081000003107984 */ /* 0x0004e20000000c00 */
[C---:B------:R-:W-:Y:S01]  /*6510*/  @!P1 IMAD.U32 R34, R46.reuse, 0x10000, RZ ;  /* 0x000100002e229824 */ /* 0x040fe200078e00ff */
[----:B------:R-:W-:Y:S02]  /*6520*/  @!P1 LOP3.LUT R36, R46, 0xffff0000, RZ, 0xc0, !PT ;  /* 0xffff00002e249812 */ /* 0x000fe400078ec0ff */
[----:B------:R-:W-:Y:S02]  /*6530*/  @!P1 PRMT R10, R28, 0x5432, R5 ;  /* 0x000054321c0a9816 */ /* 0x000fe40000000005 */
[C---:B------:R-:W-:Y:S01]  /*6540*/  @!P1 PRMT R35, R61.reuse, 0x5432, R11 ;  /* 0x000054323d239816 */ /* 0x040fe2000000000b */
[----:B------:R-:W-:Y:S01]  /*6550*/  @!P1 IMAD.U32 R11, R44, 0x10000, RZ ;  /* 0x000100002c0b9824 */ /* 0x000fe200078e00ff */
[----:B------:R-:W-:Y:S02]  /*6560*/  @!P1 SHF.R.U64 R8, R52, 0x10, R53 ;  /* 0x0000001034089819 */ /* 0x000fe40000001235 */
[----:B------:R-:W-:Y:S02]  /*6570*/  @!P1 SHF.R.U32.HI R4, RZ, 0x10, R21 ;  /* 0x00000010ff049819 */ /* 0x000fe40000011615 */
[C---:B------:R-:W-:Y:S02]  /*6580*/  @!P1 PRMT R21, R60.reuse, 0x5410, R8 ;  /* 0x000054103c159816 */ /* 0x040fe40000000008 */
[----:B------:R-:W-:Y:S02]  /*6590*/  @!P1 SHF.R.U32.HI R9, RZ, 0x10, R53 ;  /* 0x00000010ff099819 */ /* 0x000fe40000011635 */
[----:B------:R-:W-:Y:S01]  /*65a0*/  @!P1 PRMT R33, R61, 0x5410, R14 ;  /* 0x000054103d219816 */ /* 0x000fe2000000000e */
[----:B------:R-:W-:Y:S01]  /*65b0*/  @!P1 IMAD.U32 R8, R21, 0x10000, RZ ;  /* 0x0001000015089824 */ /* 0x000fe200078e00ff */
[----:B------:R-:W-:Y:S02]  /*65c0*/  @!P1 PRMT R20, R60, 0x5432, R9 ;  /* 0x000054323c149816 */ /* 0x000fe40000000009 */
[----:B------:R-:W-:Y:S01]  /*65d0*/  @!P1 PRMT R9, R28, 0x5410, R4 ;  /* 0x000054101c099816 */ /* 0x000fe20000000004 */
[----:B------:R-:W-:Y:S01]  /*65e0*/  @!P1 IMAD.U32 R4, R10, 0x10000, RZ ;  /* 0x000100000a049824 */ /* 0x000fe200078e00ff */
[----:B------:R-:W-:Y:S01]  /*65f0*/  @!P1 PRMT R14, R29, 0x5410, R6 ;  /* 0x000054101d0e9816 */ /* 0x000fe20000000006 */
[C---:B------:R-:W-:Y:S01]  /*6600*/  @!P1 IMAD.U32 R37, R33.reuse, 0x10000, RZ ;  /* 0x0001000021259824 */ /* 0x040fe200078e00ff */
[----:B--2---:R-:W-:Y:S01]  /*6610*/  @!P1 SHF.R.U64 R3, R22, 0x10, R23 ;  /* 0x0000001016039819 */ /* 0x004fe20000001217 */
[----:B------:R-:W-:Y:S01]  /*6620*/  @!P1 IMAD.U32 R22, R20, 0x10000, RZ ;  /* 0x0001000014169824 */ /* 0x000fe200078e00ff */
[----:B------:R-:W-:Y:S01]  /*6630*/  @!P1 LOP3.LUT R39, R33, 0xffff0000, RZ, 0xc0, !PT ;  /* 0xffff000021279812 */ /* 0x000fe200078ec0ff */
[----:B------:R-:W-:Y:S01]  /*6640*/  @!P1 IMAD.U32 R6, R9, 0x10000, RZ ;  /* 0x0001000009069824 */ /* 0x000fe200078e00ff */
[----:B------:R-:W-:Y:S01]  /*6650*/  @!P1 PRMT R15, R29, 0x5432, R3 ;  /* 0x000054321d0f9816 */ /* 0x000fe20000000003 */
        /* <DEDUP_REMOVED lines=22> */
[----:B------:R-:W-:Y:S01]  /*67c0*/  @!P1 LOP3.LUT R11, R19, 0xffff0000, RZ, 0xc0, !PT ;  /* 0xffff0000130b9812 */ /* 0x000fe200078ec0ff */
        /* <DEDUP_REMOVED lines=9> */
[----:B------:R-:W-:Y:S01]  /*6860*/  @!P1 SHF.L.U32 R8, R18, 0x10, RZ ;  /* 0x0000001012089819 */ /* 0x000fe200000006ff */
        /* <DEDUP_REMOVED lines=11> */
[----:B------:R-:W-:Y:S02]  /*6920*/  @!P1 FMUL.FTZ R8, R8, R9 ;  /* 0x0000000908089220 */ /* 0x000fe40000410000 */
        /* <DEDUP_REMOVED lines=26> */
.L_x_942:
[----:B------:R-:W-:Y:S05]  /*6ad0*/  BSYNC B0 ;  /* 0x0000000000007941 */ /* 0x000fea0003800000 */
.L_x_941:
[----:B------:R4:W1:Y:S01]  /*6ae0*/  SHFL.IDX PT, R41, R81, 0x2, 0x181f ;  /* 0x00581f0051297f89 */ /* 0x00086200000e0000 */
[----:B------:R-:W-:Y:S03]  /*6af0*/  ISETP.GE.OR P0, PT, R158, R67, P5 ;  /* 0x000000439e00720c */ /* 0x000fe60002f06670 */
        /* <DEDUP_REMOVED lines=22> */
[----:B------:R-:W-:Y:S02]  /*6c60*/  @!P1 SHF.R.U32.HI R11, RZ, 0x10, R59 ;  /* 0x00000010ff0b9819 */ /* 0x000fe4000001163b */
[----:B------:R-:W-:Y:S02]  /*6c70*/  LOP3.LUT R4, R4, R5, RZ, 0x3c, !PT ;  /* 0x0000000504047212 */ /* 0x000fe400078e3cff */
[--C-:B------:R-:W-:Y:S02]  /*6c80*/  @!P1 SHF.R.U64 R5, R26, 0x10, R27.reuse ;  /* 0x000000101a059819 */ /* 0x100fe4000000121b */
[----:B------:R-:W-:Y:S01]  /*6c90*/  @!P1 SHF.R.U32.HI R6, RZ, 0x10, R27 ;  /* 0x00000010ff069819 */ /* 0x000fe2000001161b */
[----:B------:R-:W-:Y:S01]  /*6ca0*/  IMAD.IADD R3, R3, 0x1, R4 ;  /* 0x0000000103037824 */ /* 0x000fe200078e0204 */
[----:B------:R-:W-:Y:S02]  /*6cb0*/  @!P1 PRMT R26, R63, 0x5410, R11 ;  /* 0x000054103f1a9816 */ /* 0x000fe4000000000b */
[----:B------:R-:W-:Y:S01]  /*6cc0*/  @!P1 PRMT R14, R31, 0x5410, R6 ;  /* 0x000054101f0e9816 */ /* 0x000fe20000000006 */
[----:B------:R-:W-:Y:S01]  /*6cd0*/  IMAD.SHL.U32 R3, R3, 0x2, RZ ;  /* 0x0000000203037824 */ /* 0x000fe200078e00ff */
[----:B--2---:R-:W-:Y:S01]  /*6ce0*/  @!P1 LOP3.LUT R34, R39, 0xffff0000, RZ, 0xc0, !PT ;  /* 0xffff000027229812 */ /* 0x004fe200078ec0ff */
[----:B------:R-:W-:Y:S01]  /*6cf0*/  @!P1 IMAD.U32 R11, R36, 0x10000, RZ ;  /* 0x00010000240b9824 */ /* 0x000fe200078e00ff */
[C---:B------:R-:W-:Y:S01]  /*6d00*/  @!P1 LOP3.LUT R29, R38.reuse, 0xffff0000, RZ, 0xc0, !PT ;  /* 0xffff0000261d9812 */ /* 0x040fe200078ec0ff */
[----:B------:R-:W-:Y:S01]  /*6d10*/  @!P1 IMAD.U32 R23, R37, 0x10000, RZ ;  /* 0x0001000025179824 */ /* 0x000fe200078e00ff */
[----:B------:R1:W2:Y:S01]  /*6d20*/  LDS.128 R16, [R3+0x8100] ;  /* 0x0081000003107984 */ /* 0x0002a20000000c00 */
[----:B------:R-:W-:Y:S01]  /*6d30*/  @!P1 IMAD.U32 R27, R38, 0x10000, RZ ;  /* 0x00010000261b9824 */ /* 0x000fe200078e00ff */
[----:B------:R-:W-:Y:S02]  /*6d40*/  @!P1 SHF.R.U64 R8, R56, 0x10, R57 ;  /* 0x0000001038089819 */ /* 0x000fe40000001239 */
[----:B------:R-:W-:Y:S02]  /*6d50*/  @!P1 SHF.R.U32.HI R4, RZ, 0x10, R25 ;  /* 0x00000010ff049819 */ /* 0x000fe40000011619 */
[----:B------:R-:W-:Y:S02]  /*6d60*/  @!P1 PRMT R21, R62, 0x5410, R8 ;  /* 0x000054103e159816 */ /* 0x000fe40000000008 */
[----:B------:R-:W-:Y:S02]  /*6d70*/  @!P1 SHF.R.U64 R15, R58, 0x10, R59 ;  /* 0x000000103a0f9819 */ /* 0x000fe4000000123b */
[----:B------:R-:W-:Y:S01]  /*6d80*/  @!P1 SHF.R.U32.HI R9, RZ, 0x10, R57 ;  /* 0x00000010ff099819 */ /* 0x000fe20000011639 */
[----:B------:R-:W-:Y:S01]  /*6d90*/  @!P1 IMAD.U32 R8, R21, 0x10000, RZ ;  /* 0x0001000015089824 */ /* 0x000fe200078e00ff */
[----:B------:R-:W-:Y:S02]  /*6da0*/  @!P1 PRMT R28, R63, 0x5432, R15 ;  /* 0x000054323f1c9816 */ /* 0x000fe4000000000f */
[----:B------:R-:W-:Y:S02]  /*6db0*/  @!P1 PRMT R15, R31, 0x5432, R5 ;  /* 0x000054321f0f9816 */ /* 0x000fe40000000005 */
[----:B------:R-:W-:Y:S02]  /*6dc0*/  @!P1 SHF.L.U32 R31, R39, 0x10, RZ ;  /* 0x00000010271f9819 */ /* 0x000fe400000006ff */
[----:B------:R-:W-:Y:S02]  /*6dd0*/  @!P1 PRMT R20, R62, 0x5432, R9 ;  /* 0x000054323e149816 */ /* 0x000fe40000000009 */
[----:B------:R-:W-:Y:S02]  /*6de0*/  @!P1 PRMT R9, R30, 0x5410, R4 ;  /* 0x000054101e099816 */ /* 0x000fe40000000004 */
[----:B------:R-:W-:Y:S01]  /*6df0*/  @!P1 LOP3.LUT R33, R26, 0xffff0000, RZ, 0xc0, !PT ;  /* 0xffff00001a219812 */ /* 0x000fe200078ec0ff */
[----:B------:R-:W-:Y:S01]  /*6e00*/  @!P1 IMAD.U32 R22, R20, 0x10000, RZ ;  /* 0x0001000014169824 */ /* 0x000fe200078e00ff */
[----:B-1----:R-:W-:Y:S01]  /*6e10*/  @!P1 SHF.R.U64 R3, R24, 0x10, R25 ;  /* 0x0000001018039819 */ /* 0x002fe20000001219 */
[----:B------:R-:W-:Y:S01]  /*6e20*/  @!P1 IMAD.U32 R6, R9, 0x10000, RZ ;  /* 0x0001000009069824 */ /* 0x000fe200078e00ff */
[----:B------:R-:W-:Y:S02]  /*6e30*/  ISETP.GE.AND P0, PT, R42, c[0x0][0x1d4], PT ;  /* 0x000075002a007a0c */ /* 0x000fe40003f06270 */
[----:B------:R-:W-:Y:S01]  /*6e40*/  @!P1 PRMT R10, R30, 0x5432, R3 ;  /* 0x000054321e0a9816 */ /* 0x000fe20000000003 */
[----:B------:R-:W-:Y:S04]  /*6e50*/  @!P1 IMAD.U32 R30, R26, 0x10000, RZ ;  /* 0x000100001a1e9824 */ /* 0x000fe800078e00ff */
        /* <DEDUP_REMOVED lines=14> */
[----:B------:R-:W-:Y:S02]  /*6f40*/  @!P1 LOP3.LUT R8, R16, 0xffff0000, RZ, 0xc0, !PT ;  /* 0xffff000010089812 */ /* 0x000fe400078ec0ff */
[----:B------:R-:W-:Y:S02]  /*6f50*/  @!P1 LOP3.LUT R4, R9, 0xffff0000, RZ, 0xc0, !PT ;  /* 0xffff000009049812 */ /* 0x000fe400078ec0ff */
[----:B------:R-:W-:Y:S01]  /*6f60*/  @!P1 LOP3.LUT R9, R10, 0xffff0000, RZ, 0xc0, !PT ;  /* 0xffff00000a099812 */ /* 0x000fe200078ec0ff */
[----:B------:R-:W-:Y:S01]  /*6f70*/  @!P1 FMUL.FTZ R11, R8, R20 ;  /* 0x00000014080b9220 */ /* 0x000fe20000410000 */
[----:B------:R-:W-:Y:S03]  /*6f80*/  @!P1 LOP3.LUT R6, R17, 0xffff0000, RZ, 0xc0, !PT ;  /* 0xffff000011069812 */ /* 0x000fe600078ec0ff */
[-C--:B------:R-:W-:Y:S01]  /*6f90*/  @!P1 FFMA.FTZ R47, R21, R9.reuse, -R11 ;  /* 0x00000009152f9223 */ /* 0x080fe2000001080b */
[----:B------:R-:W-:Y:S01]  /*6fa0*/  @!P1 LOP3.LUT R11, R19, 0xffff0000, RZ, 0xc0, !PT ;  /* 0xffff0000130b9812 */ /* 0x000fe200078ec0ff */
[C---:B------:R-:W-:Y:S02]  /*6fb0*/  @!P1 FMUL.FTZ R10, R6.reuse, R24 ;  /* 0x00000018060a9220 */ /* 0x040fe40000410000 */
[-C--:B------:R-:W-:Y:S02]  /*6fc0*/  @!P1 FMUL.FTZ R6, R6, R4.reuse ;  /* 0x0000000406069220 */ /* 0x080fe40000410000 */
        /* <DEDUP_REMOVED lines=19> */
[----:B------:R-:W-:Y:S01]  /*7100*/  @!P1 FFMA.FTZ R45, R27, R9, -R35 ;  /* 0x000000091b2d9223 */ /* 0x000fe20000010823 */
[----:B------:R-:W-:Y:S01]  /*7110*/  @!P1 F2FP.BF16.PACK_AB R35, R48, R49 ;  /* 0x000000313023923e */ /* 0x000fe200000010ff */
[----:B------:R-:W-:Y:S02]  /*7120*/  @!P1 FFMA.FTZ R43, R29, R15, -R43 ;  /* 0x0000000f1d2b9223 */ /* 0x000fe4000001082b */
[----:B------:R-:W-:Y:S02]  /*7130*/  @!P1 FMUL.FTZ R8, R8, R9 ;  /* 0x0000000908089220 */ /* 0x000fe40000410000 */
[----:B------:R-:W-:Y:S01]  /*7140*/  @!P1 FMUL.FTZ R9, R14, R15 ;  /* 0x0000000f0e099220 */ /* 0x000fe20000410000 */
[----:B------:R-:W-:Y:S01]  /*7150*/  @!P1 F2FP.BF16.PACK_AB R15, R43, R45 ;  /* 0x0000002d2b0f923e */ /* 0x000fe200000010ff */
[----:B------:R-:W-:Y:S01]  /*7160*/  @!P1 FFMA.FTZ R4, R20, R21, R4 ;  /* 0x0000001514049223 */ /* 0x000fe20000010004 */
[----:B------:R-:W-:Y:S01]  /*7170*/  @!P1 F2FP.BF16.PACK_AB R21, R47, R52 ;  /* 0x000000342f15923e */ /* 0x000fe200000010ff */
[----:B------:R-:W-:Y:S01]  /*7180*/  @!P1 IMAD.MOV.U32 R37, RZ, RZ, R35 ;  /* 0x000000ffff259224 */ /* 0x000fe200078e0023 */
[----:B------:R-:W-:Y:S01]  /*7190*/  @!P1 F2FP.BF16.PACK_AB R20, R44, R46 ;  /* 0x0000002e2c14923e */ /* 0x000fe200000010ff */
[----:B------:R-:W-:Y:S01]  /*71a0*/  @!P1 IMAD.MOV.U32 R38, RZ, RZ, R15 ;  /* 0x000000ffff269224 */ /* 0x000fe200078e000f */
[----:B------:R-:W-:Y:S01]  /*71b0*/  @!P1 F2FP.BF16.PACK_AB R14, R4, R3 ;  /* 0x00000003040e923e */ /* 0x000fe200000010ff */
[----:B------:R-:W-:Y:S02]  /*71c0*/  @!P1 IMAD.MOV.U32 R36, RZ, RZ, R21 ;  /* 0x000000ffff249224 */ /* 0x000fe400078e0015 */
[----:B------:R-:W-:Y:S01]  /*71d0*/  @!P1 IMAD.MOV.U32 R39, RZ, RZ, R20 ;  /* 0x000000ffff279224 */ /* 0x000fe200078e0014 */
[----:B------:R-:W-:Y:S01]  /*71e0*/  @!P1 MOV R16, R14 ;  /* 0x0000000e00109202 */ /* 0x000fe20000000f00 */
[----:B------:R-:W-:Y:S02]  /*71f0*/  @!P1 FFMA.FTZ R5, R22, R23, R5 ;  /* 0x0000001716059223 */ /* 0x000fe40000010005 */
[----:B------:R-:W-:Y:S01]  /*7200*/  @!P1 FFMA.FTZ R6, R24, R25, R6 ;  /* 0x0000001918069223 */ /* 0x000fe20000010006 */
[----:B------:R1:W-:Y:S01]  /*7210*/  ST.E.128 [R50.64], R36 ;  /* 0x0000002432007985 */ /* 0x0003e2000c101d08 */
[----:B------:R-:W-:Y:S02]  /*7220*/  @!P1 FFMA.FTZ R8, R26, R27, R8 ;  /* 0x0000001b1a089223 */ /* 0x000fe40000010008 */
[----:B------:R-:W-:Y:S01]  /*7230*/  @!P1 FFMA.FTZ R9, R28, R29, R9 ;  /* 0x0000001d1c099223 */ /* 0x000fe20000010009 */
[----:B------:R-:W-:Y:S01]  /*7240*/  @!P1 F2FP.BF16.PACK_AB R5, R6, R5 ;  /* 0x000000050605923e */ /* 0x000fe200000010ff */
        /* <DEDUP_REMOVED lines=12> */
.L_x_920:
        /* <DEDUP_REMOVED lines=19> */
.L_x_944:
[----:B-12---:R-:W-:Y:S05]  /*7440*/  BSYNC B0 ;  /* 0x0000000000007941 */ /* 0x006fea0003800000 */
.L_x_943:
        /* <DEDUP_REMOVED lines=15> */
.L_x_946:
[----:B------:R-:W-:Y:S05]  /*7540*/  BSYNC B0 ;  /* 0x0000000000007941 */ /* 0x000fea0003800000 */
.L_x_945:
[----:B--2---:R2:W4:Y:S01]  /*7550*/  SHFL.IDX PT, R5, R81, 0x2, 0x181f ;  /* 0x00581f0051057f89 */ /* 0x00452200000e0000 */
[----:B------:R-:W-:Y:S03]  /*7560*/  ISETP.GE.AND P0, PT, R3, 0x41, PT ;  /* 0x000000410300780c */ /* 0x000fe60003f06270 */
        /* <DEDUP_REMOVED lines=12> */
.L_x_936:
[----:B------:R-:W-:Y:S05]  /*7630*/  BSYNC B2 ;  /* 0x0000000000027941 */ /* 0x000fea0003800000 */
.L_x_919:
[----:B--2---:R-:W-:Y:S01]  /*7640*/  IMAD R17, R32, -0x60, RZ ;  /* 0xffffffa020117824 */ /* 0x004fe200078e02ff */
[----:B------:R-:W-:Y:S01]  /*7650*/  ISETP.NE.AND P6, PT, R130, RZ, PT ;  /* 0x000000ff8200720c */ /* 0x000fe20003fc5270 */
[----:B-1-3--:R-:W-:Y:S01]  /*7660*/  IMAD.WIDE R8, R32, 0x60, R110 ;  /* 0x0000006020087825 */ /* 0x00afe200078e026e */
[----:B------:R-:W-:Y:S03]  /*7670*/  BSSY B0, `(.L_x_947) ;  /* 0x000004a000007945 */ /* 0x000fe60003800000 */
[----:B------:R-:W-:Y:S02]  /*7680*/  IMAD.IADD R3, R109, 0x1, R17 ;  /* 0x000000016d037824 */ /* 0x000fe400078e0211 */
[----:B------:R-:W-:Y:S02]  /*7690*/  IMAD R4, R98, c[0x0][0x208], RZ ;  /* 0x0000820062047a24 */ /* 0x000fe400078e02ff */
[----:B------:R-:W-:Y:S01]  /*76a0*/  IMAD R10, R99, c[0x0][0x218], RZ ;  /* 0x00008600630a7a24 */ /* 0x000fe200078e02ff */
[----:B------:R-:W-:Y:S01]  /*76b0*/  ISETP.GE.AND P1, PT, R3, 0x21, PT ;  /* 0x000000210300780c */ /* 0x000fe20003f26270 */
[C---:B------:R-:W-:Y:S02]  /*76c0*/  IMAD R6, R86.reuse, c[0x0][0x20c], R4 ;  /* 0x0000830056067a24 */ /* 0x040fe400078e0204 */
[----:B----4-:R-:W-:Y:S04]  /*76d0*/  IMAD.WIDE.U32 R4, R86, c[0x0][0x208], RZ ;  /* 0x0000820056047a25 */ /* 0x010fe800078e00ff */
[----:B------:R-:W-:Y:S01]  /*76e0*/  IMAD R10, R85, c[0x0][0x21c], R10 ;  /* 0x00008700550a7a24 */ /* 0x000fe200078e020a */
[----:B------:R-:W-:Y:S05]  /*76f0*/  IADD3 R5, R5, R6, RZ ;  /* 0x0000000605057210 */ /* 0x000fea0007ffe0ff */
[C---:B------:R-:W-:Y:S01]  /*7700*/  @P1 IADD3 R11, P0, R8.reuse, 0x20, RZ ;  /* 0x00000020080b1810 */ /* 0x040fe20007f1e0ff */
[----:B------:R-:W-:Y:S03]  /*7710*/  IMAD.WIDE.U32 R4, R85, c[0x0][0x218], R4 ;  /* 0x0000860055047a25 */ /* 0x000fe600078e0004 */
[----:B------:R-:W-:Y:S02]  /*7720*/  @P1 IADD3.X R18, RZ, R9, RZ, P0, !PT ;  /* 0x00000009ff121210 */ /* 0x000fe400007fe4ff */
[----:B------:R-:W-:Y:S11]  /*7730*/  ISETP.GE.AND P0, PT, R3, 0x41, PT ;  /* 0x000000410300780c */ /* 0x000ff60003f06270 */
[----:B------:R-:W-:Y:S02]  /*7740*/  @!UPT UIADD3 URZ, URZ, URZ, URZ ;  /* 0x0000003f3f3ff290 */ /* 0x000fe4000fffe03f */
[----:B------:R-:W-:Y:S05]  /*7750*/  @P0 IADD3 R16, P3, R8, 0x40, RZ ;  /* 0x0000004008100810 */ /* 0x000fea0007f7e0ff */
[----:B------:R-:W-:Y:S01]  /*7760*/  @P0 IMAD.X R19, RZ, RZ, R9, P3 ;  /* 0x000000ffff130224 */ /* 0x000fe200018e0609 */
[----:B------:R-:W-:Y:S04]  /*7770*/  IADD3 R6, P3, R118, R4, RZ ;  /* 0x0000000476067210 */ /* 0x000fe80007f7e0ff */
[----:B------:R-:W-:Y:S02]  /*7780*/  IADD3.X R10, R127, R5, R10, P3, !PT ;  /* 0x000000057f0a7210 */ /* 0x000fe40001ffe40a */
[----:B------:R-:W-:Y:S11]  /*7790*/  ISETP.GE.AND P3, PT, R3, 0x1, PT ;  /* 0x000000010300780c */ /* 0x000ff60003f66270 */
[----:B------:R-:W-:Y:S02]  /*77a0*/  @!UPT UIADD3 URZ, URZ, URZ, URZ ;  /* 0x0000003f3f3ff290 */ /* 0x000fe4000fffe03f */
[----:B------:R-:W-:Y:S01]  /*77b0*/  @P3 MOV R5, R103 ;  /* 0x0000006700053202 */ /* 0x000fe20000000f00 */
        /* <DEDUP_REMOVED lines=9> */
[----:B------:R-:W-:Y:S02]  /*7850*/  @P1 MOV R4, R88 ;  /* 0x0000005800041202 */ /* 0x000fe40000000f00 */
[C---:B------:R-:W-:Y:S01]  /*7860*/  LEA R20, P4, R6.reuse, c[0x0][0x1f8], 0x1 ;  /* 0x00007e0006147a11 */ /* 0x040fe200078808ff */
[C---:B------:R-:W-:Y:S02]  /*7870*/  @P1 IMAD R3, R11.reuse, c[0x0][0x25c], R3 ;  /* 0x000097000b031a24 */ /* 0x040fe400078e0203 */
[----:B------:R-:W-:Y:S01]  /*7880*/  @P1 IMAD.WIDE.U32 R4, R11, c[0x0][0x258], R4 ;  /* 0x000096000b041a25 */ /* 0x000fe200078e0004 */
[----:B------:R-:W-:Y:S04]  /*7890*/  LEA.HI.X R6, R6, c[0x0][0x1fc], R10, 0x1, P4 ;  /* 0x00007f0006067a11 */ /* 0x000fe800020f0c0a */
[C---:B------:R-:W-:Y:S02]  /*78a0*/  @P1 LEA R10, P4, R4.reuse, c[0x0][0x250], 0x1 ;  /* 0x00009400040a1a11 */ /* 0x040fe400078808ff */
[----:B------:R-:W-:Y:S02]  /*78b0*/  @P1 IADD3 R3, R5, R3, RZ ;  /* 0x0000000305031210 */ /* 0x000fe40007ffe0ff */
[----:B------:R-:W-:Y:S02]  /*78c0*/  @P0 MOV R5, R103 ;  /* 0x0000006700050202 */ /* 0x000fe40000000f00 */
[----:B------:R-:W-:Y:S01]  /*78d0*/  @P1 LEA.HI.X R11, R4, c[0x0][0x254], R3, 0x1, P4 ;  /* 0x00009500040b1a11 */ /* 0x000fe200020f0c03 */
[----:B------:R-:W-:Y:S02]  /*78e0*/  @P0 IMAD.MOV.U32 R4, RZ, RZ, R88 ;  /* 0x000000ffff040224 */ /* 0x000fe400078e0058 */
[----:B------:R-:W-:Y:S02]  /*78f0*/  @P0 IMAD R3, R19, c[0x0][0x258], RZ ;  /* 0x0000960013030a24 */ /* 0x000fe400078e02ff */
[C---:B------:R-:W-:Y:S04]  /*7900*/  @P0 IMAD.WIDE.U32 R4, R16.reuse, c[0x0][0x258], R4 ;  /* 0x0000960010040a25 */ /* 0x040fe800078e0004 */
[----:B------:R-:W-:Y:S01]  /*7910*/  @P0 IMAD R3, R16, c[0x0][0x25c], R3 ;  /* 0x0000970010030a24 */ /* 0x000fe200078e0203 */
[C---:B------:R-:W-:Y:S03]  /*7920*/  @P0 LEA R8, P4, R4.reuse, c[0x0][0x250], 0x1 ;  /* 0x0000940004080a11 */ /* 0x040fe600078808ff */
[----:B------:R-:W-:Y:S02]  /*7930*/  @P0 IMAD.IADD R3, R5, 0x1, R3 ;  /* 0x0000000105030824 */ /* 0x000fe400078e0203 */
[----:B------:R1:W2:Y:S03]  /*7940*/  SHFL.IDX PT, R5, R6, RZ, 0x181f ;  /* 0x00181fff06057589 */ /* 0x0002a600000e0000 */
[----:B------:R-:W-:Y:S02]  /*7950*/  @P0 LEA.HI.X R9, R4, c[0x0][0x254], R3, 0x1, P4 ;  /* 0x0000950004090a11 */ /* 0x000fe400020f0c03 */
[----:B------:R1:W3:Y:S01]  /*7960*/  SHFL.IDX PT, R4, R20, RZ, 0x181f ;  /* 0x00181fff14047589 */ /* 0x0002e200000e0000 */
[----:B------:R-:W-:Y:S02]  /*7970*/  ISETP.NE.AND P4, PT, R131, RZ, PT ;  /* 0x000000ff8300720c */ /* 0x000fe40003f85270 */
[----:B------:R-:W-:Y:S04]  /*7980*/  IADD3 R3, R17, R2, RZ ;  /* 0x0000000211037210 */ /* 0x000fe80007ffe0ff */
[----:B------:R-:W-:Y:S05]  /*7990*/  IMNMX R3, R3, 0x60, PT ;  /* 0x0000006003037817 */ /* 0x000fea0003800200 */
[----:B------:R-:W-:Y:S02]  /*79a0*/  IMAD.IADD R3, R3, 0x1, -R101 ;  /* 0x0000000103037824 */ /* 0x000fe400078e0a65 */
[----:B------:R-:W-:Y:S01]  /*79b0*/  @!PT LDS RZ, [RZ] ;  /* 0x00000000fffff984 */ /* 0x000fe20000000800 */
[----:B------:R1:W-:Y:S05]  /*79c0*/  @P3 LDGSTS.E.BYPASS.LTC128B.128 [R210+0x100], [R14.64], !P4 ;  /* 0x001000000ed23fae */ /* 0x0003ea000e101d48 */
[----:B------:R1:W-:Y:S05]  /*79d0*/  @P3 LDGSTS.E.BYPASS.LTC128B.128 [R210+0x3100], [R14.64+0x80], !P6 ;  /* 0x031000800ed23fae */ /* 0x0003ea000f101d48 */
[----:B------:R1:W-:Y:S05]  /*79e0*/  @P1 LDGSTS.E.BYPASS.LTC128B.128 [R241+0x1100], [R10.64], !P4 ;  /* 0x011000000af11fae */ /* 0x0003ea000e101d48 */
[----:B------:R1:W-:Y:S05]  /*79f0*/  @P1 LDGSTS.E.BYPASS.LTC128B.128 [R241+0x4100], [R10.64+0x80], !P6 ;  /* 0x041000800af11fae */ /* 0x0003ea000f101d48 */
[----:B------:R1:W-:Y:S05]  /*7a00*/  @P0 LDGSTS.E.BYPASS.LTC128B.128 [R241+0x2100], [R8.64], !P4 ;  /* 0x0210000008f10fae */ /* 0x0003ea000e101d48 */
[----:B------:R1:W-:Y:S01]  /*7a10*/  @P0 LDGSTS.E.BYPASS.LTC128B.128 [R241+0x5100], [R8.64+0x80], !P6 ;  /* 0x0510008008f10fae */ /* 0x0003e2000f101d48 */
[----:B------:R-:W-:Y:S04]  /*7a20*/  ISETP.GE.AND P0, PT, R3, 0x1, PT ;  /* 0x000000010300780c */ /* 0x000fe80003f06270 */
[----:B------:R-:W0:Y:S01]  /*7a30*/  LDGDEPBAR ;  /* 0x00000000000079af */ /* 0x000e220000000000 */
[----:B------:R-:W-:Y:S04]  /*7a40*/  DEPBAR.LE SB0, 0x0 ;  /* 0x000080000000791a */ /* 0x000fe80000000000 */
[----:B------:R-:W-:Y:S06]  /*7a50*/  BAR.SYNC.DEFER_BLOCKING 0x0 ;  /* 0x0000000000007b1d */ /* 0x000fec0000010000 */
[----:B------:R-:W-:-:S05]  /*7a60*/  @!P0 BRA `(.L_x_948) ;  /* 0x000000a000008947 */ /* 0x000fca0003800000 */
[----:B-123--:R-:W1:Y:S01]  /*7a70*/  @!P5 LDS.128 R16, [R210+0x100] ;  /* 0x00010000d210d984 */ /* 0x00ee620000000c00 */
[CC--:B------:R-:W-:Y:S04]  /*7a80*/  @!P5 LEA R8, P0, R76.reuse, R4.reuse, 0x1 ;  /* 0x000000044c08d211 */ /* 0x0c0fe800078008ff */
        /* <DEDUP_REMOVED lines=8> */
.L_x_948:
[----:B-123--:R-:W-:Y:S05]  /*7b10*/  BSYNC B0 ;  /* 0x0000000000007941 */ /* 0x00efea0003800000 */
.L_x_947:
[----:B------:R1:W2:Y:S01]  /*7b20*/  SHFL.IDX PT, R5, R6, 0x1, 0x181f ;  /* 0x00381f0006057f89 */ /* 0x0002a200000e0000 */
[----:B------:R-:W-:Y:S01]  /*7b30*/  ISETP.GE.AND P0, PT, R3, 0x21, PT ;  /* 0x000000210300780c */ /* 0x000fe20003f06270 */
[----:B------:R-:W-:Y:S02]  /*7b40*/  BSSY B0, `(.L_x_949) ;  /* 0x000000d000007945 */ /* 0x000fe40003800000 */
[----:B------:R1:W3:Y:S10]  /*7b50*/  SHFL.IDX PT, R4, R20, 0x1, 0x181f ;  /* 0x00381f0014047f89 */ /* 0x0002f400000e0000 */
        /* <DEDUP_REMOVED lines=11> */
.L_x_950:
[----:B------:R-:W-:Y:S05]  /*7c10*/  BSYNC B0 ;  /* 0x0000000000007941 */ /* 0x000fea0003800000 */
.L_x_949:
        /* <DEDUP_REMOVED lines=15> */
.L_x_952:
[----:B------:R-:W-:Y:S05]  /*7d10*/  BSYNC B0 ;  /* 0x0000000000007941 */ /* 0x000fea0003800000 */
.L_x_951:
[C---:B------:R-:W-:Y:S02]  /*7d20*/  ISETP.GT.AND P0, PT, R32.reuse, R122, PT ;  /* 0x0000007a2000720c */ /* 0x040fe40003f04270 */
[----:B------:R-:W-:Y:S11]  /*7d30*/  IADD3 R32, R32, -0x1, RZ ;  /* 0xffffffff20207810 */ /* 0x000ff60007ffe0ff */
[----:B-12---:R-:W-:Y:S01]  /*7d40*/  @P0 SHF.R.S32.HI R6, RZ, 0x1f, R32 ;  /* 0x0000001fff060819 */ /* 0x006fe20000011420 */
[----:B---3--:R-:W-:Y:S02]  /*7d50*/  @P0 IMAD.MOV.U32 R4, RZ, RZ, R114 ;  /* 0x000000ffff040224 */ /* 0x008fe400078e0072 */
[----:B----4-:R-:W-:Y:S02]  /*7d60*/  @P0 IMAD.MOV.U32 R5, RZ, RZ, R113 ;  /* 0x000000ffff050224 */ /* 0x010fe400078e0071 */
[----:B------:R-:W-:Y:S02]  /*7d70*/  @P0 IMAD R3, R146, R32, RZ ;  /* 0x0000002092030224 */ /* 0x000fe400078e02ff */
[-C--:B------:R-:W-:Y:S04]  /*7d80*/  @P0 IMAD.WIDE.U32 R4, R32, R134.reuse, R4 ;  /* 0x0000008620040225 */ /* 0x080fe800078e0004 */
[----:B------:R-:W-:Y:S01]  /*7d90*/  @P0 IMAD R3, R6, R134, R3 ;  /* 0x0000008606030224 */ /* 0x000fe200078e0203 */
[----:B------:R-:W-:Y:S02]  /*7da0*/  @P0 LEA R8, P1, R4, c[0x0][0x220], 0x1 ;  /* 0x0000880004080a11 */ /* 0x000fe400078208ff */
[----:B------:R-:W-:Y:S01]  /*7db0*/  @P0 SHF.L.U64.HI R6, R152, 0x1, R149 ;  /* 0x0000000198060819 */ /* 0x000fe20000010295 */
[----:B------:R-:W-:Y:S05]  /*7dc0*/  @P0 IMAD.IADD R3, R5, 0x1, R3 ;  /* 0x0000000105030824 */ /* 0x000fea00078e0203 */
[----:B------:R-:W-:Y:S02]  /*7dd0*/  @P0 LEA.HI.X R9, R4, c[0x0][0x224], R3, 0x1, P1 ;  /* 0x0000890004090a11 */ /* 0x000fe400008f0c03 */
[----:B------:R-:W-:Y:S03]  /*7de0*/  @P0 SHF.L.U32 R3, R152, 0x1, RZ ;  /* 0x0000000198030819 */ /* 0x000fe600000006ff */
[----:B------:R-:W-:Y:S01]  /*7df0*/  @!PT LDS RZ, [RZ] ;  /* 0x00000000fffff984 */ /* 0x000fe20000000800 */
[----:B------:R-:W-:Y:S01]  /*7e00*/  @!PT LDS RZ, [RZ] ;  /* 0x00000000fffff984 */ /* 0x000fe20000000800 */
[----:B------:R-:W-:Y:S01]  /*7e10*/  @!PT LDS RZ, [RZ] ;  /* 0x00000000fffff984 */ /* 0x000fe20000000800 */
[----:B------:R1:W-:Y:S01]  /*7e20*/  @P0 LDGSTS.E.BYPASS.LTC128B.128 [R210+0x8100], [R8.64], !P4 ;  /* 0x0810000008d20fae */ /* 0x0003e2000e101d48 */
[----:B------:R-:W-:Y:S03]  /*7e30*/  @P0 IADD3 R4, P1, R3, R8, RZ ;  /* 0x0000000803040210 */ /* 0x000fe60007f3e0ff */
[----:B------:R1:W-:Y:S02]  /*7e40*/  @P0 LDGSTS.E.BYPASS.LTC128B.128 [R210+0xb100], [R8.64+0x80], !P6 ;  /* 0x0b10008008d20fae */ /* 0x0003e4000f101d48 */
[----:B------:R-:W-:Y:S01]  /*7e50*/  @P0 IMAD.X R5, R6, 0x1, R9, P1 ;  /* 0x0000000106050824 */ /* 0x000fe200008e0609 */
[----:B------:R-:W-:Y:S04]  /*7e60*/  @P0 IADD3 R10, P1, R4, R3, RZ ;  /* 0x00000003040a0210 */ /* 0x000fe80007f3e0ff */
[----:B------:R1:W-:Y:S01]  /*7e70*/  @P0 LDGSTS.E.BYPASS.LTC128B.128 [R210+0x9100], [R4.64], !P4 ;  /* 0x0910000004d20fae */ /* 0x0003e2000e101d48 */
[----:B------:R-:W-:Y:S03]  /*7e80*/  @P0 IADD3.X R11, R5, R6, RZ, P1, !PT ;  /* 0x00000006050b0210 */ /* 0x000fe60000ffe4ff */
[----:B------:R1:W-:Y:S04]  /*7e90*/  @P0 LDGSTS.E.BYPASS.LTC128B.128 [R210+0xc100], [R4.64+0x80], !P6 ;  /* 0x0c10008004d20fae */ /* 0x0003e8000f101d48 */
[----:B------:R1:W-:Y:S04]  /*7ea0*/  @P0 LDGSTS.E.BYPASS.LTC128B.128 [R210+0xa100], [R10.64], !P4 ;  /* 0x0a1000000ad20fae */ /* 0x0003e8000e101d48 */
[----:B------:R1:W-:Y:S04]  /*7eb0*/  @P0 LDGSTS.E.BYPASS.LTC128B.128 [R210+0xd100], [R10.64+0x80], !P6 ;  /* 0x0d1000800ad20fae */ /* 0x0003e8000f101d48 */
[----:B------:R-:W0:Y:S01]  /*7ec0*/  LDGDEPBAR ;  /* 0x00000000000079af */ /* 0x000e220000000000 */
[----:B------:R-:W-:-:S05]  /*7ed0*/  @P0 BRA `(.L_x_953) ;  /* 0xffffb5c000000947 */ /* 0x000fca000383ffff */
[----:B------:R-:W-:Y:S01]  /*7ee0*/  WARPSYNC 0xffffffff ;  /* 0xffffffff00007948 */ /* 0x000fe20003800000 */
[----:B------:R-:W-:Y:S06]  /*7ef0*/  BAR.SYNC.DEFER_BLOCKING 0x0 ;  /* 0x0000000000007b1d */ /* 0x000fec0000010000 */
.L_x_918:
[----:B------:R-:W2:Y:S01]  /*7f00*/  LDL R94, [R1+0xc] ;  /* 0x00000c00015e7983 */ /* 0x000ea20000100800 */
[----:B------:R-:W-:-:S05]  /*7f10*/  IMAD.MOV.U32 R70, RZ, RZ, c[0x0][0x2c4] ;  /* 0x0000b100ff467624 */ /* 0x000fca00078e00ff */
[----:B------:R-:W-:Y:S01]  /*7f20*/  ISETP.NE.AND P3, PT, R70, 0x1, PT ;  /* 0x000000014600780c */ /* 0x000fe20003f65270 */
[----:B-1----:R-:W-:-:S05]  /*7f30*/  IMAD.MOV.U32 R5, RZ, RZ, c[0x0][0x32c] ;  /* 0x0000cb00ff057624 */ /* 0x002fca00078e00ff */
[----:B------:R-:W-:Y:S02]  /*7f40*/  ISETP.GE.AND P1, PT, R5, 0x1, PT ;  /* 0x000000010500780c */ /* 0x000fe40003f26270 */
[----:B------:R-:W-:Y:S02]  /*7f50*/  IADD3 R3, R244, 0x1, -R243 ;  /* 0x00000001f4037810 */ /* 0x000fe40007ffe8f3 */
[----:B--2---:R-:W-:-:S05]  /*7f60*/  IADD3 R2, R94, 0x7f, RZ ;  /* 0x0000007f5e027810 */ /* 0x004fca0007ffe0ff */
[----:B------:R-:W-:-:S05]  /*7f70*/  @P3 IMAD.HI.U32 R4, R2, c[0x0][0x2c8], RZ ;  /* 0x0000b20002043a27 */ /* 0x000fca00078e00ff */
[----:B------:R-:W-:-:S05]  /*7f80*/  @P3 SHF.R.U32.HI R2, RZ, c[0x0][0x2cc], R4 ;  /* 0x0000b300ff023a19 */ /* 0x000fca0000011604 */
[----:B------:R-:W-:-:S05]  /*7f90*/  IMAD.IADD R2, R3, 0x1, R2 ;  /* 0x0000000103027824 */ /* 0x000fca00078e0202 */
[----:B------:R-:W-:Y:S01]  /*7fa0*/  IADD3 R4, R2, c[0x0][0x328], RZ ;  /* 0x0000ca0002047a10 */ /* 0x000fe20007ffe0ff */
[----:B------:R-:W-:Y:S05]  /*7fb0*/  @!P1 BRA `(.L_x_954) ;  /* 0x0000011000009947 */ /* 0x000fea0003800000 */
[C---:B------:R-:W-:Y:S01]  /*7fc0*/  ISETP.GT.AND P0, PT, R2.reuse, RZ, PT ;  /* 0x000000ff0200720c */ /* 0x040fe20003f04270 */
[----:B------:R-:W-:Y:S01]  /*7fd0*/  BSSY B0, `(.L_x_955) ;  /* 0x000000d000007945 */ /* 0x000fe20003800000 */
[----:B------:R-:W-:Y:S01]  /*7fe0*/  IADD3 R3, R2, -0x1, RZ ;  /* 0xffffffff02037810 */ /* 0x000fe20007ffe0ff */
[----:B------:R-:W-:-:S10]  /*7ff0*/  IMAD.MOV.U32 R5, RZ, RZ, c[0x0][0x32c] ;  /* 0x0000cb00ff057624 */ /* 0x000fd400078e00ff */
[----:B------:R-:W-:Y:S05]  /*8000*/  @P0 BRA `(.L_x_956) ;  /* 0x0000006000000947 */ /* 0x000fea0003800000 */
[----:B------:R-:W-:Y:S01]  /*8010*/  ISETP.NE.AND P0, PT, R5, 0x1, PT ;  /* 0x000000010500780c */ /* 0x000fe20003f05270 */
[----:B------:R-:W-:-:S12]  /*8020*/  IMAD.MOV R2, RZ, RZ, -R2 ;  /* 0x000000ffff027224 */ /* 0x000fd800078e0a02 */
[----:B------:R-:W-:-:S05]  /*8030*/  @P0 IMAD.HI.U32 R3, R2, c[0x0][0x330], RZ ;  /* 0x0000cc0002030a27 */ /* 0x000fca00078e00ff */
[----:B------:R-:W-:-:S04]  /*8040*/  @P0 SHF.R.U32.HI R2, RZ, c[0x0][0x334], R3 ;  /* 0x0000cd00ff020a19 */ /* 0x000fc80000011603 */
[----:B------:R-:W-:Y:S01]  /*8050*/  LOP3.LUT R3, RZ, R2, RZ, 0x33, !PT ;  /* 0x00000002ff037212 */ /* 0x000fe200078e33ff */
[----:B------:R-:W-:Y:S05]  /*8060*/  BRA `(.L_x_957) ;  /* 0x0000003000007947 */ /* 0x000fea0003800000 */
.L_x_956:
[----:B------:R-:W-:-:S13]  /*8070*/  ISETP.NE.AND P0, PT, R5, 0x1, PT ;  /* 0x000000010500780c */ /* 0x000fda0003f05270 */
[----:B------:R-:W-:-:S05]  /*8080*/  @P0 IMAD.HI.U32 R2, R3, c[0x0][0x330], RZ ;  /* 0x0000cc0003020a27 */ /* 0x000fca00078e00ff */
[----:B------:R-:W-:Y:S02]  /*8090*/  @P0 SHF.R.U32.HI R3, RZ, c[0x0][0x334], R2 ;  /* 0x0000cd00ff030a19 */ /* 0x000fe40000011602 */
.L_x_957:
[----:B------:R-:W-:Y:S05]  /*80a0*/  BSYNC B0 ;  /* 0x0000000000007941 */ /* 0x000fea0003800000 */
.L_x_955:
[----:B------:R-:W-:-:S05]  /*80b0*/  IMAD R3, R3, R5, c[0x0][0x32c] ;  /* 0x0000cb0003037624 */ /* 0x000fca00078e0205 */
[----:B------:R-:W-:-:S04]  /*80c0*/  IMNMX R4, R4, R3, PT ;  /* 0x0000000304047217 */ /* 0x000fc80003800200 */
.L_x_954:
[----:B------:R-:W-:Y:S01]  /*80d0*/  IADD3 R4, R4, 0x5f, RZ ;  /* 0x0000005f04047810 */ /* 0x000fe20007ffe0ff */
[----:B------:R-:W-:-:S04]  /*80e0*/  @P3 IMAD.HI.U32 R3, R94, c[0x0][0x2c8], RZ ;  /* 0x0000b2005e033a27 */ /* 0x000fc800078e00ff */
[----:B------:R-:W-:-:S04]  /*80f0*/  IMAD.HI R4, R4, 0x2aaaaaab, RZ ;  /* 0x2aaaaaab04047827 */ /* 0x000fc800078e02ff */
[----:B------:R-:W-:Y:S01]  /*8100*/  IMAD.MOV.U32 R2, RZ, RZ, R94 ;  /* 0x000000ffff027224 */ /* 0x000fe200078e005e */
[----:B------:R-:W-:Y:S02]  /*8110*/  @P3 SHF.R.U32.HI R2, RZ, c[0x0][0x2cc], R3 ;  /* 0x0000b300ff023a19 */ /* 0x000fe40000011603 */
        /* <DEDUP_REMOVED lines=16> */
.L_x_960:
[----:B------:R-:W-:-:S04]  /*8220*/  MOV R4, c[0x0][0x32c] ;  /* 0x0000cb0000047a02 */ /* 0x000fc80000000f00 */
[----:B------:R-:W-:-:S13]  /*8230*/  ISETP.NE.AND P0, PT, R4, 0x1, PT ;  /* 0x000000010400780c */ /* 0x000fda0003f05270 */
[----:B------:R-:W-:-:S05]  /*8240*/  @P0 IMAD.HI.U32 R4, R2, c[0x0][0x330], RZ ;  /* 0x0000cc0002040a27 */ /* 0x000fca00078e00ff */
[----:B------:R-:W-:Y:S02]  /*8250*/  @P0 SHF.R.U32.HI R2, RZ, c[0x0][0x334], R4 ;  /* 0x0000cd00ff020a19 */ /* 0x000fe40000011604 */
.L_x_961:
[----:B------:R-:W-:Y:S05]  /*8260*/  BSYNC B0 ;  /* 0x0000000000007941 */ /* 0x000fea0003800000 */
.L_x_959:
[----:B------:R-:W-:-:S05]  /*8270*/  IMAD R2, R2, c[0x0][0x32c], RZ ;  /* 0x0000cb0002027a24 */ /* 0x000fca00078e02ff */
[----:B------:R-:W-:-:S05]  /*8280*/  IMNMX R3, R3, R2, !PT ;  /* 0x0000000203037217 */ /* 0x000fca0007800200 */
.L_x_958:
[----:B------:R-:W-:Y:S01]  /*8290*/  IMAD.HI R3, R3, 0x2aaaaaab, RZ ;  /* 0x2aaaaaab03037827 */ /* 0x000fe200078e02ff */
[----:B------:R-:W-:Y:S04]  /*82a0*/  BSSY B0, `(.L_x_962) ;  /* 0x0000024000007945 */ /* 0x000fe80003800000 */
[----:B------:R-:W-:-:S04]  /*82b0*/  SHF.R.U32.HI R2, RZ, 0x1f, R3 ;  /* 0x0000001fff027819 */ /* 0x000fc80000011603 */
[----:B------:R-:W-:Y:S01]  /*82c0*/  LEA.HI.SX32 R3, R3, R2, 0x1c ;  /* 0x0000000203037211 */ /* 0x000fe200078fe2ff */
[----:B------:R-:W-:-:S03]  /*82d0*/  IMAD.MOV.U32 R2, RZ, RZ, RZ ;  /* 0x000000ffff027224 */ /* 0x000fc600078e00ff */
[----:B------:R-:W-:-:S04]  /*82e0*/  IMNMX R6, RZ, R3, !PT ;  /* 0x00000003ff067217 */ /* 0x000fc80007800200 */
[----:B------:R-:W-:-:S13]  /*82f0*/  ISETP.GT.AND P0, PT, R8, R6, PT ;  /* 0x000000060800720c */ /* 0x000fda0003f04270 */
[----:B------:R-:W-:Y:S05]  /*8300*/  @!P0 BRA `(.L_x_963) ;  /* 0x000001d000008947 */ /* 0x000fea0003800000 */
[----:B------:R-:W-:Y:S02]  /*8310*/  IABS R3, R132 ;  /* 0x0000008400037213 */ /* 0x000fe40000000000 */
[----:B------:R-:W-:Y:S02]  /*8320*/  IADD3 R4, R132, -0x1, R8 ;  /* 0xffffffff84047810 */ /* 0x000fe40007ffe008 */
[----:B------:R-:W1:Y:S03]  /*8330*/  I2F.RP R2, R3 ;  /* 0x0000000300027306 */ /* 0x000e660000209400 */
[----:B------:R-:W-:Y:S02]  /*8340*/  IMAD.IADD R9, R4, 0x1, -R6 ;  /* 0x0000000104097824 */ /* 0x000fe400078e0a06 */
[----:B------:R-:W-:-:S03]  /*8350*/  IMAD.MOV.U32 R4, RZ, RZ, RZ ;  /* 0x000000ffff047224 */ /* 0x000fc600078e00ff */
        /* <DEDUP_REMOVED lines=24> */
.L_x_963:
[----:B------:R-:W-:Y:S05]  /*84e0*/  BSYNC B0 ;  /* 0x0000000000007941 */ /* 0x000fea0003800000 */
.L_x_962:
[----:B------:R-:W2:Y:S01]  /*84f0*/  LDL R3, [R1+0x28] ;  /* 0x0000280001037983 */ /* 0x000ea20000100800 */
        /* <DEDUP_REMOVED lines=33> */
[----:B--2---:R-:W-:-:S04]  /*8710*/  IMAD R242, R3, R2, R6 ;  /* 0x0000000203f27224 */ /* 0x004fc800078e0206 */
[--C-:B------:R-:W-:Y:S01]  /*8720*/  IMAD.IADD R3, R242, 0x1, R2.reuse ;  /* 0x00000001f2037824 */ /* 0x100fe200078e0202 */
[----:B------:R-:W-:-:S04]  /*8730*/  PRMT R2, RZ, 0x7610, R2 ;  /* 0x00007610ff027816 */ /* 0x000fc80000000002 */
[----:B------:R-:W-:-:S04]  /*8740*/  IMNMX R212, R8, R3, PT ;  /* 0x0000000308d47217 */ /* 0x000fc80003800200 */
[----:B------:R-:W-:-:S13]  /*8750*/  ISETP.GT.AND P0, PT, R212, R242, PT ;  /* 0x000000f2d400720c */ /* 0x000fda0003f04270 */
[----:B------:R-:W-:Y:S05]  /*8760*/  @!P0 BRA `(.L_x_964) ;  /* 0x000150c000008947 */ /* 0x000fea0003800000 */
[----:B------:R-:W2:Y:S01]  /*8770*/  LDL R10, [R1+0x24] ;  /* 0x00002400010a7983 */ /* 0x000ea20000100800 */
[----:B------:R-:W-:-:S03]  /*8780*/  ISETP.NE.U32.AND P0, PT, RZ, c[0x0][0x340], PT ;  /* 0x0000d000ff007a0c */ /* 0x000fc60003f05070 */
[----:B------:R-:W3:Y:S01]  /*8790*/  LDL R9, [R1+0x20] ;  /* 0x0000200001097983 */ /* 0x000ee20000100800 */
[----:B------:R-:W-:-:S13]  /*87a0*/  ISETP.NE.AND.EX P0, PT, RZ, c[0x0][0x344], PT, P0 ;  /* 0x0000d100ff007a0c */ /* 0x000fda0003f05300 */
[----:B------:R-:W-:-:S04]  /*87b0*/  @P0 IMAD.MOV.U32 R2, RZ, RZ, 0x4 ;  /* 0x00000004ff020424 */ /* 0x000fc800078e00ff */
[----:B--2---:R-:W-:-:S06]  /*87c0*/  @P0 IMAD.WIDE R2, R10, R2, c[0x0][0x340] ;  /* 0x0000d0000a020625 */ /* 0x004fcc00078e0202 */
[----:B------:R1:W5:Y:S01]  /*87d0*/  @P0 LDG.E R2, [R2.64] ;  /* 0x0000000802020981 */ /* 0x000362000c1e1900 */
[----:B------:R-:W-:Y:S01]  /*87e0*/  ISETP.NE.U32.AND P1, PT, RZ, c[0x0][0x348], PT ;  /* 0x0000d200ff007a0c */ /* 0x000fe20003f25070 */
[----:B------:R-:W-:Y:S01]  /*87f0*/  IMAD.WIDE.U32 R4, R144, c[0x0][0x178], RZ ;  /* 0x00005e0090047a25 */ /* 0x000fe200078e00ff */
[----:B------:R-:W-:Y:S02]  /*8800*/  SHF.R.S32.HI R6, RZ, 0x1f, R10 ;  /* 0x0000001fff067819 */ /* 0x000fe4000001140a */
[----:B------:R-:W-:Y:S01]  /*8810*/  ISETP.NE.AND.EX P1, PT, RZ, c[0x0][0x34c], PT, P1 ;  /* 0x0000d300ff007a0c */ /* 0x000fe20003f25310 */
[----:B------:R-:W-:Y:S01]  /*8820*/  WARPSYNC 0xffffffff ;  /* 0xffffffff00007948 */ /* 0x000fe20003800000 */
[----:B---3--:R-:W-:Y:S02]  /*8830*/  LOP3.LUT R73, R9, 0xffff, RZ, 0xc0, !PT ;  /* 0x0000ffff09497812 */ /* 0x008fe400078ec0ff */
[----:B------:R-:W-:Y:S02]  /*8840*/  SEL R11, R6, RZ, !P1 ;  /* 0x000000ff060b7207 */ /* 0x000fe40004800000 */
[----:B------:R-:W-:-:S02]  /*8850*/  IADD3 R126, R212, -0x1, RZ ;  /* 0xffffffffd47e7810 */ /* 0x000fc40007ffe0ff */
[----:B-1----:R-:W-:-:S05]  /*8860*/  SHF.R.S32.HI R3, RZ, 0x1f, R144 ;  /* 0x0000001fff037819 */ /* 0x002fca0000011490 */
[----:B------:R-:W-:-:S04]  /*8870*/  IMAD R3, R3, c[0x0][0x178], RZ ;  /* 0x00005e0003037a24 */ /* 0x000fc800078e02ff */
[----:B------:R-:W-:Y:S01]  /*8880*/  IMAD R3, R144, c[0x0][0x17c], R3 ;  /* 0x00005f0090037a24 */ /* 0x000fe200078e0203 */
[----:B------:R-:W-:-:S03]  /*8890*/  SEL R6, R10, RZ, !P1 ;  /* 0x000000ff0a067207 */ /* 0x000fc60004800000 */
[----:B------:R-:W-:Y:S02]  /*88a0*/  IMAD.IADD R9, R5, 0x1, R3 ;  /* 0x0000000105097824 */ /* 0x000fe400078e0203 */
[----:B------:R-:W-:-:S03]  /*88b0*/  @!P0 IMAD.MOV.U32 R2, RZ, RZ, R10 ;  /* 0x000000ffff028224 */ /* 0x000fc600078e000a */
[----:B------:R-:W2:Y:S01]  /*88c0*/  LDL R130, [R1+0x10] ;  /* 0x0000100001827983 */ /* 0x000ea20000100800 */
[----:B------:R-:W-:Y:S01]  /*88d0*/  IMAD.MOV.U32 R61, RZ, RZ, 0x60 ;  /* 0x00000060ff3d7424 */ /* 0x000fe200078e00ff */
[----:B-----5:R-:W-:Y:S01]  /*88e0*/  SHF.R.S32.HI R5, RZ, 0x1f, R2 ;  /* 0x0000001fff057819 */ /* 0x020fe20000011402 */
[----:B------:R-:W-:Y:S01]  /*88f0*/  IMAD.MOV.U32 R131, RZ, RZ, c[0x0][0x2b8] ;  /* 0x0000ae00ff837624 */ /* 0x000fe200078e00ff */
[----:B------:R-:W-:Y:S01]  /*8900*/  LOP3.LUT R209, R209, 0xfff7ffff, RZ, 0xc0, !PT ;  /* 0xfff7ffffd1d17812 */ /* 0x000fe200078ec0ff */
[----:B------:R-:W-:Y:S02]  /*8910*/  IMAD R125, R212, R61, -0x60 ;  /* 0xffffffa0d47d7424 */ /* 0x000fe400078e023d */
[----:B------:R-:W-:Y:S01]  /*8920*/  IMAD.WIDE.U32 R128, R2, c[0x0][0x2b0], RZ ;  /* 0x0000ac0002807a25 */ /* 0x000fe200078e00ff */
[----:B------:R-:W-:Y:S01]  /*8930*/  BAR.SYNC.DEFER_BLOCKING 0x0 ;  /* 0x0000000000007b1d */ /* 0x000fe20000010000 */
[----:B------:R-:W-:-:S02]  /*8940*/  ISETP.NE.AND P1, PT, R131, 0x1, PT ;  /* 0x000000018300780c */ /* 0x000fc40003f25270 */
[----:B------:R-:W-:Y:S02]  /*8950*/  IMAD.IADD R3, R0, 0x1, R125 ;  /* 0x0000000100037824 */ /* 0x000fe400078e027d */
[----:B------:R-:W-:Y:S01]  /*8960*/  IMAD.MOV.U32 R213, RZ, RZ, RZ ;  /* 0x000000ffffd57224 */ /* 0x000fe200078e00ff */
[----:B------:R-:W-:Y:S02]  /*8970*/  STL.64 [R1], R128 ;  /* 0x0000008001007387 */ /* 0x000fe40000100a00 */
[----:B------:R-:W-:-:S04]  /*8980*/  ISETP.GE.AND P0, PT, R3, R244, PT ;  /* 0x000000f40300720c */ /* 0x000fc80003f06270 */
[----:B------:R-:W-:Y:S02]  /*8990*/  ISETP.GT.OR P0, PT, R0, 0x5f, P0 ;  /* 0x0000005f0000780c */ /* 0x000fe40000704670 */
[----:B------:R-:W-:Y:S01]  /*89a0*/  @P1 LOP3.LUT R209, R209, 0x80000, RZ, 0xfc, !PT ;  /* 0x00080000d1d11812 */ /* 0x000fe200078efcff */
[----:B--2---:R-:W-:Y:S02]  /*89b0*/  IMAD.IADD R14, R3, 0x1, R130 ;  /* 0x00000001030e7824 */ /* 0x004fe400078e0282 */
[----:B------:R-:W-:Y:S02]  /*89c0*/  IMAD R3, R5, c[0x0][0x2b0], RZ ;  /* 0x0000ac0005037a24 */ /* 0x000fe400078e02ff */
[----:B------:R-:W-:-:S04]  /*89d0*/  @P1 IMAD.HI.U32 R5, R14, c[0x0][0x2bc], RZ ;  /* 0x0000af000e051a27 */ /* 0x000fc800078e00ff */
[----:B------:R-:W-:Y:S01]  /*89e0*/  IMAD.MOV.U32 R8, RZ, RZ, R14 ;  /* 0x000000ffff087224 */ /* 0x000fe200078e000e */
[----:B------:R-:W-:Y:S01]  /*89f0*/  @P1 SHF.R.U32.HI R8, RZ, c[0x0][0x2c0], R5 ;  /* 0x0000b000ff081a19 */ /* 0x000fe20000011605 */
[----:B------:R-:W-:-:S04]  /*8a00*/  IMAD R3, R2, c[0x0][0x2b4], R3 ;  /* 0x0000ad0002037a24 */ /* 0x000fc800078e0203 */
[----:B------:R-:W-:Y:S01]  /*8a10*/  IMAD.IADD R127, R129, 0x1, R3 ;  /* 0x00000001817f7824 */ /* 0x000fe200078e0203 */
[----:B------:R-:W-:-:S04]  /*8a20*/  @!P0 IADD3 R3, P1, R8, R128, RZ ;  /* 0x0000008008038210 */ /* 0x000fc80007f3e0ff */
[----:B------:R-:W-:Y:S01]  /*8a30*/  @!P0 LEA.HI.X.SX32 R5, R8, R127, 0x1, P1 ;  /* 0x0000007f08058211 */ /* 0x000fe200008f0eff */
[----:B------:R-:W-:Y:S01]  /*8a40*/  IMAD R60, R243, c[0x0][0x2c4], RZ ;  /* 0x0000b100f33c7a24 */ /* 0x000fe200078e02ff */
[----:B------:R-:W-:Y:S01]  /*8a50*/  @!P0 LEA R2, P1, R3, c[0x0][0x2a0], 0x2 ;  /* 0x0000a80003028a11 */ /* 0x000fe200078210ff */
[----:B------:R-:W-:Y:S01]  /*8a60*/  IMAD.WIDE.U32 R250, R73, c[0x0][0x1e8], RZ ;  /* 0x00007a0049fa7a25 */ /* 0x000fe200078e00ff */
[----:B------:R-:W-:Y:S02]  /*8a70*/  STL [R1+0x8], R127 ;  /* 0x0000087f01007387 */ /* 0x000fe40000100800 */
[----:B------:R-:W-:-:S05]  /*8a80*/  @!P0 LEA.HI.X R3, R3, c[0x0][0x2a4], R5, 0x2, P1 ;  /* 0x0000a90003038a11 */ /* 0x000fca00008f1405 */
[----:B------:R1:W2:Y:S01]  /*8a90*/  @!P0 LDG.E R213, [R2.64] ;  /* 0x0000000802d58981 */ /* 0x0002a2000c1e1900 */
[----:B------:R-:W-:Y:S01]  /*8aa0*/  IMAD.MOV.U32 R5, RZ, RZ, R9 ;  /* 0x000000ffff057224 */ /* 0x000fe200078e0009 */
[----:B------:R-:W-:Y:S01]  /*8ab0*/  ISETP.GE.AND P1, PT, R76, c[0x0][0x198], PT ;  /* 0x000066004c007a0c */ /* 0x000fe20003f26270 */
[----:B------:R-:W-:Y:S01]  /*8ac0*/  IMAD R9, R11, c[0x0][0x1c0], RZ ;  /* 0x000070000b097a24 */ /* 0x000fe200078e02ff */
[----:B------:R-:W-:Y:S01]  /*8ad0*/  LOP3.LUT R209, R209, 0xfffbffff, RZ, 0xc0, !PT ;  /* 0xfffbffffd1d17812 */ /* 0x000fe200078ec0ff */
[----:B------:R-:W-:-:S04]  /*8ae0*/  IMAD.WIDE.U32 R4, R73, c[0x0][0x1b8], R4 ;  /* 0x00006e0049047a25 */ /* 0x000fc800078e0004 */
[----:B------:R-:W-:Y:S02]  /*8af0*/  IMAD R5, R73, c[0x0][0x1bc], R5 ;  /* 0x00006f0049057a24 */ /* 0x000fe400078e0205 */
[C---:B------:R-:W-:Y:S02]  /*8b00*/  IMAD R9, R6.reuse, c[0x0][0x1c4], R9 ;  /* 0x0000710006097a24 */ /* 0x040fe400078e0209 */
[----:B------:R-:W-:-:S04]  /*8b10*/  IMAD.WIDE.U32 R4, R6, c[0x0][0x1c0], R4 ;  /* 0x0000700006047a25 */ /* 0x000fc800078e0004 */
[----:B------:R-:W-:Y:S02]  /*8b20*/  IMAD.IADD R5, R5, 0x1, R9 ;  /* 0x0000000105057824 */ /* 0x000fe400078e0209 */
[----:B------:R-:W-:Y:S02]  /*8b30*/  IMAD R252, R73, c[0x0][0x1ec], R251 ;  /* 0x00007b0049fc7a24 */ /* 0x000fe400078e02fb */
[----:B------:R-:W-:Y:S02]  /*8b40*/  IMAD R61, R212, -0x60, R61 ;  /* 0xffffffa0d43d7824 */ /* 0x000fe400078e023d */
[----:B-1----:R-:W-:Y:S02]  /*8b50*/  IMAD.IADD R3, R0, 0x1, R94 ;  /* 0x0000000100037824 */ /* 0x002fe400078e025e */
[----:B------:R-:W-:Y:S02]  /*8b60*/  IMAD.IADD R124, R244, 0x1, R61 ;  /* 0x00000001f47c7824 */ /* 0x000fe400078e023d */
[----:B------:R-:W-:-:S04]  /*8b70*/  @P3 IMAD.HI.U32 R10, R3, c[0x0][0x2c8], RZ ;  /* 0x0000b200030a3a27 */ /* 0x000fc800078e00ff */
[----:B------:R-:W-:Y:S01]  /*8b80*/  IMAD.MOV.U32 R2, RZ, RZ, R3 ;  /* 0x000000ffff027224 */ /* 0x000fe200078e0003 */
[----:B------:R-:W-:Y:S01]  /*8b90*/  @P3 SHF.R.U32.HI R2, RZ, c[0x0][0x2cc], R10 ;  /* 0x0000b300ff023a19 */ /* 0x000fe2000001160a */
[----:B------:R-:W-:-:S03]  /*8ba0*/  IMAD.IADD R68, R124, 0x1, -R101 ;  /* 0x000000017c447824 */ /* 0x000fc600078e0a65 */
[--C-:B------:R-:W-:Y:S01]  /*8bb0*/  SHF.R.S32.HI R10, RZ, 0x1f, R2.reuse ;  /* 0x0000001fff0a7819 */ /* 0x100fe20000011402 */
[----:B------:R-:W-:Y:S01]  /*8bc0*/  IMAD.MOV R6, RZ, RZ, -R2 ;  /* 0x000000ffff067224 */ /* 0x000fe200078e0a02 */
[----:B------:R-:W-:-:S03]  /*8bd0*/  ISETP.GE.AND P2, PT, R68, 0x1, PT ;  /* 0x000000014400780c */ /* 0x000fc60003f46270 */
        /* <DEDUP_REMOVED lines=10> */
[----:B------:R-:W-:Y:S01]  /*8c80*/  LEA R3, P0, R2, c[0x0][0x160], 0x1 ;  /* 0x0000580002037a11 */ /* 0x000fe200078008ff */
[----:B------:R-:W-:-:S03]  /*8c90*/  IMAD.IADD R6, R101, 0x1, R94 ;  /* 0x0000000165067824 */ /* 0x000fc600078e025e */
[----:B------:R-:W-:Y:S01]  /*8ca0*/  LEA.HI.X R2, R2, c[0x0][0x164], R4, 0x1, P0 ;  /* 0x0000590002027a11 */ /* 0x000fe200000f0c04 */
[----:B------:R-:W-:Y:S01]  /*8cb0*/  SHFL.IDX PT, R9, R3, 0x1, 0x181f ;  /* 0x00381f0003097f89 */ /* 0x000fe200000e0000 */
[CC--:B------:R-:W-:Y:S02]  /*8cc0*/  ISETP.GE.AND P3, PT, R6.reuse, R60.reuse, PT ;  /* 0x0000003c0600720c */ /* 0x0c0fe40003f66270 */
[----:B------:R-:W-:Y:S01]  /*8cd0*/  IADD3 R11, R6, 0x20, RZ ;  /* 0x00000020060b7810 */ /* 0x000fe20007ffe0ff */
[----:B------:R-:W1:Y:S03]  /*8ce0*/  SHFL.IDX PT, R4, R3, RZ, 0x181f ;  /* 0x00181fff03047589 */ /* 0x000e6600000e0000 */
[----:B------:R-:W-:Y:S01]  /*8cf0*/  ISETP.GE.AND P4, PT, R11, R60, PT ;  /* 0x0000003c0b00720c */ /* 0x000fe20003f86270 */
[----:B------:R-:W3:Y:S01]  /*8d00*/  SHFL.IDX PT, R5, R2, RZ, 0x181f ;  /* 0x00181fff02057589 */ /* 0x000ee200000e0000 */
[----:B------:R-:W-:-:S03]  /*8d10*/  IMAD.MOV R11, RZ, RZ, -R8 ;  /* 0x000000ffff0b7224 */ /* 0x000fc600078e0a08 */
[----:B------:R-:W4:Y:S01]  /*8d20*/  SHFL.IDX PT, R10, R2, 0x1, 0x181f ;  /* 0x00381f00020a7f89 */ /* 0x000f2200000e0000 */
[----:B------:R-:W-:-:S03]  /*8d30*/  IMAD R214, R11, c[0x0][0x2b8], R14 ;  /* 0x0000ae000bd67a24 */ /* 0x000fc600078e020e */
[----:B------:R-:W4:Y:S02]  /*8d40*/  SHFL.IDX PT, R8, R3, 0x2, 0x181f ;  /* 0x00581f0003087f89 */ /* 0x000f2400000e0000 */
[----:B------:R-:W-:Y:S02]  /*8d50*/  SHF.R.S32.HI R82, RZ, 0x1f, R214 ;  /* 0x0000001fff527819 */ /* 0x000fe400000114d6 */
[----:B------:R-:W4:Y:S03]  /*8d60*/  SHFL.IDX PT, R11, R2, 0x2, 0x181f ;  /* 0x00581f00020b7f89 */ /* 0x000f2600000e0000 */
[----:B------:R-:W-:-:S04]  /*8d70*/  IMAD R14, R82, c[0x0][0x1e0], RZ ;  /* 0x00007800520e7a24 */ /* 0x000fc800078e02ff */
[----:B------:R-:W-:Y:S01]  /*8d80*/  IMAD R14, R214, c[0x0][0x1e4], R14 ;  /* 0x00007900d60e7a24 */ /* 0x000fe200078e020e */
[----:B-1----:R-:W-:-:S04]  /*8d90*/  @!P3 LEA R26, P0, R76, R4, 0x1 ;  /* 0x000000044c1ab211 */ /* 0x002fc800078008ff */
[-C--:B---3--:R-:W-:Y:S02]  /*8da0*/  @!P3 LEA.HI.X R27, R76, R5.reuse, R77, 0x1, P0 ;  /* 0x000000054c1bb211 */ /* 0x088fe400000f0c4d */
[C---:B------:R-:W-:Y:S02]  /*8db0*/  @!P3 LEA R24, P0, R211.reuse, R4, 0x1 ;  /* 0x00000004d318b211 */ /* 0x040fe400078008ff */
[----:B------:R-:W-:Y:S01]  /*8dc0*/  IADD3 R4, R6, 0x40, RZ ;  /* 0x0000004006047810 */ /* 0x000fe20007ffe0ff */
[----:B------:R1:W-:Y:S01]  /*8dd0*/  @!P3 LDGSTS.E.BYPASS.LTC128B.128 [R210+0x100], [R26.64], !P1 ;  /* 0x001000001ad2bfae */ /* 0x0003e2000c901d48 */
[----:B------:R-:W-:Y:S02]  /*8de0*/  @!P3 LEA.HI.X R25, R211, R5, R237, 0x1, P0 ;  /* 0x00000005d319b211 */ /* 0x000fe400000f0ced */
[----:B------:R-:W-:Y:S01]  /*8df0*/  ISETP.GE.AND P5, PT, R4, R60, PT ;  /* 0x0000003c0400720c */ /* 0x000fe20003fa6270 */
[----:B------:R-:W-:Y:S01]  /*8e00*/  IMAD.WIDE.U32 R4, R214, c[0x0][0x1e0], RZ ;  /* 0x00007800d6047a25 */ /* 0x000fe200078e00ff */
[----:B------:R-:W-:-:S03]  /*8e10*/  @!P4 LEA R22, P0, R76, R9, 0x1 ;  /* 0x000000094c16c211 */ /* 0x000fc600078008ff */
[----:B------:R-:W-:Y:S01]  /*8e20*/  IMAD.IADD R5, R5, 0x1, R14 ;  /* 0x0000000105057824 */ /* 0x000fe200078e020e */
[----:B----4-:R-:W-:Y:S02]  /*8e30*/  @!P4 LEA.HI.X R23, R76, R10, R77, 0x1, P0 ;  /* 0x0000000a4c17c211 */ /* 0x010fe400000f0c4d */
[----:B------:R-:W-:-:S04]  /*8e40*/  @!P4 LEA R20, P0, R211, R9, 0x1 ;  /* 0x00000009d314c211 */ /* 0x000fc800078008ff */
[----:B------:R-:W-:Y:S02]  /*8e50*/  @!P4 LEA.HI.X R21, R211, R10, R237, 0x1, P0 ;  /* 0x0000000ad315c211 */ /* 0x000fe400000f0ced */
[----:B------:R-:W-:-:S04]  /*8e60*/  @!P5 LEA R18, P0, R76, R8, 0x1 ;  /* 0x000000084c12d211 */ /* 0x000fc800078008ff */
[-C--:B------:R-:W-:Y:S02]  /*8e70*/  @!P5 LEA.HI.X R19, R76, R11.reuse, R77, 0x1, P0 ;  /* 0x0000000b4c13d211 */ /* 0x080fe400000f0c4d */
[C---:B------:R-:W-:Y:S02]  /*8e80*/  @!P5 LEA R14, P0, R211.reuse, R8, 0x1 ;  /* 0x00000008d30ed211 */ /* 0x040fe400078008ff */
[----:B------:R3:W4:Y:S02]  /*8e90*/  SHFL.IDX PT, R8, R3, 0x3, 0x181f ;  /* 0x00781f0003087f89 */ /* 0x00072400000e0000 */
[----:B------:R-:W-:Y:S02]  /*8ea0*/  @!P5 LEA.HI.X R15, R211, R11, R237, 0x1, P0 ;  /* 0x0000000bd30fd211 */ /* 0x000fe400000f0ced */
[----:B--2---:R-:W-:Y:S01]  /*8eb0*/  SHF.R.S32.HI R83, RZ, 0x1f, R213 ;  /* 0x0000001fff537819 */ /* 0x004fe200000114d5 */
[----:B------:R-:W-:-:S04]  /*8ec0*/  IMAD.WIDE.U32 R4, R213, c[0x0][0x1f0], R4 ;  /* 0x00007c00d5047a25 */ /* 0x000fc800078e0004 */
[----:B------:R-:W-:Y:S01]  /*8ed0*/  IMAD R9, R83, c[0x0][0x1f0], RZ ;  /* 0x00007c0053097a24 */ /* 0x000fe200078e02ff */
[----:B---3--:R-:W-:Y:S02]  /*8ee0*/  IADD3 R3, P0, R4, R250, RZ ;  /* 0x000000fa04037210 */ /* 0x008fe40007f1e0ff */
[----:B------:R2:W3:Y:S01]  /*8ef0*/  SHFL.IDX PT, R4, R2, 0x3, 0x181f ;  /* 0x00781f0002047f89 */ /* 0x0004e200000e0000 */
[----:B------:R-:W-:-:S05]  /*8f00*/  IMAD R9, R213, c[0x0][0x1f4], R9 ;  /* 0x00007d00d5097a24 */ /* 0x000fca00078e0209 */
[----:B--2---:R-:W-:Y:S02]  /*8f10*/  IADD3.X R2, R252, R5, R9, P0, !PT ;  /* 0x00000005fc027210 */ /* 0x004fe400007fe409 */
[C---:B------:R-:W-:Y:S02]  /*8f20*/  LEA R10, P0, R3.reuse, c[0x0][0x1c8], 0x1 ;  /* 0x00007200030a7a11 */ /* 0x040fe400078008ff */
[----:B------:R-:W-:Y:S02]  /*8f30*/  IADD3 R5, R6, 0x60, RZ ;  /* 0x0000006006057810 */ /* 0x000fe40007ffe0ff */
[----:B------:R-:W-:Y:S01]  /*8f40*/  LEA.HI.X R17, R3, c[0x0][0x1cc], R2, 0x1, P0 ;  /* 0x0000730003117a11 */ /* 0x000fe200000f0c02 */
[----:B------:R-:W2:Y:S01]  /*8f50*/  SHFL.IDX PT, R11, R10, RZ, 0x181f ;  /* 0x00181fff0a0b7589 */ /* 0x000ea200000e0000 */
[----:B------:R-:W-:-:S03]  /*8f60*/  ISETP.GE.AND P6, PT, R5, R60, PT ;  /* 0x0000003c0500720c */ /* 0x000fc60003fc6270 */
[----:B------:R-:W1:Y:S10]  /*8f70*/  SHFL.IDX PT, R16, R17, RZ, 0x181f ;  /* 0x00181fff11107589 */ /* 0x000e7400000e0000 */
[----:B----4-:R-:W-:-:S04]  /*8f80*/  @!P6 LEA R2, P0, R76, R8, 0x1 ;  /* 0x000000084c02e211 */ /* 0x010fc800078008ff */
[----:B---3--:R-:W-:Y:S02]  /*8f90*/  @!P6 LEA.HI.X R3, R76, R4, R77, 0x1, P0 ;  /* 0x000000044c03e211 */ /* 0x008fe400000f0c4d */
[----:B------:R-:W-:-:S04]  /*8fa0*/  @!P6 LEA R8, P0, R211, R8, 0x1 ;  /* 0x00000008d308e211 */ /* 0x000fc800078008ff */
[----:B------:R-:W-:Y:S02]  /*8fb0*/  @!P6 LEA.HI.X R9, R211, R4, R237, 0x1, P0 ;  /* 0x00000004d309e211 */ /* 0x000fe400000f0ced */
[----:B--2---:R-:W-:-:S04]  /*8fc0*/  @P2 LEA R4, P0, R76, R11, 0x1 ;  /* 0x0000000b4c042211 */ /* 0x004fc800078008ff */
[----:B-1----:R-:W-:Y:S02]  /*8fd0*/  @P2 LEA.HI.X R5, R76, R16, R77, 0x1, P0 ;  /* 0x000000104c052211 */ /* 0x002fe400000f0c4d */
[----:B------:R-:W-:-:S13]  /*8fe0*/  ISETP.GE.AND P0, PT, R211, c[0x0][0x198], PT ;  /* 0x00006600d3007a0c */ /* 0x000fda0003f06270 */
[----:B------:R1:W-:Y:S04]  /*8ff0*/  @!P3 LDGSTS.E.BYPASS.LTC128B.128 [R210+0x4100], [R24.64], !P0 ;  /* 0x0410000018d2bfae */ /* 0x0003e8000c101d48 */
[----:B------:R1:W-:Y:S04]  /*9000*/  @!P4 LDGSTS.E.BYPASS.LTC128B.128 [R241+0x1100], [R22.64], !P1 ;  /* 0x0110000016f1cfae */ /* 0x0003e8000c901d48 */
[----:B------:R1:W-:Y:S04]  /*9010*/  @!P4 LDGSTS.E.BYPASS.LTC128B.128 [R241+0x5100], [R20.64], !P0 ;  /* 0x0510000014f1cfae */ /* 0x0003e8000c101d48 */
[----:B------:R1:W-:Y:S04]  /*9020*/  @!P5 LDGSTS.E.BYPASS.LTC128B.128 [R241+0x2100], [R18.64], !P1 ;  /* 0x0210000012f1dfae */ /* 0x0003e8000c901d48 */
[----:B------:R1:W-:Y:S04]  /*9030*/  @!P5 LDGSTS.E.BYPASS.LTC128B.128 [R241+0x6100], [R14.64], !P0 ;  /* 0x061000000ef1dfae */ /* 0x0003e8000c101d48 */
[----:B------:R2:W-:Y:S04]  /*9040*/  @!P6 LDGSTS.E.BYPASS.LTC128B.128 [R241+0x3100], [R2.64], !P1 ;  /* 0x0310000002f1efae */ /* 0x0005e8000c901d48 */
[----:B------:R1:W-:Y:S01]  /*9050*/  @!P6 LDGSTS.E.BYPASS.LTC128B.128 [R241+0x7100], [R8.64], !P0 ;  /* 0x0710000008f1efae */ /* 0x0003e2000c101d48 */
[----:B------:R-:W-:-:S03]  /*9060*/  @P2 ISETP.GE.AND P0, PT, R76, c[0x0][0x1d4], PT ;  /* 0x000075004c002a0c */ /* 0x000fc60003f06270 */
[----:B------:R-:W0:Y:S10]  /*9070*/  LDGDEPBAR ;  /* 0x00000000000079af */ /* 0x000e340000000000 */
[----:B------:R3:W-:Y:S01]  /*9080*/  @P2 LDGSTS.E.BYPASS.LTC128B.128 [R210+0x8100], [R4.64], !P0 ;  /* 0x0810000004d22fae */ /* 0x0007e2000c101d48 */
[----:B------:R-:W-:-:S02]  /*9090*/  @P2 ISETP.GE.AND P0, PT, R211, c[0x0][0x1d4], PT ;  /* 0x00007500d3002a0c */ /* 0x000fc40003f06270 */
[----:B--2---:R-:W-:-:S04]  /*90a0*/  @P2 LEA R2, P1, R211, R11, 0x1 ;  /* 0x0000000bd3022211 */ /* 0x004fc800078208ff */
[----:B------:R-:W-:Y:S02]  /*90b0*/  @P2 LEA.HI.X R3, R211, R16, R237, 0x1, P1 ;  /* 0x00000010d3032211 */ /* 0x000fe400008f0ced */
[----:B------:R-:W-:-:S05]  /*90c0*/  ISETP.GE.AND P1, PT, R68, 0x21, PT ;  /* 0x000000214400780c */ /* 0x000fca0003f26270 */
[----:B------:R2:W-:Y:S04]  /*90d0*/  @P2 LDGSTS.E.BYPASS.LTC128B.128 [R210+0xb100], [R2.64], !P0 ;  /* 0x0b10000002d22fae */ /* 0x0005e8000c101d48 */
[----:B--2---:R-:W3:Y:S04]  /*90e0*/  SHFL.IDX PT, R2, R10, 0x1, 0x181f ;  /* 0x00381f000a027f89 */ /* 0x004ee800000e0000 */
[----:B------:R-:W2:Y:S01]  /*90f0*/  SHFL.IDX PT, R3, R17, 0x1, 0x181f ;  /* 0x00381f0011037f89 */ /* 0x000ea200000e0000 */
[----:B---3--:R-:W-:-:S04]  /*9100*/  @P1 LEA R4, P0, R76, R2, 0x1 ;  /* 0x000000024c041211 */ /* 0x008fc800078008ff */
[----:B--2---:R-:W-:Y:S02]  /*9110*/  @P1 LEA.HI.X R5, R76, R3, R77, 0x1, P0 ;  /* 0x000000034c051211 */ /* 0x004fe400000f0c4d */
[----:B------:R-:W-:-:S04]  /*9120*/  @P1 LEA R2, P0, R211, R2, 0x1 ;  /* 0x00000002d3021211 */ /* 0x000fc800078008ff */
[----:B------:R-:W-:Y:S02]  /*9130*/  @P1 LEA.HI.X R3, R211, R3, R237, 0x1, P0 ;  /* 0x00000003d3031211 */ /* 0x000fe400000f0ced */
[----:B------:R-:W-:-:S13]  /*9140*/  @P1 ISETP.GE.AND P0, PT, R76, c[0x0][0x1d4], PT ;  /* 0x000075004c001a0c */ /* 0x000fda0003f06270 */
[----:B------:R2:W-:Y:S01]  /*9150*/  @P1 LDGSTS.E.BYPASS.LTC128B.128 [R241+0x9100], [R4.64], !P0 ;  /* 0x0910000004f11fae */ /* 0x0005e2000c101d48 */
[----:B------:R-:W-:-:S13]  /*9160*/  @P1 ISETP.GE.AND P0, PT, R211, c[0x0][0x1d4], PT ;  /* 0x00007500d3001a0c */ /* 0x000fda0003f06270 */
[----:B------:R3:W-:Y:S01]  /*9170*/  @P1 LDGSTS.E.BYPASS.LTC128B.128 [R241+0xc100], [R2.64], !P0 ;  /* 0x0c10000002f11fae */ /* 0x0007e2000c101d48 */
[----:B------:R-:W-:-:S03]  /*9180*/  ISETP.GE.AND P1, PT, R68, 0x41, PT ;  /* 0x000000414400780c */ /* 0x000fc60003f26270 */
[----:B---3--:R-:W2:Y:S04]  /*9190*/  SHFL.IDX PT, R2, R10, 0x2, 0x181f ;  /* 0x00581f000a027f89 */ /* 0x008ea800000e0000 */
[----:B------:R-:W3:Y:S06]  /*91a0*/  SHFL.IDX PT, R3, R17, 0x2, 0x181f ;  /* 0x00581f0011037f89 */ /* 0x000eec00000e0000 */
[----:B--2---:R-:W-:-:S04]  /*91b0*/  @P1 LEA R4, P0, R76, R2, 0x1 ;  /* 0x000000024c041211 */ /* 0x004fc800078008ff */
[----:B---3--:R-:W-:Y:S02]  /*91c0*/  @P1 LEA.HI.X R5, R76, R3, R77, 0x1, P0 ;  /* 0x000000034c051211 */ /* 0x008fe400000f0c4d */
[----:B------:R-:W-:-:S04]  /*91d0*/  @P1 LEA R2, P0, R211, R2, 0x1 ;  /* 0x00000002d3021211 */ /* 0x000fc800078008ff */
[----:B------:R-:W-:Y:S02]  /*91e0*/  @P1 LEA.HI.X R3, R211, R3, R237, 0x1, P0 ;  /* 0x00000003d3031211 */ /* 0x000fe400000f0ced */
[----:B------:R-:W-:-:S13]  /*91f0*/  @P1 ISETP.GE.AND P0, PT, R76, c[0x0][0x1d4], PT ;  /* 0x000075004c001a0c */ /* 0x000fda0003f06270 */
[----:B------:R1:W-:Y:S01]  /*9200*/  @P1 LDGSTS.E.BYPASS.LTC128B.128 [R241+0xa100], [R4.64], !P0 ;  /* 0x0a10000004f11fae */ /* 0x0003e2000c101d48 */
[----:B------:R-:W-:-:S13]  /*9210*/  @P1 ISETP.GE.AND P0, PT, R211, c[0x0][0x1d4], PT ;  /* 0x00007500d3001a0c */ /* 0x000fda0003f06270 */
[----:B------:R1:W-:Y:S01]  /*9220*/  @P1 LDGSTS.E.BYPASS.LTC128B.128 [R241+0xd100], [R2.64], !P0 ;  /* 0x0d10000002f11fae */ /* 0x0003e2000c101d48 */
[----:B------:R-:W-:Y:S02]  /*9230*/  ISETP.LT.AND P0, PT, RZ, c[0x0][0x27c], PT ;  /* 0x00009f00ff007a0c */ /* 0x000fe40003f01270 */
[----:B------:R-:W-:Y:S01]  /*9240*/  ISETP.GT.AND P1, PT, R0, 0x5f, PT ;  /* 0x0000005f0000780c */ /* 0x000fe20003f24270 */
[----:B------:R-:W0:-:S12]  /*9250*/  LDGDEPBAR ;  /* 0x00000000000079af */ /* 0x000e180000000000 */
[----:B------:R-:W-:Y:S01]  /*9260*/  @P1 LOP3.LUT R209, R209, 0x40000, RZ, 0xfc, !PT ;  /* 0x00040000d1d11812 */ /* 0x000fe200078efcff */
[----:B------:R-:W-:Y:S05]  /*9270*/  @P0 BRA `(.L_x_965) ;  /* 0x0000002000000947 */ /* 0x000fea0003800000 */
[----:B------:R-:W-:-:S04]  /*9280*/  DEPBAR.LE SB0, 0x1 ;  /* 0x000080400000791a */ /* 0x000fc80000000000 */
[----:B------:R-:W-:Y:S05]  /*9290*/  BRA `(.L_x_966) ;  /* 0x00004d8000007947 */ /* 0x000fea0003800000 */
.L_x_965:
[----:B------:R-:W-:Y:S01]  /*92a0*/  ULDC.U8 UR4, c[0x0][0x298] ;  /* 0x0000a60000047ab9 */ /* 0x000fe20000000000 */
[----:B-1----:R-:W-:Y:S01]  /*92b0*/  SHF.R.S32.HI R2, RZ, 0x1f, R133 ;  /* 0x0000001fff027819 */ /* 0x002fe20000011485 */
[C---:B------:R-:W-:Y:S01]  /*92c0*/  IMAD.WIDE.U32 R8, R133.reuse, c[0x0][0x280], RZ ;  /* 0x0000a00085087a25 */ /* 0x040fe200078e00ff */
[----:B------:R-:W-:Y:S01]  /*92d0*/  ISETP.NE.AND P0, PT, RZ, UR4, PT ;  /* 0x00000004ff007c0c */ /* 0x000fe2000bf05270 */
[----:B------:R-:W-:Y:S02]  /*92e0*/  BSSY B2, `(.L_x_966) ;  /* 0x00004d3000027945 */ /* 0x000fe40003800000 */
[C---:B------:R-:W-:Y:S02]  /*92f0*/  IMAD R3, R2.reuse, c[0x0][0x280], RZ ;  /* 0x0000a00002037a24 */ /* 0x040fe400078e02ff */
[----:B------:R-:W-:Y:S02]  /*9300*/  IMAD R2, R2, c[0x0][0x290], RZ ;  /* 0x0000a40002027a24 */ /* 0x000fe400078e02ff */
[----:B------:R-:W-:-:S02]  /*9310*/  IMAD R3, R133, c[0x0][0x284], R3 ;  /* 0x0000a10085037a24 */ /* 0x000fc400078e0203 */
[C---:B------:R-:W-:Y:S01]  /*9320*/  IMAD R10, R133.reuse, c[0x0][0x294], R2 ;  /* 0x0000a500850a7a24 */ /* 0x040fe200078e0202 */
[----:B------:R-:W-:Y:S01]  /*9330*/  LEA R2, R102, R6, 0x5 ;  /* 0x0000000666027211 */ /* 0x000fe200078e28ff */
[----:B------:R-:W-:Y:S01]  /*9340*/  IMAD.WIDE.U32 R4, R133, c[0x0][0x290], RZ ;  /* 0x0000a40085047a25 */ /* 0x000fe200078e00ff */
[----:B------:R-:W-:-:S04]  /*9350*/  IADD3 R3, R3, R9, RZ ;  /* 0x0000000903037210 */ /* 0x000fc80007ffe0ff */
[----:B------:R-:W-:Y:S01]  /*9360*/  IADD3 R6, R10, R5, RZ ;  /* 0x000000050a067210 */ /* 0x000fe20007ffe0ff */
[----:B------:R-:W-:Y:S05]  /*9370*/  @!P0 BRA `(.L_x_967) ;  /* 0x0000265000008947 */ /* 0x000fea0003800000 */
[----:B------:R1:W5:Y:S01]  /*9380*/  LDL R50, [R1+0x2c] ;  /* 0x00002c0001327983 */ /* 0x0003620000100800 */
[----:B------:R-:W-:Y:S01]  /*9390*/  ISETP.NE.AND P1, PT, R70, 0x1, PT ;  /* 0x000000014600780c */ /* 0x000fe20003f25270 */
[----:B------:R-:W-:Y:S01]  /*93a0*/  IMAD.MOV.U32 R9, RZ, RZ, R3 ;  /* 0x000000ffff097224 */ /* 0x000fe200078e0003 */
[----:B------:R-:W-:Y:S01]  /*93b0*/  BSSY B0, `(.L_x_968) ;  /* 0x0000031000007945 */ /* 0x000fe20003800000 */
[----:B------:R-:W-:Y:S01]  /*93c0*/  CS2R R38, SRZ ;  /* 0x0000000000267805 */ /* 0x000fe2000001ff00 */
[----:B------:R-:W-:Y:S01]  /*93d0*/  CS2R R16, SRZ ;  /* 0x0000000000107805 */ /* 0x000fe2000001ff00 */
[----:B------:R-:W-:-:S08]  /*93e0*/  CS2R R14, SRZ ;  /* 0x00000000000e7805 */ /* 0x000fd0000001ff00 */
[----:B------:R-:W-:-:S05]  /*93f0*/  @P1 IMAD.HI.U32 R5, R2, c[0x0][0x2c8], RZ ;  /* 0x0000b20002051a27 */ /* 0x000fca00078e00ff */
[----:B------:R-:W-:-:S04]  /*9400*/  @P1 SHF.R.U32.HI R2, RZ, c[0x0][0x2cc], R5 ;  /* 0x0000b300ff021a19 */ /* 0x000fc80000011605 */
[----:B------:R-:W-:Y:S01]  /*9410*/  SHF.R.S32.HI R5, RZ, 0x1f, R2 ;  /* 0x0000001fff057819 */ /* 0x000fe20000011402 */
[----:B------:R-:W-:-:S04]  /*9420*/  IMAD.WIDE.U32 R8, R2, c[0x0][0x280], R8 ;  /* 0x0000a00002087a25 */ /* 0x000fc800078e0008 */
[----:B------:R-:W-:Y:S01]  /*9430*/  IMAD R10, R5, c[0x0][0x280], RZ ;  /* 0x0000a000050a7a24 */ /* 0x000fe200078e02ff */
[----:B------:R-:W-:-:S03]  /*9440*/  LEA R32, P0, R8, c[0x0][0x270], 0x1 ;  /* 0x00009c0008207a11 */ /* 0x000fc600078008ff */
[----:B------:R-:W-:Y:S02]  /*9450*/  IMAD R3, R2, c[0x0][0x284], R10 ;  /* 0x0000a10002037a24 */ /* 0x000fe400078e020a */
[----:B------:R1:W2:Y:S01]  /*9460*/  SHFL.IDX PT, R18, R32, RZ, 0x181f ;  /* 0x00181fff20127589 */ /* 0x0002a200000e0000 */
[----:B------:R-:W-:Y:S01]  /*9470*/  CS2R R10, SRZ ;  /* 0x00000000000a7805 */ /* 0x000fe2000001ff00 */
[----:B------:R-:W-:-:S05]  /*9480*/  IMAD.IADD R3, R9, 0x1, R3 ;  /* 0x0000000109037824 */ /* 0x000fca00078e0203 */
[----:B------:R-:W-:Y:S01]  /*9490*/  LEA.HI.X R31, R8, c[0x0][0x274], R3, 0x1, P0 ;  /* 0x00009d00081f7a11 */ /* 0x000fe200000f0c03 */
[----:B------:R-:W-:Y:S01]  /*94a0*/  IMAD R3, R5, c[0x0][0x290], RZ ;  /* 0x0000a40005037a24 */ /* 0x000fe200078e02ff */
[----:B------:R-:W-:Y:S01]  /*94b0*/  MOV R5, R6 ;  /* 0x0000000600057202 */ /* 0x000fe20000000f00 */
[----:B------:R-:W-:Y:S02]  /*94c0*/  CS2R R8, SRZ ;  /* 0x0000000000087805 */ /* 0x000fe4000001ff00 */
[----:B------:R1:W3:Y:S02]  /*94d0*/  SHFL.IDX PT, R21, R31, RZ, 0x181f ;  /* 0x00181fff1f157589 */ /* 0x0002e400000e0000 */
[----:B------:R-:W-:-:S04]  /*94e0*/  IMAD.WIDE.U32 R4, R2, c[0x0][0x290], R4 ;  /* 0x0000a40002047a25 */ /* 0x000fc800078e0004 */
[----:B------:R-:W-:Y:S01]  /*94f0*/  IMAD R2, R2, c[0x0][0x294], R3 ;  /* 0x0000a50002027a24 */ /* 0x000fe200078e0203 */
[----:B------:R-:W-:-:S04]  /*9500*/  LEA R30, P0, R4, c[0x0][0x288], 0x1 ;  /* 0x0000a200041e7a11 */ /* 0x000fc800078008ff */
[----:B------:R-:W-:Y:S01]  /*9510*/  IADD3 R2, R5, R2, RZ ;  /* 0x0000000205027210 */ /* 0x000fe20007ffe0ff */
[----:B------:R1:W4:Y:S03]  /*9520*/  SHFL.IDX PT, R19, R30, RZ, 0x181f ;  /* 0x00181fff1e137589 */ /* 0x00032600000e0000 */
[----:B------:R-:W-:-:S05]  /*9530*/  LEA.HI.X R28, R4, c[0x0][0x28c], R2, 0x1, P0 ;  /* 0x0000a300041c7a11 */ /* 0x000fca00000f0c02 */
[----:B------:R1:W1:Y:S01]  /*9540*/  SHFL.IDX PT, R22, R28, RZ, 0x181f ;  /* 0x00181fff1c167589 */ /* 0x00026200000e0000 */
[----:B------:R-:W-:Y:S05]  /*9550*/  @P3 BRA `(.L_x_969) ;  /* 0x0000016000003947 */ /* 0x000fea0003800000 */
[----:B--2---:R-:W-:Y:S01]  /*9560*/  ISETP.GE.AND P1, PT, R78, c[0x0][0x27c], PT ;  /* 0x00009f004e007a0c */ /* 0x004fe20003f26270 */
[----:B------:R-:W-:-:S12]  /*9570*/  CS2R R14, SRZ ;  /* 0x00000000000e7805 */ /* 0x000fd8000001ff00 */
[C---:B------:R-:W-:Y:S01]  /*9580*/  @!P1 IMAD.SHL.U32 R2, R78.reuse, 0x2, RZ ;  /* 0x000000024e029824 */ /* 0x040fe200078e00ff */
[----:B------:R-:W-:-:S04]  /*9590*/  @!P1 SHF.L.U64.HI R3, R78, 0x1, R79 ;  /* 0x000000014e039819 */ /* 0x000fc8000001024f */
[----:B------:R-:W-:-:S05]  /*95a0*/  @!P1 IADD3 R4, P0, R18, R2, RZ ;  /* 0x0000000212049210 */ /* 0x000fca0007f1e0ff */
[--C-:B---3--:R-:W-:Y:S01]  /*95b0*/  @!P1 IMAD.X R5, R21, 0x1, R3.reuse, P0 ;  /* 0x0000000115059824 */ /* 0x108fe200000e0603 */
[----:B----4-:R-:W-:Y:S01]  /*95c0*/  @!P1 IADD3 R2, P0, R19, R2, RZ ;  /* 0x0000000213029210 */ /* 0x010fe20007f1e0ff */
[----:B------:R-:W-:Y:S01]  /*95d0*/  CS2R R16, SRZ ;  /* 0x0000000000107805 */ /* 0x000fe2000001ff00 */
[----:B------:R-:W-:Y:S02]  /*95e0*/  CS2R R10, SRZ ;  /* 0x00000000000a7805 */ /* 0x000fe4000001ff00 */
[----:B------:R2:W5:Y:S01]  /*95f0*/  @!P1 LD.E.64 R14, [R4.64] ;  /* 0x00000008040e9980 */ /* 0x000562000c101b00 */
[----:B-1----:R-:W-:Y:S01]  /*9600*/  @!P1 IMAD.X R3, R22, 0x1, R3, P0 ;  /* 0x0000000116039824 */ /* 0x002fe200000e0603 */
[----:B------:R-:W-:-:S13]  /*9610*/  ISETP.GE.AND P0, PT, R100, c[0x0][0x27c], PT ;  /* 0x00009f0064007a0c */ /* 0x000fda0003f06270 */
[C---:B------:R-:W-:Y:S01]  /*9620*/  @!P0 IMAD.SHL.U32 R6, R100.reuse, 0x2, RZ ;  /* 0x0000000264068824 */ /* 0x040fe200078e00ff */
[----:B-----5:R-:W-:-:S04]  /*9630*/  @!P0 SHF.L.U64.HI R8, R100, 0x1, R50 ;  /* 0x0000000164088819 */ /* 0x020fc80000010232 */
[----:B------:R-:W-:-:S05]  /*9640*/  @!P0 IADD3 R20, P2, R18, R6, RZ ;  /* 0x0000000612148210 */ /* 0x000fca0007f5e0ff */
[----:B------:R-:W-:Y:S01]  /*9650*/  @!P0 IMAD.X R21, R21, 0x1, R8, P2 ;  /* 0x0000000115158824 */ /* 0x000fe200010e0608 */
[----:B------:R-:W-:-:S04]  /*9660*/  @!P0 IADD3 R18, P2, R19, R6, RZ ;  /* 0x0000000613128210 */ /* 0x000fc80007f5e0ff */
[----:B------:R2:W5:Y:S01]  /*9670*/  @!P0 LD.E.64 R16, [R20.64] ;  /* 0x0000000814108980 */ /* 0x000562000c101b00 */
[----:B------:R-:W-:Y:S02]  /*9680*/  @!P0 IMAD.X R19, R22, 0x1, R8, P2 ;  /* 0x0000000116138824 */ /* 0x000fe400010e0608 */
[----:B------:R-:W-:-:S03]  /*9690*/  CS2R R8, SRZ ;  /* 0x0000000000087805 */ /* 0x000fc6000001ff00 */
[----:B------:R2:W5:Y:S04]  /*96a0*/  @!P0 LD.E.64 R10, [R18.64] ;  /* 0x00000008120a8980 */ /* 0x000568000c101b00 */
[----:B------:R2:W5:Y:S02]  /*96b0*/  @!P1 LD.E.64 R8, [R2.64] ;  /* 0x0000000802089980 */ /* 0x000564000c101b00 */
.L_x_969:
[----:B--2---:R-:W-:Y:S05]  /*96c0*/  BSYNC B0 ;  /* 0x0000000000007941 */ /* 0x004fea0003800000 */
.L_x_968:
[----:B-----5:R-:W-:Y:S01]  /*96d0*/  IMAD.MOV.U32 R5, RZ, RZ, R16 ;  /* 0x000000ffff057224 */ /* 0x020fe200078e0010 */
[----:B------:R-:W-:Y:S01]  /*96e0*/  MOV R3, R14 ;  /* 0x0000000e00037202 */ /* 0x000fe20000000f00 */
[----:B------:R-:W-:Y:S01]  /*96f0*/  IMAD.MOV.U32 R4, RZ, RZ, R17 ;  /* 0x000000ffff047224 */ /* 0x000fe200078e0011 */
[----:B----4-:R2:W4:Y:S01]  /*9700*/  SHFL.IDX PT, R19, R31, 0x1, 0x181f ;  /* 0x00381f001f137f89 */ /* 0x01052200000e0000 */
[----:B------:R-:W-:Y:S01]  /*9710*/  IMAD.MOV.U32 R2, RZ, RZ, R15 ;  /* 0x000000ffff027224 */ /* 0x000fe200078e000f */
[----:B------:R-:W-:Y:S01]  /*9720*/  BSSY B0, `(.L_x_970) ;  /* 0x0000026000007945 */ /* 0x000fe20003800000 */
[----:B------:R-:W-:Y:S01]  /*9730*/  CS2R R34, SRZ ;  /* 0x0000000000227805 */ /* 0x000fe2000001ff00 */
[----:B------:R-:W-:Y:S01]  /*9740*/  PRMT R54, R4, 0x5410, R5 ;  /* 0x0000541004367816 */ /* 0x000fe20000000005 */
[----:B------:R-:W-:Y:S01]  /*9750*/  IMAD.MOV.U32 R5, RZ, RZ, R10 ;  /* 0x000000ffff057224 */ /* 0x000fe200078e000a */
[----:B------:R-:W-:Y:S01]  /*9760*/  PRMT R52, R2, 0x5410, R3 ;  /* 0x0000541002347816 */ /* 0x000fe20000000003 */
[----:B------:R-:W-:Y:S01]  /*9770*/  IMAD.MOV.U32 R3, RZ, RZ, R8 ;  /* 0x000000ffff037224 */ /* 0x000fe200078e0008 */
[----:B------:R-:W-:Y:S01]  /*9780*/  MOV R4, R11 ;  /* 0x0000000b00047202 */ /* 0x000fe20000000f00 */
[----:B------:R2:W3:Y:S01]  /*9790*/  SHFL.IDX PT, R6, R32, 0x1, 0x181f ;  /* 0x00381f0020067f89 */ /* 0x0004e200000e0000 */
[----:B------:R-:W-:-:S02]  /*97a0*/  MOV R2, R9 ;  /* 0x0000000900027202 */ /* 0x000fc40000000f00 */
[----:B------:R-:W-:Y:S01]  /*97b0*/  PRMT R53, R4, 0x5410, R5 ;  /* 0x0000541004357816 */ /* 0x000fe20000000005 */
[----:B------:R2:W1:Y:S01]  /*97c0*/  SHFL.IDX PT, R26, R28, 0x1, 0x181f ;  /* 0x00381f001c1a7f89 */ /* 0x00046200000e0000 */
[----:B------:R-:W-:Y:S01]  /*97d0*/  PRMT R51, R2, 0x5410, R3 ;  /* 0x0000541002337816 */ /* 0x000fe20000000003 */
[----:B------:R-:W-:Y:S01]  /*97e0*/  CS2R R4, SRZ ;  /* 0x0000000000047805 */ /* 0x000fe2000001ff00 */
[----:B------:R-:W-:Y:S01]  /*97f0*/  CS2R R2, SRZ ;  /* 0x0000000000027805 */ /* 0x000fe2000001ff00 */
[----:B------:R2:W1:Y:S01]  /*9800*/  SHFL.IDX PT, R18, R30, 0x1, 0x181f ;  /* 0x00381f001e127f89 */ /* 0x00046200000e0000 */
[----:B------:R-:W-:Y:S05]  /*9810*/  @P4 BRA `(.L_x_971) ;  /* 0x0000016000004947 */ /* 0x000fea0003800000 */
[----:B------:R-:W-:Y:S01]  /*9820*/  ISETP.GE.AND P1, PT, R78, c[0x0][0x27c], PT ;  /* 0x00009f004e007a0c */ /* 0x000fe20003f26270 */
[----:B------:R-:W-:-:S12]  /*9830*/  CS2R R4, SRZ ;  /* 0x0000000000047805 */ /* 0x000fd8000001ff00 */
[C---:B------:R-:W-:Y:S01]  /*9840*/  @!P1 IMAD.SHL.U32 R2, R78.reuse, 0x2, RZ ;  /* 0x000000024e029824 */ /* 0x040fe200078e00ff */
[----:B------:R-:W-:-:S04]  /*9850*/  @!P1 SHF.L.U64.HI R3, R78, 0x1, R79 ;  /* 0x000000014e039819 */ /* 0x000fc8000001024f */
[----:B---3--:R-:W-:-:S05]  /*9860*/  @!P1 IADD3 R24, P0, R6, R2, RZ ;  /* 0x0000000206189210 */ /* 0x008fca0007f1e0ff */
[--C-:B----4-:R-:W-:Y:S01]  /*9870*/  @!P1 IMAD.X R25, R19, 0x1, R3.reuse, P0 ;  /* 0x0000000113199824 */ /* 0x110fe200000e0603 */
[----:B-1----:R-:W-:Y:S01]  /*9880*/  @!P1 IADD3 R22, P0, R18, R2, RZ ;  /* 0x0000000212169210 */ /* 0x002fe20007f1e0ff */
[----:B------:R-:W-:Y:S01]  /*9890*/  CS2R R38, SRZ ;  /* 0x0000000000267805 */ /* 0x000fe2000001ff00 */
[----:B------:R-:W-:Y:S02]  /*98a0*/  CS2R R34, SRZ ;  /* 0x0000000000227805 */ /* 0x000fe4000001ff00 */
[----:B------:R1:W5:Y:S01]  /*98b0*/  @!P1 LD.E.64 R4, [R24.64] ;  /* 0x0000000818049980 */ /* 0x000362000c101b00 */
[----:B------:R-:W-:Y:S01]  /*98c0*/  @!P1 IMAD.X R23, R26, 0x1, R3, P0 ;  /* 0x000000011a179824 */ /* 0x000fe200000e0603 */
[----:B------:R-:W-:-:S13]  /*98d0*/  ISETP.GE.AND P0, PT, R100, c[0x0][0x27c], PT ;  /* 0x00009f0064007a0c */ /* 0x000fda0003f06270 */
[C---:B------:R-:W-:Y:S01]  /*98e0*/  @!P0 IMAD.SHL.U32 R2, R100.reuse, 0x2, RZ ;  /* 0x0000000264028824 */ /* 0x040fe200078e00ff */
[----:B------:R-:W-:-:S04]  /*98f0*/  @!P0 SHF.L.U64.HI R3, R100, 0x1, R50 ;  /* 0x0000000164038819 */ /* 0x000fc80000010232 */
        /* <DEDUP_REMOVED lines=8> */
.L_x_971:
[----:B------:R-:W-:Y:S05]  /*9980*/  BSYNC B0 ;  /* 0x0000000000007941 */ /* 0x000fea0003800000 */
.L_x_970:
[----:B-1---5:R-:W-:Y:S01]  /*9990*/  IMAD.MOV.U32 R22, RZ, RZ, R38 ;  /* 0x000000ffff167224 */ /* 0x022fe200078e0026 */
[----:B------:R-:W-:Y:S01]  /*99a0*/  MOV R18, R4 ;  /* 0x0000000400127202 */ /* 0x000fe20000000f00 */
[----:B------:R-:W-:Y:S01]  /*99b0*/  IMAD.MOV.U32 R20, RZ, RZ, R39 ;  /* 0x000000ffff147224 */ /* 0x000fe200078e0027 */
[----:B---3--:R1:W3:Y:S01]  /*99c0*/  SHFL.IDX PT, R21, R31, 0x2, 0x181f ;  /* 0x00581f001f157f89 */ /* 0x0082e200000e0000 */
        /* <DEDUP_REMOVED lines=8> */
[----:B----4-:R1:W4:Y:S01]  /*9a50*/  SHFL.IDX PT, R19, R32, 0x2, 0x181f ;  /* 0x00581f0020137f89 */ /* 0x01032200000e0000 */
[----:B------:R-:W-:Y:S01]  /*9a60*/  MOV R6, R3 ;  /* 0x0000000300067202 */ /* 0x000fe20000000f00 */
[----:B------:R-:W-:Y:S01]  /*9a70*/  CS2R R42, SRZ ;  /* 0x00000000002a7805 */ /* 0x000fe2000001ff00 */
[----:B------:R-:W-:Y:S01]  /*9a80*/  PRMT R57, R20, 0x5410, R22 ;  /* 0x0000541014397816 */ /* 0x000fe20000000016 */
[----:B------:R1:W2:Y:S01]  /*9a90*/  SHFL.IDX PT, R29, R28, 0x2, 0x181f ;  /* 0x00581f001c1d7f89 */ /* 0x0002a200000e0000 */
[----:B------:R-:W-:Y:S01]  /*9aa0*/  PRMT R55, R6, 0x5410, R18 ;  /* 0x0000541006377816 */ /* 0x000fe20000000012 */
[----:B------:R-:W-:Y:S01]  /*9ab0*/  CS2R R36, SRZ ;  /* 0x0000000000247805 */ /* 0x000fe2000001ff00 */
[----:B------:R-:W-:Y:S01]  /*9ac0*/  CS2R R44, SRZ ;  /* 0x00000000002c7805 */ /* 0x000fe2000001ff00 */
[----:B------:R1:W1:Y:S01]  /*9ad0*/  SHFL.IDX PT, R27, R30, 0x2, 0x181f ;  /* 0x00581f001e1b7f89 */ /* 0x00026200000e0000 */
[----:B------:R-:W-:Y:S01]  /*9ae0*/  CS2R R40, SRZ ;  /* 0x0000000000287805 */ /* 0x000fe2000001ff00 */
[----:B------:R-:W-:Y:S05]  /*9af0*/  @P5 BRA `(.L_x_973) ;  /* 0x0000016000005947 */ /* 0x000fea0003800000 */
[----:B------:R-:W-:Y:S01]  /*9b00*/  ISETP.GE.AND P1, PT, R78, c[0x0][0x27c], PT ;  /* 0x00009f004e007a0c */ /* 0x000fe20003f26270 */
[----:B------:R-:W-:Y:S01]  /*9b10*/  CS2R R42, SRZ ;  /* 0x00000000002a7805 */ /* 0x000fe2000001ff00 */
[----:B------:R-:W-:-:S11]  /*9b20*/  CS2R R36, SRZ ;  /* 0x0000000000247805 */ /* 0x000fd6000001ff00 */
[C---:B------:R-:W-:Y:S01]  /*9b30*/  @!P1 IMAD.SHL.U32 R6, R78.reuse, 0x2, RZ ;  /* 0x000000024e069824 */ /* 0x040fe200078e00ff */
[----:B------:R-:W-:-:S04]  /*9b40*/  @!P1 SHF.L.U64.HI R18, R78, 0x1, R79 ;  /* 0x000000014e129819 */ /* 0x000fc8000001024f */
[----:B----4-:R-:W-:-:S05]  /*9b50*/  @!P1 IADD3 R24, P0, R19, R6, RZ ;  /* 0x0000000613189210 */ /* 0x010fca0007f1e0ff */
[--C-:B---3--:R-:W-:Y:S01]  /*9b60*/  @!P1 IMAD.X R25, R21, 0x1, R18.reuse, P0 ;  /* 0x0000000115199824 */ /* 0x108fe200000e0612 */
[----:B-1----:R-:W-:Y:S01]  /*9b70*/  @!P1 IADD3 R22, P0, R27, R6, RZ ;  /* 0x000000061b169210 */ /* 0x002fe20007f1e0ff */
[----:B------:R-:W-:Y:S01]  /*9b80*/  CS2R R40, SRZ ;  /* 0x0000000000287805 */ /* 0x000fe2000001ff00 */
[----:B------:R-:W-:Y:S02]  /*9b90*/  CS2R R44, SRZ ;  /* 0x00000000002c7805 */ /* 0x000fe4000001ff00 */
[----:B------:R1:W5:Y:S01]  /*9ba0*/  @!P1 LD.E.64 R36, [R24.64] ;  /* 0x0000000818249980 */ /* 0x000362000c101b00 */
[----:B--2---:R-:W-:Y:S01]  /*9bb0*/  @!P1 IMAD.X R23, R29, 0x1, R18, P0 ;  /* 0x000000011d179824 */ /* 0x004fe200000e0612 */
[----:B------:R-:W-:-:S04]  /*9bc0*/  ISETP.GE.AND P0, PT, R100, c[0x0][0x27c], PT ;  /* 0x00009f0064007a0c */ /* 0x000fc80003f06270 */
[----:B------:R1:W5:Y:S09]  /*9bd0*/  @!P1 LD.E.64 R40, [R22.64] ;  /* 0x0000000816289980 */ /* 0x000372000c101b00 */
[C---:B------:R-:W-:Y:S01]  /*9be0*/  @!P0 IMAD.SHL.U32 R6, R100.reuse, 0x2, RZ ;  /* 0x0000000264068824 */ /* 0x040fe200078e00ff */
[----:B------:R-:W-:-:S04]  /*9bf0*/  @!P0 SHF.L.U64.HI R26, R100, 0x1, R50 ;  /* 0x00000001641a8819 */ /* 0x000fc80000010232 */
[----:B------:R-:W-:-:S05]  /*9c00*/  @!P0 IADD3 R20, P2, R19, R6, RZ ;  /* 0x0000000613148210 */ /* 0x000fca0007f5e0ff */
[----:B------:R-:W-:Y:S01]  /*9c10*/  @!P0 IMAD.X R21, R21, 0x1, R26, P2 ;  /* 0x0000000115158824 */ /* 0x000fe200010e061a */
[----:B------:R-:W-:-:S04]  /*9c20*/  @!P0 IADD3 R18, P2, R27, R6, RZ ;  /* 0x000000061b128210 */ /* 0x000fc80007f5e0ff */
[----:B------:R1:W5:Y:S01]  /*9c30*/  @!P0 LD.E.64 R42, [R20.64] ;  /* 0x00000008142a8980 */ /* 0x000362000c101b00 */
[----:B------:R-:W-:-:S05]  /*9c40*/  @!P0 IMAD.X R19, R29, 0x1, R26, P2 ;  /* 0x000000011d138824 */ /* 0x000fca00010e061a */
[----:B------:R1:W5:Y:S03]  /*9c50*/  @!P0 LD.E.64 R44, [R18.64] ;  /* 0x00000008122c8980 */ /* 0x000366000c101b00 */
.L_x_973:
[----:B------:R-:W-:Y:S05]  /*9c60*/  BSYNC B0 ;  /* 0x0000000000007941 */ /* 0x000fea0003800000 */
.L_x_972:
[----:B-1---5:R-:W-:Y:S01]  /*9c70*/  IMAD.MOV.U32 R22, RZ, RZ, R42 ;  /* 0x000000ffff167224 */ /* 0x022fe200078e002a */
[----:B------:R-:W-:Y:S01]  /*9c80*/  MOV R18, R36 ;  /* 0x0000002400127202 */ /* 0x000fe20000000f00 */
[----:B------:R-:W-:Y:S01]  /*9c90*/  IMAD.MOV.U32 R20, RZ, RZ, R43 ;  /* 0x000000ffff147224 */ /* 0x000fe200078e002b */
[----:B---3--:R-:W1:Y:S01]  /*9ca0*/  SHFL.IDX PT, R21, R31, 0x3, 0x181f ;  /* 0x00781f001f157f89 */ /* 0x008e6200000e0000 */
        /* <DEDUP_REMOVED lines=9> */
[----:B------:R-:W-:-:S02]  /*9d40*/  MOV R6, R41 ;  /* 0x0000002900067202 */ /* 0x000fc40000000f00 */
[----:B------:R-:W-:Y:S01]  /*9d50*/  PRMT R63, R20, 0x5410, R22 ;  /* 0x00005410143f7816 */ /* 0x000fe20000000016 */
[----:B--2---:R-:W2:Y:S01]  /*9d60*/  SHFL.IDX PT, R28, R28, 0x3, 0x181f ;  /* 0x00781f001c1c7f89 */ /* 0x004ea200000e0000 */
[----:B------:R-:W-:-:S03]  /*9d70*/  PRMT R59, R6, 0x5410, R18 ;  /* 0x00005410063b7816 */ /* 0x000fc60000000012 */
[----:B------:R1:W2:Y:S01]  /*9d80*/  SHFL.IDX PT, R26, R30, 0x3, 0x181f ;  /* 0x00781f001e1a7f89 */ /* 0x0002a200000e0000 */
[----:B---3--:R-:W-:Y:S01]  /*9d90*/  CS2R R32, SRZ ;  /* 0x0000000000207805 */ /* 0x008fe2000001ff00 */
[----:B-1----:R-:W-:Y:S01]  /*9da0*/  CS2R R30, SRZ ;  /* 0x00000000001e7805 */ /* 0x002fe2000001ff00 */
[----:B------:R-:W-:Y:S05]  /*9db0*/  @P6 BRA `(.L_x_975) ;  /* 0x0000016000006947 */ /* 0x000fea0003800000 */
[----:B--2-4-:R-:W-:Y:S01]  /*9dc0*/  ISETP.GE.AND P1, PT, R78, c[0x0][0x27c], PT ;  /* 0x00009f004e007a0c */ /* 0x014fe20003f26270 */
[----:B------:R-:W-:Y:S01]  /*9dd0*/  CS2R R48, SRZ ;  /* 0x0000000000307805 */ /* 0x000fe2000001ff00 */
[----:B------:R-:W-:Y:S01]  /*9de0*/  ISETP.GE.AND P0, PT, R100, c[0x0][0x27c], PT ;  /* 0x00009f0064007a0c */ /* 0x000fe20003f06270 */
[----:B------:R-:W-:-:S10]  /*9df0*/  CS2R R30, SRZ ;  /* 0x00000000001e7805 */ /* 0x000fd4000001ff00 */
[C---:B------:R-:W-:Y:S01]  /*9e00*/  @!P1 IMAD.SHL.U32 R6, R78.reuse, 0x2, RZ ;  /* 0x000000024e069824 */ /* 0x040fe200078e00ff */
[----:B------:R-:W-:Y:S02]  /*9e10*/  @!P1 SHF.L.U64.HI R18, R78, 0x1, R79 ;  /* 0x000000014e129819 */ /* 0x000fe4000001024f */
[----:B------:R-:W-:Y:S02]  /*9e20*/  @!P0 SHF.L.U64.HI R27, R100, 0x1, R50 ;  /* 0x00000001641b8819 */ /* 0x000fe40000010232 */
[----:B------:R-:W-:-:S05]  /*9e30*/  @!P1 IADD3 R24, P2, R19, R6, RZ ;  /* 0x0000000613189210 */ /* 0x000fca0007f5e0ff */
[--C-:B------:R-:W-:Y:S01]  /*9e40*/  @!P1 IMAD.X R25, R21, 0x1, R18.reuse, P2 ;  /* 0x0000000115199824 */ /* 0x100fe200010e0612 */
[----:B------:R-:W-:Y:S01]  /*9e50*/  @!P1 IADD3 R22, P2, R26, R6, RZ ;  /* 0x000000061a169210 */ /* 0x000fe20007f5e0ff */
[----:B------:R-:W-:Y:S01]  /*9e60*/  @!P0 IMAD.SHL.U32 R6, R100, 0x2, RZ ;  /* 0x0000000264068824 */ /* 0x000fe200078e00ff */
[----:B------:R-:W-:Y:S01]  /*9e70*/  CS2R R32, SRZ ;  /* 0x0000000000207805 */ /* 0x000fe2000001ff00 */
[----:B------:R-:W-:Y:S01]  /*9e80*/  CS2R R46, SRZ ;  /* 0x00000000002e7805 */ /* 0x000fe2000001ff00 */
[----:B------:R1:W5:Y:S01]  /*9e90*/  @!P1 LD.E.64 R30, [R24.64] ;  /* 0x00000008181e9980 */ /* 0x000362000c101b00 */
[----:B------:R-:W-:Y:S01]  /*9ea0*/  @!P1 IMAD.X R23, R28, 0x1, R18, P2 ;  /* 0x000000011c179824 */ /* 0x000fe200010e0612 */
[----:B------:R-:W-:-:S04]  /*9eb0*/  @!P0 IADD3 R20, P2, R19, R6, RZ ;  /* 0x0000000613148210 */ /* 0x000fc80007f5e0ff */
[----:B------:R1:W5:Y:S01]  /*9ec0*/  @!P1 LD.E.64 R32, [R22.64] ;  /* 0x0000000816209980 */ /* 0x000362000c101b00 */
[----:B------:R-:W-:Y:S01]  /*9ed0*/  @!P0 IMAD.X R21, R21, 0x1, R27, P2 ;  /* 0x0000000115158824 */ /* 0x000fe200010e061b */
[----:B------:R-:W-:-:S04]  /*9ee0*/  @!P0 IADD3 R18, P2, R26, R6, RZ ;  /* 0x000000061a128210 */ /* 0x000fc80007f5e0ff */
[----:B------:R1:W5:Y:S01]  /*9ef0*/  @!P0 LD.E.64 R48, [R20.64] ;  /* 0x0000000814308980 */ /* 0x000362000c101b00 */
[----:B------:R-:W-:-:S05]  /*9f00*/  @!P0 IMAD.X R19, R28, 0x1, R27, P2 ;  /* 0x000000011c138824 */ /* 0x000fca00010e061b */
[----:B------:R1:W5:Y:S03]  /*9f10*/  @!P0 LD.E.64 R46, [R18.64] ;  /* 0x00000008122e8980 */ /* 0x000366000c101b00 */
.L_x_975:
[----:B--2-4-:R-:W-:Y:S05]  /*9f20*/  BSYNC B0 ;  /* 0x0000000000007941 */ /* 0x014fea0003800000 */
.L_x_974:
[----:B-1----:R-:W-:Y:S01]  /*9f30*/  IADD3 R19, -R94, R60, RZ ;  /* 0x0000003c5e137210 */ /* 0x002fe20007ffe1ff */
[----:B-----5:R-:W-:Y:S01]  /*9f40*/  IMAD.MOV.U32 R6, RZ, RZ, R48 ;  /* 0x000000ffff067224 */ /* 0x020fe200078e0030 */
[----:B------:R-:W-:-:S04]  /*9f50*/  DEPBAR.LE SB0, 0x1 ;  /* 0x000080400000791a */ /* 0x000fc80000000000 */
[----:B------:R-:W-:Y:S01]  /*9f60*/  IMNMX R50, R19, 0x80, PT ;  /* 0x0000008013327817 */ /* 0x000fe20003800200 */
[----:B------:R-:W-:Y:S01]  /*9f70*/  IMAD.MOV.U32 R20, RZ, RZ, R49 ;  /* 0x000000ffff147224 */ /* 0x000fe200078e0031 */
[----:B------:R-:W-:Y:S01]  /*9f80*/  MOV R19, R47 ;  /* 0x0000002f00137202 */ /* 0x000fe20000000f00 */
[----:B------:R-:W-:Y:S01]  /*9f90*/  IMAD.MOV.U32 R18, RZ, RZ, R30 ;  /* 0x000000ffff127224 */ /* 0x000fe200078e001e */
[----:B------:R-:W-:Y:S01]  /*9fa0*/  BAR.SYNC.DEFER_BLOCKING 0x0 ;  /* 0x0000000000007b1d */ /* 0x000fe20000010000 */
[----:B------:R-:W-:Y:S02]  /*9fb0*/  ISETP.GE.AND P0, PT, R101, R50, PT ;  /* 0x000000326500720c */ /* 0x000fe40003f06270 */
[----:B------:R-:W-:Y:S01]  /*9fc0*/  PRMT R67, R20, 0x5410, R6 ;  /* 0x0000541014437816 */ /* 0x000fe20000000006 */
[----:B------:R-:W-:Y:S02]  /*9fd0*/  IMAD.MOV.U32 R6, RZ, RZ, R31 ;  /* 0x000000ffff067224 */ /* 0x000fe400078e001f */
[----:B------:R-:W-:Y:S01]  /*9fe0*/  IMAD.MOV.U32 R20, RZ, RZ, R46 ;  /* 0x000000ffff147224 */ /* 0x000fe200078e002e */
[----:B------:R-:W-:Y:S02]  /*9ff0*/  BSSY B1, `(.L_x_976) ;  /* 0x0000069000017945 */ /* 0x000fe40003800000 */
[----:B------:R-:W-:Y:S01]  /*a000*/  PRMT R65, R6, 0x5410, R18 ;  /* 0x0000541006417816 */ /* 0x000fe20000000012 */
[----:B------:R-:W-:Y:S01]  /*a010*/  IMAD.MOV.U32 R18, RZ, RZ, R32 ;  /* 0x000000ffff127224 */ /* 0x000fe200078e0020 */
[----:B------:R-:W-:-:S02]  /*a020*/  MOV R6, R33 ;  /* 0x0000002100067202 */ /* 0x000fc40000000f00 */
[----:B------:R-:W-:Y:S02]  /*a030*/  PRMT R66, R19, 0x5410, R20 ;  /* 0x0000541013427816 */ /* 0x000fe40000000014 */
[----:B------:R-:W-:Y:S01]  /*a040*/  PRMT R60, R6, 0x5410, R18 ;  /* 0x00005410063c7816 */ /* 0x000fe20000000012 */
[----:B------:R-:W-:Y:S05]  /*a050*/  @P0 BRA `(.L_x_977) ;  /* 0x0000062000000947 */ /* 0x000fea0003800000 */
[----:B------:R-:W-:Y:S01]  /*a060*/  ISETP.GE.AND P0, PT, R78, c[0x0][0x27c], PT ;  /* 0x00009f004e007a0c */ /* 0x000fe20003f06270 */
[----:B------:R-:W-:-:S12]  /*a070*/  BSSY B0, `(.L_x_978) ;  /* 0x0000030000007945 */ /* 0x000fd80003800000 */
[----:B------:R-:W-:Y:S05]  /*a080*/  @P0 BRA `(.L_x_979) ;  /* 0x000002e000000947 */ /* 0x000fea0003800000 */
[----:B------:R-:W1:Y:S01]  /*a090*/  LDS.128 R20, [R210+0x100] ;  /* 0x00010000d2147984 */ /* 0x000e620000000c00 */
[--C-:B------:R-:W-:Y:S02]  /*a0a0*/  SHF.R.U64 R14, R14, 0x10, R15.reuse ;  /* 0x000000100e0e7819 */ /* 0x100fe4000000120f */
[----:B------:R-:W-:Y:S02]  /*a0b0*/  SHF.R.U32.HI R6, RZ, 0x10, R15 ;  /* 0x00000010ff067819 */ /* 0x000fe4000001160f */
[--C-:B------:R-:W-:Y:S02]  /*a0c0*/  SHF.R.U64 R15, R8, 0x10, R9.reuse ;  /* 0x00000010080f7819 */ /* 0x100fe40000001209 */
[----:B------:R-:W-:Y:S02]  /*a0d0*/  SHF.R.U32.HI R8, RZ, 0x10, R9 ;  /* 0x00000010ff087819 */ /* 0x000fe40000011609 */
[----:B------:R-:W-:Y:S02]  /*a0e0*/  PRMT R18, R52, 0x5410, R6 ;  /* 0x0000541034127816 */ /* 0x000fe40000000006 */
[----:B------:R-:W-:-:S02]  /*a0f0*/  PRMT R6, R51, 0x5410, R8 ;  /* 0x0000541033067816 */ /* 0x000fc40000000008 */
[----:B------:R-:W-:Y:S02]  /*a100*/  PRMT R25, R52, 0x5432, R14 ;  /* 0x0000543234197816 */ /* 0x000fe4000000000e */
[----:B------:R-:W-:Y:S01]  /*a110*/  PRMT R24, R51, 0x5432, R15 ;  /* 0x0000543233187816 */ /* 0x000fe2000000000f */
[C---:B------:R-:W-:Y:S01]  /*a120*/  IMAD.U32 R27, R6.reuse, 0x10000, RZ ;  /* 0x00010000061b7824 */ /* 0x040fe200078e00ff */
[----:B------:R-:W-:Y:S02]  /*a130*/  LOP3.LUT R29, R6, 0xffff0000, RZ, 0xc0, !PT ;  /* 0xffff0000061d7812 */ /* 0x000fe400078ec0ff */
[----:B------:R-:W-:Y:S01]  /*a140*/  LOP3.LUT R28, R18, 0xffff0000, RZ, 0xc0, !PT ;  /* 0xffff0000121c7812 */ /* 0x000fe200078ec0ff */
[C---:B-1----:R-:W-:Y:S01]  /*a150*/  IMAD.U32 R26, R22.reuse, 0x10000, RZ ;  /* 0x00010000161a7824 */ /* 0x042fe200078e00ff */
[----:B------:R-:W-:Y:S01]  /*a160*/  LOP3.LUT R19, R22, 0xffff0000, RZ, 0xc0, !PT ;  /* 0xffff000016137812 */ /* 0x000fe200078ec0ff */
[C---:B------:R-:W-:Y:S01]  /*a170*/  IMAD.U32 R22, R23.reuse, 0x10000, RZ ;  /* 0x0001000017167824 */ /* 0x040fe200078e00ff */
[----:B------:R-:W-:Y:S01]  /*a180*/  LOP3.LUT R8, R23, 0xffff0000, RZ, 0xc0, !PT ;  /* 0xffff000017087812 */ /* 0x000fe200078ec0ff */
[----:B------:R-:W-:Y:S01]  /*a190*/  IMAD.U32 R23, R18, 0x10000, RZ ;  /* 0x0001000012177824 */ /* 0x000fe200078e00ff */
[----:B------:R-:W-:-:S02]  /*a1a0*/  SHF.L.U32 R15, R20, 0x10, RZ ;  /* 0x00000010140f7819 */ /* 0x000fc400000006ff */
[----:B------:R-:W-:Y:S01]  /*a1b0*/  LOP3.LUT R14, R20, 0xffff0000, RZ, 0xc0, !PT ;  /* 0xffff0000140e7812 */ /* 0x000fe200078ec0ff */
[----:B------:R-:W-:Y:S01]  /*a1c0*/  FMUL.FTZ R20, R19, R27 ;  /* 0x0000001b13147220 */ /* 0x000fe20000410000 */
[----:B------:R-:W-:Y:S01]  /*a1d0*/  SHF.L.U32 R9, R21, 0x10, RZ ;  /* 0x0000001015097819 */ /* 0x000fe200000006ff */
[-C--:B------:R-:W-:Y:S01]  /*a1e0*/  FMUL.FTZ R19, R19, R23.reuse ;  /* 0x0000001713137220 */ /* 0x080fe20000410000 */
[----:B------:R-:W-:Y:S01]  /*a1f0*/  LOP3.LUT R6, R21, 0xffff0000, RZ, 0xc0, !PT ;  /* 0xffff000015067812 */ /* 0x000fe200078ec0ff */
[C---:B------:R-:W-:Y:S02]  /*a200*/  FFMA.FTZ R21, R26.reuse, R23, -R20 ;  /* 0x000000171a157223 */ /* 0x040fe40000010814 */
[----:B------:R-:W-:Y:S01]  /*a210*/  FFMA.FTZ R20, R26, R27, R19 ;  /* 0x0000001b1a147223 */ /* 0x000fe20000010013 */
[C---:B------:R-:W-:Y:S01]  /*a220*/  SHF.L.U32 R26, R25.reuse, 0x10, RZ ;  /* 0x00000010191a7819 */ /* 0x040fe200000006ff */
[----:B------:R-:W-:Y:S01]  /*a230*/  FMUL.FTZ R18, R8, R29 ;  /* 0x0000001d08127220 */ /* 0x000fe20000410000 */
[----:B------:R-:W-:Y:S01]  /*a240*/  LOP3.LUT R25, R25, 0xffff0000, RZ, 0xc0, !PT ;  /* 0xffff000019197812 */ /* 0x000fe200078ec0ff */
[C---:B------:R-:W-:Y:S01]  /*a250*/  IMAD.U32 R27, R24.reuse, 0x10000, RZ ;  /* 0x00010000181b7824 */ /* 0x040fe200078e00ff */
[----:B------:R-:W-:Y:S01]  /*a260*/  LOP3.LUT R24, R24, 0xffff0000, RZ, 0xc0, !PT ;  /* 0xffff000018187812 */ /* 0x000fe200078ec0ff */
[----:B------:R-:W-:-:S02]  /*a270*/  FMUL.FTZ R8, R8, R28 ;  /* 0x0000001c08087220 */ /* 0x000fc40000410000 */
[C---:B------:R-:W-:Y:S02]  /*a280*/  FFMA.FTZ R23, R22.reuse, R28, -R18 ;  /* 0x0000001c16177223 */ /* 0x040fe40000010812 */
[----:B------:R-:W-:Y:S01]  /*a290*/  FFMA.FTZ R19, R22, R29, R8 ;  /* 0x0000001d16137223 */ /* 0x000fe20000010008 */
[----:B------:R-:W-:Y:S01]  /*a2a0*/  F2FP.BF16.PACK_AB R22, R20, R21 ;  /* 0x000000151416723e */ /* 0x000fe200000010ff */
[----:B------:R-:W-:Y:S02]  /*a2b0*/  FMUL.FTZ R18, R14, R27 ;  /* 0x0000001b0e127220 */ /* 0x000fe40000410000 */
[----:B------:R-:W-:Y:S01]  /*a2c0*/  FMUL.FTZ R8, R6, R24 ;  /* 0x0000001806087220 */ /* 0x000fe20000410000 */
[----:B------:R-:W-:Y:S01]  /*a2d0*/  F2FP.BF16.PACK_AB R23, R19, R23 ;  /* 0x000000171317723e */ /* 0x000fe200000010ff */
[----:B------:R-:W-:Y:S02]  /*a2e0*/  FMUL.FTZ R14, R14, R26 ;  /* 0x0000001a0e0e7220 */ /* 0x000fe40000410000 */
[----:B------:R-:W-:-:S02]  /*a2f0*/  FMUL.FTZ R6, R6, R25 ;  /* 0x0000001906067220 */ /* 0x000fc40000410000 */
[C---:B------:R-:W-:Y:S02]  /*a300*/  FFMA.FTZ R18, R15.reuse, R26, -R18 ;  /* 0x0000001a0f127223 */ /* 0x040fe40000010812 */
[----:B------:R-:W-:Y:S02]  /*a310*/  FFMA.FTZ R14, R15, R27, R14 ;  /* 0x0000001b0f0e7223 */ /* 0x000fe4000001000e */
[C---:B------:R-:W-:Y:S02]  /*a320*/  FFMA.FTZ R8, R9.reuse, R25, -R8 ;  /* 0x0000001909087223 */ /* 0x040fe40000010808 */
[----:B------:R-:W-:Y:S01]  /*a330*/  FFMA.FTZ R6, R9, R24, R6 ;  /* 0x0000001809067223 */ /* 0x000fe20000010006 */
[----:B------:R-:W-:-:S04]  /*a340*/  F2FP.BF16.PACK_AB R20, R14, R18 ;  /* 0x000000120e14723e */ /* 0x000fc800000010ff */
[----:B------:R-:W-:-:S05]  /*a350*/  F2FP.BF16.PACK_AB R21, R6, R8 ;  /* 0x000000080615723e */ /* 0x000fca00000010ff */
[----:B------:R1:W-:Y:S02]  /*a360*/  STS.128 [R210+0x100], R20 ;  /* 0x00010014d2007388 */ /* 0x0003e40000000c00 */
.L_x_979:
[----:B------:R-:W-:Y:S05]  /*a370*/  BSYNC B0 ;  /* 0x0000000000007941 */ /* 0x000fea0003800000 */
.L_x_978:
[----:B------:R-:W-:-:S13]  /*a380*/  ISETP.GE.AND P0, PT, R100, c[0x0][0x27c], PT ;  /* 0x00009f0064007a0c */ /* 0x000fda0003f06270 */
[----:B------:R-:W-:Y:S05]  /*a390*/  @P0 BRA `(.L_x_977) ;  /* 0x000002e000000947 */ /* 0x000fea0003800000 */
[----:B-1----:R-:W1:Y:S01]  /*a3a0*/  LDS.128 R20, [R210+0x4100] ;  /* 0x00410000d2147984 */ /* 0x002e620000000c00 */
[----:B------:R-:W-:Y:S02]  /*a3b0*/  SHF.R.U32.HI R6, RZ, 0x10, R17 ;  /* 0x00000010ff067819 */ /* 0x000fe40000011611 */
[--C-:B------:R-:W-:Y:S02]  /*a3c0*/  SHF.R.U64 R9, R10, 0x10, R11.reuse ;  /* 0x000000100a097819 */ /* 0x100fe4000000120b */
[----:B------:R-:W-:Y:S02]  /*a3d0*/  SHF.R.U32.HI R10, RZ, 0x10, R11 ;  /* 0x00000010ff0a7819 */ /* 0x000fe4000001160b */
[----:B------:R-:W-:Y:S02]  /*a3e0*/  SHF.R.U64 R8, R16, 0x10, R17 ;  /* 0x0000001010087819 */ /* 0x000fe40000001211 */
[----:B------:R-:W-:Y:S02]  /*a3f0*/  PRMT R14, R54, 0x5410, R6 ;  /* 0x00005410360e7816 */ /* 0x000fe40000000006 */
[----:B------:R-:W-:-:S02]  /*a400*/  PRMT R6, R53, 0x5410, R10 ;  /* 0x0000541035067816 */ /* 0x000fc4000000000a */
[----:B------:R-:W-:Y:S02]  /*a410*/  PRMT R17, R54, 0x5432, R8 ;  /* 0x0000543236117816 */ /* 0x000fe40000000008 */
[----:B------:R-:W-:Y:S02]  /*a420*/  LOP3.LUT R25, R6, 0xffff0000, RZ, 0xc0, !PT ;  /* 0xffff000006197812 */ /* 0x000fe400078ec0ff */
[----:B------:R-:W-:Y:S02]  /*a430*/  LOP3.LUT R24, R14, 0xffff0000, RZ, 0xc0, !PT ;  /* 0xffff00000e187812 */ /* 0x000fe400078ec0ff */
[----:B------:R-:W-:Y:S02]  /*a440*/  PRMT R16, R53, 0x5432, R9 ;  /* 0x0000543235107816 */ /* 0x000fe40000000009 */
[C---:B-1----:R-:W-:Y:S01]  /*a450*/  LOP3.LUT R15, R22.reuse, 0xffff0000, RZ, 0xc0, !PT ;  /* 0xffff0000160f7812 */ /* 0x042fe200078ec0ff */
[C---:B------:R-:W-:Y:S01]  /*a460*/  IMAD.U32 R18, R23.reuse, 0x10000, RZ ;  /* 0x0001000017127824 */ /* 0x040fe200078e00ff */
[----:B------:R-:W-:Y:S01]  /*a470*/  LOP3.LUT R8, R23, 0xffff0000, RZ, 0xc0, !PT ;  /* 0xffff000017087812 */ /* 0x000fe200078ec0ff */
[----:B------:R-:W-:Y:S01]  /*a480*/  IMAD.U32 R19, R22, 0x10000, RZ ;  /* 0x0001000016137824 */ /* 0x000fe200078e00ff */
[----:B------:R-:W-:Y:S01]  /*a490*/  SHF.L.U32 R11, R20, 0x10, RZ ;  /* 0x00000010140b7819 */ /* 0x000fe200000006ff */
[----:B------:R-:W-:Y:S01]  /*a4a0*/  IMAD.U32 R23, R6, 0x10000, RZ ;  /* 0x0001000006177824 */ /* 0x000fe200078e00ff */
[----:B------:R-:W-:Y:S01]  /*a4b0*/  LOP3.LUT R10, R20, 0xffff0000, RZ, 0xc0, !PT ;  /* 0xffff0000140a7812 */ /* 0x000fe200078ec0ff */
[----:B------:R-:W-:Y:S01]  /*a4c0*/  IMAD.U32 R22, R14, 0x10000, RZ ;  /* 0x000100000e167824 */ /* 0x000fe200078e00ff */
[----:B------:R-:W-:Y:S01]  /*a4d0*/  SHF.L.U32 R9, R21, 0x10, RZ ;  /* 0x0000001015097819 */ /* 0x000fe200000006ff */
[----:B------:R-:W-:Y:S01]  /*a4e0*/  FMUL.FTZ R20, R15, R23 ;  /* 0x000000170f147220 */ /* 0x000fe20000410000 */
[----:B------:R-:W-:Y:S01]  /*a4f0*/  LOP3.LUT R6, R21, 0xffff0000, RZ, 0xc0, !PT ;  /* 0xffff000015067812 */ /* 0x000fe200078ec0ff */
[----:B------:R-:W-:-:S02]  /*a500*/  FMUL.FTZ R15, R15, R22 ;  /* 0x000000160f0f7220 */ /* 0x000fc40000410000 */
[C---:B------:R-:W-:Y:S02]  /*a510*/  FFMA.FTZ R21, R19.reuse, R22, -R20 ;  /* 0x0000001613157223 */ /* 0x040fe40000010814 */
[C---:B------:R-:W-:Y:S02]  /*a520*/  FMUL.FTZ R14, R8.reuse, R25 ;  /* 0x00000019080e7220 */ /* 0x040fe40000410000 */
[----:B------:R-:W-:Y:S01]  /*a530*/  FFMA.FTZ R20, R19, R23, R15 ;  /* 0x0000001713147223 */ /* 0x000fe2000001000f */
[C---:B------:R-:W-:Y:S01]  /*a540*/  SHF.L.U32 R15, R17.reuse, 0x10, RZ ;  /* 0x00000010110f7819 */ /* 0x040fe200000006ff */
[-C--:B------:R-:W-:Y:S01]  /*a550*/  FMUL.FTZ R8, R8, R24.reuse ;  /* 0x0000001808087220 */ /* 0x080fe20000410000 */
[C---:B------:R-:W-:Y:S01]  /*a560*/  LOP3.LUT R23, R16.reuse, 0xffff0000, RZ, 0xc0, !PT ;  /* 0xffff000010177812 */ /* 0x040fe200078ec0ff */
[----:B------:R-:W-:Y:S01]  /*a570*/  IMAD.U32 R22, R16, 0x10000, RZ ;  /* 0x0001000010167824 */ /* 0x000fe200078e00ff */
[----:B------:R-:W-:Y:S01]  /*a580*/  LOP3.LUT R17, R17, 0xffff0000, RZ, 0xc0, !PT ;  /* 0xffff000011117812 */ /* 0x000fe200078ec0ff */
[----:B------:R-:W-:-:S02]  /*a590*/  FFMA.FTZ R19, R18, R24, -R14 ;  /* 0x0000001812137223 */ /* 0x000fc4000001080e */
[----:B------:R-:W-:Y:S02]  /*a5a0*/  FFMA.FTZ R18, R18, R25, R8 ;  /* 0x0000001912127223 */ /* 0x000fe40000010008 */
[----:B------:R-:W-:Y:S02]  /*a5b0*/  FMUL.FTZ R14, R10, R22 ;  /* 0x000000160a0e7220 */ /* 0x000fe40000410000 */
[----:B------:R-:W-:Y:S02]  /*a5c0*/  FMUL.FTZ R8, R6, R23 ;  /* 0x0000001706087220 */ /* 0x000fe40000410000 */
[----:B------:R-:W-:Y:S02]  /*a5d0*/  FMUL.FTZ R10, R10, R15 ;  /* 0x0000000f0a0a7220 */ /* 0x000fe40000410000 */
[----:B------:R-:W-:Y:S02]  /*a5e0*/  FMUL.FTZ R6, R6, R17 ;  /* 0x0000001106067220 */ /* 0x000fe40000410000 */
[----:B------:R-:W-:-:S02]  /*a5f0*/  FFMA.FTZ R16, R11, R15, -R14 ;  /* 0x0000000f0b107223 */ /* 0x000fc4000001080e */
[----:B------:R-:W-:Y:S01]  /*a600*/  FFMA.FTZ R15, R11, R22, R10 ;  /* 0x000000160b0f7223 */ /* 0x000fe2000001000a */
[----:B------:R-:W-:Y:S01]  /*a610*/  F2FP.BF16.PACK_AB R10, R20, R21 ;  /* 0x00000015140a723e */ /* 0x000fe200000010ff */
[C---:B------:R-:W-:Y:S01]  /*a620*/  FFMA.FTZ R14, R9.reuse, R17, -R8 ;  /* 0x00000011090e7223 */ /* 0x040fe20000010808 */
[----:B------:R-:W-:Y:S01]  /*a630*/  F2FP.BF16.PACK_AB R11, R18, R19 ;  /* 0x00000013120b723e */ /* 0x000fe200000010ff */
[----:B------:R-:W-:Y:S01]  /*a640*/  FFMA.FTZ R6, R9, R23, R6 ;  /* 0x0000001709067223 */ /* 0x000fe20000010006 */
[----:B------:R-:W-:-:S04]  /*a650*/  F2FP.BF16.PACK_AB R8, R15, R16 ;  /* 0x000000100f08723e */ /* 0x000fc800000010ff */
[----:B------:R-:W-:-:S05]  /*a660*/  F2FP.BF16.PACK_AB R9, R6, R14 ;  /* 0x0000000e0609723e */ /* 0x000fca00000010ff */
[----:B------:R1:W-:Y:S02]  /*a670*/  STS.128 [R210+0x4100], R8 ;  /* 0x00410008d2007388 */ /* 0x0003e40000000c00 */
.L_x_977:
[----:B------:R-:W-:Y:S05]  /*a680*/  BSYNC B1 ;  /* 0x0000000000017941 */ /* 0x000fea0003800000 */
.L_x_976:
        /* <DEDUP_REMOVED lines=8> */
[--C-:B------:R-:W-:Y:S02]  /*a710*/  SHF.R.U64 R6, R4, 0x10, R5.reuse ;  /* 0x0000001004067819 */ /* 0x100fe40000001205 */
[----:B------:R-:W-:Y:S02]  /*a720*/  SHF.R.U32.HI R4, RZ, 0x10, R5 ;  /* 0x00000010ff047819 */ /* 0x000fe40000011605 */
[--C-:B------:R-:W-:Y:S02]  /*a730*/  SHF.R.U64 R5, R2, 0x10, R3.reuse ;  /* 0x0000001002057819 */ /* 0x100fe40000001203 */
[----:B------:R-:W-:Y:S02]  /*a740*/  SHF.R.U32.HI R2, RZ, 0x10, R3 ;  /* 0x00000010ff027819 */ /* 0x000fe40000011603 */
[----:B------:R-:W-:Y:S02]  /*a750*/  PRMT R14, R56, 0x5410, R4 ;  /* 0x00005410380e7816 */ /* 0x000fe40000000004 */
[----:B------:R-:W-:-:S02]  /*a760*/  PRMT R2, R55, 0x5410, R2 ;  /* 0x0000541037027816 */ /* 0x000fc40000000002 */
[----:B------:R-:W-:Y:S01]  /*a770*/  PRMT R15, R55, 0x5432, R5 ;  /* 0x00005432370f7816 */ /* 0x000fe20000000005 */
[----:B------:R-:W-:Y:S01]  /*a780*/  IMAD.U32 R19, R14, 0x10000, RZ ;  /* 0x000100000e137824 */ /* 0x000fe200078e00ff */
[C---:B------:R-:W-:Y:S01]  /*a790*/  LOP3.LUT R22, R2.reuse, 0xffff0000, RZ, 0xc0, !PT ;  /* 0xffff000002167812 */ /* 0x040fe200078ec0ff */
[----:B------:R-:W-:Y:S01]  /*a7a0*/  IMAD.U32 R20, R2, 0x10000, RZ ;  /* 0x0001000002147824 */ /* 0x000fe200078e00ff */
[----:B------:R-:W-:Y:S02]  /*a7b0*/  LOP3.LUT R21, R14, 0xffff0000, RZ, 0xc0, !PT ;  /* 0xffff00000e157812 */ /* 0x000fe400078ec0ff */
[----:B------:R-:W-:Y:S01]  /*a7c0*/  PRMT R16, R56, 0x5432, R6 ;  /* 0x0000543238107816 */ /* 0x000fe20000000006 */
[C---:B-1----:R-:W-:Y:S01]  /*a7d0*/  IMAD.U32 R18, R10.reuse, 0x10000, RZ ;  /* 0x000100000a127824 */ /* 0x042fe200078e00ff */
[----:B------:R-:W-:Y:S01]  /*a7e0*/  LOP3.LUT R10, R10, 0xffff0000, RZ, 0xc0, !PT ;  /* 0xffff00000a0a7812 */ /* 0x000fe200078ec0ff */
[C---:B------:R-:W-:Y:S01]  /*a7f0*/  IMAD.U32 R17, R11.reuse, 0x10000, RZ ;  /* 0x000100000b117824 */ /* 0x040fe200078e00ff */
[----:B------:R-:W-:-:S02]  /*a800*/  LOP3.LUT R3, R11, 0xffff0000, RZ, 0xc0, !PT ;  /* 0xffff00000b037812 */ /* 0x000fc400078ec0ff */
[----:B------:R-:W-:Y:S01]  /*a810*/  SHF.L.U32 R6, R8, 0x10, RZ ;  /* 0x0000001008067819 */ /* 0x000fe200000006ff */
[----:B------:R-:W-:Y:S01]  /*a820*/  FMUL.FTZ R11, R10, R20 ;  /* 0x000000140a0b7220 */ /* 0x000fe20000410000 */
[----:B------:R-:W-:Y:S01]  /*a830*/  LOP3.LUT R5, R8, 0xffff0000, RZ, 0xc0, !PT ;  /* 0xffff000008057812 */ /* 0x000fe200078ec0ff */
[-C--:B------:R-:W-:Y:S01]  /*a840*/  FMUL.FTZ R10, R10, R19.reuse ;  /* 0x000000130a0a7220 */ /* 0x080fe20000410000 */
[----:B------:R-:W-:Y:S01]  /*a850*/  LOP3.LUT R2, R9, 0xffff0000, RZ, 0xc0, !PT ;  /* 0xffff000009027812 */ /* 0x000fe200078ec0ff */
[----:B------:R-:W-:Y:S01]  /*a860*/  FMUL.FTZ R8, R3, R22 ;  /* 0x0000001603087220 */ /* 0x000fe20000410000 */
[----:B------:R-:W-:Y:S01]  /*a870*/  SHF.L.U32 R4, R9, 0x10, RZ ;  /* 0x0000001009047819 */ /* 0x000fe200000006ff */
[C---:B------:R-:W-:Y:S02]  /*a880*/  FFMA.FTZ R14, R18.reuse, R19, -R11 ;  /* 0x00000013120e7223 */ /* 0x040fe4000001080b */
[----:B------:R-:W-:Y:S01]  /*a890*/  FFMA.FTZ R10, R18, R20, R10 ;  /* 0x00000014120a7223 */ /* 0x000fe2000001000a */
[----:B------:R-:W-:Y:S01]  /*a8a0*/  LOP3.LUT R20, R15, 0xffff0000, RZ, 0xc0, !PT ;  /* 0xffff00000f147812 */ /* 0x000fe200078ec0ff */
[-C--:B------:R-:W-:Y:S01]  /*a8b0*/  FMUL.FTZ R3, R3, R21.reuse ;  /* 0x0000001503037220 */ /* 0x080fe20000410000 */
[C---:B------:R-:W-:Y:S01]  /*a8c0*/  SHF.L.U32 R18, R16.reuse, 0x10, RZ ;  /* 0x0000001010127819 */ /* 0x040fe200000006ff */
[----:B------:R-:W-:Y:S01]  /*a8d0*/  IMAD.U32 R19, R15, 0x10000, RZ ;  /* 0x000100000f137824 */ /* 0x000fe200078e00ff */
[----:B------:R-:W-:Y:S01]  /*a8e0*/  LOP3.LUT R15, R16, 0xffff0000, RZ, 0xc0, !PT ;  /* 0xffff0000100f7812 */ /* 0x000fe200078ec0ff */
[C---:B------:R-:W-:Y:S01]  /*a8f0*/  FFMA.FTZ R9, R17.reuse, R21, -R8 ;  /* 0x0000001511097223 */ /* 0x040fe20000010808 */
[----:B------:R-:W-:Y:S01]  /*a900*/  F2FP.BF16.PACK_AB R10, R10, R14 ;  /* 0x0000000e0a0a723e */ /* 0x000fe200000010ff */
[----:B------:R-:W-:-:S02]  /*a910*/  FFMA.FTZ R11, R17, R22, R3 ;  /* 0x00000016110b7223 */ /* 0x000fc40000010003 */
[----:B------:R-:W-:Y:S02]  /*a920*/  FMUL.FTZ R8, R5, R19 ;  /* 0x0000001305087220 */ /* 0x000fe40000410000 */
[C---:B------:R-:W-:Y:S01]  /*a930*/  FMUL.FTZ R3, R2.reuse, R20 ;  /* 0x0000001402037220 */ /* 0x040fe20000410000 */
[----:B------:R-:W-:Y:S01]  /*a940*/  F2FP.BF16.PACK_AB R11, R11, R9 ;  /* 0x000000090b0b723e */ /* 0x000fe200000010ff */
[-C--:B------:R-:W-:Y:S02]  /*a950*/  FMUL.FTZ R5, R5, R18.reuse ;  /* 0x0000001205057220 */ /* 0x080fe40000410000 */
[----:B------:R-:W-:Y:S02]  /*a960*/  FMUL.FTZ R2, R2, R15 ;  /* 0x0000000f02027220 */ /* 0x000fe40000410000 */
[C---:B------:R-:W-:Y:S02]  /*a970*/  FFMA.FTZ R8, R6.reuse, R18, -R8 ;  /* 0x0000001206087223 */ /* 0x040fe40000010808 */
[----:B------:R-:W-:-:S02]  /*a980*/  FFMA.FTZ R5, R6, R19, R5 ;  /* 0x0000001306057223 */ /* 0x000fc40000010005 */
[C---:B------:R-:W-:Y:S02]  /*a990*/  FFMA.FTZ R3, R4.reuse, R15, -R3 ;  /* 0x0000000f04037223 */ /* 0x040fe40000010803 */
[----:B------:R-:W-:Y:S01]  /*a9a0*/  FFMA.FTZ R2, R4, R20, R2 ;  /* 0x0000001404027223 */ /* 0x000fe20000010002 */
[----:B------:R-:W-:-:S04]  /*a9b0*/  F2FP.BF16.PACK_AB R8, R5, R8 ;  /* 0x000000080508723e */ /* 0x000fc800000010ff */
[----:B------:R-:W-:-:S05]  /*a9c0*/  F2FP.BF16.PACK_AB R9, R2, R3 ;  /* 0x000000030209723e */ /* 0x000fca00000010ff */
[----:B------:R1:W-:Y:S02]  /*a9d0*/  STS.128 [R210+0x1100], R8 ;  /* 0x00110008d2007388 */ /* 0x0003e40000000c00 */
.L_x_983:
[----:B------:R-:W-:Y:S05]  /*a9e0*/  BSYNC B0 ;  /* 0x0000000000007941 */ /* 0x000fea0003800000 */
.L_x_982:
[----:B------:R-:W-:-:S13]  /*a9f0*/  ISETP.GE.AND P0, PT, R100, c[0x0][0x27c], PT ;  /* 0x00009f0064007a0c */ /* 0x000fda0003f06270 */
[----:B------:R-:W-:Y:S05]  /*aa00*/  @P0 BRA `(.L_x_981) ;  /* 0x000002e000000947 */ /* 0x000fea0003800000 */
[----:B-1----:R-:W1:Y:S01]  /*aa10*/  LDS.128 R8, [R210+0x5100] ;  /* 0x00510000d2087984 */ /* 0x002e620000000c00 */
[----:B------:R-:W-:Y:S02]  /*aa20*/  SHF.R.U64 R2, R38, 0x10, R39 ;  /* 0x0000001026027819 */ /* 0x000fe40000001227 */
[----:B------:R-:W-:Y:S02]  /*aa30*/  SHF.R.U32.HI R5, RZ, 0x10, R35 ;  /* 0x00000010ff057819 */ /* 0x000fe40000011623 */
[----:B------:R-:W-:Y:S02]  /*aa40*/  SHF.R.U32.HI R3, RZ, 0x10, R39 ;  /* 0x00000010ff037819 */ /* 0x000fe40000011627 */
[C---:B------:R-:W-:Y:S02]  /*aa50*/  PRMT R16, R58.reuse, 0x5432, R2 ;  /* 0x000054323a107816 */ /* 0x040fe40000000002 */
[----:B------:R-:W-:Y:S02]  /*aa60*/  PRMT R2, R57, 0x5410, R5 ;  /* 0x0000541039027816 */ /* 0x000fe40000000005 */
[----:B------:R-:W-:-:S02]  /*aa70*/  PRMT R14, R58, 0x5410, R3 ;  /* 0x000054103a0e7816 */ /* 0x000fc40000000003 */
[----:B------:R-:W-:Y:S01]  /*aa80*/  SHF.R.U64 R4, R34, 0x10, R35 ;  /* 0x0000001022047819 */ /* 0x000fe20000001223 */
[C---:B------:R-:W-:Y:S01]  /*aa90*/  IMAD.U32 R20, R2.reuse, 0x10000, RZ ;  /* 0x0001000002147824 */ /* 0x040fe200078e00ff */
[----:B------:R-:W-:Y:S01]  /*aaa0*/  LOP3.LUT R22, R2, 0xffff0000, RZ, 0xc0, !PT ;  /* 0xffff000002167812 */ /* 0x000fe200078ec0ff */
[C---:B------:R-:W-:Y:S01]  /*aab0*/  IMAD.U32 R19, R14.reuse, 0x10000, RZ ;  /* 0x000100000e137824 */ /* 0x040fe200078e00ff */
[----:B------:R-:W-:Y:S02]  /*aac0*/  PRMT R15, R57, 0x5432, R4 ;  /* 0x00005432390f7816 */ /* 0x000fe40000000004 */
[----:B------:R-:W-:Y:S01]  /*aad0*/  LOP3.LUT R21, R14, 0xffff0000, RZ, 0xc0, !PT ;  /* 0xffff00000e157812 */ /* 0x000fe200078ec0ff */
        /* <DEDUP_REMOVED lines=33> */
.L_x_981:
[----:B------:R-:W-:Y:S05]  /*acf0*/  BSYNC B1 ;  /* 0x0000000000017941 */ /* 0x000fea0003800000 */
.L_x_980:
        /* <DEDUP_REMOVED lines=53> */
.L_x_987:
[----:B------:R-:W-:Y:S05]  /*b050*/  BSYNC B0 ;  /* 0x0000000000007941 */ /* 0x000fea0003800000 */
.L_x_986:
        /* <DEDUP_REMOVED lines=48> */
.L_x_985:
[----:B------:R-:W-:Y:S05]  /*b360*/  BSYNC B1 ;  /* 0x0000000000017941 */ /* 0x000fea0003800000 */
.L_x_984:
[----:B------:R-:W-:-:S04]  /*b370*/  IADD3 R2, R101, 0x60, RZ ;  /* 0x0000006065027810 */ /* 0x000fc80007ffe0ff */
        /* <DEDUP_REMOVED lines=15> */
[----:B------:R-:W-:Y:S01]  /*b470*/  IMAD.U32 R19, R14, 0x10000, RZ ;  /* 0x000100000e137824 */ /* 0x000fe200078e00ff */
        /* <DEDUP_REMOVED lines=35> */
.L_x_990:
[----:B------:R-:W-:Y:S05]  /*b6b0*/  BSYNC B0 ;  /* 0x0000000000007941 */ /* 0x000fea0003800000 */
.L_x_989:
        /* <DEDUP_REMOVED lines=47> */
[----:B------:R1:W-:Y:S01]  /*b9b0*/  STS.128 [R210+0x7100], R8 ;  /* 0x00710008d2007388 */ /* 0x0003e20000000c00 */
[----:B------:R-:W-:Y:S05]  /*b9c0*/  BRA `(.L_x_988) ;  /* 0x0000264000007947 */ /* 0x000fea0003800000 */
.L_x_967:
[----:B------:R-:W-:Y:S01]  /*b9d0*/  ISETP.NE.AND P0, PT, R70, 0x1, PT ;  /* 0x000000014600780c */ /* 0x000fe20003f05270 */
[----:B------:R-:W-:Y:S01]  /*b9e0*/  IMAD.MOV.U32 R9, RZ, RZ, R3 ;  /* 0x000000ffff097224 */ /* 0x000fe200078e0003 */
[----:B------:R-:W-:Y:S01]  /*b9f0*/  CS2R R26, SRZ ;  /* 0x00000000001a7805 */ /* 0x000fe2000001ff00 */
[----:B------:R-:W-:-:S10]  /*ba00*/  CS2R R24, SRZ ;  /* 0x0000000000187805 */ /* 0x000fd4000001ff00 */
[----:B------:R-:W-:-:S05]  /*ba10*/  @P0 IMAD.HI.U32 R5, R2, c[0x0][0x2c8], RZ ;  /* 0x0000b20002050a27 */ /* 0x000fca00078e00ff */
[----:B------:R-:W-:-:S04]  /*ba20*/  @P0 SHF.R.U32.HI R2, RZ, c[0x0][0x2cc], R5 ;  /* 0x0000b300ff020a19 */ /* 0x000fc80000011605 */
[----:B------:R-:W-:Y:S01]  /*ba30*/  SHF.R.S32.HI R5, RZ, 0x1f, R2 ;  /* 0x0000001fff057819 */ /* 0x000fe20000011402 */
[----:B------:R-:W-:-:S04]  /*ba40*/  IMAD.WIDE.U32 R8, R2, c[0x0][0x280], R8 ;  /* 0x0000a00002087a25 */ /* 0x000fc800078e0008 */
[----:B------:R-:W-:Y:S01]  /*ba50*/  IMAD R10, R5, c[0x0][0x280], RZ ;  /* 0x0000a000050a7a24 */ /* 0x000fe200078e02ff */
[----:B------:R-:W-:-:S03]  /*ba60*/  LEA R28, P0, R8, c[0x0][0x270], 0x1 ;  /* 0x00009c00081c7a11 */ /* 0x000fc600078008ff */
[----:B------:R-:W-:-:S04]  /*ba70*/  IMAD R3, R2, c[0x0][0x284], R10 ;  /* 0x0000a10002037a24 */ /* 0x000fc800078e020a */
[----:B------:R-:W-:-:S05]  /*ba80*/  IMAD.IADD R3, R9, 0x1, R3 ;  /* 0x0000000109037824 */ /* 0x000fca00078e0203 */
[----:B------:R-:W-:Y:S01]  /*ba90*/  LEA.HI.X R15, R8, c[0x0][0x274], R3, 0x1, P0 ;  /* 0x00009d00080f7a11 */ /* 0x000fe200000f0c03 */
[----:B------:R-:W-:Y:S02]  /*baa0*/  IMAD R3, R5, c[0x0][0x290], RZ ;  /* 0x0000a40005037a24 */ /* 0x000fe400078e02ff */
[----:B------:R-:W-:-:S04]  /*bab0*/  IMAD.MOV.U32 R5, RZ, RZ, R6 ;  /* 0x000000ffff057224 */ /* 0x000fc800078e0006 */
[----:B------:R-:W-:-:S04]  /*bac0*/  IMAD.WIDE.U32 R4, R2, c[0x0][0x290], R4 ;  /* 0x0000a40002047a25 */ /* 0x000fc800078e0004 */
[----:B------:R-:W-:Y:S01]  /*bad0*/  IMAD R2, R2, c[0x0][0x294], R3 ;  /* 0x0000a50002027a24 */ /* 0x000fe200078e0203 */
[C---:B------:R-:W-:Y:S01]  /*bae0*/  LEA R14, P0, R4.reuse, c[0x0][0x288], 0x1 ;  /* 0x0000a200040e7a11 */ /* 0x040fe200078008ff */
[----:B------:R-:W-:Y:S02]  /*baf0*/  SHFL.IDX PT, R3, R15, RZ, 0x181f ;  /* 0x00181fff0f037589 */ /* 0x000fe400000e0000 */
[----:B------:R-:W-:Y:S02]  /*bb00*/  IMAD.IADD R2, R5, 0x1, R2 ;  /* 0x0000000105027824 */ /* 0x000fe400078e0202 */
[----:B------:R-:W-:Y:S03]  /*bb10*/  SHFL.IDX PT, R8, R14, RZ, 0x181f ;  /* 0x00181fff0e087589 */ /* 0x000fe600000e0000 */
[----:B------:R-:W-:Y:S02]  /*bb20*/  LEA.HI.X R6, R4, c[0x0][0x28c], R2, 0x1, P0 ;  /* 0x0000a30004067a11 */ /* 0x000fe400000f0c02 */
[----:B------:R-:W1:Y:S01]  /*bb30*/  SHFL.IDX PT, R2, R28, RZ, 0x181f ;  /* 0x00181fff1c027589 */ /* 0x000e6200000e0000 */
[----:B------:R-:W-:-:S03]  /*bb40*/  ISETP.GE.OR P0, PT, R76, c[0x0][0x27c], P3 ;  /* 0x00009f004c007a0c */ /* 0x000fc60001f06670 */
[----:B------:R-:W2:Y:S10]  /*bb50*/  SHFL.IDX PT, R9, R6, RZ, 0x181f ;  /* 0x00181fff06097589 */ /* 0x000eb400000e0000 */
[C---:B------:R-:W-:Y:S01]  /*bb60*/  @!P0 IMAD.SHL.U32 R4, R76.reuse, 0x2, RZ ;  /* 0x000000024c048824 */ /* 0x040fe200078e00ff */
[----:B------:R-:W-:-:S04]  /*bb70*/  @!P0 SHF.L.U64.HI R5, R76, 0x1, R77 ;  /* 0x000000014c058819 */ /* 0x000fc8000001024d */
[----:B-1----:R-:W-:-:S04]  /*bb80*/  @!P0 IADD3 R2, P1, R2, R4, RZ ;  /* 0x0000000402028210 */ /* 0x002fc80007f3e0ff */
[----:B------:R-:W-:Y:S02]  /*bb90*/  @!P0 IADD3.X R3, R3, R5, RZ, P1, !PT ;  /* 0x0000000503038210 */ /* 0x000fe40000ffe4ff */
[----:B------:R-:W-:Y:S01]  /*bba0*/  @!P0 IADD3 R4, P1, R8, R4, RZ ;  /* 0x0000000408048210 */ /* 0x000fe20007f3e0ff */
[----:B------:R-:W-:Y:S01]  /*bbb0*/  CS2R R22, SRZ ;  /* 0x0000000000167805 */ /* 0x000fe2000001ff00 */
[----:B------:R-:W-:Y:S01]  /*bbc0*/  CS2R R20, SRZ ;  /* 0x0000000000147805 */ /* 0x000fe2000001ff00 */
[----:B------:R-:W3:Y:S02]  /*bbd0*/  @!P0 LD.E.128 R24, [R2.64] ;  /* 0x0000000802188980 */ /* 0x000ee4000c101d00 */
[----:B--2---:R-:W-:-:S05]  /*bbe0*/  @!P0 IMAD.X R5, R9, 0x1, R5, P1 ;  /* 0x0000000109058824 */ /* 0x004fca00008e0605 */
[----:B------:R-:W2:Y:S01]  /*bbf0*/  @!P0 LD.E.128 R20, [R4.64] ;  /* 0x0000000804148980 */ /* 0x000ea2000c101d00 */
[----:B------:R-:W-:Y:S03]  /*bc00*/  BSSY B0, `(.L_x_991) ;  /* 0x0000025000007945 */ /* 0x000fe60003800000 */
[----:B------:R1:W4:Y:S01]  /*bc10*/  SHFL.IDX PT, R29, R28, 0x1, 0x181f ;  /* 0x00381f001c1d7f89 */ /* 0x00032200000e0000 */
[----:B------:R-:W-:-:S03]  /*bc20*/  CS2R R18, SRZ ;  /* 0x0000000000127805 */ /* 0x000fc6000001ff00 */
[----:B------:R1:W1:Y:S01]  /*bc30*/  SHFL.IDX PT, R30, R14, 0x1, 0x181f ;  /* 0x00381f000e1e7f89 */ /* 0x00026200000e0000 */
[----:B------:R-:W-:-:S03]  /*bc40*/  CS2R R16, SRZ ;  /* 0x0000000000107805 */ /* 0x000fc6000001ff00 */
[----:B------:R1:W1:Y:S01]  /*bc50*/  SHFL.IDX PT, R31, R15, 0x1, 0x181f ;  /* 0x00381f000f1f7f89 */ /* 0x00026200000e0000 */
[----:B------:R-:W-:-:S03]  /*bc60*/  ISETP.GE.AND P2, PT, R76, c[0x0][0x27c], PT ;  /* 0x00009f004c007a0c */ /* 0x000fc60003f46270 */
[----:B------:R1:W1:Y:S01]  /*bc70*/  SHFL.IDX PT, R32, R6, 0x1, 0x181f ;  /* 0x00381f0006207f89 */ /* 0x00026200000e0000 */
[----:B---3--:R-:W-:Y:S02]  /*bc80*/  IMAD.MOV.U32 R11, RZ, RZ, R26 ;  /* 0x000000ffff0b7224 */ /* 0x008fe400078e001a */
[----:B------:R-:W-:Y:S01]  /*bc90*/  IMAD.MOV.U32 R10, RZ, RZ, R27 ;  /* 0x000000ffff0a7224 */ /* 0x000fe200078e001b */
[----:B------:R-:W-:Y:S01]  /*bca0*/  MOV R9, R24 ;  /* 0x0000001800097202 */ /* 0x000fe20000000f00 */
[----:B------:R-:W-:Y:S01]  /*bcb0*/  IMAD.MOV.U32 R8, RZ, RZ, R25 ;  /* 0x000000ffff087224 */ /* 0x000fe200078e0019 */
[----:B------:R-:W-:Y:S01]  /*bcc0*/  PRMT R39, R39, 0x5410, R11 ;  /* 0x0000541027277816 */ /* 0x000fe2000000000b */
[----:B--2---:R-:W-:Y:S01]  /*bcd0*/  IMAD.MOV.U32 R5, RZ, RZ, R22 ;  /* 0x000000ffff057224 */ /* 0x004fe200078e0016 */
[----:B------:R-:W-:Y:S01]  /*bce0*/  PRMT R38, R38, 0x5410, R10 ;  /* 0x0000541026267816 */ /* 0x000fe2000000000a */
[----:B------:R-:W-:Y:S01]  /*bcf0*/  IMAD.MOV.U32 R4, RZ, RZ, R23 ;  /* 0x000000ffff047224 */ /* 0x000fe200078e0017 */
[----:B------:R-:W-:Y:S01]  /*bd00*/  MOV R3, R20 ;  /* 0x0000001400037202 */ /* 0x000fe20000000f00 */
[----:B------:R-:W-:Y:S01]  /*bd10*/  IMAD.MOV.U32 R2, RZ, RZ, R21 ;  /* 0x000000ffff027224 */ /* 0x000fe200078e0015 */
[----:B------:R-:W-:Y:S01]  /*bd20*/  PRMT R37, R8, 0x5410, R9 ;  /* 0x0000541008257816 */ /* 0x000fe20000000009 */
[----:B------:R-:W-:Y:S01]  /*bd30*/  CS2R R10, SRZ ;  /* 0x00000000000a7805 */ /* 0x000fe2000001ff00 */
[----:B------:R-:W-:Y:S01]  /*bd40*/  PRMT R39, R5, 0x7610, R39 ;  /* 0x0000761005277816 */ /* 0x000fe20000000027 */
[----:B------:R-:W-:Y:S01]  /*bd50*/  CS2R R8, SRZ ;  /* 0x0000000000087805 */ /* 0x000fe2000001ff00 */
[----:B------:R-:W-:-:S02]  /*bd60*/  PRMT R38, R4, 0x7610, R38 ;  /* 0x0000761004267816 */ /* 0x000fc40000000026 */
[----:B------:R-:W-:Y:S01]  /*bd70*/  PRMT R36, R2, 0x5410, R3 ;  /* 0x0000541002247816 */ /* 0x000fe20000000003 */
[----:B------:R-:W-:Y:S05]  /*bd80*/  @P4 BRA `(.L_x_992) ;  /* 0x000000c000004947 */ /* 0x000fea0003800000 */
[----:B-1--4-:R-:W-:Y:S01]  /*bd90*/  CS2R R16, SRZ ;  /* 0x0000000000107805 */ /* 0x012fe2000001ff00 */
[----:B------:R-:W-:Y:S01]  /*bda0*/  CS2R R10, SRZ ;  /* 0x00000000000a7805 */ /* 0x000fe2000001ff00 */
[----:B------:R-:W-:Y:S01]  /*bdb0*/  CS2R R8, SRZ ;  /* 0x0000000000087805 */ /* 0x000fe2000001ff00 */
[----:B------:R-:W-:Y:S05]  /*bdc0*/  @P2 BRA `(.L_x_992) ;  /* 0x0000008000002947 */ /* 0x000fea0003800000 */
[C---:B------:R-:W-:Y:S01]  /*bdd0*/  IMAD.SHL.U32 R4, R76.reuse, 0x2, RZ ;  /* 0x000000024c047824 */ /* 0x040fe200078e00ff */
[----:B------:R-:W-:-:S04]  /*bde0*/  SHF.L.U64.HI R5, R76, 0x1, R77 ;  /* 0x000000014c057819 */ /* 0x000fc8000001024d */
[----:B------:R-:W-:-:S05]  /*bdf0*/  IADD3 R2, P0, R29, R4, RZ ;  /* 0x000000041d027210 */ /* 0x000fca0007f1e0ff */
[----:B------:R-:W-:Y:S01]  /*be00*/  IMAD.X R3, R31, 0x1, R5, P0 ;  /* 0x000000011f037824 */ /* 0x000fe200000e0605 */
[----:B------:R-:W-:-:S04]  /*be10*/  IADD3 R4, P0, R30, R4, RZ ;  /* 0x000000041e047210 */ /* 0x000fc80007f1e0ff */
[----:B------:R1:W5:Y:S01]  /*be20*/  LD.E.128 R16, [R2.64] ;  /* 0x0000000802107980 */ /* 0x000362000c101d00 */
[----:B------:R-:W-:-:S05]  /*be30*/  IMAD.X R5, R32, 0x1, R5, P0 ;  /* 0x0000000120057824 */ /* 0x000fca00000e0605 */
[----:B------:R1:W5:Y:S03]  /*be40*/  LD.E.128 R8, [R4.64] ;  /* 0x0000000804087980 */ /* 0x000366000c101d00 */
.L_x_992:
[----:B-1--4-:R-:W-:Y:S05]  /*be50*/  BSYNC B0 ;  /* 0x0000000000007941 */ /* 0x012fea0003800000 */
.L_x_991:
[----:B------:R-:W1:Y:S01]  /*be60*/  SHFL.IDX PT, R4, R28, 0x2, 0x181f ;  /* 0x00581f001c047f89 */ /* 0x000e6200000e0000 */
[C---:B------:R-:W-:Y:S01]  /*be70*/  ISETP.GE.OR P0, PT, R76.reuse, c[0x0][0x27c], P5 ;  /* 0x00009f004c007a0c */ /* 0x040fe20002f06670 */
[----:B------:R-:W-:Y:S01]  /*be80*/  CS2R R46, SRZ ;  /* 0x00000000002e7805 */ /* 0x000fe2000001ff00 */
[----:B------:R-:W-:Y:S01]  /*be90*/  CS2R R44, SRZ ;  /* 0x00000000002c7805 */ /* 0x000fe2000001ff00 */
[----:B------:R-:W2:Y:S04]  /*bea0*/  SHFL.IDX PT, R5, R15, 0x2, 0x181f ;  /* 0x00581f000f057f89 */ /* 0x000ea800000e0000 */
[----:B------:R-:W3:Y:S04]  /*beb0*/  SHFL.IDX PT, R29, R14, 0x2, 0x181f ;  /* 0x00581f000e1d7f89 */ /* 0x000ee800000e0000 */
[----:B------:R-:W4:Y:S02]  /*bec0*/  SHFL.IDX PT, R30, R6, 0x2, 0x181f ;  /* 0x00581f00061e7f89 */ /* 0x000f2400000e0000 */
[C---:B------:R-:W-:Y:S01]  /*bed0*/  @!P0 IMAD.SHL.U32 R2, R76.reuse, 0x2, RZ ;  /* 0x000000024c028824 */ /* 0x040fe200078e00ff */
[----:B------:R-:W-:-:S04]  /*bee0*/  @!P0 SHF.L.U64.HI R3, R76, 0x1, R77 ;  /* 0x000000014c038819 */ /* 0x000fc8000001024d */
[----:B-1----:R-:W-:-:S05]  /*bef0*/  @!P0 IADD3 R4, P1, R4, R2, RZ ;  /* 0x0000000204048210 */ /* 0x002fca0007f3e0ff */
[----:B--2---:R-:W-:Y:S01]  /*bf00*/  @!P0 IMAD.X R5, R5, 0x1, R3, P1 ;  /* 0x0000000105058824 */ /* 0x004fe200008e0603 */
[----:B---3--:R-:W-:Y:S01]  /*bf10*/  @!P0 IADD3 R2, P1, R29, R2, RZ ;  /* 0x000000021d028210 */ /* 0x008fe20007f3e0ff */
[----:B------:R-:W-:-:S03]  /*bf20*/  CS2R R50, SRZ ;  /* 0x0000000000327805 */ /* 0x000fc6000001ff00 */
[----:B------:R1:W2:Y:S01]  /*bf30*/  @!P0 LD.E.128 R44, [R4.64] ;  /* 0x00000008042c8980 */ /* 0x0002a2000c101d00 */
[----:B------:R-:W-:Y:S01]  /*bf40*/  CS2R R48, SRZ ;  /* 0x0000000000307805 */ /* 0x000fe2000001ff00 */
[----:B----4-:R-:W-:-:S05]  /*bf50*/  @!P0 IMAD.X R3, R30, 0x1, R3, P1 ;  /* 0x000000011e038824 */ /* 0x010fca00008e0603 */
[----:B------:R3:W4:Y:S01]  /*bf60*/  @!P0 LD.E.128 R48, [R2.64] ;  /* 0x0000000802308980 */ /* 0x000722000c101d00 */
[----:B-1---5:R-:W-:Y:S01]  /*bf70*/  IMAD.MOV.U32 R4, RZ, RZ, R19 ;  /* 0x000000ffff047224 */ /* 0x022fe200078e0013 */
[----:B------:R-:W-:Y:S01]  /*bf80*/  MOV R5, R18 ;  /* 0x0000001200057202 */ /* 0x000fe20000000f00 */
[----:B---3--:R-:W-:Y:S02]  /*bf90*/  IMAD.MOV.U32 R3, RZ, RZ, R16 ;  /* 0x000000ffff037224 */ /* 0x008fe400078e0010 */
[----:B------:R-:W-:Y:S01]  /*bfa0*/  IMAD.MOV.U32 R2, RZ, RZ, R17 ;  /* 0x000000ffff027224 */ /* 0x000fe200078e0011 */
[----:B------:R-:W-:Y:S01]  /*bfb0*/  PRMT R67, R4, 0x5410, R5 ;  /* 0x0000541004437816 */ /* 0x000fe20000000005 */
[----:B------:R-:W-:Y:S01]  /*bfc0*/  IMAD.MOV.U32 R4, RZ, RZ, R11 ;  /* 0x000000ffff047224 */ /* 0x000fe200078e000b */
[----:B------:R-:W-:Y:S02]  /*bfd0*/  MOV R5, R10 ;  /* 0x0000000a00057202 */ /* 0x000fe40000000f00 */
[----:B------:R-:W-:Y:S01]  /*bfe0*/  PRMT R65, R2, 0x5410, R3 ;  /* 0x0000541002417816 */ /* 0x000fe20000000003 */
[----:B------:R-:W-:-:S02]  /*bff0*/  IMAD.MOV.U32 R3, RZ, RZ, R8 ;  /* 0x000000ffff037224 */ /* 0x000fc400078e0008 */
[----:B------:R-:W-:Y:S01]  /*c000*/  IMAD.MOV.U32 R2, RZ, RZ, R9 ;  /* 0x000000ffff027224 */ /* 0x000fe200078e0009 */
[----:B------:R-:W-:-:S04]  /*c010*/  PRMT R66, R4, 0x5410, R5 ;  /* 0x0000541004427816 */ /* 0x000fc80000000005 */
[----:B------:R-:W-:Y:S01]  /*c020*/  PRMT R64, R2, 0x5410, R3 ;  /* 0x0000541002407816 */ /* 0x000fe20000000003 */
[----:B------:R1:W3:Y:S01]  /*c030*/  SHFL.IDX PT, R29, R15, 0x3, 0x181f ;  /* 0x00781f000f1d7f89 */ /* 0x0002e200000e0000 */
[----:B------:R-:W-:Y:S03]  /*c040*/  BSSY B0, `(.L_x_993) ;  /* 0x0000021000007945 */ /* 0x000fe60003800000 */
[----:B------:R1:W1:Y:S01]  /*c050*/  SHFL.IDX PT, R15, R28, 0x3, 0x181f ;  /* 0x00781f001c0f7f89 */ /* 0x00026200000e0000 */
[----:B------:R-:W-:-:S03]  /*c060*/  CS2R R58, SRZ ;  /* 0x00000000003a7805 */ /* 0x000fc6000001ff00 */
[----:B------:R-:W1:Y:S01]  /*c070*/  SHFL.IDX PT, R14, R14, 0x3, 0x181f ;  /* 0x00781f000e0e7f89 */ /* 0x000e6200000e0000 */
[----:B------:R-:W-:-:S03]  /*c080*/  CS2R R56, SRZ ;  /* 0x0000000000387805 */ /* 0x000fc6000001ff00 */
[----:B------:R-:W1:Y:S01]  /*c090*/  SHFL.IDX PT, R6, R6, 0x3, 0x181f ;  /* 0x00781f0006067f89 */ /* 0x000e6200000e0000 */
[----:B------:R-:W-:Y:S01]  /*c0a0*/  CS2R R54, SRZ ;  /* 0x0000000000367805 */ /* 0x000fe2000001ff00 */
[----:B------:R-:W-:Y:S01]  /*c0b0*/  CS2R R52, SRZ ;  /* 0x0000000000347805 */ /* 0x000fe2000001ff00 */
[----:B--2---:R-:W-:Y:S01]  /*c0c0*/  IMAD.MOV.U32 R4, RZ, RZ, R47 ;  /* 0x000000ffff047224 */ /* 0x004fe200078e002f */
[----:B------:R-:W-:Y:S01]  /*c0d0*/  MOV R5, R46 ;  /* 0x0000002e00057202 */ /* 0x000fe20000000f00 */
[----:B------:R-:W-:Y:S01]  /*c0e0*/  IMAD.MOV.U32 R3, RZ, RZ, R44 ;  /* 0x000000ffff037224 */ /* 0x000fe200078e002c */
[----:B------:R-:W-:Y:S02]  /*c0f0*/  MOV R2, R45 ;  /* 0x0000002d00027202 */ /* 0x000fe40000000f00 */
[----:B------:R-:W-:Y:S02]  /*c100*/  PRMT R72, R4, 0x5410, R5 ;  /* 0x0000541004487816 */ /* 0x000fe40000000005 */
[----:B------:R-:W-:Y:S01]  /*c110*/  PRMT R70, R2, 0x5410, R3 ;  /* 0x0000541002467816 */ /* 0x000fe20000000003 */
[----:B----4-:R-:W-:Y:S01]  /*c120*/  IMAD.MOV.U32 R5, RZ, RZ, R50 ;  /* 0x000000ffff057224 */ /* 0x010fe200078e0032 */
[----:B------:R-:W-:Y:S01]  /*c130*/  MOV R3, R48 ;  /* 0x0000003000037202 */ /* 0x000fe20000000f00 */
[----:B------:R-:W-:-:S02]  /*c140*/  IMAD.MOV.U32 R4, RZ, RZ, R51 ;  /* 0x000000ffff047224 */ /* 0x000fc400078e0033 */
[----:B------:R-:W-:-:S03]  /*c150*/  IMAD.MOV.U32 R2, RZ, RZ, R49 ;  /* 0x000000ffff027224 */ /* 0x000fc600078e0031 */
[----:B------:R-:W-:Y:S02]  /*c160*/  PRMT R71, R4, 0x5410, R5 ;  /* 0x0000541004477816 */ /* 0x000fe40000000005 */
[----:B------:R-:W-:Y:S01]  /*c170*/  PRMT R69, R2, 0x5410, R3 ;  /* 0x0000541002457816 */ /* 0x000fe20000000003 */
[----:B------:R-:W-:Y:S05]  /*c180*/  @P6 BRA `(.L_x_994) ;  /* 0x000000c000006947 */ /* 0x000fea0003800000 */
[----:B-1-3--:R-:W-:Y:S01]  /*c190*/  CS2R R56, SRZ ;  /* 0x0000000000387805 */ /* 0x00afe2000001ff00 */
[----:B------:R-:W-:Y:S01]  /*c1a0*/  CS2R R54, SRZ ;  /* 0x0000000000367805 */ /* 0x000fe2000001ff00 */
[----:B------:R-:W-:Y:S01]  /*c1b0*/  CS2R R52, SRZ ;  /* 0x0000000000347805 */ /* 0x000fe2000001ff00 */
[----:B------:R-:W-:Y:S05]  /*c1c0*/  @P2 BRA `(.L_x_994) ;  /* 0x0000008000002947 */ /* 0x000fea0003800000 */
[C---:B------:R-:W-:Y:S01]  /*c1d0*/  IMAD.SHL.U32 R2, R76.reuse, 0x2, RZ ;  /* 0x000000024c027824 */ /* 0x040fe200078e00ff */
[----:B------:R-:W-:-:S04]  /*c1e0*/  SHF.L.U64.HI R3, R76, 0x1, R77 ;  /* 0x000000014c037819 */ /* 0x000fc8000001024d */
[-C--:B------:R-:W-:Y:S02]  /*c1f0*/  IADD3 R4, P1, R15, R2.reuse, RZ ;  /* 0x000000020f047210 */ /* 0x080fe40007f3e0ff */
[----:B------:R-:W-:-:S03]  /*c200*/  IADD3 R2, P0, R14, R2, RZ ;  /* 0x000000020e027210 */ /* 0x000fc60007f1e0ff */
[--C-:B------:R-:W-:Y:S02]  /*c210*/  IMAD.X R5, R29, 0x1, R3.reuse, P1 ;  /* 0x000000011d057824 */ /* 0x100fe400008e0603 */
[----:B------:R-:W-:-:S03]  /*c220*/  IMAD.X R3, R6, 0x1, R3, P0 ;  /* 0x0000000106037824 */ /* 0x000fc600000e0603 */
[----:B------:R1:W5:Y:S04]  /*c230*/  LD.E.128 R56, [R4.64] ;  /* 0x0000000804387980 */ /* 0x000368000c101d00 */
[----:B------:R1:W5:Y:S02]  /*c240*/  LD.E.128 R52, [R2.64] ;  /* 0x0000000802347980 */ /* 0x000364000c101d00 */
.L_x_994:
[----:B-1-3--:R-:W-:Y:S05]  /*c250*/  BSYNC B0 ;  /* 0x0000000000007941 */ /* 0x00afea0003800000 */
.L_x_993:
[----:B------:R-:W-:Y:S01]  /*c260*/  IADD3 R4, -R94, R60, RZ ;  /* 0x0000003c5e047210 */ /* 0x000fe20007ffe1ff */
[----:B-----5:R-:W-:Y:S01]  /*c270*/  IMAD.MOV.U32 R2, RZ, RZ, R58 ;  /* 0x000000ffff027224 */ /* 0x020fe200078e003a */
[----:B------:R-:W-:-:S04]  /*c280*/  DEPBAR.LE SB0, 0x1 ;  /* 0x000080400000791a */ /* 0x000fc80000000000 */
[----:B------:R-:W-:Y:S01]  /*c290*/  IMNMX R62, R4, 0x80, PT ;  /* 0x00000080043e7817 */ /* 0x000fe20003800200 */
[----:B------:R-:W-:Y:S01]  /*c2a0*/  IMAD.MOV.U32 R5, RZ, RZ, R59 ;  /* 0x000000ffff057224 */ /* 0x000fe200078e003b */
[----:B------:R-:W-:Y:S01]  /*c2b0*/  MOV R4, R55 ;  /* 0x0000003700047202 */ /* 0x000fe20000000f00 */
[----:B------:R-:W-:Y:S01]  /*c2c0*/  IMAD.MOV.U32 R3, RZ, RZ, R56 ;  /* 0x000000ffff037224 */ /* 0x000fe200078e0038 */
[----:B------:R-:W-:Y:S01]  /*c2d0*/  BAR.SYNC.DEFER_BLOCKING 0x0 ;  /* 0x0000000000007b1d */ /* 0x000fe20000010000 */
[----:B------:R-:W-:Y:S02]  /*c2e0*/  ISETP.GE.OR P0, PT, R101, R62, P2 ;  /* 0x0000003e6500720c */ /* 0x000fe40001706670 */
        /* <DEDUP_REMOVED lines=10> */
[----:B------:R-:W-:Y:S01]  /*c390*/  IMAD.MOV.U32 R2, RZ, RZ, c[0x0][0x27c] ;  /* 0x00009f00ff027624 */ /* 0x000fe200078e00ff */
[----:B------:R-:W1:Y:S01]  /*c3a0*/  LDS.128 R32, [R210+0x100] ;  /* 0x00010000d2207984 */ /* 0x000e620000000c00 */
[C---:B------:R-:W-:Y:S01]  /*c3b0*/  IMAD.SHL.U32 R6, R101.reuse, 0x40, RZ ;  /* 0x0000004065067824 */ /* 0x040fe200078e00ff */
[----:B------:R-:W-:Y:S01]  /*c3c0*/  SHF.R.U64 R15, R20, 0x10, R21 ;  /* 0x00000010140f7819 */ /* 0x000fe20000001215 */
[----:B------:R-:W-:Y:S01]  /*c3d0*/  IMAD.SHL.U32 R14, R101, 0x40, RZ ;  /* 0x00000040650e7824 */ /* 0x000fe200078e00ff */
[----:B------:R-:W-:Y:S02]  /*c3e0*/  LEA.HI R2, R2, R102, RZ, 0x1d ;  /* 0x0000006602027211 */ /* 0x000fe400078fe8ff */
[----:B------:R-:W-:-:S02]  /*c3f0*/  LOP3.LUT R6, R6, 0x1c0, RZ, 0xc0, !PT ;  /* 0x000001c006067812 */ /* 0x000fc400078ec0ff */
[----:B------:R-:W-:Y:S01]  /*c400*/  SHF.R.S32.HI R4, RZ, 0x1f, R2 ;  /* 0x0000001fff047819 */ /* 0x000fe20000011402 */
[----:B------:R-:W-:Y:S01]  /*c410*/  IMAD.SHL.U32 R3, R2, 0x8, RZ ;  /* 0x0000000802037824 */ /* 0x000fe200078e00ff */
[----:B------:R-:W-:Y:S02]  /*c420*/  LOP3.LUT R14, R14, 0x1c0, RZ, 0xc0, !PT ;  /* 0x000001c00e0e7812 */ /* 0x000fe400078ec0ff */
[----:B------:R-:W-:Y:S02]  /*c430*/  LEA.HI R2, R4, R2, RZ, 0x3 ;  /* 0x0000000204027211 */ /* 0x000fe400078f18ff */
[----:B------:R-:W-:Y:S02]  /*c440*/  SHF.R.U32.HI R6, RZ, 0x3, R6 ;  /* 0x00000003ff067819 */ /* 0x000fe40000011606 */
[----:B------:R-:W-:Y:S01]  /*c450*/  LOP3.LUT R3, R14, 0x38, R3, 0xf8, !PT ;  /* 0x000000380e037812 */ /* 0x000fe200078ef803 */
[----:B------:R-:W-:Y:S01]  /*c460*/  IMAD.SHL.U32 R2, R2, 0x400, RZ ;  /* 0x0000040002027824 */ /* 0x000fe200078e00ff */
[----:B------:R-:W-:-:S02]  /*c470*/  SHF.R.U32.HI R4, RZ, 0x10, R21 ;  /* 0x00000010ff047819 */ /* 0x000fc40000011615 */
[----:B------:R-:W-:Y:S02]  /*c480*/  LOP3.LUT R3, R3, R6, RZ, 0x3c, !PT ;  /* 0x0000000603037212 */ /* 0x000fe400078e3cff */
[----:B------:R-:W-:Y:S02]  /*c490*/  LOP3.LUT R2, R2, 0x7fffe000, RZ, 0xc0, !PT ;  /* 0x7fffe00002027812 */ /* 0x000fe400078ec0ff */
[----:B------:R-:W-:Y:S02]  /*c4a0*/  SHF.R.U64 R6, R24, 0x10, R25 ;  /* 0x0000001018067819 */ /* 0x000fe40000001219 */
[----:B------:R-:W-:Y:S02]  /*c4b0*/  IADD3 R2, R3, R2, R7 ;  /* 0x0000000203027210 */ /* 0x000fe40007ffe007 */
[--C-:B------:R-:W-:Y:S02]  /*c4c0*/  SHF.R.U64 R14, R26, 0x10, R27.reuse ;  /* 0x000000101a0e7819 */ /* 0x100fe4000000121b */
[----:B------:R-:W-:Y:S01]  /*c4d0*/  SHF.R.U32.HI R3, RZ, 0x10, R27 ;  /* 0x00000010ff037819 */ /* 0x000fe2000001161b */
[----:B------:R-:W-:Y:S01]  /*c4e0*/  IMAD.SHL.U32 R42, R2, 0x2, RZ ;  /* 0x00000002022a7824 */ /* 0x000fe200078e00ff */
[----:B------:R-:W-:-:S02]  /*c4f0*/  SHF.R.U32.HI R2, RZ, 0x10, R25 ;  /* 0x00000010ff027819 */ /* 0x000fc40000011619 */
[----:B------:R-:W-:Y:S02]  /*c500*/  SHF.R.U64 R20, R22, 0x10, R23 ;  /* 0x0000001016147819 */ /* 0x000fe40000001217 */
[----:B------:R-:W2:Y:S01]  /*c510*/  LDS.128 R28, [R42+0x100] ;  /* 0x000100002a1c7984 */ /* 0x000ea20000000c00 */
[----:B------:R-:W-:Y:S02]  /*c520*/  PRMT R25, R36, 0x5432, R15 ;  /* 0x0000543224197816 */ /* 0x000fe4000000000f */
[----:B------:R-:W-:Y:S01]  /*c530*/  SHF.R.U32.HI R5, RZ, 0x10, R23 ;  /* 0x00000010ff057819 */ /* 0x000fe20000011617 */
[----:B-1----:R-:W-:Y:S01]  /*c540*/  IMAD.U32 R22, R34, 0x10000, RZ ;  /* 0x0001000022167824 */ /* 0x002fe200078e00ff */
[----:B------:R-:W-:Y:S01]  /*c550*/  PRMT R27, R37, 0x5432, R6 ;  /* 0x00005432251b7816 */ /* 0x000fe20000000006 */
[----:B------:R-:W-:Y:S01]  /*c560*/  IMAD.U32 R21, R35, 0x10000, RZ ;  /* 0x0001000023157824 */ /* 0x000fe200078e00ff */
[----:B------:R-:W-:Y:S02]  /*c570*/  PRMT R24, R36, 0x5410, R4 ;  /* 0x0000541024187816 */ /* 0x000fe40000000004 */
[----:B------:R-:W-:-:S02]  /*c580*/  SHF.L.U32 R36, R33, 0x10, RZ ;  /* 0x0000001021247819 */ /* 0x000fc400000006ff */
[----:B------:R-:W-:Y:S01]  /*c590*/  LOP3.LUT R23, R33, 0xffff0000, RZ, 0xc0, !PT ;  /* 0xffff000021177812 */ /* 0x000fe200078ec0ff */
[----:B------:R-:W-:Y:S01]  /*c5a0*/  IMAD.U32 R63, R24, 0x10000, RZ ;  /* 0x00010000183f7824 */ /* 0x000fe200078e00ff */
[C---:B------:R-:W-:Y:S02]  /*c5b0*/  PRMT R41, R39.reuse, 0x5432, R14 ;  /* 0x0000543227297816 */ /* 0x040fe4000000000e */
[----:B------:R-:W-:Y:S02]  /*c5c0*/  LOP3.LUT R33, R34, 0xffff0000, RZ, 0xc0, !PT ;  /* 0xffff000022217812 */ /* 0x000fe400078ec0ff */
[----:B------:R-:W-:Y:S02]  /*c5d0*/  PRMT R39, R39, 0x5410, R20 ;  /* 0x0000541027277816 */ /* 0x000fe40000000014 */
[----:B------:R-:W-:Y:S01]  /*c5e0*/  LOP3.LUT R34, R35, 0xffff0000, RZ, 0xc0, !PT ;  /* 0xffff000023227812 */ /* 0x000fe200078ec0ff */
[----:B------:R-:W-:Y:S01]  /*c5f0*/  IMAD.U32 R35, R25, 0x10000, RZ ;  /* 0x0001000019237824 */ /* 0x000fe200078e00ff */
[----:B------:R-:W-:Y:S01]  /*c600*/  PRMT R26, R37, 0x5410, R2 ;  /* 0x00005410251a7816 */ /* 0x000fe20000000002 */
[----:B------:R-:W-:Y:S01]  /*c610*/  IMAD.U32 R37, R32, 0x10000, RZ ;  /* 0x0001000020257824 */ /* 0x000fe200078e00ff */
[----:B------:R-:W-:-:S02]  /*c620*/  PRMT R40, R38, 0x5432, R3 ;  /* 0x0000543226287816 */ /* 0x000fc40000000003 */
[----:B------:R-:W-:Y:S02]  /*c630*/  PRMT R38, R38, 0x5410, R5 ;  /* 0x0000541026267816 */ /* 0x000fe40000000005 */
[----:B------:R-:W-:Y:S02]  /*c640*/  LOP3.LUT R32, R32, 0xffff0000, RZ, 0xc0, !PT ;  /* 0xffff000020207812 */ /* 0x000fe400078ec0ff */
[----:B------:R-:W-:Y:S01]  /*c650*/  SHF.L.U32 R60, R38, 0x10, RZ ;  /* 0x00000010263c7819 */ /* 0x000fe200000006ff */
[C---:B--2---:R-:W-:Y:S01]  /*c660*/  IMAD.U32 R14, R29.reuse, 0x10000, RZ ;  /* 0x000100001d0e7824 */ /* 0x044fe200078e00ff */
[----:B------:R-:W-:Y:S01]  /*c670*/  LOP3.LUT R6, R29, 0xffff0000, RZ, 0xc0, !PT ;  /* 0xffff00001d067812 */ /* 0x000fe200078ec0ff */
[C---:B------:R-:W-:Y:S01]  /*c680*/  IMAD.U32 R20, R28.reuse, 0x10000, RZ ;  /* 0x000100001c147824 */ /* 0x040fe200078e00ff */
[----:B------:R-:W-:Y:S01]  /*c690*/  SHF.L.U32 R29, R27, 0x10, RZ ;  /* 0x000000101b1d7819 */ /* 0x000fe200000006ff */
[C---:B------:R-:W-:Y:S01]  /*c6a0*/  IMAD.U32 R3, R31.reuse, 0x10000, RZ ;  /* 0x000100001f037824 */ /* 0x040fe200078e00ff */
[----:B------:R-:W-:Y:S01]  /*c6b0*/  LOP3.LUT R15, R28, 0xffff0000, RZ, 0xc0, !PT ;  /* 0xffff00001c0f7812 */ /* 0x000fe200078ec0ff */
[C---:B------:R-:W-:Y:S01]  /*c6c0*/  FMUL.FTZ R28, R20.reuse, R35 ;  /* 0x00000023141c7220 */ /* 0x040fe20000410000 */
[----:B------:R-:W-:Y:S01]  /*c6d0*/  LOP3.LUT R2, R31, 0xffff0000, RZ, 0xc0, !PT ;  /* 0xffff00001f027812 */ /* 0x000fe200078ec0ff */
[----:B------:R-:W-:Y:S01]  /*c6e0*/  FMUL.FTZ R20, R20, R29 ;  /* 0x0000001d14147220 */ /* 0x000fe20000410000 */
[----:B------:R-:W-:Y:S01]  /*c6f0*/  LOP3.LUT R4, R30, 0xffff0000, RZ, 0xc0, !PT ;  /* 0xffff00001e047812 */ /* 0x000fe200078ec0ff */
[----:B------:R-:W-:-:S02]  /*c700*/  IMAD.U32 R31, R26, 0x10000, RZ ;  /* 0x000100001a1f7824 */ /* 0x000fc400078e00ff */
[----:B------:R-:W-:Y:S02]  /*c710*/  IMAD.U32 R5, R30, 0x10000, RZ ;  /* 0x000100001e057824 */ /* 0x000fe400078e00ff */
[----:B------:R-:W-:Y:S02]  /*c720*/  IMAD.U32 R30, R40, 0x10000, RZ ;  /* 0x00010000281e7824 */ /* 0x000fe400078e00ff */
[C---:B------:R-:W-:Y:S02]  /*c730*/  FFMA.FTZ R43, R37.reuse, R29, -R28 ;  /* 0x0000001d252b7223 */ /* 0x040fe4000001081c */
[----:B------:R-:W-:Y:S01]  /*c740*/  FFMA.FTZ R35, R37, R35, R20 ;  /* 0x0000002325237223 */ /* 0x000fe20000010014 */
[----:B------:R-:W-:Y:S01]  /*c750*/  LOP3.LUT R37, R25, 0xffff0000, RZ, 0xc0, !PT ;  /* 0xffff000019257812 */ /* 0x000fe200078ec0ff */
[C---:B------:R-:W-:Y:S02]  /*c760*/  FMUL.FTZ R28, R14.reuse, R63 ;  /* 0x0000003f0e1c7220 */ /* 0x040fe40000410000 */
[----:B------:R-:W-:-:S02]  /*c770*/  FMUL.FTZ R20, R14, R31 ;  /* 0x0000001f0e147220 */ /* 0x000fc40000410000 */
[C---:B------:R-:W-:Y:S02]  /*c780*/  FMUL.FTZ R14, R3.reuse, R60 ;  /* 0x0000003c030e7220 */ /* 0x040fe40000410000 */
[-C--:B------:R-:W-:Y:S02]  /*c790*/  FMUL.FTZ R3, R3, R30.reuse ;  /* 0x0000001e03037220 */ /* 0x080fe40000410000 */
[----:B------:R-:W-:Y:S02]  /*c7a0*/  FFMA.FTZ R31, R36, R31, -R28 ;  /* 0x0000001f241f7223 */ /* 0x000fe4000001081c */
[----:B------:R-:W-:Y:S01]  /*c7b0*/  FFMA.FTZ R30, R21, R30, -R14 ;  /* 0x0000001e151e7223 */ /* 0x000fe2000001080e */
[----:B------:R-:W-:Y:S01]  /*c7c0*/  LOP3.LUT R14, R27, 0xffff0000, RZ, 0xc0, !PT ;  /* 0xffff00001b0e7812 */ /* 0x000fe200078ec0ff */
[----:B------:R-:W-:Y:S01]  /*c7d0*/  FFMA.FTZ R28, R21, R60, R3 ;  /* 0x0000003c151c7223 */ /* 0x000fe20000010003 */
[----:B------:R-:W-:Y:S01]  /*c7e0*/  LOP3.LUT R21, R26, 0xffff0000, RZ, 0xc0, !PT ;  /* 0xffff00001a157812 */ /* 0x000fe200078ec0ff */
[----:B------:R-:W-:Y:S01]  /*c7f0*/  FMUL.FTZ R3, R15, R37 ;  /* 0x000000250f037220 */ /* 0x000fe20000410000 */
[----:B------:R-:W-:Y:S01]  /*c800*/  LOP3.LUT R26, R24, 0xffff0000, RZ, 0xc0, !PT ;  /* 0xffff0000181a7812 */ /* 0x000fe200078ec0ff */
[----:B------:R-:W-:Y:S01]  /*c810*/  FFMA.FTZ R29, R36, R63, R20 ;  /* 0x0000003f241d7223 */ /* 0x000fe20000010014 */
[C---:B------:R-:W-:Y:S01]  /*c820*/  LOP3.LUT R27, R39.reuse, 0xffff0000, RZ, 0xc0, !PT ;  /* 0xffff0000271b7812 */ /* 0x040fe200078ec0ff */
[----:B------:R-:W-:-:S02]  /*c830*/  IMAD.U32 R36, R39, 0x10000, RZ ;  /* 0x0001000027247824 */ /* 0x000fc400078e00ff */
[-C--:B------:R-:W-:Y:S02]  /*c840*/  FMUL.FTZ R15, R15, R14.reuse ;  /* 0x0000000e0f0f7220 */ /* 0x080fe40000410000 */
[----:B------:R-:W-:Y:S02]  /*c850*/  FFMA.FTZ R24, R32, R14, -R3 ;  /* 0x0000000e20187223 */ /* 0x000fe40000010803 */
[C---:B------:R-:W-:Y:S02]  /*c860*/  FMUL.FTZ R14, R6.reuse, R26 ;  /* 0x0000001a060e7220 */ /* 0x040fe40000410000 */
[----:B------:R-:W-:Y:S01]  /*c870*/  FMUL.FTZ R3, R6, R21 ;  /* 0x0000001506037220 */ /* 0x000fe20000410000 */
[----:B------:R-:W-:Y:S01]  /*c880*/  F2FP.BF16.PACK_AB R24, R24, R43 ;  /* 0x0000002b1818723e */ /* 0x000fe200000010ff */
[----:B------:R-:W-:Y:S02]  /*c890*/  IMAD.U32 R25, R41, 0x10000, RZ ;  /* 0x0001000029197824 */ /* 0x000fe400078e00ff */
[----:B------:R-:W-:-:S02]  /*c8a0*/  FMUL.FTZ R6, R5, R36 ;  /* 0x0000002405067220 */ /* 0x000fc40000410000 */
[----:B------:R-:W-:Y:S02]  /*c8b0*/  FFMA.FTZ R20, R32, R37, R15 ;  /* 0x0000002520147223 */ /* 0x000fe4000001000f */
[C---:B------:R-:W-:Y:S02]  /*c8c0*/  FFMA.FTZ R21, R23.reuse, R21, -R14 ;  /* 0x0000001517157223 */ /* 0x040fe4000001080e */
[----:B------:R-:W-:Y:S01]  /*c8d0*/  FFMA.FTZ R15, R23, R26, R3 ;  /* 0x0000001a170f7223 */ /* 0x000fe20000010003 */
[----:B------:R-:W-:Y:S01]  /*c8e0*/  LOP3.LUT R26, R38, 0xffff0000, RZ, 0xc0, !PT ;  /* 0xffff0000261a7812 */ /* 0x000fe200078ec0ff */
[-C--:B------:R-:W-:Y:S01]  /*c8f0*/  FMUL.FTZ R3, R5, R25.reuse ;  /* 0x0000001905037220 */ /* 0x080fe20000410000 */
[----:B------:R-:W-:Y:S01]  /*c900*/  LOP3.LUT R23, R40, 0xffff0000, RZ, 0xc0, !PT ;  /* 0xffff000028177812 */ /* 0x000fe200078ec0ff */
[C---:B------:R-:W-:Y:S01]  /*c910*/  FFMA.FTZ R14, R22.reuse, R25, -R6 ;  /* 0x00000019160e7223 */ /* 0x040fe20000010806 */
[----:B------:R-:W-:Y:S01]  /*c920*/  LOP3.LUT R25, R41, 0xffff0000, RZ, 0xc0, !PT ;  /* 0xffff000029197812 */ /* 0x000fe200078ec0ff */
[----:B------:R-:W-:Y:S01]  /*c930*/  FFMA.FTZ R6, R22, R36, R3 ;  /* 0x0000002416067223 */ /* 0x000fe20000010003 */
[----:B------:R-:W-:Y:S01]  /*c940*/  F2FP.BF16.PACK_AB R20, R20, R35 ;  /* 0x000000231414723e */ /* 0x000fe200000010ff */
[----:B------:R-:W-:-:S02]  /*c950*/  FMUL.FTZ R5, R4, R27 ;  /* 0x0000001b04057220 */ /* 0x000fc40000410000 */
[----:B------:R-:W-:Y:S02]  /*c960*/  FMUL.FTZ R3, R2, R26 ;  /* 0x0000001a02037220 */ /* 0x000fe40000410000 */
[----:B------:R-:W-:Y:S02]  /*c970*/  FMUL.FTZ R4, R4, R25 ;  /* 0x0000001904047220 */ /* 0x000fe40000410000 */
[----:B------:R-:W-:Y:S02]  /*c980*/  FMUL.FTZ R2, R2, R23 ;  /* 0x0000001702027220 */ /* 0x000fe40000410000 */
[----:B------:R-:W-:Y:S01]  /*c990*/  FFMA.FTZ R5, R33, R25, -R5 ;  /* 0x0000001921057223 */ /* 0x000fe20000010805 */
[----:B------:R-:W-:Y:S01]  /*c9a0*/  F2FP.BF16.PACK_AB R25, R21, R31 ;  /* 0x0000001f1519723e */ /* 0x000fe200000010ff */
[----:B------:R-:W-:Y:S01]  /*c9b0*/  FFMA.FTZ R3, R34, R23, -R3 ;  /* 0x0000001722037223 */ /* 0x000fe20000010803 */
[----:B------:R-:W-:Y:S01]  /*c9c0*/  F2FP.BF16.PACK_AB R21, R15, R29 ;  /* 0x0000001d0f15723e */ /* 0x000fe200000010ff */
[----:B------:R-:W-:-:S02]  /*c9d0*/  FFMA.FTZ R4, R33, R27, R4 ;  /* 0x0000001b21047223 */ /* 0x000fc40000010004 */
[----:B------:R-:W-:Y:S01]  /*c9e0*/  FFMA.FTZ R2, R34, R26, R2 ;  /* 0x0000001a22027223 */ /* 0x000fe20000010002 */
[----:B------:R-:W-:Y:S02]  /*c9f0*/  F2FP.BF16.PACK_AB R26, R5, R14 ;  /* 0x0000000e051a723e */ /* 0x000fe400000010ff */
[----:B------:R-:W-:Y:S02]  /*ca00*/  F2FP.BF16.PACK_AB R27, R3, R30 ;  /* 0x0000001e031b723e */ /* 0x000fe400000010ff */
[----:B------:R-:W-:Y:S02]  /*ca10*/  F2FP.BF16.PACK_AB R22, R4, R6 ;  /* 0x000000060416723e */ /* 0x000fe400000010ff */
[----:B------:R-:W-:Y:S01]  /*ca20*/  F2FP.BF16.PACK_AB R23, R2, R28 ;  /* 0x0000001c0217723e */ /* 0x000fe200000010ff */
[----:B------:R1:W-:Y:S04]  /*ca30*/  STS.128 [R210+0x100], R24 ;  /* 0x00010018d2007388 */ /* 0x0003e80000000c00 */
[----:B------:R1:W-:Y:S02]  /*ca40*/  STS.128 [R42+0x100], R20 ;  /* 0x000100142a007388 */ /* 0x0003e40000000c00 */
.L_x_996:
[----:B------:R-:W-:Y:S05]  /*ca50*/  BSYNC B0 ;  /* 0x0000000000007941 */ /* 0x000fea0003800000 */
.L_x_995:
        /* <DEDUP_REMOVED lines=10> */
[----:B------:R-:W-:Y:S01]  /*cb00*/  SHF.R.U64 R8, R8, 0x10, R9 ;  /* 0x0000001008087819 */ /* 0x000fe20000001209 */
[----:B------:R-:W-:Y:S01]  /*cb10*/  IMAD.SHL.U32 R6, R6, 0x40, RZ ;  /* 0x0000004006067824 */ /* 0x000fe200078e00ff */
[----:B------:R-:W-:Y:S01]  /*cb20*/  SHF.R.S32.HI R4, RZ, 0x1f, R2 ;  /* 0x0000001fff047819 */ /* 0x000fe20000011402 */
[----:B------:R-:W-:Y:S01]  /*cb30*/  IMAD.SHL.U32 R3, R2, 0x8, RZ ;  /* 0x0000000802037824 */ /* 0x000fe200078e00ff */
[----:B------:R-:W-:-:S02]  /*cb40*/  LOP3.LUT R5, R5, 0x1c0, RZ, 0xc0, !PT ;  /* 0x000001c005057812 */ /* 0x000fc400078ec0ff */
[----:B------:R-:W-:Y:S02]  /*cb50*/  LEA.HI R2, R4, R2, RZ, 0x3 ;  /* 0x0000000204027211 */ /* 0x000fe400078f18ff */
[----:B------:R-:W-:Y:S02]  /*cb60*/  LOP3.LUT R6, R6, 0x1c0, RZ, 0xc0, !PT ;  /* 0x000001c006067812 */ /* 0x000fe400078ec0ff */
[----:B------:R-:W-:Y:S01]  /*cb70*/  SHF.R.U32.HI R5, RZ, 0x3, R5 ;  /* 0x00000003ff057819 */ /* 0x000fe20000011605 */
[----:B------:R-:W-:Y:S01]  /*cb80*/  IMAD.SHL.U32 R2, R2, 0x400, RZ ;  /* 0x0000040002027824 */ /* 0x000fe200078e00ff */
[----:B------:R-:W-:Y:S02]  /*cb90*/  LOP3.LUT R3, R6, 0x38, R3, 0xf8, !PT ;  /* 0x0000003806037812 */ /* 0x000fe400078ef803 */
[----:B------:R-:W-:Y:S02]  /*cba0*/  SHF.R.U64 R6, R16, 0x10, R17 ;  /* 0x0000001010067819 */ /* 0x000fe40000001211 */
[----:B------:R-:W-:-:S02]  /*cbb0*/  LOP3.LUT R3, R3, R5, RZ, 0x3c, !PT ;  /* 0x0000000503037212 */ /* 0x000fc400078e3cff */
[----:B------:R-:W-:Y:S02]  /*cbc0*/  LOP3.LUT R2, R2, 0x7fffe000, RZ, 0xc0, !PT ;  /* 0x7fffe00002027812 */ /* 0x000fe400078ec0ff */
[--C-:B------:R-:W-:Y:S02]  /*cbd0*/  SHF.R.U64 R14, R18, 0x10, R19.reuse ;  /* 0x00000010120e7819 */ /* 0x100fe40000001213 */
[----:B------:R-:W-:Y:S02]  /*cbe0*/  IADD3 R2, R3, R2, R12 ;  /* 0x0000000203027210 */ /* 0x000fe40007ffe00c */
[----:B------:R-:W-:Y:S02]  /*cbf0*/  SHF.R.U32.HI R3, RZ, 0x10, R19 ;  /* 0x00000010ff037819 */ /* 0x000fe40000011613 */
[----:B------:R-:W-:Y:S01]  /*cc00*/  PRMT R15, R64, 0x5432, R8 ;  /* 0x00005432400f7816 */ /* 0x000fe20000000008 */
[----:B------:R-:W-:Y:S01]  /*cc10*/  IMAD.SHL.U32 R34, R2, 0x2, RZ ;  /* 0x0000000202227824 */ /* 0x000fe200078e00ff */
[----:B------:R-:W-:-:S02]  /*cc20*/  SHF.R.U32.HI R2, RZ, 0x10, R17 ;  /* 0x00000010ff027819 */ /* 0x000fc40000011611 */
[----:B------:R-:W-:Y:S02]  /*cc30*/  SHF.R.U32.HI R4, RZ, 0x10, R9 ;  /* 0x00000010ff047819 */ /* 0x000fe40000011609 */
[----:B-1----:R-:W1:Y:S01]  /*cc40*/  LDS.128 R20, [R34+0x100] ;  /* 0x0001000022147984 */ /* 0x002e620000000c00 */
[--C-:B------:R-:W-:Y:S02]  /*cc50*/  SHF.R.U64 R9, R10, 0x10, R11.reuse ;  /* 0x000000100a097819 */ /* 0x100fe4000000120b */
[----:B------:R-:W-:Y:S02]  /*cc60*/  SHF.R.U32.HI R5, RZ, 0x10, R11 ;  /* 0x00000010ff057819 */ /* 0x000fe4000001160b */
[----:B------:R-:W-:Y:S02]  /*cc70*/  PRMT R17, R65, 0x5432, R6 ;  /* 0x0000543241117816 */ /* 0x000fe40000000006 */
[----:B------:R-:W-:Y:S02]  /*cc80*/  PRMT R30, R66, 0x5432, R9 ;  /* 0x00005432421e7816 */ /* 0x000fe40000000009 */
[----:B------:R-:W-:-:S02]  /*cc90*/  PRMT R32, R67, 0x5432, R14 ;  /* 0x0000543243207816 */ /* 0x000fc4000000000e */
[----:B------:R-:W-:Y:S02]  /*cca0*/  PRMT R16, R65, 0x5410, R2 ;  /* 0x0000541041107816 */ /* 0x000fe40000000002 */
[----:B------:R-:W-:Y:S02]  /*ccb0*/  PRMT R14, R64, 0x5410, R4 ;  /* 0x00005410400e7816 */ /* 0x000fe40000000004 */
[----:B------:R-:W-:Y:S02]  /*ccc0*/  PRMT R31, R67, 0x5410, R3 ;  /* 0x00005410431f7816 */ /* 0x000fe40000000003 */
[----:B------:R-:W-:Y:S01]  /*ccd0*/  PRMT R29, R66, 0x5410, R5 ;  /* 0x00005410421d7816 */ /* 0x000fe20000000005 */
[----:B------:R-:W-:Y:S01]  /*cce0*/  IMAD.U32 R36, R14, 0x10000, RZ ;  /* 0x000100000e247824 */ /* 0x000fe200078e00ff */
[----:B------:R-:W-:-:S03]  /*ccf0*/  LOP3.LUT R37, R15, 0xffff0000, RZ, 0xc0, !PT ;  /* 0xffff00000f257812 */ /* 0x000fc600078ec0ff */
[----:B------:R-:W-:Y:S02]  /*cd00*/  IMAD.U32 R35, R29, 0x10000, RZ ;  /* 0x000100001d237824 */ /* 0x000fe400078e00ff */
[C---:B-1----:R-:W-:Y:S01]  /*cd10*/  IMAD.U32 R10, R20.reuse, 0x10000, RZ ;  /* 0x00010000140a7824 */ /* 0x042fe200078e00ff */
[----:B------:R-:W-:Y:S01]  /*cd20*/  SHF.L.U32 R8, R21, 0x10, RZ ;  /* 0x0000001015087819 */ /* 0x000fe200000006ff */
[----:B------:R-:W-:Y:S01]  /*cd30*/  IMAD.U32 R3, R23, 0x10000, RZ ;  /* 0x0001000017037824 */ /* 0x000fe200078e00ff */
[----:B------:R-:W-:Y:S01]  /*cd40*/  LOP3.LUT R6, R21, 0xffff0000, RZ, 0xc0, !PT ;  /* 0xffff000015067812 */ /* 0x000fe200078ec0ff */
[----:B------:R-:W-:Y:S01]  /*cd50*/  IMAD.U32 R21, R17, 0x10000, RZ ;  /* 0x0001000011157824 */ /* 0x000fe200078e00ff */
[----:B------:R-:W-:Y:S01]  /*cd60*/  LOP3.LUT R9, R20, 0xffff0000, RZ, 0xc0, !PT ;  /* 0xffff000014097812 */ /* 0x000fe200078ec0ff */
[C---:B------:R-:W-:Y:S01]  /*cd70*/  IMAD.U32 R5, R22.reuse, 0x10000, RZ ;  /* 0x0001000016057824 */ /* 0x040fe200078e00ff */
[----:B------:R-:W-:Y:S02]  /*cd80*/  LOP3.LUT R2, R23, 0xffff0000, RZ, 0xc0, !PT ;  /* 0xffff000017027812 */ /* 0x000fe400078ec0ff */
[----:B------:R-:W-:Y:S01]  /*cd90*/  LOP3.LUT R4, R22, 0xffff0000, RZ, 0xc0, !PT ;  /* 0xffff000016047812 */ /* 0x000fe200078ec0ff */
[----:B--2---:R-:W1:Y:S02]  /*cda0*/  LDS.128 R24, [R38] ;  /* 0x0000000026187984 */ /* 0x004e640000000c00 */
[C---:B-1----:R-:W-:Y:S01]  /*cdb0*/  IMAD.U32 R19, R24.reuse, 0x10000, RZ ;  /* 0x0001000018137824 */ /* 0x042fe200078e00ff */
[----:B------:R-:W-:Y:S01]  /*cdc0*/  LOP3.LUT R28, R24, 0xffff0000, RZ, 0xc0, !PT ;  /* 0xffff0000181c7812 */ /* 0x000fe200078ec0ff */
[C---:B------:R-:W-:Y:S01]  /*cdd0*/  IMAD.U32 R18, R25.reuse, 0x10000, RZ ;  /* 0x0001000019127824 */ /* 0x040fe200078e00ff */
[----:B------:R-:W-:Y:S01]  /*cde0*/  LOP3.LUT R24, R25, 0xffff0000, RZ, 0xc0, !PT ;  /* 0xffff000019187812 */ /* 0x000fe200078ec0ff */
[C---:B------:R-:W-:Y:S01]  /*cdf0*/  IMAD.U32 R25, R26.reuse, 0x10000, RZ ;  /* 0x000100001a197824 */ /* 0x040fe200078e00ff */
[----:B------:R-:W-:Y:S01]  /*ce00*/  LOP3.LUT R33, R26, 0xffff0000, RZ, 0xc0, !PT ;  /* 0xffff00001a217812 */ /* 0x000fe200078ec0ff */
[C---:B------:R-:W-:Y:S01]  /*ce10*/  IMAD.U32 R11, R27.reuse, 0x10000, RZ ;  /* 0x000100001b0b7824 */ /* 0x040fe200078e00ff */
[----:B------:R-:W-:Y:S01]  /*ce20*/  LOP3.LUT R26, R27, 0xffff0000, RZ, 0xc0, !PT ;  /* 0xffff00001b1a7812 */ /* 0x000fe200078ec0ff */
[----:B------:R-:W-:-:S04]  /*ce30*/  IMAD.U32 R27, R15, 0x10000, RZ ;  /* 0x000100000f1b7824 */ /* 0x000fc800078e00ff */
[C---:B------:R-:W-:Y:S02]  /*ce40*/  FMUL.FTZ R20, R10.reuse, R27 ;  /* 0x0000001b0a147220 */ /* 0x040fe40000410000 */
[-C--:B------:R-:W-:Y:S02]  /*ce50*/  FMUL.FTZ R10, R10, R21.reuse ;  /* 0x000000150a0a7220 */ /* 0x080fe40000410000 */
[C---:B------:R-:W-:Y:S01]  /*ce60*/  FFMA.FTZ R23, R19.reuse, R21, -R20 ;  /* 0x0000001513177223 */ /* 0x040fe20000010814 */
[----:B------:R-:W-:Y:S01]  /*ce70*/  SHF.L.U32 R21, R16, 0x10, RZ ;  /* 0x0000001010157819 */ /* 0x000fe200000006ff */
[----:B------:R-:W-:Y:S02]  /*ce80*/  FFMA.FTZ R22, R19, R27, R10 ;  /* 0x0000001b13167223 */ /* 0x000fe4000001000a */
[----:B------:R-:W-:Y:S02]  /*ce90*/  IMAD.U32 R19, R31, 0x10000, RZ ;  /* 0x000100001f137824 */ /* 0x000fe400078e00ff */
[----:B------:R-:W-:-:S02]  /*cea0*/  FMUL.FTZ R20, R8, R36 ;  /* 0x0000002408147220 */ /* 0x000fc40000410000 */
[----:B------:R-:W-:Y:S02]  /*ceb0*/  FMUL.FTZ R10, R8, R21 ;  /* 0x00000015080a7220 */ /* 0x000fe40000410000 */
[C---:B------:R-:W-:Y:S02]  /*cec0*/  FMUL.FTZ R8, R3.reuse, R35 ;  /* 0x0000002303087220 */ /* 0x040fe40000410000 */
[----:B------:R-:W-:Y:S02]  /*ced0*/  FMUL.FTZ R3, R3, R19 ;  /* 0x0000001303037220 */ /* 0x000fe40000410000 */
[----:B------:R-:W-:Y:S02]  /*cee0*/  FFMA.FTZ R21, R18, R21, -R20 ;  /* 0x0000001512157223 */ /* 0x000fe40000010814 */
[----:B------:R-:W-:Y:S01]  /*cef0*/  FFMA.FTZ R19, R11, R19, -R8 ;  /* 0x000000130b137223 */ /* 0x000fe20000010808 */
[----:B------:R-:W-:Y:S01]  /*cf00*/  LOP3.LUT R8, R17, 0xffff0000, RZ, 0xc0, !PT ;  /* 0xffff000011087812 */ /* 0x000fe200078ec0ff */
[----:B------:R-:W-:Y:S01]  /*cf10*/  FFMA.FTZ R20, R11, R35, R3 ;  /* 0x000000230b147223 */ /* 0x000fe20000010003 */
[----:B------:R-:W-:Y:S01]  /*cf20*/  LOP3.LUT R11, R16, 0xffff0000, RZ, 0xc0, !PT ;  /* 0xffff0000100b7812 */ /* 0x000fe200078ec0ff */
[C---:B------:R-:W-:Y:S01]  /*cf30*/  FMUL.FTZ R3, R9.reuse, R37 ;  /* 0x0000002509037220 */ /* 0x040fe20000410000 */
[----:B------:R-:W-:Y:S01]  /*cf40*/  LOP3.LUT R16, R14, 0xffff0000, RZ, 0xc0, !PT ;  /* 0xffff00000e107812 */ /* 0x000fe200078ec0ff */
[-C--:B------:R-:W-:Y:S01]  /*cf50*/  FMUL.FTZ R9, R9, R8.reuse ;  /* 0x0000000809097220 */ /* 0x080fe20000410000 */
[----:B------:R-:W-:Y:S01]  /*cf60*/  LOP3.LUT R17, R29, 0xffff0000, RZ, 0xc0, !PT ;  /* 0xffff00001d117812 */ /* 0x000fe200078ec0ff */
[----:B------:R-:W-:-:S02]  /*cf70*/  FFMA.FTZ R15, R28, R8, -R3 ;  /* 0x000000081c0f7223 */ /* 0x000fc40000010803 */
[----:B------:R-:W-:Y:S02]  /*cf80*/  FFMA.FTZ R18, R18, R36, R10 ;  /* 0x0000002412127223 */ /* 0x000fe4000001000a */
[----:B------:R-:W-:Y:S02]  /*cf90*/  IMAD.U32 R27, R30, 0x10000, RZ ;  /* 0x000100001e1b7824 */ /* 0x000fe400078e00ff */
[C---:B------:R-:W-:Y:S02]  /*cfa0*/  FMUL.FTZ R8, R6.reuse, R16 ;  /* 0x0000001006087220 */ /* 0x040fe40000410000 */
[----:B------:R-:W-:Y:S02]  /*cfb0*/  FMUL.FTZ R3, R6, R11 ;  /* 0x0000000b06037220 */ /* 0x000fe40000410000 */
[----:B------:R-:W-:Y:S02]  /*cfc0*/  IMAD.U32 R10, R32, 0x10000, RZ ;  /* 0x00010000200a7824 */ /* 0x000fe400078e00ff */
[----:B------:R-:W-:-:S02]  /*cfd0*/  FFMA.FTZ R14, R28, R37, R9 ;  /* 0x000000251c0e7223 */ /* 0x000fc40000010009 */
[----:B------:R-:W-:Y:S02]  /*cfe0*/  FMUL.FTZ R6, R5, R27 ;  /* 0x0000001b05067220 */ /* 0x000fe40000410000 */
[C---:B------:R-:W-:Y:S01]  /*cff0*/  FFMA.FTZ R11, R24.reuse, R11, -R8 ;  /* 0x0000000b180b7223 */ /* 0x040fe20000010808 */
[----:B------:R-:W-:Y:S01]  /*d000*/  LOP3.LUT R8, R31, 0xffff0000, RZ, 0xc0, !PT ;  /* 0xffff00001f087812 */ /* 0x000fe200078ec0ff */
[----:B------:R-:W-:Y:S01]  /*d010*/  FFMA.FTZ R9, R24, R16, R3 ;  /* 0x0000001018097223 */ /* 0x000fe20000010003 */
[----:B------:R-:W-:Y:S01]  /*d020*/  LOP3.LUT R24, R30, 0xffff0000, RZ, 0xc0, !PT ;  /* 0xffff00001e187812 */ /* 0x000fe200078ec0ff */
[-C--:B------:R-:W-:Y:S01]  /*d030*/  FMUL.FTZ R3, R5, R10.reuse ;  /* 0x0000000a05037220 */ /* 0x080fe20000410000 */
[----:B------:R-:W-:Y:S01]  /*d040*/  LOP3.LUT R16, R32, 0xffff0000, RZ, 0xc0, !PT ;  /* 0xffff000020107812 */ /* 0x000fe200078ec0ff */
[----:B------:R-:W-:Y:S01]  /*d050*/  FFMA.FTZ R10, R25, R10, -R6 ;  /* 0x0000000a190a7223 */ /* 0x000fe20000010806 */
[----:B------:R-:W-:Y:S01]  /*d060*/  F2FP.BF16.PACK_AB R9, R9, R18 ;  /* 0x000000120909723e */ /* 0x000fe200000010ff */
[----:B------:R-:W-:-:S02]  /*d070*/  FFMA.FTZ R6, R25, R27, R3 ;  /* 0x0000001b19067223 */ /* 0x000fc40000010003 */
[----:B------:R-:W-:Y:S02]  /*d080*/  FMUL.FTZ R5, R4, R24 ;  /* 0x0000001804057220 */ /* 0x000fe40000410000 */
[----:B------:R-:W-:Y:S02]  /*d090*/  FMUL.FTZ R3, R2, R17 ;  /* 0x0000001102037220 */ /* 0x000fe40000410000 */
[----:B------:R-:W-:Y:S02]  /*d0a0*/  FMUL.FTZ R4, R4, R16 ;  /* 0x0000001004047220 */ /* 0x000fe40000410000 */
[----:B------:R-:W-:Y:S02]  /*d0b0*/  FMUL.FTZ R2, R2, R8 ;  /* 0x0000000802027220 */ /* 0x000fe40000410000 */
[----:B------:R-:W-:Y:S01]  /*d0c0*/  FFMA.FTZ R5, R33, R16, -R5 ;  /* 0x0000001021057223 */ /* 0x000fe20000010805 */
[----:B------:R-:W-:Y:S01]  /*d0d0*/  F2FP.BF16.PACK_AB R16, R15, R23 ;  /* 0x000000170f10723e */ /* 0x000fe200000010ff */
[----:B------:R-:W-:Y:S01]  /*d0e0*/  FFMA.FTZ R3, R26, R8, -R3 ;  /* 0x000000081a037223 */ /* 0x000fe20000010803 */
[----:B------:R-:W-:Y:S01]  /*d0f0*/  F2FP.BF16.PACK_AB R8, R14, R22 ;  /* 0x000000160e08723e */ /* 0x000fe200000010ff */
[----:B------:R-:W-:Y:S01]  /*d100*/  FFMA.FTZ R4, R33, R24, R4 ;  /* 0x0000001821047223 */ /* 0x000fe20000010004 */
[----:B------:R-:W-:Y:S01]  /*d110*/  F2FP.BF16.PACK_AB R18, R5, R10 ;  /* 0x0000000a0512723e */ /* 0x000fe200000010ff */
[----:B------:R-:W-:Y:S01]  /*d120*/  FFMA.FTZ R2, R26, R17, R2 ;  /* 0x000000111a027223 */ /* 0x000fe20000010002 */
[----:B------:R-:W-:-:S02]  /*d130*/  F2FP.BF16.PACK_AB R17, R11, R21 ;  /* 0x000000150b11723e */ /* 0x000fc400000010ff */
[----:B------:R-:W-:Y:S02]  /*d140*/  F2FP.BF16.PACK_AB R19, R3, R19 ;  /* 0x000000130313723e */ /* 0x000fe400000010ff */
[----:B------:R-:W-:Y:S02]  /*d150*/  F2FP.BF16.PACK_AB R10, R4, R6 ;  /* 0x00000006040a723e */ /* 0x000fe400000010ff */
[----:B------:R-:W-:Y:S01]  /*d160*/  F2FP.BF16.PACK_AB R11, R2, R20 ;  /* 0x00000014020b723e */ /* 0x000fe200000010ff */
[----:B------:R1:W-:Y:S04]  /*d170*/  STS.128 [R38], R16 ;  /* 0x0000001026007388 */ /* 0x0003e80000000c00 */
[----:B------:R1:W-:Y:S02]  /*d180*/  STS.128 [R34+0x100], R8 ;  /* 0x0001000822007388 */ /* 0x0003e40000000c00 */
.L_x_998:
[----:B------:R-:W-:Y:S05]  /*d190*/  BSYNC B0 ;  /* 0x0000000000007941 */ /* 0x000fea0003800000 */
.L_x_997:
        /* <DEDUP_REMOVED lines=23> */
[----:B------:R-:W-:Y:S02]  /*d310*/  SHF.R.U32.HI R14, RZ, 0x10, R49 ;  /* 0x00000010ff0e7819 */ /* 0x000fe40000011631 */
[----:B------:R-:W-:Y:S02]  /*d320*/  IADD3 R2, R3, R2, R13 ;  /* 0x0000000203027210 */ /* 0x000fe40007ffe00d */
[----:B-1----:R-:W-:Y:S02]  /*d330*/  SHF.R.U32.HI R24, RZ, 0x10, R51 ;  /* 0x00000010ff187819 */ /* 0x002fe40000011633 */
[----:B------:R-:W-:Y:S01]  /*d340*/  SHF.R.U32.HI R5, RZ, 0x10, R47 ;  /* 0x00000010ff057819 */ /* 0x000fe2000001162f */
[----:B------:R-:W-:Y:S01]  /*d350*/  IMAD.SHL.U32 R33, R2, 0x2, RZ ;  /* 0x0000000202217824 */ /* 0x000fe200078e00ff */
[----:B------:R-:W-:-:S02]  /*d360*/  SHF.R.U64 R2, R44, 0x10, R45 ;  /* 0x000000102c027819 */ /* 0x000fc4000000122d */
[----:B------:R-:W-:Y:S02]  /*d370*/  PRMT R21, R69, 0x5432, R6 ;  /* 0x0000543245157816 */ /* 0x000fe40000000006 */
[----:B------:R-:W1:Y:S01]  /*d380*/  LDS.128 R8, [R33+0x100] ;  /* 0x0001000021087984 */ /* 0x000e620000000c00 */
[----:B------:R-:W-:Y:S02]  /*d390*/  PRMT R23, R70, 0x5432, R2 ;  /* 0x0000543246177816 */ /* 0x000fe40000000002 */
[----:B------:R-:W-:Y:S01]  /*d3a0*/  PRMT R29, R71, 0x5432, R15 ;  /* 0x00005432471d7816 */ /* 0x000fe2000000000f */
[----:B------:R-:W-:Y:S01]  /*d3b0*/  IMAD.U32 R34, R21, 0x10000, RZ ;  /* 0x0001000015227824 */ /* 0x000fe200078e00ff */
[----:B------:R-:W-:Y:S02]  /*d3c0*/  SHF.R.U32.HI R3, RZ, 0x10, R45 ;  /* 0x00000010ff037819 */ /* 0x000fe4000001162d */
[----:B------:R-:W-:Y:S02]  /*d3d0*/  PRMT R20, R69, 0x5410, R14 ;  /* 0x0000541045147816 */ /* 0x000fe4000000000e */
[----:B------:R-:W-:-:S02]  /*d3e0*/  PRMT R28, R71, 0x5410, R24 ;  /* 0x00005410471c7816 */ /* 0x000fc40000000018 */
[----:B------:R-:W-:Y:S01]  /*d3f0*/  SHF.R.U64 R4, R46, 0x10, R47 ;  /* 0x000000102e047819 */ /* 0x000fe2000000122f */
[----:B------:R-:W-:Y:S01]  /*d400*/  IMAD.U32 R38, R20, 0x10000, RZ ;  /* 0x0001000014267824 */ /* 0x000fe200078e00ff */
[----:B------:R-:W-:Y:S01]  /*d410*/  PRMT R30, R72, 0x5410, R5 ;  /* 0x00005410481e7816 */ /* 0x000fe20000000005 */
[----:B------:R-:W-:Y:S01]  /*d420*/  IMAD.U32 R37, R28, 0x10000, RZ ;  /* 0x000100001c257824 */ /* 0x000fe200078e00ff */
[----:B------:R-:W-:Y:S02]  /*d430*/  PRMT R22, R70, 0x5410, R3 ;  /* 0x0000541046167816 */ /* 0x000fe40000000003 */
[----:B------:R-:W-:Y:S01]  /*d440*/  PRMT R31, R72, 0x5432, R4 ;  /* 0x00005432481f7816 */ /* 0x000fe20000000004 */
[----:B------:R-:W-:Y:S01]  /*d450*/  IMAD.U32 R36, R30, 0x10000, RZ ;  /* 0x000100001e247824 */ /* 0x000fe200078e00ff */
[----:B------:R-:W-:Y:S01]  /*d460*/  LOP3.LUT R39, R21, 0xffff0000, RZ, 0xc0, !PT ;  /* 0xffff000015277812 */ /* 0x000fe200078ec0ff */
[----:B-1----:R-:W-:Y:S01]  /*d470*/  IMAD.U32 R15, R8, 0x10000, RZ ;  /* 0x00010000080f7824 */ /* 0x002fe200078e00ff */
[----:B------:R-:W-:Y:S01]  /*d480*/  SHF.L.U32 R14, R9, 0x10, RZ ;  /* 0x00000010090e7819 */ /* 0x000fe200000006ff */
[----:B------:R-:W-:Y:S01]  /*d490*/  IMAD.U32 R3, R11, 0x10000, RZ ;  /* 0x000100000b037824 */ /* 0x000fe200078e00ff */
[----:B------:R-:W-:Y:S01]  /*d4a0*/  LOP3.LUT R6, R9, 0xffff0000, RZ, 0xc0, !PT ;  /* 0xffff000009067812 */ /* 0x000fe200078ec0ff */
[C---:B------:R-:W-:Y:S01]  /*d4b0*/  IMAD.U32 R5, R10.reuse, 0x10000, RZ ;  /* 0x000100000a057824 */ /* 0x040fe200078e00ff */
[----:B------:R-:W-:Y:S01]  /*d4c0*/  LOP3.LUT R4, R10, 0xffff0000, RZ, 0xc0, !PT ;  /* 0xffff00000a047812 */ /* 0x000fe200078ec0ff */
[----:B------:R-:W-:Y:S01]  /*d4d0*/  FMUL.FTZ R10, R15, R34 ;  /* 0x000000220f0a7220 */ /* 0x000fe20000410000 */
[----:B------:R-:W-:Y:S01]  /*d4e0*/  LOP3.LUT R2, R11, 0xffff0000, RZ, 0xc0, !PT ;  /* 0xffff00000b027812 */ /* 0x000fe200078ec0ff */
[----:B------:R-:W-:Y:S01]  /*d4f0*/  FMUL.FTZ R11, R14, R38 ;  /* 0x000000260e0b7220 */ /* 0x000fe20000410000 */
        /* <DEDUP_REMOVED lines=8> */
[----:B------:R-:W-:-:S02]  /*d580*/  IMAD.U32 R19, R23, 0x10000, RZ ;  /* 0x0001000017137824 */ /* 0x000fc400078e00ff */
[C---:B------:R-:W-:Y:S01]  /*d590*/  IMAD.U32 R24, R17.reuse, 0x10000, RZ ;  /* 0x0001000011187824 */ /* 0x040fe200078e00ff */
[----:B------:R-:W-:Y:S01]  /*d5a0*/  LOP3.LUT R17, R17, 0xffff0000, RZ, 0xc0, !PT ;  /* 0xffff000011117812 */ /* 0x000fe200078ec0ff */
[-C--:B------:R-:W-:Y:S01]  /*d5b0*/  FMUL.FTZ R9, R15, R19.reuse ;  /* 0x000000130f097220 */ /* 0x080fe20000410000 */
[----:B------:R-:W-:Y:S01]  /*d5c0*/  SHF.L.U32 R15, R22, 0x10, RZ ;  /* 0x00000010160f7819 */ /* 0x000fe200000006ff */
[C---:B------:R-:W-:Y:S02]  /*d5d0*/  FFMA.FTZ R35, R25.reuse, R19, -R10 ;  /* 0x0000001319237223 */ /* 0x040fe4000001080a */
[----:B------:R-:W-:Y:S02]  /*d5e0*/  FFMA.FTZ R34, R25, R34, R9 ;  /* 0x0000002219227223 */ /* 0x000fe40000010009 */
[C---:B------:R-:W-:Y:S02]  /*d5f0*/  FMUL.FTZ R9, R3.reuse, R37 ;  /* 0x0000002503097220 */ /* 0x040fe40000410000 */
[----:B------:R-:W-:-:S02]  /*d600*/  FMUL.FTZ R3, R3, R36 ;  /* 0x0000002403037220 */ /* 0x000fc40000410000 */
[-C--:B------:R-:W-:Y:S02]  /*d610*/  FMUL.FTZ R10, R14, R15.reuse ;  /* 0x0000000f0e0a7220 */ /* 0x080fe40000410000 */
[----:B------:R-:W-:Y:S01]  /*d620*/  FFMA.FTZ R25, R24, R15, -R11 ;  /* 0x0000000f18197223 */ /* 0x000fe2000001080b */
[----:B------:R-:W-:Y:S01]  /*d630*/  LOP3.LUT R11, R22, 0xffff0000, RZ, 0xc0, !PT ;  /* 0xffff0000160b7812 */ /* 0x000fe200078ec0ff */
[C---:B------:R-:W-:Y:S01]  /*d640*/  FFMA.FTZ R21, R16.reuse, R36, -R9 ;  /* 0x0000002410157223 */ /* 0x040fe20000010809 */
        /* <DEDUP_REMOVED lines=8> */
[----:B------:R-:W-:Y:S02]  /*d6d0*/  FMUL.FTZ R9, R6, R16 ;  /* 0x0000001006097220 */ /* 0x000fe40000410000 */
[----:B------:R-:W-:Y:S02]  /*d6e0*/  FFMA.FTZ R19, R24, R38, R10 ;  /* 0x0000002618137223 */ /* 0x000fe4000001000a */
[----:B------:R-:W-:Y:S02]  /*d6f0*/  IMAD.U32 R23, R29, 0x10000, RZ ;  /* 0x000100001d177824 */ /* 0x000fe400078e00ff */
[-C--:B------:R-:W-:Y:S02]  /*d700*/  FMUL.FTZ R3, R6, R11.reuse ;  /* 0x0000000b06037220 */ /* 0x080fe40000410000 */
[----:B------:R-:W-:Y:S02]  /*d710*/  IMAD.U32 R10, R31, 0x10000, RZ ;  /* 0x000100001f0a7824 */ /* 0x000fe400078e00ff */
[----:B------:R-:W-:-:S02]  /*d720*/  FFMA.FTZ R11, R17, R11, -R9 ;  /* 0x0000000b110b7223 */ /* 0x000fc40000010809 */
[----:B------:R-:W-:Y:S02]  /*d730*/  FMUL.FTZ R6, R5, R23 ;  /* 0x0000001705067220 */ /* 0x000fe40000410000 */
[----:B------:R-:W-:Y:S01]  /*d740*/  FFMA.FTZ R9, R17, R16, R3 ;  /* 0x0000001011097223 */ /* 0x000fe20000010003 */
[----:B------:R-:W-:Y:S01]  /*d750*/  LOP3.LUT R17, R31, 0xffff0000, RZ, 0xc0, !PT ;  /* 0xffff00001f117812 */ /* 0x000fe200078ec0ff */
[-C--:B------:R-:W-:Y:S01]  /*d760*/  FMUL.FTZ R3, R5, R10.reuse ;  /* 0x0000000a05037220 */ /* 0x080fe20000410000 */
[----:B------:R-:W-:Y:S01]  /*d770*/  LOP3.LUT R16, R30, 0xffff0000, RZ, 0xc0, !PT ;  /* 0xffff00001e107812 */ /* 0x000fe200078ec0ff */
[C---:B------:R-:W-:Y:S01]  /*d780*/  FFMA.FTZ R10, R26.reuse, R10, -R6 ;  /* 0x0000000a1a0a7223 */ /* 0x040fe20000010806 */
[----:B------:R-:W-:Y:S01]  /*d790*/  F2FP.BF16.PACK_AB R9, R9, R19 ;  /* 0x000000130909723e */ /* 0x000fe200000010ff */
[----:B------:R-:W-:Y:S02]  /*d7a0*/  FFMA.FTZ R6, R26, R23, R3 ;  /* 0x000000171a067223 */ /* 0x000fe40000010003 */
[----:B------:R-:W-:-:S02]  /*d7b0*/  FMUL.FTZ R5, R4, R22 ;  /* 0x0000001604057220 */ /* 0x000fc40000410000 */
[----:B------:R-:W-:Y:S02]  /*d7c0*/  FMUL.FTZ R3, R2, R20 ;  /* 0x0000001402037220 */ /* 0x000fe40000410000 */
[-C--:B------:R-:W-:Y:S02]  /*d7d0*/  FMUL.FTZ R4, R4, R17.reuse ;  /* 0x0000001104047220 */ /* 0x080fe40000410000 */
[-C--:B------:R-:W-:Y:S02]  /*d7e0*/  FMUL.FTZ R2, R2, R16.reuse ;  /* 0x0000001002027220 */ /* 0x080fe40000410000 */
[----:B------:R-:W-:Y:S01]  /*d7f0*/  FFMA.FTZ R5, R32, R17, -R5 ;  /* 0x0000001120057223 */ /* 0x000fe20000010805 */
[----:B------:R-:W-:Y:S01]  /*d800*/  F2FP.BF16.PACK_AB R17, R11, R25 ;  /* 0x000000190b11723e */ /* 0x000fe200000010ff */
[----:B------:R-:W-:Y:S01]  /*d810*/  FFMA.FTZ R3, R18, R16, -R3 ;  /* 0x0000001012037223 */ /* 0x000fe20000010803 */
[----:B------:R-:W-:Y:S01]  /*d820*/  F2FP.BF16.PACK_AB R16, R14, R35 ;  /* 0x000000230e10723e */ /* 0x000fe200000010ff */
[----:B------:R-:W-:-:S02]  /*d830*/  FFMA.FTZ R8, R27, R39, R8 ;  /* 0x000000271b087223 */ /* 0x000fc40000010008 */
[----:B------:R-:W-:Y:S01]  /*d840*/  FFMA.FTZ R4, R32, R22, R4 ;  /* 0x0000001620047223 */ /* 0x000fe20000010004 */
[----:B------:R-:W-:Y:S01]  /*d850*/  F2FP.BF16.PACK_AB R19, R3, R21 ;  /* 0x000000150313723e */ /* 0x000fe200000010ff */
[----:B------:R-:W-:Y:S01]  /*d860*/  FFMA.FTZ R2, R18, R20, R2 ;  /* 0x0000001412027223 */ /* 0x000fe20000010002 */
[----:B------:R-:W-:Y:S02]  /*d870*/  F2FP.BF16.PACK_AB R18, R5, R10 ;  /* 0x0000000a0512723e */ /* 0x000fe400000010ff */
[----:B------:R-:W-:Y:S02]  /*d880*/  F2FP.BF16.PACK_AB R8, R8, R34 ;  /* 0x000000220808723e */ /* 0x000fe400000010ff */
[----:B------:R-:W-:Y:S01]  /*d890*/  F2FP.BF16.PACK_AB R10, R4, R6 ;  /* 0x00000006040a723e */ /* 0x000fe200000010ff */
[----:B------:R1:W-:Y:S01]  /*d8a0*/  STS.128 [R40], R16 ;  /* 0x0000001028007388 */ /* 0x0003e20000000c00 */
[----:B------:R-:W-:-:S05]  /*d8b0*/  F2FP.BF16.PACK_AB R11, R2, R15 ;  /* 0x0000000f020b723e */ /* 0x000fca00000010ff */
[----:B------:R1:W-:Y:S02]  /*d8c0*/  STS.128 [R33+0x100], R8 ;  /* 0x0001000821007388 */ /* 0x0003e40000000c00 */
.L_x_1000:
[----:B------:R-:W-:Y:S05]  /*d8d0*/  BSYNC B0 ;  /* 0x0000000000007941 */ /* 0x000fea0003800000 */
.L_x_999:
[----:B------:R-:W-:-:S04]  /*d8e0*/  IADD3 R2, R101, 0x60, RZ ;  /* 0x0000006065027810 */ /* 0x000fc80007ffe0ff */
[----:B------:R-:W-:-:S13]  /*d8f0*/  ISETP.GE.OR P0, PT, R2, R62, P2 ;  /* 0x0000003e0200720c */ /* 0x000fda0001706670 */
[----:B------:R-:W-:Y:S05]  /*d900*/  @P0 BRA `(.L_x_988) ;  /* 0x0000070000000947 */ /* 0x000fea0003800000 */
[----:B------:R-:W2:Y:S04]  /*d910*/  LDL R5, [R1+0x64] ;  /* 0x0000640001057983 */ /* 0x000ea80000100800 */
[----:B-1----:R-:W3:Y:S01]  /*d920*/  LDL R40, [R1+0x50] ;  /* 0x0000500001287983 */ /* 0x002ee20000100800 */
        /* <DEDUP_REMOVED lines=15> */
[----:B------:R-:W-:Y:S02]  /*da20*/  SHF.R.U32.HI R14, RZ, 0x10, R53 ;  /* 0x00000010ff0e7819 */ /* 0x000fe40000011635 */
[----:B------:R-:W-:-:S02]  /*da30*/  LOP3.LUT R3, R3, R6, RZ, 0x3c, !PT ;  /* 0x0000000603037212 */ /* 0x000fc400078e3cff */
[----:B------:R-:W-:Y:S02]  /*da40*/  LOP3.LUT R2, R2, 0x7fffe000, RZ, 0xc0, !PT ;  /* 0x7fffe00002027812 */ /* 0x000fe400078ec0ff */
[----:B------:R-:W-:Y:S02]  /*da50*/  SHF.R.U64 R6, R52, 0x10, R53 ;  /* 0x0000001034067819 */ /* 0x000fe40000001235 */
[----:B------:R-:W-:Y:S02]  /*da60*/  SHF.R.U32.HI R24, RZ, 0x10, R55 ;  /* 0x00000010ff187819 */ /* 0x000fe40000011637 */
[----:B------:R-:W-:Y:S02]  /*da70*/  PRMT R21, R74, 0x5432, R6 ;  /* 0x000054324a157816 */ /* 0x000fe40000000006 */
[----:B------:R-:W-:Y:S02]  /*da80*/  PRMT R29, R80, 0x5432, R15 ;  /* 0x00005432501d7816 */ /* 0x000fe4000000000f */
[----:B------:R-:W-:Y:S01]  /*da90*/  PRMT R20, R74, 0x5410, R14 ;  /* 0x000054104a147816 */ /* 0x000fe2000000000e */
[----:B------:R-:W-:Y:S01]  /*daa0*/  IMAD.U32 R34, R21, 0x10000, RZ ;  /* 0x0001000015227824 */ /* 0x000fe200078e00ff */
[----:B------:R-:W-:-:S02]  /*dab0*/  PRMT R28, R80, 0x5410, R24 ;  /* 0x00005410501c7816 */ /* 0x000fc40000000018 */
[----:B------:R-:W-:Y:S01]  /*dac0*/  SHF.R.U64 R4, R58, 0x10, R59 ;  /* 0x000000103a047819 */ /* 0x000fe2000000123b */
[----:B------:R-:W-:Y:S01]  /*dad0*/  IMAD.U32 R38, R20, 0x10000, RZ ;  /* 0x0001000014267824 */ /* 0x000fe200078e00ff */
[----:B------:R-:W-:Y:S01]  /*dae0*/  LOP3.LUT R39, R21, 0xffff0000, RZ, 0xc0, !PT ;  /* 0xffff000015277812 */ /* 0x000fe200078ec0ff */
[----:B------:R-:W-:Y:S01]  /*daf0*/  IMAD.U32 R37, R28, 0x10000, RZ ;  /* 0x000100001c257824 */ /* 0x000fe200078e00ff */
[----:B------:R-:W-:Y:S02]  /*db00*/  PRMT R31, R81, 0x5432, R4 ;  /* 0x00005432511f7816 */ /* 0x000fe40000000004 */
[----:B--2---:R-:W-:Y:S02]  /*db10*/  IADD3 R2, R3, R2, R5 ;  /* 0x0000000203027210 */ /* 0x004fe40007ffe005 */
[----:B------:R-:W-:Y:S01]  /*db20*/  SHF.R.U32.HI R5, RZ, 0x10, R59 ;  /* 0x00000010ff057819 */ /* 0x000fe2000001163b */
[----:B---3--:R-:W1:Y:S02]  /*db30*/  LDS.128 R16, [R40] ;  /* 0x0000000028107984 */ /* 0x008e640000000c00 */
[----:B------:R-:W-:Y:S01]  /*db40*/  IMAD.SHL.U32 R33, R2, 0x2, RZ ;  /* 0x0000000202217824 */ /* 0x000fe200078e00ff */
[----:B------:R-:W-:-:S02]  /*db50*/  SHF.R.U64 R2, R56, 0x10, R57 ;  /* 0x0000001038027819 */ /* 0x000fc40000001239 */
[----:B------:R-:W-:Y:S02]  /*db60*/  SHF.R.U32.HI R3, RZ, 0x10, R57 ;  /* 0x00000010ff037819 */ /* 0x000fe40000011639 */
[----:B------:R-:W2:Y:S01]  /*db70*/  LDS.128 R8, [R33+0x100] ;  /* 0x0001000021087984 */ /* 0x000ea20000000c00 */
[----:B------:R-:W-:Y:S02]  /*db80*/  PRMT R23, R75, 0x5432, R2 ;  /* 0x000054324b177816 */ /* 0x000fe40000000002 */
[----:B------:R-:W-:Y:S02]  /*db90*/  PRMT R30, R81, 0x5410, R5 ;  /* 0x00005410511e7816 */ /* 0x000fe40000000005 */
[----:B------:R-:W-:-:S03]  /*dba0*/  PRMT R22, R75, 0x5410, R3 ;  /* 0x000054104b167816 */ /* 0x000fc60000000003 */
[----:B------:R-:W-:Y:S02]  /*dbb0*/  IMAD.U32 R36, R30, 0x10000, RZ ;  /* 0x000100001e247824 */ /* 0x000fe400078e00ff */
[C---:B-1----:R-:W-:Y:S01]  /*dbc0*/  IMAD.U32 R25, R16.reuse, 0x10000, RZ ;  /* 0x0001000010197824 */ /* 0x042fe200078e00ff */
[----:B------:R-:W-:Y:S01]  /*dbd0*/  LOP3.LUT R27, R16, 0xffff0000, RZ, 0xc0, !PT ;  /* 0xffff0000101b7812 */ /* 0x000fe200078ec0ff */
[C---:B------:R-:W-:Y:S01]  /*dbe0*/  IMAD.U32 R26, R18.reuse, 0x10000, RZ ;  /* 0x00010000121a7824 */ /* 0x040fe200078e00ff */
[----:B------:R-:W-:Y:S01]  /*dbf0*/  LOP3.LUT R32, R18, 0xffff0000, RZ, 0xc0, !PT ;  /* 0xffff000012207812 */ /* 0x000fe200078ec0ff */
[C---:B------:R-:W-:Y:S01]  /*dc00*/  IMAD.U32 R16, R19.reuse, 0x10000, RZ ;  /* 0x0001000013107824 */ /* 0x040fe200078e00ff */
[----:B------:R-:W-:Y:S01]  /*dc10*/  LOP3.LUT R18, R19, 0xffff0000, RZ, 0xc0, !PT ;  /* 0xffff000013127812 */ /* 0x000fe200078ec0ff */
[----:B--2---:R-:W-:Y:S01]  /*dc20*/  IMAD.U32 R15, R8, 0x10000, RZ ;  /* 0x00010000080f7824 */ /* 0x004fe200078e00ff */
[----:B------:R-:W-:Y:S01]  /*dc30*/  SHF.L.U32 R14, R9, 0x10, RZ ;  /* 0x00000010090e7819 */ /* 0x000fe200000006ff */
[----:B------:R-:W-:Y:S01]  /*dc40*/  IMAD.U32 R19, R23, 0x10000, RZ ;  /* 0x0001000017137824 */ /* 0x000fe200078e00ff */
[----:B------:R-:W-:Y:S01]  /*dc50*/  LOP3.LUT R6, R9, 0xffff0000, RZ, 0xc0, !PT ;  /* 0xffff000009067812 */ /* 0x000fe200078ec0ff */
[----:B------:R-:W-:Y:S01]  /*dc60*/  IMAD.U32 R3, R11, 0x10000, RZ ;  /* 0x000100000b037824 */ /* 0x000fe200078e00ff */
[C---:B------:R-:W-:Y:S01]  /*dc70*/  LOP3.LUT R4, R10.reuse, 0xffff0000, RZ, 0xc0, !PT ;  /* 0xffff00000a047812 */ /* 0x040fe200078ec0ff */
[----:B------:R-:W-:Y:S01]  /*dc80*/  FMUL.FTZ R9, R15, R19 ;  /* 0x000000130f097220 */ /* 0x000fe20000410000 */
[----:B------:R-:W-:Y:S01]  /*dc90*/  LOP3.LUT R2, R11, 0xffff0000, RZ, 0xc0, !PT ;  /* 0xffff00000b027812 */ /* 0x000fe200078ec0ff */
[----:B------:R-:W-:Y:S01]  /*dca0*/  IMAD.U32 R5, R10, 0x10000, RZ ;  /* 0x000100000a057824 */ /* 0x000fe200078e00ff */
[----:B------:R-:W-:Y:S01]  /*dcb0*/  LOP3.LUT R8, R8, 0xffff0000, RZ, 0xc0, !PT ;  /* 0xffff000008087812 */ /* 0x000fe200078ec0ff */
[-C--:B------:R-:W-:Y:S01]  /*dcc0*/  FMUL.FTZ R10, R15, R34.reuse ;  /* 0x000000220f0a7220 */ /* 0x080fe20000410000 */
[----:B------:R-:W-:Y:S01]  /*dcd0*/  SHF.L.U32 R15, R22, 0x10, RZ ;  /* 0x00000010160f7819 */ /* 0x000fe200000006ff */
[----:B------:R-:W-:-:S02]  /*dce0*/  FFMA.FTZ R34, R25, R34, R9 ;  /* 0x0000002219227223 */ /* 0x000fc40000010009 */
[C---:B------:R-:W-:Y:S01]  /*dcf0*/  IMAD.U32 R24, R17.reuse, 0x10000, RZ ;  /* 0x0001000011187824 */ /* 0x040fe200078e00ff */
[----:B------:R-:W-:Y:S01]  /*dd00*/  LOP3.LUT R17, R17, 0xffff0000, RZ, 0xc0, !PT ;  /* 0xffff000011117812 */ /* 0x000fe200078ec0ff */
[C---:B------:R-:W-:Y:S02]  /*dd10*/  FMUL.FTZ R11, R14.reuse, R38 ;  /* 0x000000260e0b7220 */ /* 0x040fe40000410000 */
[C---:B------:R-:W-:Y:S02]  /*dd20*/  FMUL.FTZ R9, R3.reuse, R37 ;  /* 0x0000002503097220 */ /* 0x040fe40000410000 */
[----:B------:R-:W-:Y:S02]  /*dd30*/  FMUL.FTZ R3, R3, R36 ;  /* 0x0000002403037220 */ /* 0x000fe40000410000 */
[----:B------:R-:W-:Y:S02]  /*dd40*/  FFMA.FTZ R35, R25, R19, -R10 ;  /* 0x0000001319237223 */ /* 0x000fe4000001080a */
[----:B------:R-:W-:-:S02]  /*dd50*/  FMUL.FTZ R10, R14, R15 ;  /* 0x0000000f0e0a7220 */ /* 0x000fc40000410000 */
        /* <DEDUP_REMOVED lines=43> */
.L_x_988:
[----:B------:R-:W-:Y:S05]  /*e010*/  BSYNC B2 ;  /* 0x0000000000027941 */ /* 0x000fea0003800000 */
.L_x_966:
[----:B-1----:R-:W-:Y:S01]  /*e020*/  IMAD R4, R82, c[0x0][0x208], RZ ;  /* 0x0000820052047a24 */ /* 0x002fe200078e02ff */
[----:B------:R-:W-:Y:S01]  /*e030*/  BAR.SYNC.DEFER_BLOCKING 0x0 ;  /* 0x0000000000007b1d */ /* 0x000fe20000010000 */
[----:B------:R-:W-:Y:S01]  /*e040*/  IMAD.WIDE.U32 R2, R214, c[0x0][0x208], RZ ;  /* 0x00008200d6027a25 */ /* 0x000fe200078e00ff */
[----:B------:R-:W-:Y:S02]  /*e050*/  SHF.L.U64.HI R8, R76, 0x1, R77 ;  /* 0x000000014c087819 */ /* 0x000fe4000001024d */
[----:B------:R-:W-:Y:S01]  /*e060*/  IADD3 R193, R188, 0x20, RZ ;  /* 0x00000020bcc17810 */ /* 0x000fe20007ffe0ff */
[----:B------:R-:W-:Y:S01]  /*e070*/  IMAD R4, R214, c[0x0][0x20c], R4 ;  /* 0x00008300d6047a24 */ /* 0x000fe200078e0204 */
[----:B------:R-:W-:Y:S01]  /*e080*/  SHF.L.U64.HI R9, R211, 0x1, R237 ;  /* 0x00000001d3097819 */ /* 0x000fe200000102ed */
[----:B------:R-:W-:Y:S01]  /*e090*/  IMAD.WIDE.U32 R248, R73, c[0x0][0x210], RZ ;  /* 0x0000840049f87a25 */ /* 0x000fe200078e00ff */
[----:B------:R-:W-:Y:S03]  /*e0a0*/  BSSY B0, `(.L_x_1001) ;  /* 0x0000125000007945 */ /* 0x000fe60003800000 */
[----:B------:R-:W-:-:S02]  /*e0b0*/  IMAD.IADD R3, R3, 0x1, R4 ;  /* 0x0000000103037824 */ /* 0x000fc400078e0204 */
[----:B------:R-:W-:Y:S02]  /*e0c0*/  IMAD R4, R83, c[0x0][0x218], RZ ;  /* 0x0000860053047a24 */ /* 0x000fe400078e02ff */
[----:B------:R-:W-:-:S04]  /*e0d0*/  IMAD.WIDE.U32 R2, R213, c[0x0][0x218], R2 ;  /* 0x00008600d5027a25 */ /* 0x000fc800078e0002 */
[----:B------:R-:W-:Y:S01]  /*e0e0*/  IMAD R4, R213, c[0x0][0x21c], R4 ;  /* 0x00008700d5047a24 */ /* 0x000fe200078e0204 */
[----:B------:R-:W-:Y:S01]  /*e0f0*/  IADD3 R2, P0, R2, R248, RZ ;  /* 0x000000f802027210 */ /* 0x000fe20007f1e0ff */
[----:B------:R-:W-:Y:S02]  /*e100*/  IMAD R247, R73, c[0x0][0x214], R249 ;  /* 0x0000850049f77a24 */ /* 0x000fe400078e02f9 */
[----:B------:R-:W-:Y:S01]  /*e110*/  IMAD.SHL.U32 R6, R76, 0x2, RZ ;  /* 0x000000024c067824 */ /* 0x000fe200078e00ff */
[----:B------:R-:W-:Y:S01]  /*e120*/  LDSM.16.M88.4 R132, [R205] ;  /* 0x00000000cd84783b */ /* 0x000fe20000000200 */
[----:B------:R-:W-:Y:S01]  /*e130*/  IMAD.SHL.U32 R10, R211, 0x2, RZ ;  /* 0x00000002d30a7824 */ /* 0x000fe200078e00ff */
[----:B------:R-:W-:Y:S02]  /*e140*/  IADD3.X R3, R247, R3, R4, P0, !PT ;  /* 0x00000003f7037210 */ /* 0x000fe400007fe404 */
[C---:B------:R-:W-:Y:S01]  /*e150*/  LEA R11, P0, R2.reuse, c[0x0][0x1f8], 0x1 ;  /* 0x00007e00020b7a11 */ /* 0x040fe200078008ff */
[----:B------:R-:W-:Y:S03]  /*e160*/  LDSM.16.M88.4 R136, [R206] ;  /* 0x00000000ce88783b */ /* 0x000fe60000000200 */
[----:B------:R-:W-:Y:S01]  /*e170*/  LEA.HI.X R18, R2, c[0x0][0x1fc], R3, 0x1, P0 ;  /* 0x00007f0002127a11 */ /* 0x000fe200000f0c03 */
[----:B------:R-:W-:Y:S01]  /*e180*/  LDSM.16.M88.4 R164, [R208] ;  /* 0x00000000d0a4783b */ /* 0x000fe20000000200 */
[----:B------:R-:W-:-:S03]  /*e190*/  R2P PR, R102, 0x6 ;  /* 0x0000000666007804 */ /* 0x000fc60000000000 */
[----:B------:R-:W-:Y:S04]  /*e1a0*/  LDSM.16.M88.4 R168, [R207] ;  /* 0x00000000cfa8783b */ /* 0x000fe80000000200 */
[----:B------:R-:W-:Y:S04]  /*e1b0*/  LDSM.16.M88.4 R172, [R205+0x4000] ;  /* 0x00400000cdac783b */ /* 0x000fe80000000200 */
[----:B------:R-:W-:Y:S02]  /*e1c0*/  LDSM.16.M88.4 R176, [R206+0x4000] ;  /* 0x00400000ceb0783b */ /* 0x000fe40000000200 */
[----:B------:R-:W-:-:S02]  /*e1d0*/  @P1 IADD3 R193, R188, -0x20, RZ ;  /* 0xffffffe0bcc11810 */ /* 0x000fc40007ffe0ff */
[----:B------:R-:W-:Y:S02]  /*e1e0*/  LDSM.16.M88.4 R180, [R208+0x4000] ;  /* 0x00400000d0b4783b */ /* 0x000fe40000000200 */
[C---:B------:R-:W-:Y:S02]  /*e1f0*/  IADD3 R194, R193.reuse, 0x3000, RZ ;  /* 0x00003000c1c27810 */ /* 0x040fe40007ffe0ff */
[----:B------:R-:W-:Y:S01]  /*e200*/  LDSM.16.M88.4 R184, [R207+0x4000] ;  /* 0x00400000cfb8783b */ /* 0x000fe20000000200 */
[C---:B------:R-:W-:Y:S02]  /*e210*/  IADD3 R195, R193.reuse, 0x3800, RZ ;  /* 0x00003800c1c37810 */ /* 0x040fe40007ffe0ff */
[C---:B------:R-:W-:Y:S01]  /*e220*/  IADD3 R197, R193.reuse, 0x4800, RZ ;  /* 0x00004800c1c57810 */ /* 0x040fe20007ffe0ff */
[----:B------:R-:W1:Y:S01]  /*e230*/  SHFL.IDX PT, R4, R11, RZ, 0x181f ;  /* 0x00181fff0b047589 */ /* 0x000e6200000e0000 */
[C---:B------:R-:W-:Y:S02]  /*e240*/  IADD3 R198, R193.reuse, 0x5000, RZ ;  /* 0x00005000c1c67810 */ /* 0x040fe40007ffe0ff */
[C---:B------:R-:W-:Y:S01]  /*e250*/  IADD3 R196, R193.reuse, 0x4000, RZ ;  /* 0x00004000c1c47810 */ /* 0x040fe20007ffe0ff */
[----:B------:R-:W-:Y:S01]  /*e260*/  BAR.SYNC.DEFER_BLOCKING 0x0 ;  /* 0x0000000000007b1d */ /* 0x000fe20000010000 */
[----:B------:R-:W-:-:S02]  /*e270*/  IADD3 R199, R193, 0x5800, RZ ;  /* 0x00005800c1c77810 */ /* 0x000fc40007ffe0ff */
[C---:B------:R-:W-:Y:S02]  /*e280*/  IADD3 R204, R193.reuse, 0x2800, RZ ;  /* 0x00002800c1cc7810 */ /* 0x040fe40007ffe0ff */
[C---:B------:R-:W-:Y:S01]  /*e290*/  IADD3 R203, R193.reuse, 0x2000, RZ ;  /* 0x00002000c1cb7810 */ /* 0x040fe20007ffe0ff */
[----:B------:R-:W2:Y:S01]  /*e2a0*/  SHFL.IDX PT, R2, R11, 0x1, 0x181f ;  /* 0x00381f000b027f89 */ /* 0x000ea200000e0000 */
[C---:B------:R-:W-:Y:S02]  /*e2b0*/  IADD3 R202, R193.reuse, 0x1800, RZ ;  /* 0x00001800c1ca7810 */ /* 0x040fe40007ffe0ff */
[C---:B------:R-:W-:Y:S01]  /*e2c0*/  IADD3 R201, R193.reuse, 0x1000, RZ ;  /* 0x00001000c1c97810 */ /* 0x040fe20007ffe0ff */
[----:B------:R-:W3:Y:S01]  /*e2d0*/  SHFL.IDX PT, R5, R18, RZ, 0x181f ;  /* 0x00181fff12057589 */ /* 0x000ee200000e0000 */
[----:B------:R-:W-:-:S03]  /*e2e0*/  IADD3 R200, R193, 0x800, RZ ;  /* 0x00000800c1c87810 */ /* 0x000fc60007ffe0ff */
[----:B------:R-:W4:Y:S01]  /*e2f0*/  SHFL.IDX PT, R3, R18, 0x1, 0x181f ;  /* 0x00381f0012037f89 */ /* 0x000f2200000e0000 */
[C---:B-1----:R-:W-:Y:S02]  /*e300*/  IADD3 R14, P3, R4.reuse, R6, RZ ;  /* 0x00000006040e7210 */ /* 0x042fe40007f7e0ff */
[----:B------:R-:W-:Y:S01]  /*e310*/  IADD3 R4, P0, R4, R10, RZ ;  /* 0x0000000a04047210 */ /* 0x000fe20007f1e0ff */
[----:B------:R-:W-:-:S04]  /*e320*/  DEPBAR.LE SB0, 0x0 ;  /* 0x000080000000791a */ /* 0x000fc80000000000 */
[----:B------:R-:W-:Y:S01]  /*e330*/  BAR.SYNC.DEFER_BLOCKING 0x0 ;  /* 0x0000000000007b1d */ /* 0x000fe20000010000 */
[C---:B--2---:R-:W-:Y:S01]  /*e340*/  IADD3 R16, P1, R2.reuse, R6, RZ ;  /* 0x0000000602107210 */ /* 0x044fe20007f3e0ff */
[--C-:B---3--:R-:W-:Y:S01]  /*e350*/  IMAD.X R15, R5, 0x1, R8.reuse, P3 ;  /* 0x00000001050f7824 */ /* 0x108fe200018e0608 */
[----:B------:R-:W-:Y:S01]  /*e360*/  ISETP.GE.AND P3, PT, R211, c[0x0][0x1d4], PT ;  /* 0x00007500d3007a0c */ /* 0x000fe20003f66270 */
[----:B------:R-:W-:Y:S01]  /*e370*/  IMAD.X R5, R5, 0x1, R9, P0 ;  /* 0x0000000105057824 */ /* 0x000fe200000e0609 */
[----:B------:R-:W-:Y:S01]  /*e380*/  IADD3 R2, P0, R2, R10, RZ ;  /* 0x0000000a02027210 */ /* 0x000fe20007f1e0ff */
[----:B----4-:R-:W-:Y:S01]  /*e390*/  IMAD.X R17, R3, 0x1, R8, P1 ;  /* 0x0000000103117824 */ /* 0x010fe200008e0608 */
[----:B------:R-:W-:-:S03]  /*e3a0*/  ISETP.GE.AND P1, PT, R76, c[0x0][0x1d4], PT ;  /* 0x000075004c007a0c */ /* 0x000fc60003f26270 */
[----:B------:R-:W-:Y:S01]  /*e3b0*/  IMAD.X R3, R3, 0x1, R9, P0 ;  /* 0x0000000103037824 */ /* 0x000fe200000e0609 */
[C---:B------:R-:W-:Y:S01]  /*e3c0*/  ISETP.LT.OR P0, PT, R68.reuse, 0x1, P1 ;  /* 0x000000014400780c */ /* 0x040fe20000f01670 */
[----:B------:R-:W1:Y:S04]  /*e3d0*/  LDSM.16.M88.4 R20, [R188] ;  /* 0x00000000bc14783b */ /* 0x000e680000000200 */
[----:B------:R-:W-:Y:S04]  /*e3e0*/  LDSM.16.M88.4 R36, [R188+0x800] ;  /* 0x00080000bc24783b */ /* 0x000fe80000000200 */
[----:B------:R-:W2:Y:S04]  /*e3f0*/  LDSM.16.M88.4 R40, [R188+0x1000] ;  /* 0x00100000bc28783b */ /* 0x000ea80000000200 */
[----:B------:R-:W-:Y:S04]  /*e400*/  LDSM.16.M88.4 R44, [R188+0x1800] ;  /* 0x00180000bc2c783b */ /* 0x000fe80000000200 */
[----:B------:R-:W-:Y:S04]  /*e410*/  LDSM.16.M88.4 R48, [R188+0x2000] ;  /* 0x00200000bc30783b */ /* 0x000fe80000000200 */
[----:B------:R-:W-:Y:S04]  /*e420*/  LDSM.16.M88.4 R56, [R188+0x2800] ;  /* 0x00280000bc38783b */ /* 0x000fe80000000200 */
[----:B------:R-:W3:Y:S04]  /*e430*/  LDSM.16.M88.4 R28, [R193] ;  /* 0x00000000c11c783b */ /* 0x000ee80000000200 */
[----:B------:R-:W-:Y:S04]  /*e440*/  LDSM.16.M88.4 R52, [R193+0x800] ;  /* 0x00080000c134783b */ /* 0x000fe80000000200 */
[----:B------:R-:W-:Y:S04]  /*e450*/  LDSM.16.M88.4 R64, [R193+0x1000] ;  /* 0x00100000c140783b */ /* 0x000fe80000000200 */
[----:B------:R-:W-:Y:S04]  /*e460*/  LDSM.16.M88.4 R88, [R193+0x1800] ;  /* 0x00180000c158783b */ /* 0x000fe80000000200 */
[----:B------:R-:W-:Y:S01]  /*e470*/  LDSM.16.M88.4 R108, [R193+0x2000] ;  /* 0x00200000c16c783b */ /* 0x000fe20000000200 */
[C---:B-1----:R-:W-:Y:S03]  /*e480*/  HMMA.16816.F32.BF16 R24, R132.reuse, R20, RZ ;  /* 0x000000148418723c */ /* 0x042fe600000418ff */
[----:B------:R-:W-:Y:S04]  /*e490*/  LDSM.16.M88.4 R112, [R193+0x2800] ;  /* 0x00280000c170783b */ /* 0x000fe80000000200 */
[----:B------:R-:W-:Y:S01]  /*e4a0*/  @!PT LDS RZ, [RZ] ;  /* 0x00000000fffff984 */ /* 0x000fe20000000800 */
[----:B------:R-:W-:Y:S01]  /*e4b0*/  @!PT LDS RZ, [RZ] ;  /* 0x00000000fffff984 */ /* 0x000fe20000000800 */
[----:B------:R-:W-:Y:S01]  /*e4c0*/  @!PT LDS RZ, [RZ] ;  /* 0x00000000fffff984 */ /* 0x000fe20000000800 */
[----:B------:R1:W-:Y:S01]  /*e4d0*/  LDGSTS.E.BYPASS.LTC128B.128 [R210+0x100], [R14.64], !P0 ;  /* 0x001000000ed27fae */ /* 0x0003e2000c101d48 */
[----:B------:R-:W-:Y:S01]  /*e4e0*/  ISETP.LT.OR P0, PT, R68, 0x1, P3 ;  /* 0x000000014400780c */ /* 0x000fe20001f01670 */
[C---:B------:R-:W-:Y:S08]  /*e4f0*/  HMMA.16816.F32.BF16 R20, R132.reuse, R22, RZ ;  /* 0x000000168414723c */ /* 0x040ff000000418ff */
[----:B--2---:R-:W-:Y:S04]  /*e500*/  HMMA.16816.F32.BF16 R32, R132, R40, RZ ;  /* 0x000000288420723c */ /* 0x004fe800000418ff */
[----:B------:R2:W-:Y:S04]  /*e510*/  LDGSTS.E.BYPASS.LTC128B.128 [R210+0x3100], [R4.64], !P0 ;  /* 0x0310000004d27fae */ /* 0x0005e8000c101d48 */
[C---:B---3--:R-:W-:Y:S08]  /*e520*/  HMMA.16816.F32.BF16 R92, R136.reuse, R28, R24 ;  /* 0x0000001c885c723c */ /* 0x048ff00000041818 */
[----:B------:R-:W-:Y:S08]  /*e530*/  HMMA.16816.F32.BF16 R96, R136, R30, R20 ;  /* 0x0000001e8860723c */ /* 0x000ff00000041814 */
[C---:B------:R-:W-:Y:S01]  /*e540*/  HMMA.16816.F32.BF16 R28, R132.reuse, R42, RZ ;  /* 0x0000002a841c723c */ /* 0x040fe200000418ff */
[----:B--2---:R-:W1:Y:S07]  /*e550*/  SHFL.IDX PT, R4, R11, 0x2, 0x181f ;  /* 0x00581f000b047f89 */ /* 0x004e6e00000e0000 */
[C---:B------:R-:W-:Y:S01]  /*e560*/  HMMA.16816.F32.BF16 R20, R132.reuse, R46, RZ ;  /* 0x0000002e8414723c */ /* 0x040fe200000418ff */
[----:B------:R-:W2:Y:S07]  /*e570*/  SHFL.IDX PT, R5, R18, 0x2, 0x181f ;  /* 0x00581f0012057f89 */ /* 0x000eae00000e0000 */
[C---:B------:R-:W-:Y:S08]  /*e580*/  HMMA.16816.F32.BF16 R40, R132.reuse, R50, RZ ;  /* 0x000000328428723c */ /* 0x040ff000000418ff */
[----:B------:R-:W-:Y:S01]  /*e590*/  HMMA.16816.F32.BF16 R24, R132, R44, RZ ;  /* 0x0000002c8418723c */ /* 0x000fe200000418ff */
[----:B-1----:R-:W-:-:S07]  /*e5a0*/  IADD3 R14, P0, R4, R6, RZ ;  /* 0x00000006040e7210 */ /* 0x002fce0007f1e0ff */
[----:B------:R-:W-:Y:S01]  /*e5b0*/  HMMA.16816.F32.BF16 R44, R136, R90, R20 ;  /* 0x0000005a882c723c */ /* 0x000fe20000041814 */
[----:B--2---:R-:W-:Y:S01]  /*e5c0*/  IMAD.X R15, R5, 0x1, R8, P0 ;  /* 0x00000001050f7824 */ /* 0x004fe200000e0608 */
[C---:B------:R-:W-:Y:S02]  /*e5d0*/  ISETP.LT.OR P0, PT, R68.reuse, 0x21, P1 ;  /* 0x000000214400780c */ /* 0x040fe40000f01670 */
[----:B------:R-:W-:-:S04]  /*e5e0*/  ISETP.LT.OR P1, PT, R68, 0x41, P1 ;  /* 0x000000414400780c */ /* 0x000fc80000f21670 */
[----:B------:R-:W-:Y:S07]  /*e5f0*/  HMMA.16816.F32.BF16 R20, R136, R110, R40 ;  /* 0x0000006e8814723c */ /* 0x000fee0000041828 */
[----:B------:R1:W-:Y:S01]  /*e600*/  LDGSTS.E.BYPASS.LTC128B.128 [R210+0x1100], [R16.64], !P0 ;  /* 0x0110000010d27fae */ /* 0x0003e2000c101d48 */
[----:B------:R-:W-:-:S05]  /*e610*/  IADD3 R4, P0, R4, R10, RZ ;  /* 0x0000000a04047210 */ /* 0x000fca0007f1e0ff */
[----:B------:R-:W-:Y:S01]  /*e620*/  IMAD.X R5, R5, 0x1, R9, P0 ;  /* 0x0000000105057824 */ /* 0x000fe200000e0609 */
[C---:B------:R-:W-:Y:S11]  /*e630*/  ISETP.LT.OR P0, PT, R68.reuse, 0x21, P3 ;  /* 0x000000214400780c */ /* 0x040ff60001f01670 */
[----:B------:R-:W-:Y:S02]  /*e640*/  @!UPT UIADD3 URZ, URZ, URZ, URZ ;  /* 0x0000003f3f3ff290 */ /* 0x000fe4000fffe03f */
[----:B------:R2:W-:Y:S01]  /*e650*/  LDGSTS.E.BYPASS.LTC128B.128 [R210+0x4100], [R2.64], !P0 ;  /* 0x0410000002d27fae */ /* 0x0005e2000c101d48 */
[----:B------:R-:W-:Y:S02]  /*e660*/  ISETP.LT.OR P0, PT, R68, 0x41, P3 ;  /* 0x000000414400780c */ /* 0x000fe40001f01670 */
[----:B------:R-:W-:Y:S01]  /*e670*/  HMMA.16816.F32.BF16 R68, R136, R64, R32 ;  /* 0x000000408844723c */ /* 0x000fe20000041820 */
[----:B------:R3:W-:Y:S07]  /*e680*/  LDGSTS.E.BYPASS.LTC128B.128 [R210+0x2100], [R14.64], !P1 ;  /* 0x021000000ed27fae */ /* 0x0007ee000c901d48 */
[----:B-1----:R-:W-:Y:S03]  /*e690*/  HMMA.16816.F32.BF16 R16, R132, R36, RZ ;  /* 0x000000248410723c */ /* 0x002fe600000418ff */
[----:B------:R1:W-:Y:S01]  /*e6a0*/  LDGSTS.E.BYPASS.LTC128B.128 [R210+0x5100], [R4.64], !P0 ;  /* 0x0510000004d27fae */ /* 0x0003e2000c101d48 */
[----:B------:R-:W-:-:S03]  /*e6b0*/  ISETP.GT.AND P0, PT, R126, R242, PT ;  /* 0x000000f27e00720c */ /* 0x000fc60003f04270 */
[----:B------:R-:W0:Y:S01]  /*e6c0*/  LDGDEPBAR ;  /* 0x00000000000079af */ /* 0x000e220000000000 */
[----:B------:R-:W-:Y:S01]  /*e6d0*/  HMMA.16816.F32.BF16 R36, R132, R38, RZ ;  /* 0x000000268424723c */ /* 0x000fe200000418ff */
[----:B--2---:R-:W-:-:S07]  /*e6e0*/  IMAD.MOV.U32 R2, RZ, RZ, 0x40 ;  /* 0x00000040ff027424 */ /* 0x004fce00078e00ff */
[----:B------:R-:W-:Y:S01]  /*e6f0*/  HMMA.16816.F32.BF16 R64, R136, R66, R28 ;  /* 0x000000428840723c */ /* 0x000fe2000004181c */
[----:B------:R-:W-:-:S07]  /*e700*/  SEL R2, R2, 0xffffffc0, !P2 ;  /* 0xffffffc002027807 */ /* 0x000fce0005000000 */
[----:B------:R-:W-:Y:S01]  /*e710*/  HMMA.16816.F32.BF16 R104, R136, R52, R16 ;  /* 0x000000348868723c */ /* 0x000fe20000041810 */
[--C-:B------:R-:W-:Y:S02]  /*e720*/  IMAD.IADD R103, R188, 0x1, R2.reuse ;  /* 0x00000001bc677824 */ /* 0x100fe400078e0202 */
[----:B---3--:R-:W-:-:S03]  /*e730*/  IMAD.IADD R15, R194, 0x1, R2 ;  /* 0x00000001c20f7824 */ /* 0x008fc600078e0202 */
[----:B------:R-:W2:Y:S02]  /*e740*/  LDSM.16.M88.4 R72, [R103+0x800] ;  /* 0x000800006748783b */ /* 0x000ea40000000200 */
[C---:B------:R-:W-:Y:S02]  /*e750*/  HMMA.16816.F32.BF16 R16, R132.reuse, R48, RZ ;  /* 0x000000308410723c */ /* 0x040fe400000418ff */
[----:B------:R-:W-:Y:S04]  /*e760*/  LDSM.16.M88.4 R80, [R103] ;  /* 0x000000006750783b */ /* 0x000fe80000000200 */
[----:B------:R-:W-:Y:S02]  /*e770*/  LDSM.16.M88.4 R32, [R103+0x1800] ;  /* 0x001800006720783b */ /* 0x000fe40000000200 */
[C---:B------:R-:W-:Y:S02]  /*e780*/  HMMA.16816.F32.BF16 R48, R132.reuse, R56, RZ ;  /* 0x000000388430723c */ /* 0x040fe400000418ff */
[----:B------:R-:W-:Y:S04]  /*e790*/  LDSM.16.M88.4 R28, [R103+0x2000] ;  /* 0x00200000671c783b */ /* 0x000fe80000000200 */
[----:B------:R-:W-:Y:S02]  /*e7a0*/  LDSM.16.M88.4 R40, [R103+0x2800] ;  /* 0x002800006728783b */ /* 0x000fe40000000200 */
[----:B------:R-:W-:Y:S08]  /*e7b0*/  HMMA.16816.F32.BF16 R56, R132, R58, RZ ;  /* 0x0000003a8438723c */ /* 0x000ff000000418ff */
[C---:B------:R-:W-:Y:S01]  /*e7c0*/  HMMA.16816.F32.BF16 R84, R136.reuse, R54, R36 ;  /* 0x000000368854723c */ /* 0x040fe20000041824 */
[----:B------:R-:W3:Y:S07]  /*e7d0*/  LDSM.16.M88.4 R36, [R103+0x1000] ;  /* 0x001000006724783b */ /* 0x000eee0000000200 */
[C---:B------:R-:W-:Y:S08]  /*e7e0*/  HMMA.16816.F32.BF16 R52, R136.reuse, R88, R24 ;  /* 0x000000588834723c */ /* 0x040ff00000041818 */
[C---:B------:R-:W-:Y:S08]  /*e7f0*/  HMMA.16816.F32.BF16 R24, R136.reuse, R108, R16 ;  /* 0x0000006c8818723c */ /* 0x040ff00000041810 */
[C---:B------:R-:W-:Y:S08]  /*e800*/  HMMA.16816.F32.BF16 R16, R136.reuse, R112, R48 ;  /* 0x000000708810723c */ /* 0x040ff00000041830 */
[----:B------:R-:W-:Y:S01]  /*e810*/  HMMA.16816.F32.BF16 R88, R136, R114, R56 ;  /* 0x000000728858723c */ /* 0x000fe20000041838 */
[----:B------:R-:W-:Y:S07]  /*e820*/  LDSM.16.M88.4 R56, [R15+-0x2000] ;  /* 0xffe000000f38783b */ /* 0x000fee0000000200 */
[C---:B--2---:R-:W-:Y:S08]  /*e830*/  HMMA.16816.F32.BF16 R112, R164.reuse, R72, R104 ;  /* 0x00000048a470723c */ /* 0x044ff00000041868 */
[C---:B------:R-:W-:Y:S01]  /*e840*/  HMMA.16816.F32.BF16 R108, R164.reuse, R74, R84 ;  /* 0x0000004aa46c723c */ /* 0x040fe20000041854 */
[----:B------:R-:W-:Y:S07]  /*e850*/  LDSM.16.M88.4 R72, [R15+-0x2800] ;  /* 0xffd800000f48783b */ /* 0x000fee0000000200 */
[C---:B---3--:R-:W-:Y:S08]  /*e860*/  HMMA.16816.F32.BF16 R104, R164.reuse, R36, R68 ;  /* 0x00000024a468723c */ /* 0x048ff00000041844 */
[C---:B------:R-:W-:Y:S08]  /*e870*/  HMMA.16816.F32.BF16 R92, R164.reuse, R80, R92 ;  /* 0x00000050a45c723c */ /* 0x040ff0000004185c */
[C---:B------:R-:W-:Y:S01]  /*e880*/  HMMA.16816.F32.BF16 R96, R164.reuse, R82, R96 ;  /* 0x00000052a460723c */ /* 0x040fe20000041860 */
[----:B------:R-:W2:Y:S07]  /*e890*/  LDSM.16.M88.4 R80, [R15+-0x3000] ;  /* 0xffd000000f50783b */ /* 0x000eae0000000200 */
[C---:B------:R-:W-:Y:S01]  /*e8a0*/  HMMA.16816.F32.BF16 R84, R164.reuse, R38, R64 ;  /* 0x00000026a454723c */ /* 0x040fe20000041840 */
[----:B------:R-:W-:Y:S07]  /*e8b0*/  LDSM.16.M88.4 R36, [R15+-0x800] ;  /* 0xfff800000f24783b */ /* 0x000fee0000000200 */
[C---:B------:R-:W-:Y:S08]  /*e8c0*/  HMMA.16816.F32.BF16 R68, R164.reuse, R32, R52 ;  /* 0x00000020a444723c */ /* 0x040ff00000041834 */
[C---:B------:R-:W-:Y:S01]  /*e8d0*/  HMMA.16816.F32.BF16 R64, R164.reuse, R34, R44 ;  /* 0x00000022a440723c */ /* 0x040fe2000004182c */
[----:B------:R-:W3:Y:S07]  /*e8e0*/  LDSM.16.M88.4 R44, [R15+-0x1800] ;  /* 0xffe800000f2c783b */ /* 0x000eee0000000200 */
[C---:B------:R-:W-:Y:S01]  /*e8f0*/  HMMA.16816.F32.BF16 R52, R164.reuse, R28, R24 ;  /* 0x0000001ca434723c */ /* 0x040fe20000041818 */
[----:B------:R-:W-:Y:S07]  /*e900*/  LDSM.16.M88.4 R24, [R188+0x3000] ;  /* 0x00300000bc18783b */ /* 0x000fee0000000200 */
[C---:B------:R-:W-:Y:S08]  /*e910*/  HMMA.16816.F32.BF16 R48, R164.reuse, R30, R20 ;  /* 0x0000001ea430723c */ /* 0x040ff00000041814 */
[C---:B------:R-:W-:Y:S08]  /*e920*/  HMMA.16816.F32.BF16 R32, R164.reuse, R40, R16 ;  /* 0x00000028a420723c */ /* 0x040ff00000041810 */
[----:B------:R-:W-:Y:S01]  /*e930*/  HMMA.16816.F32.BF16 R28, R164, R42, R88 ;  /* 0x0000002aa41c723c */ /* 0x000fe20000041858 */
[----:B------:R-:W4:Y:S07]  /*e940*/  LDSM.16.M88.4 R40, [R15+-0x1000] ;  /* 0xfff000000f28783b */ /* 0x000f2e0000000200 */
[C---:B--2---:R-:W-:Y:S08]  /*e950*/  HMMA.16816.F32.BF16 R20, R168.reuse, R80, R92 ;  /* 0x00000050a814723c */ /* 0x044ff0000004185c */
[C---:B------:R-:W-:Y:S08]  /*e960*/  HMMA.16816.F32.BF16 R16, R168.reuse, R82, R96 ;  /* 0x00000052a810723c */ /* 0x040ff00000041860 */
[C---:B------:R-:W-:Y:S01]  /*e970*/  HMMA.16816.F32.BF16 R80, R168.reuse, R72, R112 ;  /* 0x00000048a850723c */ /* 0x040fe20000041870 */
[----:B------:R-:W2:Y:S07]  /*e980*/  LDSM.16.M88.4 R112, [R188+0x3800] ;  /* 0x00380000bc70783b */ /* 0x000eae0000000200 */
[C---:B---3--:R-:W-:Y:S08]  /*e990*/  HMMA.16816.F32.BF16 R96, R168.reuse, R44, R68 ;  /* 0x0000002ca860723c */ /* 0x048ff00000041844 */
[C---:B------:R-:W-:Y:S01]  /*e9a0*/  HMMA.16816.F32.BF16 R88, R168.reuse, R56, R104 ;  /* 0x00000038a858723c */ /* 0x040fe20000041868 */
[----:B------:R-:W3:Y:S07]  /*e9b0*/  LDSM.16.M88.4 R104, [R188+0x4000] ;  /* 0x00400000bc68783b */ /* 0x000eee0000000200 */
[C---:B------:R-:W-:Y:S08]  /*e9c0*/  HMMA.16816.F32.BF16 R84, R168.reuse, R58, R84 ;  /* 0x0000003aa854723c */ /* 0x040ff00000041854 */
[C---:B----4-:R-:W-:Y:S08]  /*e9d0*/  HMMA.16816.F32.BF16 R68, R168.reuse, R40, R52 ;  /* 0x00000028a844723c */ /* 0x050ff00000041834 */
[C---:B------:R-:W-:Y:S08]  /*e9e0*/  HMMA.16816.F32.BF16 R56, R168.reuse, R42, R48 ;  /* 0x0000002aa838723c */ /* 0x040ff00000041830 */
[C---:B------:R-:W-:Y:S01]  /*e9f0*/  HMMA.16816.F32.BF16 R52, R168.reuse, R36, R32 ;  /* 0x00000024a834723c */ /* 0x040fe20000041820 */
[----:B------:R-:W4:Y:S07]  /*ea00*/  LDSM.16.M88.4 R32, [R188+0x5000] ;  /* 0x00500000bc20783b */ /* 0x000f2e0000000200 */
[C---:B------:R-:W-:Y:S01]  /*ea10*/  HMMA.16816.F32.BF16 R48, R168.reuse, R38, R28 ;  /* 0x00000026a830723c */ /* 0x040fe2000004181c */
[----:B------:R-:W5:Y:S04]  /*ea20*/  LDSM.16.M88.4 R28, [R188+0x5800] ;  /* 0x00580000bc1c783b */ /* 0x000f680000000200 */
[----:B------:R-:W-:Y:S03]  /*ea30*/  LDSM.16.M88.4 R36, [R195] ;  /* 0x00000000c324783b */ /* 0x000fe60000000200 */
[C---:B------:R-:W-:Y:S01]  /*ea40*/  HMMA.16816.F32.BF16 R92, R168.reuse, R74, R108 ;  /* 0x0000004aa85c723c */ /* 0x040fe2000004186c */
[----:B------:R-:W1:Y:S07]  /*ea50*/  LDSM.16.M88.4 R108, [R188+0x4800] ;  /* 0x00480000bc6c783b */ /* 0x000e6e0000000200 */
[----:B------:R-:W-:Y:S08]  /*ea60*/  HMMA.16816.F32.BF16 R72, R168, R46, R64 ;  /* 0x0000002ea848723c */ /* 0x000ff00000041840 */
[C---:B------:R-:W-:Y:S08]  /*ea70*/  HMMA.16816.F32.BF16 R44, R172.reuse, R24, R20 ;  /* 0x00000018ac2c723c */ /* 0x040ff00000041814 */
[C---:B------:R-:W-:Y:S01]  /*ea80*/  HMMA.16816.F32.BF16 R20, R172.reuse, R26, R16 ;  /* 0x0000001aac14723c */ /* 0x040fe20000041810 */
[----:B------:R-:W1:Y:S07]  /*ea90*/  LDSM.16.M88.4 R24, [R194] ;  /* 0x00000000c218783b */ /* 0x000e6e0000000200 */
[C---:B--2---:R-:W-:Y:S08]  /*eaa0*/  HMMA.16816.F32.BF16 R40, R172.reuse, R114, R92 ;  /* 0x00000072ac28723c */ /* 0x044ff0000004185c */
[C---:B---3--:R-:W-:Y:S08]  /*eab0*/  HMMA.16816.F32.BF16 R64, R172.reuse, R104, R88 ;  /* 0x00000068ac40723c */ /* 0x048ff00000041858 */
[C---:B------:R-:W-:Y:S01]  /*eac0*/  HMMA.16816.F32.BF16 R92, R172.reuse, R106, R84 ;  /* 0x0000006aac5c723c */ /* 0x040fe20000041854 */
[----:B------:R-:W2:Y:S04]  /*ead0*/  LDSM.16.M88.4 R104, [R197] ;  /* 0x00000000c568783b */ /* 0x000ea80000000200 */
[----:B------:R-:W-:Y:S03]  /*eae0*/  LDSM.16.M88.4 R84, [R196] ;  /* 0x00000000c454783b */ /* 0x000fe60000000200 */
[C---:B------:R-:W-:Y:S08]  /*eaf0*/  HMMA.16816.F32.BF16 R16, R172.reuse, R112, R80 ;  /* 0x00000070ac10723c */ /* 0x040ff00000041850 */
[C---:B----4-:R-:W-:Y:S01]  /*eb00*/  HMMA.16816.F32.BF16 R116, R172.reuse, R34, R56 ;  /* 0x00000022ac74723c */ /* 0x050fe20000041838 */
[----:B------:R-:W3:Y:S07]  /*eb10*/  LDSM.16.M88.4 R56, [R198] ;  /* 0x00000000c638783b */ /* 0x000eee0000000200 */
[C---:B-----5:R-:W-:Y:S01]  /*eb20*/  HMMA.16816.F32.BF16 R112, R172.reuse, R28, R52 ;  /* 0x0000001cac70723c */ /* 0x060fe20000041834 */
[----:B------:R-:W4:Y:S07]  /*eb30*/  LDSM.16.M88.4 R52, [R199] ;  /* 0x00000000c734783b */ /* 0x000f2e0000000200 */
[C---:B-1----:R-:W-:Y:S08]  /*eb40*/  HMMA.16816.F32.BF16 R96, R172.reuse, R108, R96 ;  /* 0x0000006cac60723c */ /* 0x042ff00000041860 */
[C---:B------:R-:W-:Y:S08]  /*eb50*/  HMMA.16816.F32.BF16 R108, R172.reuse, R110, R72 ;  /* 0x0000006eac6c723c */ /* 0x040ff00000041848 */
[----:B------:R-:W-:Y:S01]  /*eb60*/  HMMA.16816.F32.BF16 R88, R172, R30, R48 ;  /* 0x0000001eac58723c */ /* 0x000fe20000041830 */
[----:B------:R-:W1:Y:S07]  /*eb70*/  LDSM.16.M88.4 R48, [R103+0x3000] ;  /* 0x003000006730783b */ /* 0x000e6e0000000200 */
[----:B------:R-:W-:Y:S01]  /*eb80*/  HMMA.16816.F32.BF16 R80, R176, R24, R44 ;  /* 0x00000018b050723c */ /* 0x000fe2000004182c */
[----:B------:R-:W5:Y:S07]  /*eb90*/  LDSM.16.M88.4 R44, [R103+0x3800] ;  /* 0x00380000672c783b */ /* 0x000f6e0000000200 */
[----:B------:R-:W-:Y:S08]  /*eba0*/  HMMA.16816.F32.BF16 R120, R172, R32, R68 ;  /* 0x00000020ac78723c */ /* 0x000ff00000041844 */
[C---:B------:R-:W-:Y:S08]  /*ebb0*/  HMMA.16816.F32.BF16 R68, R176.reuse, R36, R16 ;  /* 0x00000024b044723c */ /* 0x040ff00000041810 */
[C---:B------:R-:W-:Y:S01]  /*ebc0*/  HMMA.16816.F32.BF16 R32, R176.reuse, R38, R40 ;  /* 0x00000026b020723c */ /* 0x040fe20000041828 */
[----:B------:R-:W1:Y:S04]  /*ebd0*/  LDSM.16.M88.4 R40, [R103+0x4000] ;  /* 0x004000006728783b */ /* 0x000e680000000200 */
[----:B------:R-:W1:Y:S03]  /*ebe0*/  LDSM.16.M88.4 R36, [R103+0x4800] ;  /* 0x004800006724783b */ /* 0x000e660000000200 */
[C---:B------:R-:W-:Y:S08]  /*ebf0*/  HMMA.16816.F32.BF16 R72, R176.reuse, R26, R20 ;  /* 0x0000001ab048723c */ /* 0x040ff00000041814 */
[C---:B--2---:R-:W-:Y:S08]  /*ec00*/  HMMA.16816.F32.BF16 R16, R176.reuse, R106, R108 ;  /* 0x0000006ab010723c */ /* 0x044ff0000004186c */
[C---:B---3--:R-:W-:Y:S08]  /*ec10*/  HMMA.16816.F32.BF16 R108, R176.reuse, R58, R116 ;  /* 0x0000003ab06c723c */ /* 0x048ff00000041874 */
[C---:B------:R-:W-:Y:S08]  /*ec20*/  HMMA.16816.F32.BF16 R28, R176.reuse, R84, R64 ;  /* 0x00000054b01c723c */ /* 0x040ff00000041840 */
[C---:B------:R-:W-:Y:S08]  /*ec30*/  HMMA.16816.F32.BF16 R24, R176.reuse, R86, R92 ;  /* 0x00000056b018723c */ /* 0x040ff0000004185c */
[C---:B------:R-:W-:Y:S01]  /*ec40*/  HMMA.16816.F32.BF16 R20, R176.reuse, R104, R96 ;  /* 0x00000068b014723c */ /* 0x040fe20000041860 */
[----:B------:R-:W2:Y:S07]  /*ec50*/  LDSM.16.M88.4 R96, [R103+0x5000] ;  /* 0x005000006760783b */ /* 0x000eae0000000200 */
[C---:B----4-:R-:W-:Y:S01]  /*ec60*/  HMMA.16816.F32.BF16 R116, R176.reuse, R54, R88 ;  /* 0x00000036b074723c */ /* 0x050fe20000041858 */
[----:B------:R-:W3:Y:S07]  /*ec70*/  LDSM.16.M88.4 R88, [R103+0x5800] ;  /* 0x005800006758783b */ /* 0x000eee0000000200 */
[C---:B------:R-:W-:Y:S01]  /*ec80*/  HMMA.16816.F32.BF16 R64, R176.reuse, R56, R120 ;  /* 0x00000038b040723c */ /* 0x040fe20000041878 */
[----:B------:R-:W-:Y:S07]  /*ec90*/  LDSM.16.M88.4 R56, [R15] ;  /* 0x000000000f38783b */ /* 0x000fee0000000200 */
[----:B------:R-:W-:Y:S01]  /*eca0*/  HMMA.16816.F32.BF16 R120, R176, R52, R112 ;  /* 0x00000034b078723c */ /* 0x000fe20000041870 */
        /* <DEDUP_REMOVED lines=8> */
[C---:B------:R-:W-:Y:S01]  /*ed30*/  HMMA.16816.F32.BF16 R72, R180.reuse, R42, R24 ;  /* 0x0000002ab448723c */ /* 0x040fe20000041818 */
[----:B------:R-:W1:Y:S07]  /*ed40*/  LDSM.16.M88.4 R40, [R15+0x2000] ;  /* 0x002000000f28783b */ /* 0x000e6e0000000200 */
[C---:B------:R-:W-:Y:S08]  /*ed50*/  HMMA.16816.F32.BF16 R68, R180.reuse, R36, R20 ;  /* 0x00000024b444723c */ /* 0x040ff00000041814 */
[----:B------:R-:W-:Y:S01]  /*ed60*/  HMMA.16816.F32.BF16 R32, R180, R38, R16 ;  /* 0x00000026b420723c */ /* 0x000fe20000041810 */
[----:B------:R-:W1:Y:S01]  /*ed70*/  LDSM.16.M88.4 R36, [R15+0x2800] ;  /* 0x002800000f24783b */ /* 0x000e620000000200 */
[----:B------:R-:W-:-:S06]  /*ed80*/  DEPBAR.LE SB0, 0x0 ;  /* 0x000080000000791a */ /* 0x000fcc0000000000 */
[C---:B--2---:R-:W-:Y:S08]  /*ed90*/  HMMA.16816.F32.BF16 R28, R180.reuse, R96, R64 ;  /* 0x00000060b41c723c */ /* 0x044ff00000041840 */
[C---:B---3--:R-:W-:Y:S08]  /*eda0*/  HMMA.16816.F32.BF16 R20, R180.reuse, R88, R120 ;  /* 0x00000058b414723c */ /* 0x048ff00000041878 */
[C---:B------:R-:W-:Y:S08]  /*edb0*/  HMMA.16816.F32.BF16 R24, R180.reuse, R98, R108 ;  /* 0x00000062b418723c */ /* 0x040ff0000004186c */
[----:B------:R-:W-:Y:S08]  /*edc0*/  HMMA.16816.F32.BF16 R16, R180, R90, R116 ;  /* 0x0000005ab410723c */ /* 0x000ff00000041874 */
[C---:B----4-:R-:W-:Y:S08]  /*edd0*/  HMMA.16816.F32.BF16 R92, R184.reuse, R52, R92 ;  /* 0x00000034b85c723c */ /* 0x050ff0000004185c */
[C---:B------:R-:W-:Y:S08]  /*ede0*/  HMMA.16816.F32.BF16 R88, R184.reuse, R54, R84 ;  /* 0x00000036b858723c */ /* 0x040ff00000041854 */
        /* <DEDUP_REMOVED lines=15> */
[----:B------:R-:W-:-:S02]  /*eee0*/  IADD3 R3, R0, R125, R130 ;  /* 0x0000007d00037210 */ /* 0x000fc40007ffe082 */
[----:B------:R-:W-:Y:S02]  /*eef0*/  ISETP.GT.AND P4, PT, R0, 0x5f, PT ;  /* 0x0000005f0000780c */ /* 0x000fe40003f84270 */
        /* <DEDUP_REMOVED lines=26> */
.L_x_1145:
[----:B------:R-:W-:Y:S05]  /*f0a0*/  BRA.DIV ~URZ, `(.L_x_1004) ;  /* 0x00012b927f007947 */ /* 0x000fea000b800000 */
[----:B------:R-:W3:Y:S01]  /*f0b0*/  SHFL.IDX PT, R2, R11, RZ, 0x181f ;  /* 0x00181fff0b027589 */ /* 0x000ee200000e0000 */
[----:B------:R-:W-:Y:S02]  /*f0c0*/  ISETP.GE.AND P3, PT, R76, c[0x0][0x1d4], PT ;  /* 0x000075004c007a0c */ /* 0x000fe40003f66270 */
[----:B------:R-:W-:Y:S01]  /*f0d0*/  ISETP.GE.AND P1, PT, R211, c[0x0][0x1d4], PT ;  /* 0x00007500d3007a0c */ /* 0x000fe20003f26270 */
[----:B------:R-:W4:Y:S04]  /*f0e0*/  SHFL.IDX PT, R5, R11, 0x1, 0x181f ;  /* 0x00381f000b057f89 */ /* 0x000f2800000e0000 */
[----:B------:R-:W5:Y:S01]  /*f0f0*/  SHFL.IDX PT, R21, R4, 0x1, 0x181f ;  /* 0x00381f0004157f89 */ /* 0x000f6200000e0000 */
[----:B---3--:R-:W-:-:S02]  /*f100*/  IADD3 R18, P0, R2, R6, RZ ;  /* 0x0000000602127210 */ /* 0x008fc40007f1e0ff */
[----:B------:R-:W-:-:S03]  /*f110*/  IADD3 R16, P2, R2, R10, RZ ;  /* 0x0000000a02107210 */ /* 0x000fc60007f5e0ff */
[C-C-:B--2---:R-:W-:Y:S01]  /*f120*/  IMAD.X R19, R14.reuse, 0x1, R8.reuse, P0 ;  /* 0x000000010e137824 */ /* 0x144fe200000e0608 */
[----:B----4-:R-:W-:Y:S01]  /*f130*/  IADD3 R2, P0, R5, R6, RZ ;  /* 0x0000000605027210 */ /* 0x010fe20007f1e0ff */
[--C-:B------:R-:W-:Y:S01]  /*f140*/  IMAD.X R17, R14, 0x1, R9.reuse, P2 ;  /* 0x000000010e117824 */ /* 0x100fe200010e0609 */
[----:B------:R-:W-:Y:S02]  /*f150*/  SEL R14, RZ, 0x10, P1 ;  /* 0x00000010ff0e7807 */ /* 0x000fe40000800000 */
[----:B------:R2:W-:Y:S01]  /*f160*/  LDGSTS.E.BYPASS.LTC128B.128 [R210+0x8100], [R18.64], !P3 ;  /* 0x0810000012d27fae */ /* 0x0005e2000d901d48 */
[----:B-----5:R-:W-:Y:S01]  /*f170*/  IMAD.X R3, R21, 0x1, R8, P0 ;  /* 0x0000000115037824 */ /* 0x020fe200000e0608 */
[----:B------:R-:W-:Y:S02]  /*f180*/  IADD3 R20, P0, R5, R10, RZ ;  /* 0x0000000a05147210 */ /* 0x000fe40007f1e0ff */
[----:B------:R3:W-:Y:S03]  /*f190*/  LDGSTS.E.BYPASS.LTC128B.128 [R210+0xb100], [R16.64], !P1 ;  /* 0x0b10000010d27fae */ /* 0x0007e6000c901d48 */
[----:B------:R-:W-:Y:S01]  /*f1a0*/  IMAD.X R21, R21, 0x1, R9, P0 ;  /* 0x0000000115157824 */ /* 0x000fe200000e0609 */
[----:B------:R4:W-:Y:S04]  /*f1b0*/  LDGSTS.E.BYPASS.LTC128B.128 [R210+0x9100], [R2.64], !P3 ;  /* 0x0910000002d27fae */ /* 0x0009e8000d901d48 */
[----:B------:R2:W-:Y:S04]  /*f1c0*/  LDGSTS.E.BYPASS.LTC128B.128 [R210+0xc100], [R20.64], !P1 ;  /* 0x0c10000014d27fae */ /* 0x0005e8000c901d48 */
[----:B---3--:R2:W3:Y:S01]  /*f1d0*/  SHFL.IDX PT, R17, R4, 0x2, 0x181f ;  /* 0x00581f0004117f89 */ /* 0x0084e200000e0000 */
[----:B------:R-:W-:-:S03]  /*f1e0*/  SEL R16, RZ, 0x10, P3 ;  /* 0x00000010ff107807 */ /* 0x000fc60001800000 */
[----:B----4-:R2:W4:Y:S04]  /*f1f0*/  SHFL.IDX PT, R2, R11, 0x2, 0x181f ;  /* 0x00581f000b027f89 */ /* 0x01052800000e0000 */
.L_x_1146:
[----:B------:R-:W-:Y:S02]  /*f200*/  IADD3 R3, -R16, 0x10, RZ ;  /* 0x0000001010037810 */ /* 0x000fe40007ffe1ff */
[----:B------:R-:W-:Y:S02]  /*f210*/  IADD3 R5, -R14, 0x10, RZ ;  /* 0x000000100e057810 */ /* 0x000fe40007ffe1ff */
[----:B------:R-:W-:Y:S02]  /*f220*/  LOP3.LUT R3, R3, 0xf, RZ, 0xc0, !PT ;  /* 0x0000000f03037812 */ /* 0x000fe400078ec0ff */
[----:B------:R-:W-:Y:S02]  /*f230*/  ISETP.NE.U32.AND P2, PT, R16, RZ, PT ;  /* 0x000000ff1000720c */ /* 0x000fe40003f45070 */
[----:B-12-4-:R-:W-:Y:S02]  /*f240*/  IADD3 R4, P1, P0, R3, R2, R6 ;  /* 0x0000000203047210 */ /* 0x016fe4000783e006 */
[----:B------:R-:W-:-:S02]  /*f250*/  LOP3.LUT R3, R5, 0xf, RZ, 0xc0, !PT ;  /* 0x0000000f05037812 */ /* 0x000fc400078ec0ff */
[----:B---3--:R-:W-:Y:S02]  /*f260*/  IADD3.X R5, RZ, R17, R8, P1, P0 ;  /* 0x00000011ff057210 */ /* 0x008fe40000fe0408 */
        /* <DEDUP_REMOVED lines=8> */
.L_x_1002:
[----:B------:R-:W-:Y:S05]  /*f2f0*/  BSYNC B0 ;  /* 0x0000000000007941 */ /* 0x000fea0003800000 */
.L_x_1001:
[----:B-1----:R-:W2:Y:S01]  /*f300*/  LDL R3, [R1+0xc] ;  /* 0x00000c0001037983 */ /* 0x002ea20000100800 */
[----:B------:R-:W-:-:S03]  /*f310*/  IMAD.MOV.U32 R4, RZ, RZ, c[0x0][0x2c4] ;  /* 0x0000b100ff047624 */ /* 0x000fc600078e00ff */
[----:B------:R-:W2:Y:S02]  /*f320*/  LDL R2, [R1+0x14] ;  /* 0x0000140001027983 */ /* 0x000ea40000100800 */
[----:B------:R-:W-:Y:S01]  /*f330*/  ISETP.NE.AND P0, PT, R4, 0x1, PT ;  /* 0x000000010400780c */ /* 0x000fe20003f05270 */
[----:B------:R-:W-:Y:S01]  /*f340*/  ULDC UR4, c[0x0][0x324] ;  /* 0x0000c90000047ab9 */ /* 0x000fe20000000800 */
[----:B------:R-:W0:Y:S01]  /*f350*/  LDGDEPBAR ;  /* 0x00000000000079af */ /* 0x000e220000000000 */
[----:B------:R-:W-:Y:S01]  /*f360*/  ULOP3.LUT UR4, URZ, UR4, URZ, 0x33, !UPT ;  /* 0x000000043f047292 */ /* 0x000fe2000f8e333f */
[----:B------:R-:W-:Y:S01]  /*f370*/  IMAD.IADD R10, R124, 0x1, -R245 ;  /* 0x000000017c0a7824 */ /* 0x000fe200078e0af5 */
[C---:B------:R-:W-:Y:S01]  /*f380*/  IADD3 R11, -R245.reuse, R61, RZ ;  /* 0x0000003df50b7210 */ /* 0x040fe20007ffe1ff */
[----:B--2---:R-:W-:Y:S01]  /*f390*/  IMAD.IADD R2, R2, 0x1, R3 ;  /* 0x0000000102027824 */ /* 0x004fe200078e0203 */
[----:B------:R-:W-:-:S06]  /*f3a0*/  IADD3 R3, -R245, 0x1, R124 ;  /* 0x00000001f5037810 */ /* 0x000fcc0007ffe17c */
[----:B------:R-:W-:-:S04]  /*f3b0*/  @P0 IMAD.HI.U32 R4, R2, c[0x0][0x2c8], RZ ;  /* 0x0000b20002040a27 */ /* 0x000fc800078e00ff */
[----:B------:R-:W-:Y:S01]  /*f3c0*/  IMAD.MOV.U32 R6, RZ, RZ, R2 ;  /* 0x000000ffff067224 */ /* 0x000fe200078e0002 */
[----:B------:R-:W-:-:S04]  /*f3d0*/  IADD3 R2, R3, -R243, RZ ;  /* 0x800000f303027210 */ /* 0x000fc80007ffe0ff */
[C---:B------:R-:W-:Y:S02]  /*f3e0*/  IADD3 R9, R2.reuse, UR4, RZ ;  /* 0x0000000402097c10 */ /* 0x040fe4000fffe0ff */
[----:B------:R-:W-:Y:S02]  /*f3f0*/  @P0 SHF.R.U32.HI R6, RZ, c[0x0][0x2cc], R4 ;  /* 0x0000b300ff060a19 */ /* 0x000fe40000011604 */
[----:B------:R-:W-:Y:S01]  /*f400*/  IADD3 R8, R2, c[0x0][0x328], RZ ;  /* 0x0000ca0002087a10 */ /* 0x000fe20007ffe0ff */
[----:B------:R-:W-:Y:S05]  /*f410*/  BRA.DIV ~URZ, `(.L_x_1005) ;  /* 0x00012bb27f007947 */ /* 0x000fea000b800000 */
[----:B------:R1:W2:Y:S02]  /*f420*/  SHFL.IDX PT, R4, R6, RZ, 0x1c1f ;  /* 0x001c1fff06047589 */ /* 0x0002a400000e0000 */
.L_x_1147:
[----:B------:R-:W-:Y:S01]  /*f430*/  IMAD.MOV.U32 R2, RZ, RZ, c[0x0][0x32c] ;  /* 0x0000cb00ff027624 */ /* 0x000fe200078e00ff */
[----:B--2---:R-:W-:-:S04]  /*f440*/  IADD3 R3, R8, R4, RZ ;  /* 0x0000000408037210 */ /* 0x004fc80007ffe0ff */
[----:B------:R-:W-:Y:S01]  /*f450*/  ISETP.GE.AND P0, PT, R2, 0x1, PT ;  /* 0x000000010200780c */ /* 0x000fe20003f06270 */
[----:B------:R-:W-:Y:S01]  /*f460*/  IMAD.IADD R2, R9, 0x1, R4 ;  /* 0x0000000109027824 */ /* 0x000fe200078e0204 */
[----:B------:R-:W-:-:S11]  /*f470*/  IMNMX R3, R10, R3, PT ;  /* 0x000000030a037217 */ /* 0x000fd60003800200 */
        /* <DEDUP_REMOVED lines=12> */
.L_x_1008:
[----:B------:R-:W-:-:S04]  /*f540*/  MOV R5, c[0x0][0x32c] ;  /* 0x0000cb0000057a02 */ /* 0x000fc80000000f00 */
[----:B------:R-:W-:-:S13]  /*f550*/  ISETP.NE.AND P0, PT, R5, 0x1, PT ;  /* 0x000000010500780c */ /* 0x000fda0003f05270 */
[----:B------:R-:W-:-:S05]  /*f560*/  @P0 IMAD.HI.U32 R5, R4, c[0x0][0x330], RZ ;  /* 0x0000cc0004050a27 */ /* 0x000fca00078e00ff */
[----:B------:R-:W-:Y:S02]  /*f570*/  @P0 SHF.R.U32.HI R4, RZ, c[0x0][0x334], R5 ;  /* 0x0000cd00ff040a19 */ /* 0x000fe40000011605 */
.L_x_1009:
[----:B------:R-:W-:Y:S05]  /*f580*/  BSYNC B0 ;  /* 0x0000000000007941 */ /* 0x000fea0003800000 */
.L_x_1007:
[----:B------:R-:W-:-:S05]  /*f590*/  IMAD R4, R4, c[0x0][0x32c], R11 ;  /* 0x0000cb0004047a24 */ /* 0x000fca00078e020b */
[----:B------:R-:W-:Y:S02]  /*f5a0*/  IADD3 R5, R4, c[0x0][0x32c], RZ ;  /* 0x0000cb0004057a10 */ /* 0x000fe40007ffe0ff */
[----:B------:R-:W-:Y:S02]  /*f5b0*/  IMNMX R2, R2, R4, !PT ;  /* 0x0000000402027217 */ /* 0x000fe40007800200 */
[----:B------:R-:W-:Y:S02]  /*f5c0*/  IMNMX R3, R3, R5, PT ;  /* 0x0000000503037217 */ /* 0x000fe40003800200 */
.L_x_1006:
        /* <DEDUP_REMOVED lines=134> */
.L_x_1148:
[----:B------:R-:W-:Y:S01]  /*fe30*/  IMAD.MOV.U32 R2, RZ, RZ, c[0x0][0x32c] ;  /* 0x0000cb00ff027624 */ /* 0x000fe200078e00ff */
[----:B---3--:R-:W-:-:S04]  /*fe40*/  IADD3 R3, R8, R4, RZ ;  /* 0x0000000408037210 */ /* 0x008fc80007ffe0ff */
        /* <DEDUP_REMOVED lines=15> */
.L_x_1013:
[----:B------:R-:W-:-:S04]  /*ff40*/  MOV R5, c[0x0][0x32c] ;  /* 0x0000cb0000057a02 */ /* 0x000fc80000000f00 */
[----:B------:R-:W-:-:S13]  /*ff50*/  ISETP.NE.AND P0, PT, R5, 0x1, PT ;  /* 0x000000010500780c */ /* 0x000fda0003f05270 */
[----:B------:R-:W-:-:S05]  /*ff60*/  @P0 IMAD.HI.U32 R5, R4, c[0x0][0x330], RZ ;  /* 0x0000cc0004050a27 */ /* 0x000fca00078e00ff */
[----:B------:R-:W-:Y:S02]  /*ff70*/  @P0 SHF.R.U32.HI R4, RZ, c[0x0][0x334], R5 ;  /* 0x0000cd00ff040a19 */ /* 0x000fe40000011605 */
.L_x_1014:
[----:B------:R-:W-:Y:S05]  /*ff80*/  BSYNC B0 ;  /* 0x0000000000007941 */ /* 0x000fea0003800000 */
.L_x_1012:
[----:B------:R-:W-:-:S05]  /*ff90*/  IMAD R4, R4, c[0x0][0x32c], R11 ;  /* 0x0000cb0004047a24 */ /* 0x000fca00078e020b */
[----:B------:R-:W-:Y:S02]  /*ffa0*/  IADD3 R5, R4, c[0x0][0x32c], RZ ;  /* 0x0000cb0004057a10 */ /* 0x000fe40007ffe0ff */
[----:B------:R-:W-:Y:S02]  /*ffb0*/  IMNMX R2, R2, R4, !PT ;  /* 0x0000000402027217 */ /* 0x000fe40007800200 */
[----:B------:R-:W-:Y:S02]  /*ffc0*/  IMNMX R3, R3, R5, PT ;  /* 0x0000000503037217 */ /* 0x000fe40003800200 */
.L_x_1011:
        /* <DEDUP_REMOVED lines=138> */
.L_x_1149:
[----:B-12---:R-:W-:Y:S01]  /*10870*/  FMNMX.FTZ R5, R5, R2, !PT ;  /* 0x0000000205057209 */ /* 0x006fe20007810000 */
[----:B------:R-:W-:Y:S05]  /*10880*/  BRA.DIV ~URZ, `(.L_x_1016) ;  /* 0x000118827f007947 */ /* 0x000fea000b800000 */
[----:B------:R-:W1:Y:S04]  /*10890*/  SHFL.BFLY PT, R2, R6, 0x2, 0x1f ;  /* 0x0c401f0006027f89 */ /* 0x000e6800000e0000 */
[----:B------:R-:W2:Y:S01]  /*108a0*/  SHFL.BFLY PT, R3, R5, 0x1, 0x1f ;  /* 0x0c201f0005037f89 */ /* 0x000ea200000e0000 */
[----:B-1----:R-:W-:Y:S02]  /*108b0*/  FMNMX.FTZ R4, R6, R2, !PT ;  /* 0x0000000206047209 */ /* 0x002fe40007810000 */
[----:B--2---:R-:W-:-:S03]  /*108c0*/  FMNMX.FTZ R5, R5, R3, !PT ;  /* 0x0000000305057209 */ /* 0x004fc60007810000 */
[----:B------:R1:W2:Y:S04]  /*108d0*/  SHFL.BFLY PT, R6, R4, 0x1, 0x1f ;  /* 0x0c201f0004067f89 */ /* 0x0002a800000e0000 */
.L_x_1150:
[C---:B------:R-:W-:Y:S01]  /*108e0*/  FMUL.FTZ R3, R5.reuse, c[0x0][0x2d0] ;  /* 0x0000b40005037a20 */ /* 0x040fe20000410000 */
[----:B------:R-:W-:Y:S01]  /*108f0*/  FSETP.NEU.FTZ.AND P0, PT, R5, -INF , PT ;  /* 0xff8000000500780b */ /* 0x000fe20003f1d000 */
[----:B------:R-:W3:Y:S01]  /*10900*/  LDL R149, [R1+0xc] ;  /* 0x00000c0001957983 */ /* 0x000ee20000100800 */
[----:B--2---:R-:W-:Y:S01]  /*10910*/  FMNMX.FTZ R8, R6, R4, !PT ;  /* 0x0000000406087209 */ /* 0x004fe20007810000 */
[----:B------:R-:W-:Y:S01]  /*10920*/  WARPSYNC 0xffffffff ;  /* 0xffffffff00007948 */ /* 0x000fe20003800000 */
[----:B------:R-:W-:Y:S01]  /*10930*/  FSEL R3, R3, RZ, P0 ;  /* 0x000000ff03037208 */ /* 0x000fe20000000000 */
[----:B------:R-:W-:Y:S01]  /*10940*/  LDSM.16.MT88.4 R44, [R190] ;  /* 0x00000000be2c783b */ /* 0x000fe20000004200 */
[----:B------:R-:W-:Y:S02]  /*10950*/  FSETP.NEU.FTZ.AND P0, PT, R8, -INF , PT ;  /* 0xff8000000800780b */ /* 0x000fe40003f1d000 */
[----:B------:R-:W-:Y:S01]  /*10960*/  MOV R148, c[0x0][0x2c4] ;  /* 0x0000b10000947a02 */ /* 0x000fe20000000f00 */
[--C-:B------:R-:W-:Y:S01]  /*10970*/  FFMA.FTZ R2, R16, c[0x0][0x2d0], -R3.reuse ;  /* 0x0000b40010027a23 */ /* 0x100fe20000010803 */
[----:B------:R-:W-:Y:S01]  /*10980*/  LDSM.16.MT88.4 R36, [R189+0x800] ;  /* 0x00080000bd24783b */ /* 0x000fe20000004200 */
[----:B-1----:R-:W-:Y:S01]  /*10990*/  FFMA.FTZ R4, R24, c[0x0][0x2d0], -R3 ;  /* 0x0000b40018047a23 */ /* 0x002fe20000010803 */
[----:B------:R-:W-:Y:S01]  /*109a0*/  ISETP.NE.AND P1, PT, R148, 0x1, PT ;  /* 0x000000019400780c */ /* 0x000fe20003f25270 */
[----:B------:R1:W-:Y:S01]  /*109b0*/  MUFU.EX2 R89, R2 ;  /* 0x0000000200597308 */ /* 0x0003e20000000800 */
[----:B------:R-:W-:Y:S01]  /*109c0*/  LDSM.16.MT88.4 R48, [R190+0x800] ;  /* 0x00080000be30783b */ /* 0x000fe20000004200 */
[----:B------:R-:W-:-:S02]  /*109d0*/  MOV R148, c[0x0][0x32c] ;  /* 0x0000cb0000947a02 */ /* 0x000fc40000000f00 */
[----:B------:R-:W-:Y:S01]  /*109e0*/  IADD3 R212, R212, -0x2, RZ ;  /* 0xfffffffed4d47810 */ /* 0x000fe20007ffe0ff */
[----:B------:R-:W-:Y:S03]  /*109f0*/  LDSM.16.MT88.4 R40, [R192] ;  /* 0x00000000c028783b */ /* 0x000fe60000004200 */
[----:B------:R2:W-:Y:S01]  /*10a00*/  MUFU.EX2 R95, R4 ;  /* 0x00000004005f7308 */ /* 0x0005e20000000800 */
[----:B-1----:R-:W-:-:S07]  /*10a10*/  FFMA.FTZ R2, R17, c[0x0][0x2d0], -R3 ;  /* 0x0000b40011027a23 */ /* 0x002fce0000010803 */
[----:B------:R1:W4:Y:S01]  /*10a20*/  MUFU.EX2 R88, R2 ;  /* 0x0000000200587308 */ /* 0x0003220000000800 */
[----:B--2---:R-:W-:-:S07]  /*10a30*/  FFMA.FTZ R4, R26, c[0x0][0x2d0], -R3 ;  /* 0x0000b4001a047a23 */ /* 0x004fce0000010803 */
[----:B------:R-:W2:Y:S01]  /*10a40*/  MUFU.EX2 R109, R4 ;  /* 0x00000004006d7308 */ /* 0x000ea20000000800 */
[----:B-1----:R-:W-:Y:S01]  /*10a50*/  FFMA.FTZ R2, R18, c[0x0][0x2d0], -R3 ;  /* 0x0000b40012027a23 */ /* 0x002fe20000010803 */
[----:B----4-:R-:W-:-:S06]  /*10a60*/  F2FP.BF16.PACK_AB R32, R88, R89 ;  /* 0x000000595820723e */ /* 0x010fcc00000010ff */
[----:B------:R1:W-:Y:S01]  /*10a70*/  MUFU.EX2 R90, R2 ;  /* 0x00000002005a7308 */ /* 0x0003e20000000800 */
[----:B--2---:R-:W-:Y:S01]  /*10a80*/  F2FP.BF16.PACK_AB R30, R109, R95 ;  /* 0x0000005f6d1e723e */ /* 0x004fe200000010ff */
[--C-:B-1----:R-:W-:Y:S02]  /*10a90*/  FFMA.FTZ R2, R19, c[0x0][0x2d0], -R3.reuse ;  /* 0x0000b40013027a23 */ /* 0x102fe40000010803 */
[----:B------:R-:W1:Y:S04]  /*10aa0*/  LDSM.16.MT88.4 R16, [R189] ;  /* 0x00000000bd10783b */ /* 0x000e680000004200 */
[----:B------:R2:W4:Y:S02]  /*10ab0*/  MUFU.EX2 R91, R2 ;  /* 0x00000002005b7308 */ /* 0x0005240000000800 */
[----:B--2---:R-:W-:Y:S01]  /*10ac0*/  FFMA.FTZ R2, R22, c[0x0][0x2d0], -R3 ;  /* 0x0000b40016027a23 */ /* 0x004fe20000010803 */
[----:B----4-:R-:W-:-:S05]  /*10ad0*/  F2FP.BF16.PACK_AB R34, R91, R90 ;  /* 0x0000005a5b22723e */ /* 0x010fca00000010ff */
[----:B------:R2:W-:Y:S02]  /*10ae0*/  MUFU.EX2 R93, R2 ;  /* 0x00000002005d7308 */ /* 0x0005e40000000800 */
[----:B--2---:R-:W-:-:S06]  /*10af0*/  FFMA.FTZ R2, R23, c[0x0][0x2d0], -R3 ;  /* 0x0000b40017027a23 */ /* 0x004fcc0000010803 */
[----:B------:R2:W-:Y:S02]  /*10b00*/  MUFU.EX2 R92, R2 ;  /* 0x00000002005c7308 */ /* 0x0005e40000000800 */
[----:B--2---:R-:W-:-:S05]  /*10b10*/  FMUL.FTZ R2, R8, c[0x0][0x2d0] ;  /* 0x0000b40008027a20 */ /* 0x004fca0000410000 */
[----:B------:R-:W-:-:S05]  /*10b20*/  FSEL R2, R2, RZ, P0 ;  /* 0x000000ff02027208 */ /* 0x000fca0000000000 */
[--C-:B------:R-:W-:Y:S02]  /*10b30*/  FFMA.FTZ R4, R9, c[0x0][0x2d0], -R2.reuse ;  /* 0x0000b40009047a23 */ /* 0x100fe40000010802 */
[--C-:B------:R-:W-:Y:S02]  /*10b40*/  FFMA.FTZ R56, R56, c[0x0][0x2d0], -R2.reuse ;  /* 0x0000b40038387a23 */ /* 0x100fe40000010802 */
[----:B------:R2:W-:Y:S01]  /*10b50*/  MUFU.EX2 R9, R4 ;  /* 0x0000000400097308 */ /* 0x0005e20000000800 */
[--C-:B------:R-:W-:Y:S02]  /*10b60*/  FFMA.FTZ R55, R55, c[0x0][0x2d0], -R2.reuse ;  /* 0x0000b40037377a23 */ /* 0x100fe40000010802 */
[--C-:B------:R-:W-:Y:S02]  /*10b70*/  FFMA.FTZ R54, R54, c[0x0][0x2d0], -R2.reuse ;  /* 0x0000b40036367a23 */ /* 0x100fe40000010802 */
[----:B--2---:R-:W-:-:S04]  /*10b80*/  FFMA.FTZ R4, R10, c[0x0][0x2d0], -R2 ;  /* 0x0000b4000a047a23 */ /* 0x004fc80000010802 */
[----:B------:R2:W4:Y:S02]  /*10b90*/  MUFU.EX2 R6, R4 ;  /* 0x0000000400067308 */ /* 0x0005240000000800 */
[----:B--2---:R-:W-:Y:S01]  /*10ba0*/  FFMA.FTZ R4, R11, c[0x0][0x2d0], -R2 ;  /* 0x0000b4000b047a23 */ /* 0x004fe20000010802 */
[----:B----4-:R-:W-:Y:S01]  /*10bb0*/  F2FP.BF16.PACK_AB R33, R6, R9 ;  /* 0x000000090621723e */ /* 0x010fe200000010ff */
[----:B------:R-:W-:-:S04]  /*10bc0*/  FADD.FTZ R6, R9, R6 ;  /* 0x0000000609067221 */ /* 0x000fc80000010000 */
[----:B------:R2:W4:Y:S01]  /*10bd0*/  MUFU.EX2 R10, R4 ;  /* 0x00000004000a7308 */ /* 0x0005220000000800 */
[----:B------:R-:W-:Y:S02]  /*10be0*/  FFMA.FTZ R9, R57, c[0x0][0x2d0], -R3 ;  /* 0x0000b40039097a23 */ /* 0x000fe40000010803 */
[--C-:B------:R-:W-:Y:S02]  /*10bf0*/  FFMA.FTZ R57, R83, c[0x0][0x2d0], -R2.reuse ;  /* 0x0000b40053397a23 */ /* 0x100fe40000010802 */
[----:B--2---:R-:W-:Y:S02]  /*10c00*/  FFMA.FTZ R4, R14, c[0x0][0x2d0], -R2 ;  /* 0x0000b4000e047a23 */ /* 0x004fe40000010802 */
[----:B----4-:R-:W-:Y:S02]  /*10c10*/  FADD.FTZ R6, R10, R6 ;  /* 0x000000060a067221 */ /* 0x010fe40000010000 */
[----:B------:R2:W4:Y:S02]  /*10c20*/  MUFU.EX2 R11, R4 ;  /* 0x00000004000b7308 */ /* 0x0005240000000800 */
[----:B--2---:R-:W-:Y:S01]  /*10c30*/  FFMA.FTZ R4, R20, c[0x0][0x2d0], -R2 ;  /* 0x0000b40014047a23 */ /* 0x004fe20000010802 */
[C---:B----4-:R-:W-:Y:S01]  /*10c40*/  F2FP.BF16.PACK_AB R35, R11.reuse, R10 ;  /* 0x0000000a0b23723e */ /* 0x050fe200000010ff */
[----:B------:R-:W-:-:S04]  /*10c50*/  FADD.FTZ R14, R11, R6 ;  /* 0x000000060b0e7221 */ /* 0x000fc80000010000 */
[----:B------:R2:W4:Y:S01]  /*10c60*/  MUFU.EX2 R94, R4 ;  /* 0x00000004005e7308 */ /* 0x0005220000000800 */
[--C-:B------:R-:W-:Y:S02]  /*10c70*/  FFMA.FTZ R11, R52, c[0x0][0x2d0], -R3.reuse ;  /* 0x0000b400340b7a23 */ /* 0x100fe40000010803 */
[--C-:B------:R-:W-:Y:S02]  /*10c80*/  FFMA.FTZ R10, R53, c[0x0][0x2d0], -R3.reuse ;  /* 0x0000b400350a7a23 */ /* 0x100fe40000010803 */
[--C-:B------:R-:W-:Y:S02]  /*10c90*/  FFMA.FTZ R6, R58, c[0x0][0x2d0], -R3.reuse ;  /* 0x0000b4003a067a23 */ /* 0x100fe40000010803 */
[--C-:B------:R-:W-:Y:S02]  /*10ca0*/  FFMA.FTZ R53, R63, c[0x0][0x2d0], -R3.reuse ;  /* 0x0000b4003f357a23 */ /* 0x100fe40000010803 */
[----:B------:R-:W-:Y:S02]  /*10cb0*/  FFMA.FTZ R52, R71, c[0x0][0x2d0], -R3 ;  /* 0x0000b40047347a23 */ /* 0x000fe40000010803 */
[----:B------:R-:W-:-:S02]  /*10cc0*/  FFMA.FTZ R58, R84, c[0x0][0x2d0], -R2 ;  /* 0x0000b400543a7a23 */ /* 0x000fc40000010802 */
[----:B--2---:R-:W-:Y:S02]  /*10cd0*/  FFMA.FTZ R4, R21, c[0x0][0x2d0], -R2 ;  /* 0x0000b40015047a23 */ /* 0x004fe40000010802 */
[----:B-1----:R-:W-:Y:S01]  /*10ce0*/  HMMA.16816.F32.BF16 R20, R32, R18, RZ ;  /* 0x000000122014723c */ /* 0x002fe200000418ff */
[----:B----4-:R-:W-:Y:S01]  /*10cf0*/  FADD.FTZ R14, R94, R14 ;  /* 0x0000000e5e0e7221 */ /* 0x010fe20000010000 */
[----:B------:R1:W2:Y:S02]  /*10d00*/  MUFU.EX2 R108, R4 ;  /* 0x00000004006c7308 */ /* 0x0002a40000000800 */
[----:B-1----:R-:W-:Y:S01]  /*10d10*/  FFMA.FTZ R4, R25, c[0x0][0x2d0], -R2 ;  /* 0x0000b40019047a23 */ /* 0x002fe20000010802 */
[----:B--2---:R-:W-:-:S03]  /*10d20*/  F2FP.BF16.PACK_AB R29, R108, R94 ;  /* 0x0000005e6c1d723e */ /* 0x004fc600000010ff */
[C---:B------:R-:W-:Y:S02]  /*10d30*/  HMMA.16816.F32.BF16 R24, R32.reuse, R16, RZ ;  /* 0x000000102018723c */ /* 0x040fe400000418ff */
[----:B------:R1:W-:Y:S06]  /*10d40*/  MUFU.EX2 R110, R4 ;  /* 0x00000004006e7308 */ /* 0x0003ec0000000800 */
[----:B------:R-:W-:Y:S07]  /*10d50*/  HMMA.16816.F32.BF16 R16, R32, R44, RZ ;  /* 0x0000002c2010723c */ /* 0x000fee00000418ff */
[----:B------:R-:W-:-:S02]  /*10d60*/  FFMA.FTZ R45, R87, c[0x0][0x2d0], -R3 ;  /* 0x0000b400572d7a23 */ /* 0x000fc40000010803 */
[----:B------:R-:W-:Y:S02]  /*10d70*/  FFMA.FTZ R44, R73, c[0x0][0x2d0], -R3 ;  /* 0x0000b400492c7a23 */ /* 0x000fe40000010803 */
[----:B-1----:R-:W-:Y:S01]  /*10d80*/  FFMA.FTZ R4, R28, c[0x0][0x2d0], -R2 ;  /* 0x0000b4001c047a23 */ /* 0x002fe20000010802 */
[----:B------:R-:W-:-:S03]  /*10d90*/  F2FP.BF16.PACK_AB R28, R92, R93 ;  /* 0x0000005d5c1c723e */ /* 0x000fc600000010ff */
        /* <DEDUP_REMOVED lines=8> */
[----:B------:R-:W-:Y:S02]  /*10e20*/  HMMA.16816.F32.BF16 R140, R28, R48, R16 ;  /* 0x000000301c8c723c */ /* 0x000fe40000041810 */
[----:B------:R-:W-:-:S05]  /*10e30*/  FADD.FTZ R4, R92, R4 ;  /* 0x000000045c047221 */ /* 0x000fca0000010000 */
[--C-:B------:R-:W-:Y:S01]  /*10e40*/  FFMA.FTZ R49, R68, c[0x0][0x2d0], -R3.reuse ;  /* 0x0000b40044317a23 */ /* 0x100fe20000010803 */
[----:B------:R-:W-:Y:S01]  /*10e50*/  HMMA.16816.F32.BF16 R16, R32, R40, RZ ;  /* 0x000000282010723c */ /* 0x000fe200000418ff */
[----:B------:R-:W-:-:S07]  /*10e60*/  FFMA.FTZ R48, R67, c[0x0][0x2d0], -R3 ;  /* 0x0000b40043307a23 */ /* 0x000fce0000010803 */
[----:B------:R-:W-:Y:S01]  /*10e70*/  HMMA.16816.F32.BF16 R128, R28, R38, R20 ;  /* 0x000000261c80723c */ /* 0x000fe20000041814 */
[----:B------:R-:W2:Y:S07]  /*10e80*/  LDSM.16.MT88.4 R36, [R191] ;  /* 0x00000000bf24783b */ /* 0x000eae0000004200 */
[----:B------:R-:W-:Y:S07]  /*10e90*/  HMMA.16816.F32.BF16 R20, R32, R46, RZ ;  /* 0x0000002e2014723c */ /* 0x000fee00000418ff */
[--C-:B------:R-:W-:Y:S01]  /*10ea0*/  FFMA.FTZ R47, R74, c[0x0][0x2d0], -R3.reuse ;  /* 0x0000b4004a2f7a23 */ /* 0x100fe20000010803 */
[----:B-1----:R-:W-:Y:S01]  /*10eb0*/  HMMA.16816.F32.BF16 R124, R28, R24, R16 ;  /* 0x000000181c7c723c */ /* 0x002fe20000041810 */
[----:B------:R-:W-:-:S07]  /*10ec0*/  FFMA.FTZ R46, R80, c[0x0][0x2d0], -R3 ;  /* 0x0000b400502e7a23 */ /* 0x000fce0000010803 */
[----:B------:R-:W-:Y:S01]  /*10ed0*/  HMMA.16816.F32.BF16 R16, R32, R42, RZ ;  /* 0x0000002a2010723c */ /* 0x000fe200000418ff */
[----:B------:R-:W-:Y:S07]  /*10ee0*/  LDSM.16.MT88.4 R40, [R190+0x3000] ;  /* 0x00300000be28783b */ /* 0x000fee0000004200 */
[----:B------:R-:W-:Y:S01]  /*10ef0*/  HMMA.16816.F32.BF16 R120, R28, R50, R20 ;  /* 0x000000321c78723c */ /* 0x000fe20000041814 */
[----:B------:R-:W1:Y:S06]  /*10f00*/  LDSM.16.MT88.4 R20, [R191+0x800] ;  /* 0x00080000bf14783b */ /* 0x000e6c0000004200 */
[----:B------:R-:W-:-:S02]  /*10f10*/  FFMA.FTZ R51, R70, c[0x0][0x2d0], -R3 ;  /* 0x0000b40046337a23 */ /* 0x000fc40000010803 */
[----:B------:R-:W-:-:S07]  /*10f20*/  FFMA.FTZ R50, R69, c[0x0][0x2d0], -R3 ;  /* 0x0000b40045327a23 */ /* 0x000fce0000010803 */
[----:B------:R-:W-:Y:S01]  /*10f30*/  HMMA.16816.F32.BF16 R116, R28, R26, R16 ;  /* 0x0000001a1c74723c */ /* 0x000fe20000041810 */
[----:B------:R-:W-:Y:S07]  /*10f40*/  LDSM.16.MT88.4 R24, [R189+0x3800] ;  /* 0x00380000bd18783b */ /* 0x000fee0000004200 */
[----:B--2---:R-:W-:Y:S07]  /*10f50*/  HMMA.16816.F32.BF16 R16, R32, R36, RZ ;  /* 0x000000242010723c */ /* 0x004fee00000418ff */
[----:B------:R-:W-:-:S02]  /*10f60*/  FFMA.FTZ R36, R59, c[0x0][0x2d0], -R3 ;  /* 0x0000b4003b247a23 */ /* 0x000fc40000010803 */
[----:B------:R-:W-:Y:S02]  /*10f70*/  FFMA.FTZ R37, R62, c[0x0][0x2d0], -R3 ;  /* 0x0000b4003e257a23 */ /* 0x000fe40000010803 */
[----:B------:R-:W-:Y:S02]  /*10f80*/  FADD.FTZ R3, R95, R4 ;  /* 0x000000045f037221 */ /* 0x000fe40000010000 */
[----:B------:R-:W-:Y:S02]  /*10f90*/  FADD.FTZ R4, R108, R14 ;  /* 0x0000000e6c047221 */ /* 0x000fe40000010000 */
[----:B------:R-:W-:Y:S02]  /*10fa0*/  FADD.FTZ R3, R109, R3 ;  /* 0x000000036d037221 */ /* 0x000fe40000010000 */
[--C-:B------:R-:W-:Y:S02]  /*10fb0*/  FFMA.FTZ R14, R66, c[0x0][0x2d0], -R2.reuse ;  /* 0x0000b400420e7a23 */ /* 0x100fe40000010802 */
[----:B------:R-:W-:-:S02]  /*10fc0*/  FFMA.FTZ R59, R85, c[0x0][0x2d0], -R2 ;  /* 0x0000b400553b7a23 */ /* 0x000fc40000010802 */
[----:B------:R-:W-:Y:S02]  /*10fd0*/  FFMA.FTZ R62, R81, c[0x0][0x2d0], -R2 ;  /* 0x0000b400513e7a23 */ /* 0x000fe40000010802 */
[----:B------:R-:W-:Y:S01]  /*10fe0*/  FADD.FTZ R4, R110, R4 ;  /* 0x000000046e047221 */ /* 0x000fe20000010000 */
[----:B-1----:R-:W-:Y:S08]  /*10ff0*/  HMMA.16816.F32.BF16 R104, R28, R20, R16 ;  /* 0x000000141c68723c */ /* 0x002ff00000041810 */
[----:B------:R-:W-:Y:S11]  /*11000*/  HMMA.16816.F32.BF16 R16, R32, R38, RZ ;  /* 0x000000262010723c */ /* 0x000ff600000418ff */
[----:B------:R-:W-:Y:S11]  /*11010*/  @!UPT UIADD3 URZ, URZ, URZ, URZ ;  /* 0x0000003f3f3ff290 */ /* 0x000ff6000fffe03f */
[----:B------:R-:W-:Y:S02]  /*11020*/  @!UPT UIADD3 URZ, URZ, URZ, URZ ;  /* 0x0000003f3f3ff290 */ /* 0x000fe4000fffe03f */
[----:B------:R-:W-:Y:S01]  /*11030*/  HMMA.16816.F32.BF16 R96, R28, R22, R16 ;  /* 0x000000161c60723c */ /* 0x000fe20000041810 */
[----:B------:R-:W1:Y:S07]  /*11040*/  LDSM.16.MT88.4 R20, [R189+0x3000] ;  /* 0x00300000bd14783b */ /* 0x000e6e0000004200 */
[----:B-1----:R-:W-:Y:S01]  /*11050*/  HMMA.16816.F32.BF16 R16, R32, R20, RZ ;  /* 0x000000142010723c */ /* 0x002fe200000418ff */
[----:B------:R1:W-:Y:S06]  /*11060*/  MUFU.EX2 R20, R6 ;  /* 0x0000000600147308 */ /* 0x0003ec0000000800 */
[----:B------:R-:W-:-:S02]  /*11070*/  FFMA.FTZ R21, R72, c[0x0][0x2d0], -R2 ;  /* 0x0000b40048157a23 */ /* 0x000fc40000010802 */
[--C-:B-1----:R-:W-:Y:S02]  /*11080*/  FFMA.FTZ R6, R60, c[0x0][0x2d0], -R2.reuse ;  /* 0x0000b4003c067a23 */ /* 0x102fe40000010802 */
[--C-:B------:R-:W-:Y:S11]  /*11090*/  FFMA.FTZ R60, R86, c[0x0][0x2d0], -R2.reuse ;  /* 0x0000b400563c7a23 */ /* 0x100ff60000010802 */
[----:B------:R-:W-:Y:S02]  /*110a0*/  @!UPT UIADD3 URZ, URZ, URZ, URZ ;  /* 0x0000003f3f3ff290 */ /* 0x000fe4000fffe03f */
[----:B------:R-:W-:Y:S01]  /*110b0*/  HMMA.16816.F32.BF16 R88, R28, R24, R16 ;  /* 0x000000181c58723c */ /* 0x000fe20000041810 */
[----:B------:R1:W2:Y:S07]  /*110c0*/  MUFU.EX2 R24, R11 ;  /* 0x0000000b00187308 */ /* 0x0002ae0000000800 */
[----:B------:R-:W-:Y:S01]  /*110d0*/  HMMA.16816.F32.BF16 R16, R32, R22, RZ ;  /* 0x000000162010723c */ /* 0x000fe200000418ff */
[----:B------:R4:W5:Y:S06]  /*110e0*/  MUFU.EX2 R22, R10 ;  /* 0x0000000a00167308 */ /* 0x00096c0000000800 */
[----:B------:R-:W-:-:S02]  /*110f0*/  FFMA.FTZ R23, R82, c[0x0][0x2d0], -R2 ;  /* 0x0000b40052177a23 */ /* 0x000fc40000010802 */
[----:B------:R2:W2:Y:S01]  /*11100*/  MUFU.EX2 R25, R9 ;  /* 0x0000000900197308 */ /* 0x0004a20000000800 */
[--C-:B-1----:R-:W-:Y:S02]  /*11110*/  FFMA.FTZ R11, R65, c[0x0][0x2d0], -R2.reuse ;  /* 0x0000b400410b7a23 */ /* 0x102fe40000010802 */
[----:B----4-:R-:W-:-:S05]  /*11120*/  FFMA.FTZ R10, R64, c[0x0][0x2d0], -R2 ;  /* 0x0000b400400a7a23 */ /* 0x010fca0000010802 */
[----:B------:R-:W-:Y:S07]  /*11130*/  MUFU.EX2 R11, R11 ;  /* 0x0000000b000b7308 */ /* 0x000fee0000000800 */
[----:B------:R-:W-:Y:S01]  /*11140*/  HMMA.16816.F32.BF16 R92, R28, R26, R16 ;  /* 0x0000001a1c5c723c */ /* 0x000fe20000041810 */
[--C-:B--2---:R-:W-:Y:S01]  /*11150*/  FFMA.FTZ R9, R61, c[0x0][0x2d0], -R2.reuse ;  /* 0x0000b4003d097a23 */ /* 0x104fe20000010802 */
[----:B------:R-:W1:Y:S01]  /*11160*/  MUFU.EX2 R17, R36 ;  /* 0x0000002400117308 */ /* 0x000e620000000800 */
[----:B------:R-:W-:-:S02]  /*11170*/  FFMA.FTZ R61, R75, c[0x0][0x2d0], -R2 ;  /* 0x0000b4004b3d7a23 */ /* 0x000fc40000010802 */
[----:B------:R-:W-:Y:S01]  /*11180*/  FADD.FTZ R2, R24, R3 ;  /* 0x0000000318027221 */ /* 0x000fe20000010000 */
[----:B-----5:R-:W-:Y:S01]  /*11190*/  F2FP.BF16.PACK_AB R24, R22, R24 ;  /* 0x000000181618723e */ /* 0x020fe200000010ff */
[----:B------:R-:W-:Y:S01]  /*111a0*/  FADD.FTZ R3, R111, R4 ;  /* 0x000000046f037221 */ /* 0x000fe20000010000 */
[----:B------:R-:W-:Y:S01]  /*111b0*/  F2FP.BF16.PACK_AB R26, R20, R25 ;  /* 0x00000019141a723e */ /* 0x000fe200000010ff */
[----:B------:R-:W-:Y:S01]  /*111c0*/  FADD.FTZ R2, R22, R2 ;  /* 0x0000000216027221 */ /* 0x000fe20000010000 */
[----:B------:R2:W4:Y:S03]  /*111d0*/  MUFU.EX2 R16, R37 ;  /* 0x0000002500107308 */ /* 0x0005260000000800 */
[----:B------:R-:W-:-:S04]  /*111e0*/  FADD.FTZ R2, R25, R2 ;  /* 0x0000000219027221 */ /* 0x000fc80000010000 */
[----:B------:R-:W-:Y:S01]  /*111f0*/  FADD.FTZ R2, R20, R2 ;  /* 0x0000000214027221 */ /* 0x000fe20000010000 */
[----:B------:R-:W5:Y:S03]  /*11200*/  MUFU.EX2 R22, R53 ;  /* 0x0000003500167308 */ /* 0x000f660000000800 */
[----:B-1----:R-:W-:Y:S01]  /*11210*/  FADD.FTZ R2, R17, R2 ;  /* 0x0000000211027221 */ /* 0x002fe20000010000 */
[----:B--2---:R-:W1:Y:S03]  /*11220*/  LDSM.16.MT88.4 R36, [R190+0x3800] ;  /* 0x00380000be24783b */ /* 0x004e660000004200 */
[C---:B----4-:R-:W-:Y:S01]  /*11230*/  FADD.FTZ R2, R16.reuse, R2 ;  /* 0x0000000210027221 */ /* 0x050fe20000010000 */
[----:B------:R-:W-:Y:S01]  /*11240*/  F2FP.BF16.PACK_AB R20, R16, R17 ;  /* 0x000000111014723e */ /* 0x000fe200000010ff */
[----:B------:R-:W2:Y:S01]  /*11250*/  MUFU.EX2 R4, R52 ;  /* 0x0000003400047308 */ /* 0x000ea20000000800 */
[----:B------:R-:W-:Y:S01]  /*11260*/  HMMA.16816.F32.BF16 R16, R32, R40, RZ ;  /* 0x000000282010723c */ /* 0x000fe200000418ff */
[----:B-----5:R-:W-:-:S06]  /*11270*/  FADD.FTZ R2, R22, R2 ;  /* 0x0000000216027221 */ /* 0x020fcc0000010000 */
[----:B------:R-:W4:Y:S08]  /*11280*/  MUFU.EX2 R27, R51 ;  /* 0x00000033001b7308 */ /* 0x000f300000000800 */
[----:B------:R-:W5:Y:S01]  /*11290*/  MUFU.EX2 R25, R50 ;  /* 0x0000003200197308 */ /* 0x000f620000000800 */
[C---:B--2---:R-:W-:Y:S01]  /*112a0*/  FADD.FTZ R2, R4.reuse, R2 ;  /* 0x0000000204027221 */ /* 0x044fe20000010000 */
[----:B------:R-:W-:-:S06]  /*112b0*/  F2FP.BF16.PACK_AB R22, R4, R22 ;  /* 0x000000160416723e */ /* 0x000fcc00000010ff */
[----:B------:R-:W-:Y:S01]  /*112c0*/  MUFU.EX2 R41, R47 ;  /* 0x0000002f00297308 */ /* 0x000fe20000000800 */
[----:B----4-:R-:W-:-:S07]  /*112d0*/  FADD.FTZ R2, R27, R2 ;  /* 0x000000021b027221 */ /* 0x010fce0000010000 */
[----:B------:R-:W2:Y:S01]  /*112e0*/  MUFU.EX2 R40, R46 ;  /* 0x0000002e00287308 */ /* 0x000ea20000000800 */
[----:B-----5:R-:W-:Y:S01]  /*112f0*/  FADD.FTZ R2, R25, R2 ;  /* 0x0000000219027221 */ /* 0x020fe20000010000 */
[----:B-1----:R-:W-:Y:S06]  /*11300*/  HMMA.16816.F32.BF16 R108, R28, R36, R16 ;  /* 0x000000241c6c723c */ /* 0x002fec0000041810 */
[----:B------:R-:W1:Y:S02]  /*11310*/  MUFU.EX2 R37, R49 ;  /* 0x0000003100257308 */ /* 0x000e640000000800 */
[----:B------:R-:W-:Y:S06]  /*11320*/  HMMA.16816.F32.BF16 R16, R32, R42, RZ ;  /* 0x0000002a2010723c */ /* 0x000fec00000418ff */
[----:B------:R-:W4:Y:S01]  /*11330*/  MUFU.EX2 R36, R48 ;  /* 0x0000003000247308 */ /* 0x000f220000000800 */
[----:B--2---:R-:W-:-:S07]  /*11340*/  F2FP.BF16.PACK_AB R72, R40, R41 ;  /* 0x000000292848723e */ /* 0x004fce00000010ff */
[----:B------:R-:W2:Y:S01]  /*11350*/  MUFU.EX2 R48, R45 ;  /* 0x0000002d00307308 */ /* 0x000ea20000000800 */
[----:B-1----:R-:W-:-:S07]  /*11360*/  FADD.FTZ R2, R37, R2 ;  /* 0x0000000225027221 */ /* 0x002fce0000010000 */
[----:B------:R1:W5:Y:S01]  /*11370*/  MUFU.EX2 R42, R44 ;  /* 0x0000002c002a7308 */ /* 0x0003620000000800 */
[----:B----4-:R-:W-:-:S04]  /*11380*/  FADD.FTZ R2, R36, R2 ;  /* 0x0000000224027221 */ /* 0x010fc80000010000 */
[----:B------:R-:W-:Y:S01]  /*11390*/  FADD.FTZ R2, R41, R2 ;  /* 0x0000000229027221 */ /* 0x000fe20000010000 */
[----:B------:R-:W-:Y:S02]  /*113a0*/  HMMA.16816.F32.BF16 R112, R28, R38, R16 ;  /* 0x000000261c70723c */ /* 0x000fe40000041810 */
[----:B------:R-:W4:Y:S01]  /*113b0*/  MUFU.EX2 R43, R6 ;  /* 0x00000006002b7308 */ /* 0x000f220000000800 */
[----:B------:R-:W-:-:S04]  /*113c0*/  FADD.FTZ R2, R40, R2 ;  /* 0x0000000228027221 */ /* 0x000fc80000010000 */
[----:B--2---:R-:W-:Y:S01]  /*113d0*/  FADD.FTZ R2, R48, R2 ;  /* 0x0000000230027221 */ /* 0x004fe20000010000 */
[----:B------:R-:W-:Y:S01]  /*113e0*/  F2FP.BF16.PACK_AB R16, R25, R27 ;  /* 0x0000001b1910723e */ /* 0x000fe200000010ff */
[----:B-1----:R-:W1:Y:S01]  /*113f0*/  LDSM.16.MT88.4 R44, [R192+0x3000] ;  /* 0x00300000c02c783b */ /* 0x002e620000004200 */
[----:B------:R-:W2:Y:S01]  /*11400*/  MUFU.EX2 R9, R9 ;  /* 0x0000000900097308 */ /* 0x000ea20000000800 */
[C---:B-----5:R-:W-:Y:S01]  /*11410*/  FADD.FTZ R215, R42.reuse, R2 ;  /* 0x000000022ad77221 */ /* 0x060fe20000010000 */
[----:B------:R-:W-:Y:S02]  /*11420*/  F2FP.BF16.PACK_AB R74, R42, R48 ;  /* 0x000000302a4a723e */ /* 0x000fe400000010ff */
[----:B------:R-:W-:Y:S01]  /*11430*/  F2FP.BF16.PACK_AB R18, R36, R37 ;  /* 0x000000252412723e */ /* 0x000fe200000010ff */
[----:B----4-:R-:W-:-:S03]  /*11440*/  FADD.FTZ R3, R43, R3 ;  /* 0x000000032b037221 */ /* 0x010fc60000010000 */
[----:B------:R-:W4:Y:S01]  /*11450*/  MUFU.EX2 R10, R10 ;  /* 0x0000000a000a7308 */ /* 0x000f220000000800 */
[C---:B--2---:R-:W-:Y:S01]  /*11460*/  F2FP.BF16.PACK_AB R25, R9.reuse, R43 ;  /* 0x0000002b0919723e */ /* 0x044fe200000010ff */
[----:B------:R-:W-:Y:S01]  /*11470*/  FADD.FTZ R3, R9, R3 ;  /* 0x0000000309037221 */ /* 0x000fe20000010000 */
[----:B------:R-:W2:Y:S05]  /*11480*/  LDSM.16.MT88.4 R40, [R192+0x3800] ;  /* 0x00380000c028783b */ /* 0x000eaa0000004200 */
[----:B------:R-:W5:Y:S01]  /*11490*/  MUFU.EX2 R6, R14 ;  /* 0x0000000e00067308 */ /* 0x000f620000000800 */
[----:B----4-:R-:W-:Y:S01]  /*114a0*/  FADD.FTZ R3, R10, R3 ;  /* 0x000000030a037221 */ /* 0x010fe20000010000 */
[----:B------:R-:W-:-:S06]  /*114b0*/  F2FP.BF16.PACK_AB R27, R11, R10 ;  /* 0x0000000a0b1b723e */ /* 0x000fcc00000010ff */
[----:B------:R-:W-:Y:S01]  /*114c0*/  MUFU.EX2 R14, R59 ;  /* 0x0000003b000e7308 */ /* 0x000fe20000000800 */
[----:B------:R-:W-:-:S07]  /*114d0*/  FADD.FTZ R2, R11, R3 ;  /* 0x000000030b027221 */ /* 0x000fce0000010000 */
[----:B------:R-:W-:Y:S01]  /*114e0*/  MUFU.EX2 R9, R58 ;  /* 0x0000003a00097308 */ /* 0x000fe20000000800 */
[----:B-----5:R-:W-:Y:S01]  /*114f0*/  FADD.FTZ R2, R6, R2 ;  /* 0x0000000206027221 */ /* 0x020fe20000010000 */
[----:B-1----:R-:W-:Y:S06]  /*11500*/  HMMA.16816.F32.BF16 R36, R32, R44, RZ ;  /* 0x0000002c2024723c */ /* 0x002fec00000418ff */
[----:B------:R-:W-:Y:S08]  /*11510*/  MUFU.EX2 R11, R57 ;  /* 0x00000039000b7308 */ /* 0x000ff00000000800 */
[----:B------:R-:W-:Y:S08]  /*11520*/  MUFU.EX2 R3, R56 ;  /* 0x0000003800037308 */ /* 0x000ff00000000800 */
[----:B------:R-:W1:Y:S02]  /*11530*/  MUFU.EX2 R4, R21 ;  /* 0x0000001500047308 */ /* 0x000e640000000800 */
[----:B--2---:R-:W-:Y:S06]  /*11540*/  HMMA.16816.F32.BF16 R84, R28, R40, R36 ;  /* 0x000000281c54723c */ /* 0x004fec0000041824 */
[----:B------:R-:W2:Y:S02]  /*11550*/  MUFU.EX2 R17, R61 ;  /* 0x0000003d00117308 */ /* 0x000ea40000000800 */
[----:B------:R-:W-:Y:S06]  /*11560*/  HMMA.16816.F32.BF16 R36, R32, R46, RZ ;  /* 0x0000002e2024723c */ /* 0x000fec00000418ff */
[----:B------:R-:W4:Y:S01]  /*11570*/  MUFU.EX2 R10, R60 ;  /* 0x0000003c000a7308 */ /* 0x000f220000000800 */
[C---:B-1----:R-:W-:Y:S01]  /*11580*/  FADD.FTZ R2, R4.reuse, R2 ;  /* 0x0000000204027221 */ /* 0x042fe20000010000 */
[----:B------:R-:W-:-:S03]  /*11590*/  F2FP.BF16.PACK_AB R21, R4, R6 ;  /* 0x000000060415723e */ /* 0x000fc600000010ff */
[----:B--2---:R-:W-:-:S03]  /*115a0*/  FADD.FTZ R2, R17, R2 ;  /* 0x0000000211027221 */ /* 0x004fc60000010000 */
[----:B------:R1:W2:Y:S01]  /*115b0*/  MUFU.EX2 R6, R23 ;  /* 0x0000001700067308 */ /* 0x0002a20000000800 */
[----:B----4-:R-:W-:-:S07]  /*115c0*/  FADD.FTZ R2, R10, R2 ;  /* 0x000000020a027221 */ /* 0x010fce0000010000 */
[----:B------:R-:W4:Y:S02]  /*115d0*/  MUFU.EX2 R4, R62 ;  /* 0x0000003e00047308 */ /* 0x000f240000000800 */
[----:B------:R-:W-:Y:S01]  /*115e0*/  HMMA.16816.F32.BF16 R80, R28, R42, R36 ;  /* 0x0000002a1c50723c */ /* 0x000fe20000041824 */
[----:B------:R-:W5:Y:S01]  /*115f0*/  LDSM.16.MT88.4 R36, [R191+0x3000] ;  /* 0x00300000bf24783b */ /* 0x000f620000004200 */
[----:B------:R-:W-:Y:S01]  /*11600*/  FADD.FTZ R2, R14, R2 ;  /* 0x000000020e027221 */ /* 0x000fe20000010000 */
[----:B-1----:R-:W-:-:S03]  /*11610*/  F2FP.BF16.PACK_AB R23, R10, R17 ;  /* 0x000000110a17723e */ /* 0x002fc600000010ff */
[C---:B------:R-:W-:Y:S01]  /*11620*/  FADD.FTZ R2, R9.reuse, R2 ;  /* 0x0000000209027221 */ /* 0x040fe20000010000 */
[----:B------:R-:W-:Y:S02]  /*11630*/  F2FP.BF16.PACK_AB R17, R9, R14 ;  /* 0x0000000e0911723e */ /* 0x000fe400000010ff */
[----:B--2---:R-:W-:Y:S01]  /*11640*/  F2FP.BF16.PACK_AB R19, R6, R11 ;  /* 0x0000000b0613723e */ /* 0x004fe200000010ff */
[----:B------:R-:W-:Y:S01]  /*11650*/  FADD.FTZ R2, R11, R2 ;  /* 0x000000020b027221 */ /* 0x000fe20000010000 */
[----:B----4-:R-:W-:-:S03]  /*11660*/  F2FP.BF16.PACK_AB R73, R3, R4 ;  /* 0x000000040349723e */ /* 0x010fc600000010ff */
[----:B------:R-:W-:-:S04]  /*11670*/  FADD.FTZ R2, R6, R2 ;  /* 0x0000000206027221 */ /* 0x000fc80000010000 */
[----:B------:R-:W-:Y:S02]  /*11680*/  FADD.FTZ R2, R4, R2 ;  /* 0x0000000204027221 */ /* 0x000fe40000010000 */
[----:B------:R-:W1:Y:S02]  /*11690*/  MUFU.EX2 R4, R55 ;  /* 0x0000003700047308 */ /* 0x000e640000000800 */
[----:B------:R-:W-:-:S06]  /*116a0*/  FADD.FTZ R2, R3, R2 ;  /* 0x0000000203027221 */ /* 0x000fcc0000010000 */
[----:B------:R-:W2:Y:S01]  /*116b0*/  MUFU.EX2 R3, R54 ;  /* 0x0000003600037308 */ /* 0x000ea20000000800 */
[----:B-1----:R-:W-:Y:S01]  /*116c0*/  FADD.FTZ R2, R4, R2 ;  /* 0x0000000204027221 */ /* 0x002fe20000010000 */
[----:B-----5:R-:W-:Y:S01]  /*116d0*/  HMMA.16816.F32.BF16 R40, R32, R36, RZ ;  /* 0x000000242028723c */ /* 0x020fe200000418ff */
[C---:B--2---:R-:W-:Y:S02]  /*116e0*/  F2FP.BF16.PACK_AB R75, R3.reuse, R4 ;  /* 0x00000004034b723e */ /* 0x044fe400000010ff */
[----:B------:R-:W-:Y:S01]  /*116f0*/  FADD.FTZ R236, R3, R2 ;  /* 0x0000000203ec7221 */ /* 0x000fe20000010000 */
[----:B---3--:R-:W-:Y:S01]  /*11700*/  MOV R2, R149 ;  /* 0x0000009500027202 */ /* 0x008fe20000000f00 */
[----:B------:R-:W-:-:S03]  /*11710*/  @P1 IMAD.HI.U32 R3, R149, c[0x0][0x2c8], RZ ;  /* 0x0000b20095031a27 */ /* 0x000fc600078e00ff */
[----:B------:R-:W-:Y:S01]  /*11720*/  HMMA.16816.F32.BF16 R32, R32, R38, RZ ;  /* 0x000000262020723c */ /* 0x000fe200000418ff */
[----:B------:R-:W1:Y:S01]  /*11730*/  LDSM.16.MT88.4 R36, [R191+0x3800] ;  /* 0x00380000bf24783b */ /* 0x000e620000004200 */
[----:B------:R-:W-:Y:S02]  /*11740*/  @P1 SHF.R.U32.HI R2, RZ, c[0x0][0x2cc], R3 ;  /* 0x0000b300ff021a19 */ /* 0x000fe40000011603 */
[----:B------:R-:W-:Y:S02]  /*11750*/  ISETP.GE.AND P1, PT, R148, 0x1, PT ;  /* 0x000000019400780c */ /* 0x000fe40003f26270 */
[----:B------:R-:W-:-:S04]  /*11760*/  IADD3 R2, R155, R2, RZ ;  /* 0x000000029b027210 */ /* 0x000fc80007ffe0ff */
[----:B------:R-:W-:-:S06]  /*11770*/  IADD3 R4, R2, c[0x0][0x328], RZ ;  /* 0x0000ca0002047a10 */ /* 0x000fcc0007ffe0ff */
[C---:B-1----:R-:W-:Y:S08]  /*11780*/  HMMA.16816.F32.BF16 R68, R28.reuse, R36, R40 ;  /* 0x000000241c44723c */ /* 0x042ff00000041828 */
[----:B------:R-:W-:Y:S01]  /*11790*/  HMMA.16816.F32.BF16 R40, R28, R38, R32 ;  /* 0x000000261c28723c */ /* 0x000fe20000041820 */
        /* <DEDUP_REMOVED lines=41> */
[C---:B--2---:R-:W-:Y:S01]  /*11a30*/  HMMA.16816.F32.BF16 R64, R20.reuse, R24, R108 ;  /* 0x000000181440723c */ /* 0x044fe2000004186c */
[----:B------:R-:W-:Y:S07]  /*11a40*/  LDSM.16.MT88.4 R108, [R192+0x2800] ;  /* 0x00280000c06c783b */ /* 0x000fee0000004200 */
[C---:B------:R-:W-:Y:S01]  /*11a50*/  HMMA.16816.F32.BF16 R60, R20.reuse, R26, R112 ;  /* 0x0000001a143c723c */ /* 0x040fe20000041870 */
[----:B------:R-:W2:Y:S07]  /*11a60*/  LDSM.16.MT88.4 R24, [R191+0x4800] ;  /* 0x00480000bf18783b */ /* 0x000eae0000004200 */
[C---:B-1----:R-:W-:Y:S08]  /*11a70*/  HMMA.16816.F32.BF16 R56, R20.reuse, R28, R144 ;  /* 0x0000001c1438723c */ /* 0x042ff00000041890 */
[C---:B------:R-:W-:Y:S01]  /*11a80*/  HMMA.16816.F32.BF16 R48, R20.reuse, R30, R140 ;  /* 0x0000001e1430723c */ /* 0x040fe2000004188c */
[----:B------:R-:W1:Y:S07]  /*11a90*/  LDSM.16.MT88.4 R28, [R192+0x2000] ;  /* 0x00200000c01c783b */ /* 0x000e6e0000004200 */
[C---:B--2---:R-:W-:Y:S08]  /*11aa0*/  HMMA.16816.F32.BF16 R40, R20.reuse, R24, R128 ;  /* 0x000000181428723c */ /* 0x044ff00000041880 */
[----:B------:R-:W-:Y:S01]  /*11ab0*/  HMMA.16816.F32.BF16 R32, R20, R26, R120 ;  /* 0x0000001a1420723c */ /* 0x000fe20000041878 */
[----:B------:R-:W2:Y:S04]  /*11ac0*/  LDSM.16.MT88.4 R20, [R190+0x2000] ;  /* 0x00200000be14783b */ /* 0x000ea80000004200 */
[----:B------:R-:W3:Y:S03]  /*11ad0*/  LDSM.16.MT88.4 R24, [R189+0x2000] ;  /* 0x00200000bd18783b */ /* 0x000ee60000004200 */
[C---:B-1----:R-:W-:Y:S01]  /*11ae0*/  HMMA.16816.F32.BF16 R112, R16.reuse, R28, R96 ;  /* 0x0000001c1070723c */ /* 0x042fe20000041860 */
[----:B------:R-:W-:Y:S07]  /*11af0*/  LDSM.16.MT88.4 R96, [R191+0x2800] ;  /* 0x00280000bf60783b */ /* 0x000fee0000004200 */
[C---:B------:R-:W-:Y:S01]  /*11b00*/  HMMA.16816.F32.BF16 R80, R16.reuse, R30, R80 ;  /* 0x0000001e1050723c */ /* 0x040fe20000041850 */
[----:B------:R-:W1:Y:S07]  /*11b10*/  LDSM.16.MT88.4 R28, [R190+0x5000] ;  /* 0x00500000be1c783b */ /* 0x000e6e0000004200 */
[C---:B--2---:R-:W-:Y:S08]  /*11b20*/  HMMA.16816.F32.BF16 R104, R16.reuse, R20, R104 ;  /* 0x000000141068723c */ /* 0x044ff00000041868 */
[C---:B------:R-:W-:Y:S01]  /*11b30*/  HMMA.16816.F32.BF16 R84, R16.reuse, R22, R84 ;  /* 0x000000161054723c */ /* 0x040fe20000041854 */
[----:B------:R-:W2:Y:S07]  /*11b40*/  LDSM.16.MT88.4 R20, [R189+0x5000] ;  /* 0x00500000bd14783b */ /* 0x000eae0000004200 */
[C---:B---3--:R-:W-:Y:S01]  /*11b50*/  HMMA.16816.F32.BF16 R128, R16.reuse, R24, R124 ;  /* 0x000000181080723c */ /* 0x048fe2000004187c */
[----:B------:R-:W-:Y:S07]  /*11b60*/  LDSM.16.MT88.4 R124, [R189+0x2800] ;  /* 0x00280000bd7c783b */ /* 0x000fee0000004200 */
[----:B------:R-:W-:Y:S01]  /*11b70*/  HMMA.16816.F32.BF16 R88, R16, R26, R116 ;  /* 0x0000001a1058723c */ /* 0x000fe20000041874 */
[----:B------:R-:W3:Y:S04]  /*11b80*/  LDSM.16.MT88.4 R24, [R191+0x2000] ;  /* 0x00200000bf18783b */ /* 0x000ee80000004200 */
[----:B------:R-:W-:Y:S03]  /*11b90*/  LDSM.16.MT88.4 R116, [R190+0x2800] ;  /* 0x00280000be74783b */ /* 0x000fe60000004200 */
[C---:B------:R-:W-:Y:S08]  /*11ba0*/  HMMA.16816.F32.BF16 R112, R72.reuse, R108, R112 ;  /* 0x0000006c4870723c */ /* 0x040ff00000041870 */
[----:B------:R-:W-:Y:S01]  /*11bb0*/  HMMA.16816.F32.BF16 R108, R72, R110, R80 ;  /* 0x0000006e486c723c */ /* 0x000fe20000041850 */
[----:B------:R-:W-:Y:S07]  /*11bc0*/  LDSM.16.MT88.4 R80, [R190+0x5800] ;  /* 0x00580000be50783b */ /* 0x000fee0000004200 */
[C---:B-1----:R-:W-:Y:S08]  /*11bd0*/  HMMA.16816.F32.BF16 R60, R16.reuse, R30, R60 ;  /* 0x0000001e103c723c */ /* 0x042ff0000004183c */
[C---:B--2---:R-:W-:Y:S08]  /*11be0*/  HMMA.16816.F32.BF16 R92, R16.reuse, R20, R44 ;  /* 0x00000014105c723c */ /* 0x044ff0000004182c */
[C---:B------:R-:W-:Y:S01]  /*11bf0*/  HMMA.16816.F32.BF16 R44, R16.reuse, R22, R36 ;  /* 0x00000016102c723c */ /* 0x040fe20000041824 */
[----:B------:R-:W1:Y:S07]  /*11c00*/  LDSM.16.MT88.4 R20, [R191+0x5000] ;  /* 0x00500000bf14783b */ /* 0x000e6e0000004200 */
[C---:B---3--:R-:W-:Y:S08]  /*11c10*/  HMMA.16816.F32.BF16 R68, R16.reuse, R24, R68 ;  /* 0x000000181044723c */ /* 0x048ff00000041844 */
[----:B------:R-:W-:Y:S01]  /*11c20*/  HMMA.16816.F32.BF16 R52, R16, R26, R52 ;  /* 0x0000001a1034723c */ /* 0x000fe20000041834 */
[----:B------:R-:W2:Y:S07]  /*11c30*/  LDSM.16.MT88.4 R24, [R192+0x5000] ;  /* 0x00500000c018783b */ /* 0x000eae0000004200 */
[----:B------:R-:W-:Y:S08]  /*11c40*/  HMMA.16816.F32.BF16 R128, R72, R124, R128 ;  /* 0x0000007c4880723c */ /* 0x000ff00000041880 */
[----:B------:R-:W-:Y:S01]  /*11c50*/  HMMA.16816.F32.BF16 R36, R16, R28, R64 ;  /* 0x0000001c1024723c */ /* 0x000fe20000041840 */
[----:B------:R-:W-:Y:S07]  /*11c60*/  LDSM.16.MT88.4 R64, [R192+0x5800] ;  /* 0x00580000c040783b */ /* 0x000fee0000004200 */
[----:B------:R-:W-:Y:S01]  /*11c70*/  HMMA.16816.F32.BF16 R124, R72, R126, R88 ;  /* 0x0000007e487c723c */ /* 0x000fe20000041858 */
[----:B------:R-:W3:Y:S07]  /*11c80*/  LDSM.16.MT88.4 R88, [R189+0x5800] ;  /* 0x00580000bd58783b */ /* 0x000eee0000004200 */
        /* <DEDUP_REMOVED lines=9> */
[C---:B------:R-:W-:Y:S08]  /*11d20*/  HMMA.16816.F32.BF16 R104, R72.reuse, R96, R68 ;  /* 0x000000604868723c */ /* 0x040ff00000041844 */
[C---:B---3--:R-:W-:Y:S08]  /*11d30*/  HMMA.16816.F32.BF16 R92, R72.reuse, R88, R92 ;  /* 0x00000058485c723c */ /* 0x048ff0000004185c */
[C---:B------:R-:W-:Y:S08]  /*11d40*/  HMMA.16816.F32.BF16 R60, R72.reuse, R64, R56 ;  /* 0x00000040483c723c */ /* 0x040ff00000041838 */
        /* <DEDUP_REMOVED lines=17> */
.L_x_1019:
[----:B------:R-:W-:-:S04]  /*11e60*/  MOV R2, 0x1 ;  /* 0x0000000100027802 */ /* 0x000fc80000000f00 */
[----:B------:R-:W-:-:S13]  /*11e70*/  ISETP.NE.AND P0, PT, R2, c[0x0][0x32c], PT ;  /* 0x0000cb0002007a0c */ /* 0x000fda0003f05270 */
[----:B------:R-:W-:-:S05]  /*11e80*/  @P0 IMAD.HI.U32 R2, R3, c[0x0][0x330], RZ ;  /* 0x0000cc0003020a27 */ /* 0x000fca00078e00ff */
[----:B------:R-:W-:Y:S02]  /*11e90*/  @P0 SHF.R.U32.HI R3, RZ, c[0x0][0x334], R2 ;  /* 0x0000cd00ff030a19 */ /* 0x000fe40000011602 */
.L_x_1020:
[----:B------:R-:W-:Y:S05]  /*11ea0*/  BSYNC B0 ;  /* 0x0000000000007941 */ /* 0x000fea0003800000 */
.L_x_1018:
[----:B------:R-:W-:-:S05]  /*11eb0*/  MOV R2, c[0x0][0x32c] ;  /* 0x0000cb0000027a02 */ /* 0x000fca0000000f00 */
[----:B------:R-:W-:-:S05]  /*11ec0*/  IMAD R3, R3, R2, c[0x0][0x32c] ;  /* 0x0000cb0003037624 */ /* 0x000fca00078e0202 */
[----:B------:R-:W-:-:S05]  /*11ed0*/  IMNMX R4, R4, R3, PT ;  /* 0x0000000304047217 */ /* 0x000fca0003800200 */
.L_x_1017:
        /* <DEDUP_REMOVED lines=8> */
.L_x_1042:
        /* <DEDUP_REMOVED lines=18> */
[----:B--23--:R-:W-:Y:S01]  /*12080*/  IMAD.SHL.U32 R9, R76, 0x2, RZ ;  /* 0x000000024c097824 */ /* 0x00cfe200078e00ff */
[----:B------:R-:W-:Y:S02]  /*12090*/  SHF.R.S32.HI R2, RZ, 0x1f, R214 ;  /* 0x0000001fff027819 */ /* 0x000fe400000114d6 */
[C---:B------:R-:W-:Y:S02]  /*120a0*/  SHF.L.U64.HI R20, R211.reuse, 0x1, R237 ;  /* 0x00000001d3147819 */ /* 0x040fe400000102ed */
[----:B------:R-:W-:Y:S01]  /*120b0*/  SHF.L.U32 R11, R211, 0x1, RZ ;  /* 0x00000001d30b7819 */ /* 0x000fe200000006ff */
[----:B------:R-:W-:Y:S01]  /*120c0*/  IMAD R4, R2, c[0x0][0x208], RZ ;  /* 0x0000820002047a24 */ /* 0x000fe200078e02ff */
[----:B------:R-:W-:Y:S01]  /*120d0*/  SHF.L.U64.HI R10, R76, 0x1, R77 ;  /* 0x000000014c0a7819 */ /* 0x000fe2000001024d */
[C---:B------:R-:W-:Y:S04]  /*120e0*/  IMAD.WIDE.U32 R2, R214.reuse, c[0x0][0x208], RZ ;  /* 0x00008200d6027a25 */ /* 0x040fe800078e00ff */
[----:B------:R-:W-:Y:S04]  /*120f0*/  IMAD R4, R214, c[0x0][0x20c], R4 ;  /* 0x00008300d6047a24 */ /* 0x000fe800078e0204 */
[----:B------:R-:W-:Y:S01]  /*12100*/  IMAD.IADD R3, R3, 0x1, R4 ;  /* 0x0000000103037824 */ /* 0x000fe200078e0204 */
[----:B------:R-:W-:Y:S03]  /*12110*/  SHF.R.S32.HI R4, RZ, 0x1f, R213 ;  /* 0x0000001fff047819 */ /* 0x000fe600000114d5 */
[C---:B------:R-:W-:Y:S04]  /*12120*/  IMAD.WIDE.U32 R2, R213.reuse, c[0x0][0x218], R2 ;  /* 0x00008600d5027a25 */ /* 0x040fe800078e0002 */
[----:B------:R-:W-:Y:S01]  /*12130*/  IMAD R4, R4, c[0x0][0x218], RZ ;  /* 0x0000860004047a24 */ /* 0x000fe200078e02ff */
[----:B------:R-:W-:Y:S03]  /*12140*/  IADD3 R2, P0, R248, R2, RZ ;  /* 0x00000002f8027210 */ /* 0x000fe60007f1e0ff */
[----:B------:R-:W-:Y:S05]  /*12150*/  IMAD R4, R213, c[0x0][0x21c], R4 ;  /* 0x00008700d5047a24 */ /* 0x000fea00078e0204 */
[----:B------:R-:W-:Y:S02]  /*12160*/  IADD3.X R3, R247, R3, R4, P0, !PT ;  /* 0x00000003f7037210 */ /* 0x000fe400007fe404 */
[C---:B------:R-:W-:Y:S04]  /*12170*/  LEA R8, P0, R2.reuse, c[0x0][0x1f8], 0x1 ;  /* 0x00007e0002087a11 */ /* 0x040fe800078008ff */
[----:B------:R-:W-:Y:S01]  /*12180*/  LEA.HI.X R4, R2, c[0x0][0x1fc], R3, 0x1, P0 ;  /* 0x00007f0002047a11 */ /* 0x000fe200000f0c03 */
[----:B------:R-:W-:-:S06]  /*12190*/  BRA.DIV ~URZ, `(.L_x_1024) ;  /* 0x000100627f007947 */ /* 0x000fcc000b800000 */
[----:B------:R2:W3:Y:S02]  /*121a0*/  SHFL.IDX PT, R21, R4, RZ, 0x181f ;  /* 0x00181fff04157589 */ /* 0x0004e400000e0000 */
.L_x_1151:
[----:B------:R-:W-:-:S05]  /*121b0*/  BRA.DIV ~URZ, `(.L_x_1025) ;  /* 0x000100b27f007947 */ /* 0x000fca000b800000 */
[----:B------:R-:W5:Y:S01]  /*121c0*/  SHFL.IDX PT, R2, R8, RZ, 0x181f ;  /* 0x00181fff08027589 */ /* 0x000f6200000e0000 */
[----:B------:R-:W-:Y:S02]  /*121d0*/  ISETP.GE.AND P2, PT, R76, c[0x0][0x1d4], PT ;  /* 0x000075004c007a0c */ /* 0x000fe40003f46270 */
[----:B------:R-:W-:Y:S01]  /*121e0*/  ISETP.GE.AND P1, PT, R211, c[0x0][0x1d4], PT ;  /* 0x00007500d3007a0c */ /* 0x000fe20003f26270 */
[----:B------:R-:W-:Y:S01]  /*121f0*/  SHFL.IDX PT, R5, R8, 0x2, 0x181f ;  /* 0x00581f0008057f89 */ /* 0x000fe200000e0000 */
[C---:B-----5:R-:W-:Y:S05]  /*12200*/  IADD3 R22, P0, R2.reuse, R9, RZ ;  /* 0x0000000902167210 */ /* 0x060fea0007f1e0ff */
[C---:B---3--:R-:W-:Y:S01]  /*12210*/  IMAD.X R23, R21.reuse, 0x1, R10, P0 ;  /* 0x0000000115177824 */ /* 0x048fe200000e060a */
[----:B------:R-:W-:Y:S04]  /*12220*/  IADD3 R2, P0, R2, R11, RZ ;  /* 0x0000000b02027210 */ /* 0x000fe80007f1e0ff */
[----:B------:R-:W-:Y:S01]  /*12230*/  @!PT LDS RZ, [RZ] ;  /* 0x00000000fffff984 */ /* 0x000fe20000000800 */
[----:B------:R3:W-:Y:S01]  /*12240*/  LDGSTS.E.BYPASS.LTC128B.128 [R210+0x100], [R22.64], !P2 ;  /* 0x0010000016d27fae */ /* 0x0007e2000d101d48 */
[----:B------:R-:W-:Y:S01]  /*12250*/  IMAD.X R3, R21, 0x1, R20, P0 ;  /* 0x0000000115037824 */ /* 0x000fe200000e0614 */
[----:B------:R-:W-:Y:S04]  /*12260*/  SEL R21, RZ, 0x10, P2 ;  /* 0x00000010ff157807 */ /* 0x000fe80001000000 */
[----:B------:R5:W-:Y:S04]  /*12270*/  LDGSTS.E.BYPASS.LTC128B.128 [R210+0x3100], [R2.64], !P1 ;  /* 0x0310000002d27fae */ /* 0x000be8000c901d48 */
[----:B-----5:R-:W3:Y:S04]  /*12280*/  SHFL.IDX PT, R2, R8, 0x1, 0x181f ;  /* 0x00381f0008027f89 */ /* 0x020ee800000e0000 */
[----:B------:R-:W5:Y:S04]  /*12290*/  SHFL.IDX PT, R3, R4, 0x1, 0x181f ;  /* 0x00381f0004037f89 */ /* 0x000f6800000e0000 */
[----:B--2---:R-:W2:Y:S01]  /*122a0*/  SHFL.IDX PT, R4, R4, 0x2, 0x181f ;  /* 0x00581f0004047f89 */ /* 0x004ea200000e0000 */
[C---:B---3--:R-:W-:Y:S05]  /*122b0*/  IADD3 R22, P0, R2.reuse, R9, RZ ;  /* 0x0000000902167210 */ /* 0x048fea0007f1e0ff */
[C---:B-----5:R-:W-:Y:S01]  /*122c0*/  IMAD.X R23, R3.reuse, 0x1, R10, P0 ;  /* 0x0000000103177824 */ /* 0x060fe200000e060a */
[----:B------:R-:W-:Y:S04]  /*122d0*/  IADD3 R2, P0, R2, R11, RZ ;  /* 0x0000000b02027210 */ /* 0x000fe80007f1e0ff */
[----:B------:R3:W-:Y:S01]  /*122e0*/  LDGSTS.E.BYPASS.LTC128B.128 [R210+0x1100], [R22.64], !P2 ;  /* 0x0110000016d27fae */ /* 0x0007e2000d101d48 */
[----:B------:R-:W-:Y:S05]  /*122f0*/  IMAD.X R3, R3, 0x1, R20, P0 ;  /* 0x0000000103037824 */ /* 0x000fea00000e0614 */
[----:B------:R4:W-:Y:S01]  /*12300*/  LDGSTS.E.BYPASS.LTC128B.128 [R210+0x4100], [R2.64], !P1 ;  /* 0x0410000002d27fae */ /* 0x0009e2000c901d48 */
[----:B---3--:R-:W-:Y:S03]  /*12310*/  SEL R22, RZ, 0x10, P1 ;  /* 0x00000010ff167807 */ /* 0x008fe60000800000 */
.L_x_1152:
[C---:B--2-4-:R-:W-:Y:S02]  /*12320*/  IADD3 R2, -R21.reuse, 0x10, RZ ;  /* 0x0000001015027810 */ /* 0x054fe40007ffe1ff */
        /* <DEDUP_REMOVED lines=9> */
[----:B--2---:R-:W-:Y:S04]  /*123c0*/  IADD3 R2, -R22, 0x10, RZ ;  /* 0x0000001016027810 */ /* 0x004fe80007ffe1ff */
[----:B------:R-:W-:Y:S04]  /*123d0*/  LOP3.LUT R2, R2, 0xf, RZ, 0xc0, !PT ;  /* 0x0000000f02027812 */ /* 0x000fe800078ec0ff */
[----:B------:R-:W-:Y:S04]  /*123e0*/  IADD3 R2, P1, P0, R2, R5, R11 ;  /* 0x0000000502027210 */ /* 0x000fe8000783e00b */
[----:B------:R-:W-:Y:S05]  /*123f0*/  IADD3.X R3, RZ, R4, R20, P1, P0 ;  /* 0x00000004ff037210 */ /* 0x000fea0000fe0414 */
[----:B------:R2:W-:Y:S04]  /*12400*/  LDGSTS.E.BYPASS.LTC128B.128.ZFILL [R210+0x5100], [R2.64], P2 ;  /* 0x0510000002d27fae */ /* 0x0005e80009141d48 */
.L_x_1023:
[----:B--23--:R-:W-:Y:S05]  /*12410*/  BSYNC B0 ;  /* 0x0000000000007941 */ /* 0x00cfea0003800000 */
.L_x_1022:
        /* <DEDUP_REMOVED lines=81> */
[C---:B--2---:R-:W-:Y:S08]  /*12930*/  HMMA.16816.F32.BF16 R44, R172.reuse, R144, R44 ;  /* 0x00000090ac2c723c */ /* 0x044ff0000004182c */
        /* <DEDUP_REMOVED lines=59> */
[----:B------:R-:W2:Y:S01]  /*12cf0*/  LDL R2, [R1+0x10] ;  /* 0x0000100001027983 */ /* 0x000ea20000100800 */
[----:B------:R-:W-:Y:S01]  /*12d00*/  IMAD.MOV.U32 R213, RZ, RZ, RZ ;  /* 0x000000ffffd57224 */ /* 0x000fe200078e00ff */
[----:B------:R-:W-:Y:S01]  /*12d10*/  ISETP.GT.AND P1, PT, R0, 0x5f, PT ;  /* 0x0000005f0000780c */ /* 0x000fe20003f24270 */
[----:B------:R-:W-:Y:S01]  /*12d20*/  IMAD.SHL.U32 R143, R211, 0x2, RZ ;  /* 0x00000002d38f7824 */ /* 0x000fe200078e00ff */
[----:B------:R-:W3:Y:S01]  /*12d30*/  LDL.64 R218, [R1] ;  /* 0x0000000001da7983 */ /* 0x000ee20000100a00 */
[C---:B------:R-:W-:Y:S01]  /*12d40*/  IMAD.SHL.U32 R141, R76.reuse, 0x2, RZ ;  /* 0x000000024c8d7824 */ /* 0x040fe200078e00ff */
[----:B------:R-:W-:Y:S02]  /*12d50*/  ISETP.NE.AND P2, PT, R3, 0x1, PT ;  /* 0x000000010300780c */ /* 0x000fe40003f45270 */
[----:B------:R-:W-:Y:S02]  /*12d60*/  SHF.L.U64.HI R144, R211, 0x1, R237 ;  /* 0x00000001d3907819 */ /* 0x000fe400000102ed */
[----:B------:R-:W4:Y:S01]  /*12d70*/  LDL R216, [R1+0x8] ;  /* 0x0000080001d87983 */ /* 0x000f220000100800 */
[----:B------:R-:W-:Y:S01]  /*12d80*/  SHF.L.U64.HI R142, R76, 0x1, R77 ;  /* 0x000000014c8e7819 */ /* 0x000fe2000001024d */
[----:B--2---:R-:W-:Y:S05]  /*12d90*/  IMAD R3, R212, 0x60, R2 ;  /* 0x00000060d4037824 */ /* 0x004fea00078e0202 */
[----:B------:R-:W-:Y:S05]  /*12da0*/  IADD3 R3, R3, -0x60, R0 ;  /* 0xffffffa003037810 */ /* 0x000fea0007ffe000 */
[----:B------:R-:W-:Y:S04]  /*12db0*/  @P2 IMAD.HI.U32 R4, R3, c[0x0][0x2bc], RZ ;  /* 0x0000af0003042a27 */ /* 0x000fe800078e00ff */
[--C-:B------:R-:W-:Y:S01]  /*12dc0*/  IMAD.MOV.U32 R2, RZ, RZ, R3.reuse ;  /* 0x000000ffff027224 */ /* 0x100fe200078e0003 */
[----:B------:R-:W-:Y:S04]  /*12dd0*/  @P2 SHF.R.U32.HI R2, RZ, c[0x0][0x2c0], R4 ;  /* 0x0000b000ff022a19 */ /* 0x000fe80000011604 */
[C---:B---3--:R-:W-:Y:S04]  /*12de0*/  @!P1 IADD3 R5, P0, R2.reuse, R218, RZ ;  /* 0x000000da02059210 */ /* 0x048fe80007f1e0ff */
[----:B----4-:R-:W-:Y:S01]  /*12df0*/  @!P1 LEA.HI.X.SX32 R140, R2, R216, 0x1, P0 ;  /* 0x000000d8028c9211 */ /* 0x010fe200000f0eff */
[----:B------:R-:W-:Y:S01]  /*12e00*/  IMAD.MOV R2, RZ, RZ, -R2 ;  /* 0x000000ffff027224 */ /* 0x000fe200078e0a02 */
[C---:B------:R-:W-:Y:S03]  /*12e10*/  @!P1 LEA R4, P0, R5.reuse, c[0x0][0x2a0], 0x2 ;  /* 0x0000a80005049a11 */ /* 0x040fe600078010ff */
[----:B------:R-:W-:Y:S01]  /*12e20*/  IMAD R214, R2, c[0x0][0x2b8], R3 ;  /* 0x0000ae0002d67a24 */ /* 0x000fe200078e0203 */
[----:B------:R-:W-:Y:S04]  /*12e30*/  @!P1 LEA.HI.X R5, R5, c[0x0][0x2a4], R140, 0x2, P0 ;  /* 0x0000a90005059a11 */ /* 0x000fe800000f148c */
[----:B------:R-:W-:Y:S01]  /*12e40*/  SHF.R.S32.HI R2, RZ, 0x1f, R214 ;  /* 0x0000001fff027819 */ /* 0x000fe200000114d6 */
[----:B------:R1:W2:Y:S04]  /*12e50*/  @!P1 LDG.E R213, [R4.64] ;  /* 0x0000000804d59981 */ /* 0x0002a8000c1e1900 */
[----:B-1----:R-:W-:Y:S02]  /*12e60*/  IMAD R4, R2, c[0x0][0x1e0], RZ ;  /* 0x0000780002047a24 */ /* 0x002fe400078e02ff */
[C---:B------:R-:W-:Y:S04]  /*12e70*/  IMAD.WIDE.U32 R2, R214.reuse, c[0x0][0x1e0], RZ ;  /* 0x00007800d6027a25 */ /* 0x040fe800078e00ff */
        /* <DEDUP_REMOVED lines=12> */
.L_x_1153:
[----:B------:R-:W-:-:S05]  /*12f40*/  BRA.DIV ~URZ, `(.L_x_1029) ;  /* 0x0000f7127f007947 */ /* 0x000fca000b800000 */
[----:B------:R-:W3:Y:S01]  /*12f50*/  SHFL.IDX PT, R2, R140, RZ, 0x181f ;  /* 0x00181fff8c027589 */ /* 0x000ee200000e0000 */
[----:B------:R-:W-:Y:S02]  /*12f60*/  ISETP.GE.AND P2, PT, R76, c[0x0][0x1d4], PT ;  /* 0x000075004c007a0c */ /* 0x000fe40003f46270 */
[----:B------:R-:W-:Y:S01]  /*12f70*/  ISETP.GE.AND P1, PT, R211, c[0x0][0x1d4], PT ;  /* 0x00007500d3007a0c */ /* 0x000fe20003f26270 */
[----:B------:R-:W-:Y:S01]  /*12f80*/  SHFL.IDX PT, R5, R140, 0x2, 0x181f ;  /* 0x00581f008c057f89 */ /* 0x000fe200000e0000 */
[C---:B---3--:R-:W-:Y:S05]  /*12f90*/  IADD3 R146, P0, R2.reuse, R141, RZ ;  /* 0x0000008d02927210 */ /* 0x048fea0007f1e0ff */
[C---:B--2---:R-:W-:Y:S01]  /*12fa0*/  IMAD.X R147, R145.reuse, 0x1, R142, P0 ;  /* 0x0000000191937824 */ /* 0x044fe200000e068e */
[----:B------:R-:W-:Y:S04]  /*12fb0*/  IADD3 R2, P0, R2, R143, RZ ;  /* 0x0000008f02027210 */ /* 0x000fe80007f1e0ff */
[----:B------:R-:W-:Y:S01]  /*12fc0*/  @!PT LDS RZ, [RZ] ;  /* 0x00000000fffff984 */ /* 0x000fe20000000800 */
[----:B------:R2:W-:Y:S01]  /*12fd0*/  LDGSTS.E.BYPASS.LTC128B.128 [R210+0x8100], [R146.64], !P2 ;  /* 0x0810000092d27fae */ /* 0x0005e2000d101d48 */
[----:B------:R-:W-:Y:S01]  /*12fe0*/  IMAD.X R3, R145, 0x1, R144, P0 ;  /* 0x0000000191037824 */ /* 0x000fe200000e0690 */
[----:B------:R-:W-:Y:S04]  /*12ff0*/  SEL R145, RZ, 0x10, P2 ;  /* 0x00000010ff917807 */ /* 0x000fe80001000000 */
[----:B------:R3:W-:Y:S04]  /*13000*/  LDGSTS.E.BYPASS.LTC128B.128 [R210+0xb100], [R2.64], !P1 ;  /* 0x0b10000002d27fae */ /* 0x0007e8000c901d48 */
[----:B---3--:R-:W2:Y:S04]  /*13010*/  SHFL.IDX PT, R2, R140, 0x1, 0x181f ;  /* 0x00381f008c027f89 */ /* 0x008ea800000e0000 */
[----:B------:R-:W3:Y:S04]  /*13020*/  SHFL.IDX PT, R3, R4, 0x1, 0x181f ;  /* 0x00381f0004037f89 */ /* 0x000ee800000e0000 */
[----:B-1----:R-:W1:Y:S01]  /*13030*/  SHFL.IDX PT, R4, R4, 0x2, 0x181f ;  /* 0x00581f0004047f89 */ /* 0x002e6200000e0000 */
[C---:B--2---:R-:W-:Y:S05]  /*13040*/  IADD3 R146, P0, R2.reuse, R141, RZ ;  /* 0x0000008d02927210 */ /* 0x044fea0007f1e0ff */
[C---:B---3--:R-:W-:Y:S01]  /*13050*/  IMAD.X R147, R3.reuse, 0x1, R142, P0 ;  /* 0x0000000103937824 */ /* 0x048fe200000e068e */
[----:B------:R-:W-:Y:S04]  /*13060*/  IADD3 R2, P0, R2, R143, RZ ;  /* 0x0000008f02027210 */ /* 0x000fe80007f1e0ff */
[----:B------:R2:W-:Y:S01]  /*13070*/  LDGSTS.E.BYPASS.LTC128B.128 [R210+0x9100], [R146.64], !P2 ;  /* 0x0910000092d27fae */ /* 0x0005e2000d101d48 */
[----:B------:R-:W-:Y:S05]  /*13080*/  IMAD.X R3, R3, 0x1, R144, P0 ;  /* 0x0000000103037824 */ /* 0x000fea00000e0690 */
[----:B------:R3:W-:Y:S01]  /*13090*/  LDGSTS.E.BYPASS.LTC128B.128 [R210+0xc100], [R2.64], !P1 ;  /* 0x0c10000002d27fae */ /* 0x0007e2000c901d48 */
[----:B--2---:R-:W-:Y:S03]  /*130a0*/  SEL R146, RZ, 0x10, P1 ;  /* 0x00000010ff927807 */ /* 0x004fe60000800000 */
.L_x_1154:
[C---:B-1-3--:R-:W-:Y:S02]  /*130b0*/  IADD3 R2, -R145.reuse, 0x10, RZ ;  /* 0x0000001091027810 */ /* 0x04afe40007ffe1ff */
        /* <DEDUP_REMOVED lines=14> */
.L_x_1027:
[----:B------:R-:W-:Y:S05]  /*131a0*/  BSYNC B0 ;  /* 0x0000000000007941 */ /* 0x000fea0003800000 */
.L_x_1026:
[----:B------:R-:W-:Y:S01]  /*131b0*/  LOP3.LUT R143, RZ, c[0x0][0x324], RZ, 0x33, !PT ;  /* 0x0000c900ff8f7a12 */ /* 0x000fe200078e33ff */
[----:B-1----:R-:W2:Y:S01]  /*131c0*/  LDL R3, [R1+0xc] ;  /* 0x00000c0001037983 */ /* 0x002ea20000100800 */
[----:B------:R-:W-:Y:S03]  /*131d0*/  IMAD.MOV.U32 R4, RZ, RZ, c[0x0][0x2c4] ;  /* 0x0000b100ff047624 */ /* 0x000fe600078e00ff */
[----:B------:R-:W2:Y:S02]  /*131e0*/  LDL R2, [R1+0x14] ;  /* 0x0000140001027983 */ /* 0x000ea40000100800 */
[----:B------:R-:W-:Y:S01]  /*131f0*/  ISETP.NE.AND P0, PT, R4, 0x1, PT ;  /* 0x000000010400780c */ /* 0x000fe20003f05270 */
[----:B------:R-:W-:Y:S01]  /*13200*/  IMAD R4, R212, -0x60, RZ ;  /* 0xffffffa0d4047824 */ /* 0x000fe200078e02ff */
[----:B------:R-:W0:Y:S01]  /*13210*/  LDGDEPBAR ;  /* 0x00000000000079af */ /* 0x000e220000000000 */
[----:B--2---:R-:W-:Y:S10]  /*13220*/  IMAD.IADD R140, R2, 0x1, R3 ;  /* 0x00000001028c7824 */ /* 0x004ff400078e0203 */
[----:B------:R-:W-:Y:S05]  /*13230*/  @P0 IMAD.HI.U32 R2, R140, c[0x0][0x2c8], RZ ;  /* 0x0000b2008c020a27 */ /* 0x000fea00078e00ff */
[----:B------:R-:W-:Y:S02]  /*13240*/  @P0 SHF.R.U32.HI R140, RZ, c[0x0][0x2cc], R2 ;  /* 0x0000b300ff8c0a19 */ /* 0x000fe40000011602 */
[----:B------:R-:W-:Y:S04]  /*13250*/  IADD3 R2, -R245, 0x1, R4 ;  /* 0x00000001f5027810 */ /* 0x000fe80007ffe104 */
[----:B------:R-:W-:Y:S04]  /*13260*/  IADD3 R141, -R243, R2, R244 ;  /* 0x00000002f38d7210 */ /* 0x000fe80007ffe1f4 */
[----:B------:R-:W-:Y:S01]  /*13270*/  IADD3 R142, R141, c[0x0][0x328], RZ ;  /* 0x0000ca008d8e7a10 */ /* 0x000fe20007ffe0ff */
[----:B------:R-:W-:-:S05]  /*13280*/  BRA.DIV ~URZ, `(.L_x_1030) ;  /* 0x0000f7527f007947 */ /* 0x000fca000b800000 */
[----:B------:R1:W2:Y:S02]  /*13290*/  SHFL.IDX PT, R5, R140, RZ, 0x1c1f ;  /* 0x001c1fff8c057589 */ /* 0x0002a400000e0000 */
.L_x_1155:
[-C--:B--2---:R-:W-:Y:S01]  /*132a0*/  IADD3 R3, R142, R5.reuse, RZ ;  /* 0x000000058e037210 */ /* 0x084fe20007ffe0ff */
[----:B------:R-:W-:Y:S02]  /*132b0*/  IMAD.MOV.U32 R2, RZ, RZ, c[0x0][0x32c] ;  /* 0x0000cb00ff027624 */ /* 0x000fe400078e00ff */
[----:B------:R-:W-:Y:S03]  /*132c0*/  IMAD.IADD R141, R143, 0x1, R141 ;  /* 0x000000018f8d7824 */ /* 0x000fe600078e028d */
[----:B------:R-:W-:Y:S02]  /*132d0*/  ISETP.GE.AND P0, PT, R2, 0x1, PT ;  /* 0x000000010200780c */ /* 0x000fe40003f06270 */
        /* <DEDUP_REMOVED lines=15> */
.L_x_1033:
[----:B------:R-:W-:Y:S04]  /*133d0*/  MOV R143, c[0x0][0x32c] ;  /* 0x0000cb00008f7a02 */ /* 0x000fe80000000f00 */
[----:B------:R-:W-:Y:S11]  /*133e0*/  ISETP.NE.AND P0, PT, R143, 0x1, PT ;  /* 0x000000018f00780c */ /* 0x000ff60003f05270 */
[----:B------:R-:W-:Y:S02]  /*133f0*/  @!UPT UIADD3 URZ, URZ, URZ, URZ ;  /* 0x0000003f3f3ff290 */ /* 0x000fe4000fffe03f */
[----:B------:R-:W-:Y:S05]  /*13400*/  @P0 IMAD.HI.U32 R143, R5, c[0x0][0x330], RZ ;  /* 0x0000cc00058f0a27 */ /* 0x000fea00078e00ff */
[----:B------:R-:W-:Y:S02]  /*13410*/  @P0 SHF.R.U32.HI R5, RZ, c[0x0][0x334], R143 ;  /* 0x0000cd00ff050a19 */ /* 0x000fe4000001168f */
.L_x_1034:
[----:B------:R-:W-:Y:S05]  /*13420*/  BSYNC B0 ;  /* 0x0000000000007941 */ /* 0x000fea0003800000 */
.L_x_1032:
[----:B------:R-:W-:Y:S04]  /*13430*/  IMAD.IADD R143, R4, 0x1, -R245 ;  /* 0x00000001048f7824 */ /* 0x000fe800078e0af5 */
[----:B------:R-:W-:Y:S05]  /*13440*/  IMAD R5, R5, c[0x0][0x32c], R143 ;  /* 0x0000cb0005057a24 */ /* 0x000fea00078e028f */
[----:B------:R-:W-:Y:S02]  /*13450*/  IMNMX R2, R2, R5, !PT ;  /* 0x0000000502027217 */ /* 0x000fe40007800200 */
[----:B------:R-:W-:Y:S04]  /*13460*/  IADD3 R5, R5, c[0x0][0x32c], RZ ;  /* 0x0000cb0005057a10 */ /* 0x000fe80007ffe0ff */
[----:B------:R-:W-:Y:S02]  /*13470*/  IMNMX R3, R3, R5, PT ;  /* 0x0000000503037217 */ /* 0x000fe40003800200 */
.L_x_1031:
[C---:B------:R-:W-:Y:S02]  /*13480*/  ISETP.GE.AND P0, PT, R4.reuse, 0x1, PT ;  /* 0x000000010400780c */ /* 0x040fe40003f06270 */
[C---:B------:R-:W-:Y:S02]  /*13490*/  ISETP.GE.AND P1, PT, R4.reuse, 0x2, PT ;  /* 0x000000020400780c */ /* 0x040fe40003f26270 */
        /* <DEDUP_REMOVED lines=17> */
[C---:B------:R-:W-:Y:S02]  /*135b0*/  ISETP.GE.AND P2, PT, R4.reuse, 0x59, PT ;  /* 0x000000590400780c */ /* 0x040fe40003f46270 */
        /* <DEDUP_REMOVED lines=93> */
[C---:B------:R-:W-:Y:S04]  /*13b90*/  ISETP.LT.OR P0, PT, R3.reuse, 0x49, P0 ;  /* 0x000000490300780c */ /* 0x040fe80000701670 */
[----:B------:R-:W-:Y:S02]  /*13ba0*/  FSEL R144, R48, -INF , !P0 ;  /* 0xff80000030907808 */ /* 0x000fe40004000000 */
[C---:B------:R-:W-:Y:S04]  /*13bb0*/  ISETP.GT.AND P0, PT, R2.reuse, 0x49, !P4 ;  /* 0x000000490200780c */ /* 0x040fe80006704270 */
[----:B------:R-:W-:Y:S04]  /*13bc0*/  ISETP.LT.OR P0, PT, R3, 0x4a, P0 ;  /* 0x0000004a0300780c */ /* 0x000fe80000701670 */
[----:B------:R-:W-:Y:S02]  /*13bd0*/  FSEL R143, R49, -INF , !P0 ;  /* 0xff800000318f7808 */ /* 0x000fe40004000000 */
[----:B------:R-:W-:Y:S04]  /*13be0*/  ISETP.GT.AND P0, PT, R2, 0x50, !P3 ;  /* 0x000000500200780c */ /* 0x000fe80005f04270 */
[C---:B------:R-:W-:Y:S04]  /*13bf0*/  ISETP.LT.OR P0, PT, R3.reuse, 0x51, P0 ;  /* 0x000000510300780c */ /* 0x040fe80000701670 */
[----:B------:R-:W-:Y:S02]  /*13c00*/  FSEL R49, R52, -INF , !P0 ;  /* 0xff80000034317808 */ /* 0x000fe40004000000 */
[C---:B------:R-:W-:Y:S04]  /*13c10*/  ISETP.GT.AND P0, PT, R2.reuse, 0x51, !P1 ;  /* 0x000000510200780c */ /* 0x040fe80004f04270 */
        /* <DEDUP_REMOVED lines=13> */
.L_x_1156:
[----:B---3--:R-:W-:Y:S01]  /*13cf0*/  IADD3 R3, R142, R5, RZ ;  /* 0x000000058e037210 */ /* 0x008fe20007ffe0ff */
[----:B------:R-:W-:Y:S05]  /*13d00*/  IMAD.MOV.U32 R2, RZ, RZ, c[0x0][0x32c] ;  /* 0x0000cb00ff027624 */ /* 0x000fea00078e00ff */
[----:B------:R-:W-:Y:S01]  /*13d10*/  ISETP.GE.AND P0, PT, R2, 0x1, PT ;  /* 0x000000010200780c */ /* 0x000fe20003f06270 */
[----:B------:R-:W-:Y:S11]  /*13d20*/  IMAD.IADD R2, R141, 0x1, R5 ;  /* 0x000000018d027824 */ /* 0x000ff600078e0205 */
[----:B------:R-:W-:Y:S01]  /*13d30*/  @!UPT UIADD3 URZ, URZ, URZ, URZ ;  /* 0x0000003f3f3ff290 */ /* 0x000fe2000fffe03f */
        /* <DEDUP_REMOVED lines=14> */
.L_x_1038:
[----:B------:R-:W-:Y:S04]  /*13e20*/  MOV R8, c[0x0][0x32c] ;  /* 0x0000cb0000087a02 */ /* 0x000fe80000000f00 */
[----:B------:R-:W-:Y:S11]  /*13e30*/  ISETP.NE.AND P0, PT, R8, 0x1, PT ;  /* 0x000000010800780c */ /* 0x000ff60003f05270 */
[----:B------:R-:W-:Y:S02]  /*13e40*/  @!UPT UIADD3 URZ, URZ, URZ, URZ ;  /* 0x0000003f3f3ff290 */ /* 0x000fe4000fffe03f */
[----:B------:R-:W-:Y:S05]  /*13e50*/  @P0 IMAD.HI.U32 R8, R5, c[0x0][0x330], RZ ;  /* 0x0000cc0005080a27 */ /* 0x000fea00078e00ff */
[----:B------:R-:W-:Y:S02]  /*13e60*/  @P0 SHF.R.U32.HI R5, RZ, c[0x0][0x334], R8 ;  /* 0x0000cd00ff050a19 */ /* 0x000fe40000011608 */
.L_x_1039:
[----:B------:R-:W-:Y:S05]  /*13e70*/  BSYNC B0 ;  /* 0x0000000000007941 */ /* 0x000fea0003800000 */
.L_x_1037:
[----:B------:R-:W-:Y:S04]  /*13e80*/  IMAD.IADD R4, R4, 0x1, -R245 ;  /* 0x0000000104047824 */ /* 0x000fe800078e0af5 */
[----:B------:R-:W-:Y:S05]  /*13e90*/  IMAD R5, R5, c[0x0][0x32c], R4 ;  /* 0x0000cb0005057a24 */ /* 0x000fea00078e0204 */
[----:B------:R-:W-:Y:S02]  /*13ea0*/  IMNMX R2, R2, R5, !PT ;  /* 0x0000000502027217 */ /* 0x000fe40007800200 */
[----:B------:R-:W-:Y:S04]  /*13eb0*/  IADD3 R5, R5, c[0x0][0x32c], RZ ;  /* 0x0000cb0005057a10 */ /* 0x000fe80007ffe0ff */
[----:B------:R-:W-:Y:S02]  /*13ec0*/  IMNMX R3, R3, R5, PT ;  /* 0x0000000503037217 */ /* 0x000fe40003800200 */
.L_x_1036:
[----:B------:R-:W-:Y:S02]  /*13ed0*/  LOP3.LUT P0, RZ, R209, 0x8000, RZ, 0xc0, !PT ;  /* 0x00008000d1ff7812 */ /* 0x000fe4000780c0ff */
[C---:B------:R-:W-:Y:S02]  /*13ee0*/  ISETP.GT.AND P1, PT, R2.reuse, 0x51, !P1 ;  /* 0x000000510200780c */ /* 0x040fe40004f24270 */
[----:B------:R-:W-:Y:S04]  /*13ef0*/  ISETP.GT.AND P0, PT, R2, RZ, !P0 ;  /* 0x000000ff0200720c */ /* 0x000fe80004704270 */
[----:B------:R-:W-:Y:S04]  /*13f00*/  ISETP.LT.OR P0, PT, R3, 0x1, P0 ;  /* 0x000000010300780c */ /* 0x000fe80000701670 */
[----:B------:R-:W-:Y:S02]  /*13f10*/  FSEL R28, R10, -INF , !P0 ;  /* 0xff8000000a1c7808 */ /* 0x000fe40004000000 */
[----:B------:R-:W-:Y:S04]  /*13f20*/  LOP3.LUT P0, RZ, R209, 0x10000, RZ, 0xc0, !PT ;  /* 0x00010000d1ff7812 */ /* 0x000fe8000780c0ff */
[C---:B------:R-:W-:Y:S04]  /*13f30*/  ISETP.GT.AND P0, PT, R2.reuse, 0x1, !P0 ;  /* 0x000000010200780c */ /* 0x040fe80004704270 */
[----:B------:R-:W-:Y:S04]  /*13f40*/  ISETP.LT.OR P0, PT, R3, 0x2, P0 ;  /* 0x000000020300780c */ /* 0x000fe80000701670 */
[----:B------:R-:W-:Y:S02]  /*13f50*/  FSEL R41, R11, -INF , !P0 ;  /* 0xff8000000b297808 */ /* 0x000fe40004000000 */
[----:B------:R-:W-:Y:S04]  /*13f60*/  LOP3.LUT P0, RZ, R209, 0x4000, RZ, 0xc0, !PT ;  /* 0x00004000d1ff7812 */ /* 0x000fe8000780c0ff */
[----:B------:R-:W-:Y:S04]  /*13f70*/  ISETP.GT.AND P0, PT, R2, 0x8, !P0 ;  /* 0x000000080200780c */ /* 0x000fe80004704270 */
        /* <DEDUP_REMOVED lines=58> */
[C---:B------:R-:W-:Y:S02]  /*14320*/  ISETP.GT.AND P0, PT, R2.reuse, 0x41, !P6 ;  /* 0x000000410200780c */ /* 0x040fe40007704270 */
[----:B------:R-:W-:Y:S02]  /*14330*/  LOP3.LUT P6, RZ, R209, 0x20000, RZ, 0xc0, !PT ;  /* 0x00020000d1ff7812 */ /* 0x000fe400078cc0ff */
        /* <DEDUP_REMOVED lines=8> */
[----:B------:R-:W-:Y:S02]  /*143c0*/  ISETP.GT.AND P0, PT, R2, 0x50, !P3 ;  /* 0x000000500200780c */ /* 0x000fe40005f04270 */
[C---:B------:R-:W-:Y:S02]  /*143d0*/  ISETP.LT.OR P3, PT, R3.reuse, 0x52, P1 ;  /* 0x000000520300780c */ /* 0x040fe40000f61670 */
[----:B------:R-:W-:Y:S02]  /*143e0*/  ISETP.LT.OR P0, PT, R3, 0x51, P0 ;  /* 0x000000510300780c */ /* 0x000fe40000701670 */
[----:B------:R-:W-:Y:S02]  /*143f0*/  FSEL R11, R55, -INF , !P3 ;  /* 0xff800000370b7808 */ /* 0x000fe40005800000 */
[----:B------:R-:W-:Y:S02]  /*14400*/  FSEL R16, R54, -INF , !P0 ;  /* 0xff80000036107808 */ /* 0x000fe40004000000 */
[C---:B------:R-:W-:Y:S02]  /*14410*/  ISETP.GT.AND P0, PT, R2.reuse, 0x58, !P2 ;  /* 0x000000580200780c */ /* 0x040fe40005704270 */
[----:B------:R-:W-:Y:S02]  /*14420*/  ISETP.GT.AND P2, PT, R2, 0x59, !P6 ;  /* 0x000000590200780c */ /* 0x000fe40007744270 */
[C---:B------:R-:W-:Y:S02]  /*14430*/  ISETP.LT.OR P1, PT, R3.reuse, 0x59, P0 ;  /* 0x000000590300780c */ /* 0x040fe40000721670 */
[----:B------:R-:W-:Y:S02]  /*14440*/  ISETP.LT.OR P0, PT, R3, 0x5a, P2 ;  /* 0x0000005a0300780c */ /* 0x000fe40001701670 */
        /* <DEDUP_REMOVED lines=52> */
.L_x_1157:
[----:B---34-:R-:W-:Y:S01]  /*14790*/  FMNMX.FTZ R4, R4, R2, !PT ;  /* 0x0000000204047209 */ /* 0x018fe20007810000 */
[----:B------:R-:W-:-:S05]  /*147a0*/  BRA.DIV ~URZ, `(.L_x_1041) ;  /* 0x0000e3427f007947 */ /* 0x000fca000b800000 */
[----:B------:R-:W3:Y:S02]  /*147b0*/  SHFL.BFLY PT, R2, R4, 0x1, 0x1f ;  /* 0x0c201f0004027f89 */ /* 0x000ee400000e0000 */
[----:B---3--:R-:W-:Y:S02]  /*147c0*/  FMNMX.FTZ R5, R4, R2, !PT ;  /* 0x0000000204057209 */ /* 0x008fe40007810000 */
[----:B------:R-:W3:Y:S02]  /*147d0*/  SHFL.BFLY PT, R2, R8, 0x2, 0x1f ;  /* 0x0c401f0008027f89 */ /* 0x000ee400000e0000 */
[----:B---3--:R-:W-:Y:S05]  /*147e0*/  FMNMX.FTZ R4, R8, R2, !PT ;  /* 0x0000000208047209 */ /* 0x008fea0007810000 */
[----:B------:R3:W4:Y:S02]  /*147f0*/  SHFL.BFLY PT, R2, R4, 0x1, 0x1f ;  /* 0x0c201f0004027f89 */ /* 0x00072400000e0000 */
.L_x_1158:
[C---:B------:R-:W-:Y:S01]  /*14800*/  FSETP.NEU.FTZ.AND P0, PT, R5.reuse, -INF , PT ;  /* 0xff8000000500780b */ /* 0x040fe20003f1d000 */
[C---:B------:R-:W-:Y:S01]  /*14810*/  FMUL.FTZ R3, R5.reuse, c[0x0][0x2d0] ;  /* 0x0000b40005037a20 */ /* 0x040fe20000410000 */
[----:B---34-:R-:W-:Y:S01]  /*14820*/  FMNMX.FTZ R4, R2, R4, !PT ;  /* 0x0000000402047209 */ /* 0x018fe20007810000 */
[----:B------:R-:W-:Y:S01]  /*14830*/  WARPSYNC 0xffffffff ;  /* 0xffffffff00007948 */ /* 0x000fe20003800000 */
[----:B------:R-:W-:Y:S02]  /*14840*/  FSEL R2, R5, RZ, P0 ;  /* 0x000000ff05027208 */ /* 0x000fe40000000000 */
[----:B------:R-:W-:Y:S02]  /*14850*/  FSEL R3, R3, RZ, P0 ;  /* 0x000000ff03037208 */ /* 0x000fe40000000000 */
[----:B------:R-:W-:Y:S01]  /*14860*/  FSETP.NEU.FTZ.AND P0, PT, R4, -INF , PT ;  /* 0xff8000000400780b */ /* 0x000fe20003f1d000 */
[----:B------:R-:W-:Y:S02]  /*14870*/  FADD.FTZ R2, -R2, R6 ;  /* 0x0000000602027221 */ /* 0x000fe40000010100 */
[--C-:B------:R-:W-:Y:S02]  /*14880*/  FFMA.FTZ R6, R152, c[0x0][0x2d0], -R3.reuse ;  /* 0x0000b40098067a23 */ /* 0x100fe40000010803 */
[----:B------:R-:W-:Y:S02]  /*14890*/  FMUL.FTZ R2, R2, c[0x0][0x2d0] ;  /* 0x0000b40002027a20 */ /* 0x000fe40000410000 */
        /* <DEDUP_REMOVED lines=27> */
[----:B-123--:R-:W-:Y:S01]  /*14a50*/  F2FP.BF16.PACK_AB R140, R6, R38 ;  /* 0x00000026068c723e */ /* 0x00efe200000010ff */
[C---:B------:R-:W-:Y:S02]  /*14a60*/  FFMA.FTZ R3, R2.reuse, R215, R38 ;  /* 0x000000d702037223 */ /* 0x040fe40000010026 */
[----:B------:R-:W-:Y:S02]  /*14a70*/  FMUL.FTZ R56, R2, R80 ;  /* 0x0000005002387220 */ /* 0x000fe40000410000 */
[----:B------:R-:W-:Y:S01]  /*14a80*/  FADD.FTZ R31, R6, R3 ;  /* 0x00000003061f7221 */ /* 0x000fe20000010000 */
[C---:B------:R-:W-:Y:S01]  /*14a90*/  FSEL R3, R4.reuse, RZ, P0 ;  /* 0x000000ff04037208 */ /* 0x040fe20000000000 */
[----:B------:R-:W-:Y:S02]  /*14aa0*/  FMUL.FTZ R6, R4, c[0x0][0x2d0] ;  /* 0x0000b40004067a20 */ /* 0x000fe40000410000 */
[----:B------:R-:W-:Y:S02]  /*14ab0*/  FMUL.FTZ R57, R2, R81 ;  /* 0x0000005102397220 */ /* 0x000fe40000410000 */
[----:B------:R-:W-:Y:S01]  /*14ac0*/  FADD.FTZ R3, -R3, R14 ;  /* 0x0000000e03037221 */ /* 0x000fe20000010100 */
[----:B------:R-:W-:Y:S01]  /*14ad0*/  FSEL R6, R6, RZ, P0 ;  /* 0x000000ff06067208 */ /* 0x000fe20000000000 */
[----:B------:R-:W-:Y:S01]  /*14ae0*/  FMUL.FTZ R44, R2, R92 ;  /* 0x0000005c022c7220 */ /* 0x000fe20000410000 */
[----:B------:R-:W-:Y:S01]  /*14af0*/  ISETP.GT.AND P0, PT, R212, R246, PT ;  /* 0x000000f6d400720c */ /* 0x000fe20003f04270 */
[----:B------:R-:W-:Y:S01]  /*14b00*/  FMUL.FTZ R3, R3, c[0x0][0x2d0] ;  /* 0x0000b40003037a20 */ /* 0x000fe20000410000 */
[----:B------:R-:W-:Y:S01]  /*14b10*/  MUFU.EX2 R92, R155 ;  /* 0x0000009b005c7308 */ /* 0x000fe20000000800 */
[--C-:B------:R-:W-:Y:S01]  /*14b20*/  FFMA.FTZ R8, R28, c[0x0][0x2d0], -R6.reuse ;  /* 0x0000b4001c087a23 */ /* 0x100fe20000010806 */
[----:B------:R-:W-:Y:S01]  /*14b30*/  IADD3 R212, R212, -0x1, RZ ;  /* 0xffffffffd4d47810 */ /* 0x000fe20007ffe0ff */
        /* <DEDUP_REMOVED lines=19> */
[C---:B-1----:R-:W-:Y:S02]  /*14c70*/  FMUL.FTZ R58, R3.reuse, R82 ;  /* 0x00000052033a7220 */ /* 0x042fe40000410000 */
[----:B------:R-:W-:Y:S02]  /*14c80*/  FMUL.FTZ R59, R3, R83 ;  /* 0x00000053033b7220 */ /* 0x000fe40000410000 */
[----:B------:R-:W1:Y:S01]  /*14c90*/  LDSM.16.MT88.4 R80, [R189] ;  /* 0x00000000bd50783b */ /* 0x000e620000004200 */
[----:B------:R-:W4:Y:S01]  /*14ca0*/  MUFU.EX2 R10, R14 ;  /* 0x0000000e000a7308 */ /* 0x000f220000000800 */
[--C-:B------:R-:W-:Y:S02]  /*14cb0*/  FFMA.FTZ R149, R29, c[0x0][0x2d0], -R6.reuse ;  /* 0x0000b4001d957a23 */ /* 0x100fe40000010806 */
[--C-:B------:R-:W-:Y:S02]  /*14cc0*/  FFMA.FTZ R151, R30, c[0x0][0x2d0], -R6.reuse ;  /* 0x0000b4001e977a23 */ /* 0x100fe40000010806 */
[----:B--2---:R-:W-:Y:S02]  /*14cd0*/  FADD.FTZ R8, R34, R31 ;  /* 0x0000001f22087221 */ /* 0x004fe40000010000 */
[--C-:B------:R-:W-:Y:S02]  /*14ce0*/  FFMA.FTZ R162, R23, c[0x0][0x2d0], -R6.reuse ;  /* 0x0000b40017a27a23 */ /* 0x100fe40000010806 */
[--C-:B------:R-:W-:Y:S01]  /*14cf0*/  FFMA.FTZ R215, R22, c[0x0][0x2d0], -R6.reuse ;  /* 0x0000b40016d77a23 */ /* 0x100fe20000010806 */
[----:B------:R-:W-:Y:S01]  /*14d00*/  MUFU.EX2 R14, R159 ;  /* 0x0000009f000e7308 */ /* 0x000fe20000000800 */
[--C-:B------:R-:W-:Y:S02]  /*14d10*/  FFMA.FTZ R216, R21, c[0x0][0x2d0], -R6.reuse ;  /* 0x0000b40015d87a23 */ /* 0x100fe40000010806 */
[----:B------:R-:W-:Y:S01]  /*14d20*/  FFMA.FTZ R221, R20, c[0x0][0x2d0], -R6 ;  /* 0x0000b40014dd7a23 */ /* 0x000fe20000010806 */
[C---:B---3--:R-:W-:Y:S01]  /*14d30*/  F2FP.BF16.PACK_AB R142, R28.reuse, R34 ;  /* 0x000000221c8e723e */ /* 0x048fe200000010ff */
[----:B------:R-:W-:Y:S02]  /*14d40*/  FMUL.FTZ R34, R3, R110 ;  /* 0x0000006e03227220 */ /* 0x000fe40000410000 */
[----:B------:R-:W-:Y:S02]  /*14d50*/  FADD.FTZ R145, R28, R8 ;  /* 0x000000081c917221 */ /* 0x000fe40000010000 */
[----:B------:R-:W-:Y:S01]  /*14d60*/  FMUL.FTZ R28, R2, R112 ;  /* 0x00000070021c7220 */ /* 0x000fe20000410000 */
[----:B------:R-:W-:Y:S01]  /*14d70*/  MUFU.EX2 R110, R143 ;  /* 0x0000008f006e7308 */ /* 0x000fe20000000800 */
[----:B------:R-:W-:Y:S02]  /*14d80*/  FFMA.FTZ R6, R9, c[0x0][0x2d0], -R6 ;  /* 0x0000b40009067a23 */ /* 0x000fe40000010806 */
[C---:B------:R-:W-:Y:S01]  /*14d90*/  FFMA.FTZ R9, R3.reuse, R236, R11 ;  /* 0x000000ec03097223 */ /* 0x040fe2000001000b */
[----:B----4-:R-:W-:Y:S01]  /*14da0*/  F2FP.BF16.PACK_AB R141, R10, R11 ;  /* 0x0000000b0a8d723e */ /* 0x010fe200000010ff */
[----:B------:R-:W-:Y:S02]  /*14db0*/  FMUL.FTZ R8, R2, R128 ;  /* 0x0000008002087220 */ /* 0x000fe40000410000 */
[----:B------:R-:W-:Y:S02]  /*14dc0*/  FADD.FTZ R236, R10, R9 ;  /* 0x000000090aec7221 */ /* 0x000fe40000010000 */
[C---:B------:R-:W-:Y:S01]  /*14dd0*/  FMUL.FTZ R9, R2.reuse, R129 ;  /* 0x0000008102097220 */ /* 0x040fe20000410000 */
[----:B------:R-:W2:Y:S01]  /*14de0*/  MUFU.EX2 R112, R144 ;  /* 0x0000009000707308 */ /* 0x000ea20000000800 */
        /* <DEDUP_REMOVED lines=8> */
[----:B------:R-:W-:Y:S01]  /*14e70*/  LDSM.16.MT88.4 R124, [R189+0x2800] ;  /* 0x00280000bd7c783b */ /* 0x000fe20000004200 */
[C---:B------:R-:W-:Y:S02]  /*14e80*/  FMUL.FTZ R21, R2.reuse, R121 ;  /* 0x0000007902157220 */ /* 0x040fe40000410000 */
[C---:B------:R-:W-:Y:S02]  /*14e90*/  FMUL.FTZ R22, R3.reuse, R122 ;  /* 0x0000007a03167220 */ /* 0x040fe40000410000 */
[C---:B------:R-:W-:Y:S01]  /*14ea0*/  FMUL.FTZ R23, R3.reuse, R123 ;  /* 0x0000007b03177220 */ /* 0x040fe20000410000 */
[----:B------:R-:W-:Y:S01]  /*14eb0*/  MUFU.EX2 R154, R163 ;  /* 0x000000a3009a7308 */ /* 0x000fe20000000800 */
[C---:B------:R-:W-:Y:S02]  /*14ec0*/  FMUL.FTZ R24, R2.reuse, R116 ;  /* 0x0000007402187220 */ /* 0x040fe40000410000 */
[----:B------:R-:W-:Y:S01]  /*14ed0*/  FMUL.FTZ R25, R2, R117 ;  /* 0x0000007502197220 */ /* 0x000fe20000410000 */
[----:B--2---:R-:W-:Y:S01]  /*14ee0*/  F2FP.BF16.PACK_AB R143, R112, R110 ;  /* 0x0000006e708f723e */ /* 0x004fe200000010ff */
[C---:B------:R-:W-:Y:S02]  /*14ef0*/  FMUL.FTZ R26, R3.reuse, R118 ;  /* 0x00000076031a7220 */ /* 0x040fe40000410000 */
[C---:B------:R-:W-:Y:S02]  /*14f00*/  FMUL.FTZ R27, R3.reuse, R119 ;  /* 0x00000077031b7220 */ /* 0x040fe40000410000 */
[----:B------:R-:W-:Y:S01]  /*14f10*/  LDSM.16.MT88.4 R116, [R190+0x2800] ;  /* 0x00280000be74783b */ /* 0x000fe20000004200 */
[C---:B------:R-:W-:Y:S01]  /*14f20*/  FMUL.FTZ R35, R3.reuse, R111 ;  /* 0x0000006f03237220 */ /* 0x040fe20000410000 */
[C---:B-1----:R-:W-:Y:S01]  /*14f30*/  HMMA.16816.F32.BF16 R8, R140.reuse, R80, R8 ;  /* 0x000000508c08723c */ /* 0x042fe20000041808 */
[----:B------:R-:W-:Y:S04]  /*14f40*/  MUFU.EX2 R240, R147 ;  /* 0x0000009300f07308 */ /* 0x000fe80000000800 */
[C---:B------:R-:W-:Y:S02]  /*14f50*/  FMUL.FTZ R38, R3.reuse, R106 ;  /* 0x0000006a03267220 */ /* 0x040fe40000410000 */
[C---:B------:R-:W-:Y:S01]  /*14f60*/  FMUL.FTZ R39, R3.reuse, R107 ;  /* 0x0000006b03277220 */ /* 0x040fe20000410000 */
[C---:B------:R-:W-:Y:S01]  /*14f70*/  HMMA.16816.F32.BF16 R16, R140.reuse, R82, R16 ;  /* 0x000000528c10723c */ /* 0x040fe20000041810 */
[----:B------:R-:W1:Y:S02]  /*14f80*/  LDSM.16.MT88.4 R80, [R190] ;  /* 0x00000000be50783b */ /* 0x000e640000004200 */
[----:B------:R-:W-:Y:S01]  /*14f90*/  MUFU.EX2 R147, R224 ;  /* 0x000000e000937308 */ /* 0x000fe20000000800 */
[C---:B------:R-:W-:Y:S02]  /*14fa0*/  FMUL.FTZ R40, R2.reuse, R96 ;  /* 0x0000006002287220 */ /* 0x040fe40000410000 */
[C---:B------:R-:W-:Y:S02]  /*14fb0*/  FMUL.FTZ R41, R2.reuse, R97 ;  /* 0x0000006102297220 */ /* 0x040fe40000410000 */
[C---:B------:R-:W-:Y:S04]  /*14fc0*/  FMUL.FTZ R42, R3.reuse, R98 ;  /* 0x00000062032a7220 */ /* 0x040fe80000410000 */
[C---:B------:R-:W-:Y:S01]  /*14fd0*/  FMUL.FTZ R43, R3.reuse, R99 ;  /* 0x00000063032b7220 */ /* 0x040fe20000410000 */
[----:B------:R-:W-:Y:S01]  /*14fe0*/  MUFU.EX2 R239, R146 ;  /* 0x0000009200ef7308 */ /* 0x000fe20000000800 */
[----:B------:R-:W-:Y:S01]  /*14ff0*/  LDSM.16.MT88.4 R96, [R190+0x1800] ;  /* 0x00180000be60783b */ /* 0x000fe20000004200 */
        /* <DEDUP_REMOVED lines=15> */
[C---:B------:R-:W-:Y:S01]  /*150f0*/  FMUL.FTZ R33, R2.reuse, R109 ;  /* 0x0000006d02217220 */ /* 0x040fe20000410000 */
[C---:B-1----:R-:W-:Y:S03]  /*15100*/  HMMA.16816.F32.BF16 R20, R140.reuse, R80, R20 ;  /* 0x000000508c14723c */ /* 0x042fe60000041814 */
[C---:B------:R-:W-:Y:S01]  /*15110*/  FMUL.FTZ R36, R2.reuse, R104 ;  /* 0x0000006802247220 */ /* 0x040fe20000410000 */
[----:B------:R-:W-:Y:S01]  /*15120*/  MUFU.EX2 R109, R226 ;  /* 0x000000e2006d7308 */ /* 0x000fe20000000800 */
[C---:B------:R-:W-:Y:S02]  /*15130*/  FMUL.FTZ R37, R2.reuse, R105 ;  /* 0x0000006902257220 */ /* 0x040fe40000410000 */
[C---:B------:R-:W-:Y:S01]  /*15140*/  FMUL.FTZ R45, R2.reuse, R93 ;  /* 0x0000005d022d7220 */ /* 0x040fe20000410000 */
[C---:B------:R-:W-:Y:S01]  /*15150*/  HMMA.16816.F32.BF16 R24, R140.reuse, R82, R24 ;  /* 0x000000528c18723c */ /* 0x040fe20000041818 */
[----:B------:R-:W1:Y:S03]  /*15160*/  LDSM.16.MT88.4 R80, [R192] ;  /* 0x00000000c050783b */ /* 0x000e660000004200 */
[C---:B------:R-:W-:Y:S02]  /*15170*/  FMUL.FTZ R48, R2.reuse, R88 ;  /* 0x0000005802307220 */ /* 0x040fe40000410000 */
[----:B------:R-:W-:Y:S01]  /*15180*/  MUFU.EX2 R88, R152 ;  /* 0x0000009800587308 */ /* 0x000fe20000000800 */
[C---:B------:R-:W-:Y:S02]  /*15190*/  FMUL.FTZ R49, R2.reuse, R89 ;  /* 0x0000005902317220 */ /* 0x040fe40000410000 */
[C---:B------:R-:W-:Y:S03]  /*151a0*/  FMUL.FTZ R60, R2.reuse, R60 ;  /* 0x0000003c023c7220 */ /* 0x040fe60000410000 */
[C---:B------:R-:W-:Y:S02]  /*151b0*/  FMUL.FTZ R61, R2.reuse, R61 ;  /* 0x0000003d023d7220 */ /* 0x040fe40000410000 */
[C---:B------:R-:W-:Y:S02]  /*151c0*/  FMUL.FTZ R62, R3.reuse, R62 ;  /* 0x0000003e033e7220 */ /* 0x040fe40000410000 */
        /* <DEDUP_REMOVED lines=10> */
[----:B------:R-:W-:Y:S02]  /*15270*/  FMUL.FTZ R75, R3, R75 ;  /* 0x0000004b034b7220 */ /* 0x000fe40000410000 */
[C---:B------:R-:W-:Y:S01]  /*15280*/  FMUL.FTZ R68, R2.reuse, R68 ;  /* 0x0000004402447220 */ /* 0x040fe20000410000 */
[----:B------:R-:W-:Y:S01]  /*15290*/  MUFU.EX2 R105, R218 ;  /* 0x000000da00697308 */ /* 0x000fe20000000800 */
[C---:B------:R-:W-:Y:S02]  /*152a0*/  FMUL.FTZ R69, R2.reuse, R69 ;  /* 0x0000004502457220 */ /* 0x040fe40000410000 */
[C---:B------:R-:W-:Y:S01]  /*152b0*/  FMUL.FTZ R72, R2.reuse, R72 ;  /* 0x0000004802487220 */ /* 0x040fe20000410000 */
[C---:B-1----:R-:W-:Y:S03]  /*152c0*/  HMMA.16816.F32.BF16 R28, R140.reuse, R80, R28 ;  /* 0x000000508c1c723c */ /* 0x042fe6000004181c */
[----:B------:R-:W-:Y:S03]  /*152d0*/  FMUL.FTZ R73, R2, R73 ;  /* 0x0000004902497220 */ /* 0x000fe60000410000 */
[----:B------:R-:W-:Y:S01]  /*152e0*/  MUFU.EX2 R104, R217 ;  /* 0x000000d900687308 */ /* 0x000fe20000000800 */
[----:B------:R-:W-:Y:S01]  /*152f0*/  FADD.FTZ R2, R14, R145 ;  /* 0x000000910e027221 */ /* 0x000fe20000010000 */
[C---:B------:R-:W-:Y:S01]  /*15300*/  HMMA.16816.F32.BF16 R32, R140.reuse, R82, R32 ;  /* 0x000000528c20723c */ /* 0x040fe20000041820 */
[----:B------:R-:W1:Y:S07]  /*15310*/  LDSM.16.MT88.4 R80, [R191] ;  /* 0x00000000bf50783b */ /* 0x000e6e0000004200 */
        /* <DEDUP_REMOVED lines=8> */
[----:B------:R-:W-:Y:S10]  /*153a0*/  MUFU.EX2 R150, R221 ;  /* 0x000000dd00967308 */ /* 0x000ff40000000800 */
[----:B------:R-:W2:Y:S10]  /*153b0*/  MUFU.EX2 R3, R158 ;  /* 0x0000009e00037308 */ /* 0x000eb40000000800 */
[----:B------:R-:W-:Y:S10]  /*153c0*/  MUFU.EX2 R158, R151 ;  /* 0x00000097009e7308 */ /* 0x000ff40000000800 */
[----:B------:R-:W-:Y:S01]  /*153d0*/  MUFU.EX2 R151, R216 ;  /* 0x000000d800977308 */ /* 0x000fe20000000800 */
[C---:B-1----:R-:W-:Y:S03]  /*153e0*/  HMMA.16816.F32.BF16 R44, R140.reuse, R80, R44 ;  /* 0x000000508c2c723c */ /* 0x042fe6000004182c */
[----:B--2---:R-:W-:Y:S04]  /*153f0*/  FADD.FTZ R2, R3, R2 ;  /* 0x0000000203027221 */ /* 0x004fe80000010000 */
[----:B------:R-:W-:Y:S01]  /*15400*/  FADD.FTZ R2, R89, R2 ;  /* 0x0000000259027221 */ /* 0x000fe20000010000 */
[C---:B------:R-:W-:Y:S01]  /*15410*/  HMMA.16816.F32.BF16 R48, R140.reuse, R82, R48 ;  /* 0x000000528c30723c */ /* 0x040fe20000041830 */
[----:B------:R-:W1:Y:S01]  /*15420*/  LDSM.16.MT88.4 R80, [R190+0x3000] ;  /* 0x00300000be50783b */ /* 0x000e620000004200 */
[----:B------:R-:W2:Y:S02]  /*15430*/  MUFU.EX2 R159, R149 ;  /* 0x00000095009f7308 */ /* 0x000ea40000000800 */
[C---:B------:R-:W-:Y:S08]  /*15440*/  FADD.FTZ R2, R88.reuse, R2 ;  /* 0x0000000258027221 */ /* 0x040ff00000010000 */
[----:B------:R-:W-:Y:S10]  /*15450*/  MUFU.EX2 R149, R222 ;  /* 0x000000de00957308 */ /* 0x000ff40000000800 */
[----:B------:R-:W-:Y:S10]  /*15460*/  MUFU.EX2 R146, R229 ;  /* 0x000000e500927308 */ /* 0x000ff40000000800 */
[----:B------:R-:W3:Y:S01]  /*15470*/  MUFU.EX2 R145, R230 ;  /* 0x000000e600917308 */ /* 0x000ee20000000800 */
[C---:B-1----:R-:W-:Y:S09]  /*15480*/  HMMA.16816.F32.BF16 R52, R140.reuse, R80, R52 ;  /* 0x000000508c34723c */ /* 0x042ff20000041834 */
[----:B------:R-:W-:Y:S01]  /*15490*/  MUFU.EX2 R144, R232 ;  /* 0x000000e800907308 */ /* 0x000fe20000000800 */
[C---:B------:R-:W-:Y:S01]  /*154a0*/  HMMA.16816.F32.BF16 R56, R140.reuse, R82, R56 ;  /* 0x000000528c38723c */ /* 0x040fe20000041838 */
[----:B------:R-:W1:Y:S08]  /*154b0*/  LDSM.16.MT88.4 R80, [R192+0x3000] ;  /* 0x00300000c050783b */ /* 0x000e700000004200 */
        /* <DEDUP_REMOVED lines=10> */
[----:B------:R-:W5:Y:S02]  /*15560*/  LDSM.16.MT88.4 R88, [R190+0x800] ;  /* 0x00080000be58783b */ /* 0x000f640000004200 */
[----:B------:R-:W1:Y:S01]  /*15570*/  MUFU.EX2 R3, R160 ;  /* 0x000000a000037308 */ /* 0x000e620000000800 */
[----:B--2---:R-:W-:Y:S02]  /*15580*/  F2FP.BF16.PACK_AB R83, R159, R238 ;  /* 0x000000ee9f53723e */ /* 0x004fe400000010ff */
[----:B---3--:R-:W-:Y:S02]  /*15590*/  F2FP.BF16.PACK_AB R141, R145, R146 ;  /* 0x00000092918d723e */ /* 0x008fe400000010ff */
[----:B----4-:R-:W-:Y:S03]  /*155a0*/  F2FP.BF16.PACK_AB R143, R6, R144 ;  /* 0x00000090068f723e */ /* 0x010fe600000010ff */
[C---:B------:R-:W-:Y:S05]  /*155b0*/  HMMA.16816.F32.BF16 R8, R80.reuse, R84, R8 ;  /* 0x000000545008723c */ /* 0x040fea0000041808 */
[----:B-1----:R-:W-:Y:S03]  /*155c0*/  FADD.FTZ R2, R14, R2 ;  /* 0x000000020e027221 */ /* 0x002fe60000010000 */
[C---:B------:R-:W-:Y:S01]  /*155d0*/  HMMA.16816.F32.BF16 R16, R80.reuse, R86, R16 ;  /* 0x000000565010723c */ /* 0x040fe20000041810 */
[----:B------:R-:W1:Y:S03]  /*155e0*/  LDSM.16.MT88.4 R84, [R192+0x800] ;  /* 0x00080000c054783b */ /* 0x000e660000004200 */
[----:B------:R-:W-:Y:S04]  /*155f0*/  FADD.FTZ R2, R3, R2 ;  /* 0x0000000203027221 */ /* 0x000fe80000010000 */
[----:B------:R-:W-:Y:S04]  /*15600*/  FADD.FTZ R2, R93, R2 ;  /* 0x000000025d027221 */ /* 0x000fe80000010000 */
[C---:B------:R-:W-:Y:S01]  /*15610*/  FADD.FTZ R2, R92.reuse, R2 ;  /* 0x000000025c027221 */ /* 0x040fe20000010000 */
[C---:B-----5:R-:W-:Y:S08]  /*15620*/  HMMA.16816.F32.BF16 R20, R80.reuse, R88, R20 ;  /* 0x000000585014723c */ /* 0x060ff00000041814 */
        /* <DEDUP_REMOVED lines=21> */
[----:B------:R-:W3:Y:S03]  /*15780*/  LDSM.16.MT88.4 R92, [R192+0x1000] ;  /* 0x00100000c05c783b */ /* 0x000ee60000004200 */
[----:B------:R-:W-:Y:S02]  /*15790*/  F2FP.BF16.PACK_AB R80, R3, R14 ;  /* 0x0000000e0350723e */ /* 0x000fe400000010ff */
[----:B------:R-:W-:Y:S01]  /*157a0*/  F2FP.BF16.PACK_AB R81, R157, R158 ;  /* 0x0000009e9d51723e */ /* 0x000fe200000010ff */
[----:B------:R-:W4:Y:S01]  /*157b0*/  MUFU.EX2 R14, R220 ;  /* 0x000000dc000e7308 */ /* 0x000f220000000800 */
[----:B------:R-:W-:Y:S07]  /*157c0*/  F2FP.BF16.PACK_AB R83, R155, R156 ;  /* 0x0000009c9b53723e */ /* 0x000fee00000010ff */
[C---:B-1----:R-:W-:Y:S02]  /*157d0*/  HMMA.16816.F32.BF16 R8, R80.reuse, R84, R8 ;  /* 0x000000545008723c */ /* 0x042fe40000041808 */
[----:B------:R-:W1:Y:S06]  /*157e0*/  MUFU.EX2 R3, R219 ;  /* 0x000000db00037308 */ /* 0x000e6c0000000800 */
[C---:B------:R-:W-:Y:S01]  /*157f0*/  HMMA.16816.F32.BF16 R16, R80.reuse, R86, R16 ;  /* 0x000000565010723c */ /* 0x040fe20000041810 */
[----:B------:R-:W5:Y:S03]  /*15800*/  LDSM.16.MT88.4 R84, [R191+0x1000] ;  /* 0x00100000bf54783b */ /* 0x000f660000004200 */
[----:B----4-:R-:W-:Y:S04]  /*15810*/  FADD.FTZ R2, R14, R2 ;  /* 0x000000020e027221 */ /* 0x010fe80000010000 */
[C---:B--2---:R-:W-:Y:S08]  /*15820*/  HMMA.16816.F32.BF16 R20, R80.reuse, R88, R20 ;  /* 0x000000585014723c */ /* 0x044ff00000041814 */
        /* <DEDUP_REMOVED lines=59> */
[----:B------:R-:W4:Y:S07]  /*15be0*/  LDSM.16.MT88.4 R96, [R190+0x2000] ;  /* 0x00200000be60783b */ /* 0x000f2e0000004200 */
[C---:B-1----:R-:W-:Y:S08]  /*15bf0*/  HMMA.16816.F32.BF16 R68, R84.reuse, R88, R68 ;  /* 0x000000585444723c */ /* 0x042ff00000041844 */
[----:B------:R-:W-:Y:S01]  /*15c00*/  HMMA.16816.F32.BF16 R72, R84, R90, R72 ;  /* 0x0000005a5448723c */ /* 0x000fe20000041848 */
[----:B------:R-:W1:Y:S03]  /*15c10*/  LDSM.16.MT88.4 R84, [R191+0x2000] ;  /* 0x00200000bf54783b */ /* 0x000e660000004200 */
[C---:B--2---:R-:W-:Y:S01]  /*15c20*/  F2FP.BF16.PACK_AB R140, R3.reuse, R14 ;  /* 0x0000000e038c723e */ /* 0x044fe200000010ff */
[----:B------:R-:W-:Y:S01]  /*15c30*/  FADD.FTZ R2, R14, R2 ;  /* 0x000000020e027221 */ /* 0x000fe20000010000 */
[-C--:B------:R-:W-:Y:S02]  /*15c40*/  MOV R14, R4.reuse ;  /* 0x00000004000e7202 */ /* 0x080fe40000000f00 */
[C---:B---3--:R-:W-:Y:S01]  /*15c50*/  HMMA.16816.F32.BF16 R8, R80.reuse, R92, R8 ;  /* 0x0000005c5008723c */ /* 0x048fe20000041808 */
[----:B------:R-:W2:Y:S04]  /*15c60*/  LDSM.16.MT88.4 R88, [R189+0x5000] ;  /* 0x00500000bd58783b */ /* 0x000ea80000004200 */
[----:B------:R-:W-:Y:S02]  /*15c70*/  FADD.FTZ R2, R3, R2 ;  /* 0x0000000203027221 */ /* 0x000fe40000010000 */
[----:B------:R-:W-:Y:S01]  /*15c80*/  FADD.FTZ R3, R110, R236 ;  /* 0x000000ec6e037221 */ /* 0x000fe20000010000 */
[C---:B------:R-:W-:Y:S01]  /*15c90*/  HMMA.16816.F32.BF16 R16, R80.reuse, R94, R16 ;  /* 0x0000005e5010723c */ /* 0x040fe20000041810 */
[----:B------:R-:W3:Y:S07]  /*15ca0*/  LDSM.16.MT88.4 R92, [R190+0x5000] ;  /* 0x00500000be5c783b */ /* 0x000eee0000004200 */
[C---:B----4-:R-:W-:Y:S01]  /*15cb0*/  HMMA.16816.F32.BF16 R20, R80.reuse, R96, R20 ;  /* 0x000000605014723c */ /* 0x050fe20000041814 */
[----:B------:R-:W-:Y:S07]  /*15cc0*/  LDSM.16.MT88.4 R108, [R192+0x2800] ;  /* 0x00280000c06c783b */ /* 0x000fee0000004200 */
[C---:B------:R-:W-:Y:S01]  /*15cd0*/  HMMA.16816.F32.BF16 R24, R80.reuse, R98, R24 ;  /* 0x000000625018723c */ /* 0x040fe20000041818 */
[----:B------:R-:W4:Y:S07]  /*15ce0*/  LDSM.16.MT88.4 R96, [R192+0x5000] ;  /* 0x00500000c060783b */ /* 0x000f2e0000004200 */
[C---:B------:R-:W-:Y:S08]  /*15cf0*/  HMMA.16816.F32.BF16 R28, R80.reuse, R104, R28 ;  /* 0x00000068501c723c */ /* 0x040ff0000004181c */
[C---:B------:R-:W-:Y:S01]  /*15d00*/  HMMA.16816.F32.BF16 R32, R80.reuse, R106, R32 ;  /* 0x0000006a5020723c */ /* 0x040fe20000041820 */
[----:B------:R-:W5:Y:S07]  /*15d10*/  LDSM.16.MT88.4 R104, [R191+0x5000] ;  /* 0x00500000bf68783b */ /* 0x000f6e0000004200 */
[C---:B-1----:R-:W-:Y:S01]  /*15d20*/  HMMA.16816.F32.BF16 R36, R80.reuse, R84, R36 ;  /* 0x000000545024723c */ /* 0x042fe20000041824 */
[----:B------:R-:W1:Y:S07]  /*15d30*/  MUFU.EX2 R85, R234 ;  /* 0x000000ea00557308 */ /* 0x000e6e0000000800 */
[C---:B------:R-:W-:Y:S03]  /*15d40*/  HMMA.16816.F32.BF16 R40, R80.reuse, R86, R40 ;  /* 0x000000565028723c */ /* 0x040fe60000041828 */
[----:B------:R-:W4:Y:S05]  /*15d50*/  MUFU.EX2 R84, R235 ;  /* 0x000000eb00547308 */ /* 0x000f2a0000000800 */
[C---:B--2---:R-:W-:Y:S08]  /*15d60*/  HMMA.16816.F32.BF16 R44, R80.reuse, R88, R44 ;  /* 0x00000058502c723c */ /* 0x044ff0000004182c */
[C---:B------:R-:W-:Y:S01]  /*15d70*/  HMMA.16816.F32.BF16 R48, R80.reuse, R90, R48 ;  /* 0x0000005a5030723c */ /* 0x040fe20000041830 */
[----:B------:R-:W-:Y:S03]  /*15d80*/  LDSM.16.MT88.4 R88, [R189+0x5800] ;  /* 0x00580000bd58783b */ /* 0x000fe60000004200 */
[----:B-1----:R-:W-:Y:S04]  /*15d90*/  FADD.FTZ R2, R85, R2 ;  /* 0x0000000255027221 */ /* 0x002fe80000010000 */
[C---:B---3--:R-:W-:Y:S04]  /*15da0*/  HMMA.16816.F32.BF16 R52, R80.reuse, R92, R52 ;  /* 0x0000005c5034723c */ /* 0x048fe80000041834 */
[C---:B----4-:R-:W-:Y:S01]  /*15db0*/  F2FP.BF16.PACK_AB R142, R84.reuse, R85 ;  /* 0x00000055548e723e */ /* 0x050fe200000010ff */
[----:B------:R-:W-:Y:S02]  /*15dc0*/  FADD.FTZ R215, R84, R2 ;  /* 0x0000000254d77221 */ /* 0x000fe40000010000 */
[----:B------:R-:W-:Y:S01]  /*15dd0*/  FADD.FTZ R2, R112, R3 ;  /* 0x0000000370027221 */ /* 0x000fe20000010000 */
[C---:B------:R-:W-:Y:S04]  /*15de0*/  HMMA.16816.F32.BF16 R56, R80.reuse, R94, R56 ;  /* 0x0000005e5038723c */ /* 0x040fe80000041838 */
        /* <DEDUP_REMOVED lines=8> */
[----:B------:R-:W-:Y:S01]  /*15e70*/  HMMA.16816.F32.BF16 R72, R80, R106, R72 ;  /* 0x0000006a5048723c */ /* 0x000fe20000041848 */
[----:B------:R-:W2:Y:S03]  /*15e80*/  LDSM.16.MT88.4 R80, [R190+0x5800] ;  /* 0x00580000be50783b */ /* 0x000ea60000004200 */
[----:B------:R-:W-:Y:S04]  /*15e90*/  FADD.FTZ R2, R158, R2 ;  /* 0x000000029e027221 */ /* 0x000fe80000010000 */
[C---:B------:R-:W-:Y:S01]  /*15ea0*/  HMMA.16816.F32.BF16 R128, R140.reuse, R124, R8 ;  /* 0x0000007c8c80723c */ /* 0x040fe20000041808 */
[----:B------:R-:W3:Y:S04]  /*15eb0*/  LDSM.16.MT88.4 R8, [R192+0x5800] ;  /* 0x00580000c008783b */ /* 0x000ee80000004200 */
[----:B------:R-:W-:Y:S03]  /*15ec0*/  FADD.FTZ R2, R157, R2 ;  /* 0x000000029d027221 */ /* 0x000fe60000010000 */
[C---:B------:R-:W-:Y:S01]  /*15ed0*/  HMMA.16816.F32.BF16 R124, R140.reuse, R126, R16 ;  /* 0x0000007e8c7c723c */ /* 0x040fe20000041810 */
[----:B------:R-:W4:Y:S03]  /*15ee0*/  LDSM.16.MT88.4 R16, [R191+0x5800] ;  /* 0x00580000bf10783b */ /* 0x000f260000004200 */
        /* <DEDUP_REMOVED lines=13> */
[C---:B------:R-:W-:Y:S04]  /*15fc0*/  HMMA.16816.F32.BF16 R92, R140.reuse, R88, R44 ;  /* 0x000000588c5c723c */ /* 0x040fe8000004182c */
[----:B------:R-:W-:Y:S04]  /*15fd0*/  FADD.FTZ R2, R149, R2 ;  /* 0x0000000295027221 */ /* 0x000fe80000010000 */
[C---:B------:R-:W-:Y:S04]  /*15fe0*/  HMMA.16816.F32.BF16 R88, R140.reuse, R90, R48 ;  /* 0x0000005a8c58723c */ /* 0x040fe80000041830 */
[----:B------:R-:W-:Y:S04]  /*15ff0*/  FADD.FTZ R2, R148, R2 ;  /* 0x0000000294027221 */ /* 0x000fe80000010000 */
[C---:B--2---:R-:W-:Y:S04]  /*16000*/  HMMA.16816.F32.BF16 R84, R140.reuse, R80, R52 ;  /* 0x000000508c54723c */ /* 0x044fe80000041834 */
[----:B------:R-:W-:Y:S04]  /*16010*/  FADD.FTZ R2, R147, R2 ;  /* 0x0000000293027221 */ /* 0x000fe80000010000 */
[C---:B------:R-:W-:Y:S04]  /*16020*/  HMMA.16816.F32.BF16 R80, R140.reuse, R82, R56 ;  /* 0x000000528c50723c */ /* 0x040fe80000041838 */
[----:B------:R-:W-:Y:S04]  /*16030*/  FADD.FTZ R2, R146, R2 ;  /* 0x0000000292027221 */ /* 0x000fe80000010000 */
[C---:B---3--:R-:W-:Y:S04]  /*16040*/  HMMA.16816.F32.BF16 R60, R140.reuse, R8, R60 ;  /* 0x000000088c3c723c */ /* 0x048fe8000004183c */
[----:B------:R-:W-:Y:S03]  /*16050*/  FADD.FTZ R2, R145, R2 ;  /* 0x0000000291027221 */ /* 0x000fe60000010000 */
[----:B------:R-:W-:Y:S01]  /*16060*/  MOV R8, R4 ;  /* 0x0000000400087202 */ /* 0x000fe20000000f00 */
[C---:B------:R-:W-:Y:S04]  /*16070*/  HMMA.16816.F32.BF16 R64, R140.reuse, R10, R64 ;  /* 0x0000000a8c40723c */ /* 0x040fe80000041840 */
[----:B------:R-:W-:Y:S04]  /*16080*/  FADD.FTZ R2, R144, R2 ;  /* 0x0000000290027221 */ /* 0x000fe80000010000 */
[C---:B----4-:R-:W-:Y:S04]  /*16090*/  HMMA.16816.F32.BF16 R68, R140.reuse, R16, R68 ;  /* 0x000000108c44723c */ /* 0x050fe80000041844 */
[----:B------:R-:W-:Y:S01]  /*160a0*/  FADD.FTZ R236, R6, R2 ;  /* 0x0000000206ec7221 */ /* 0x000fe20000010000 */
[----:B------:R-:W-:Y:S03]  /*160b0*/  MOV R6, R5 ;  /* 0x0000000500067202 */ /* 0x000fe60000000f00 */
[----:B------:R-:W-:Y:S01]  /*160c0*/  HMMA.16816.F32.BF16 R72, R140, R18, R72 ;  /* 0x000000128c48723c */ /* 0x000fe20000041848 */
[----:B------:R-:W-:-:S07]  /*160d0*/  @P0 BRA `(.L_x_1042) ;  /* 0xffffbe8000000947 */ /* 0x000fce000383ffff */
.L_x_1021:
[----:B------:R-:W2:Y:S01]  /*160e0*/  LDL R2, [R1+0xc] ;  /* 0x00000c0001027983 */ /* 0x000ea20000100800 */
[----:B------:R-:W-:-:S05]  /*160f0*/  IMAD.MOV.U32 R3, RZ, RZ, c[0x0][0x2c4] ;  /* 0x0000b100ff037624 */ /* 0x000fca00078e00ff */
[----:B------:R-:W-:Y:S01]  /*16100*/  ISETP.NE.AND P1, PT, R3, 0x1, PT ;  /* 0x000000010300780c */ /* 0x000fe20003f25270 */
[----:B------:R-:W-:-:S05]  /*16110*/  IMAD.MOV.U32 R9, RZ, RZ, c[0x0][0x32c] ;  /* 0x0000cb00ff097624 */ /* 0x000fca00078e00ff */
[----:B------:R-:W-:Y:S02]  /*16120*/  ISETP.GE.AND P0, PT, R9, 0x1, PT ;  /* 0x000000010900780c */ /* 0x000fe40003f06270 */
[----:B------:R-:W-:Y:S02]  /*16130*/  IADD3 R3, R244, 0x1, -R243 ;  /* 0x00000001f4037810 */ /* 0x000fe40007ffe8f3 */
[----:B--2---:R-:W-:-:S05]  /*16140*/  IADD3 R2, R2, 0x7f, RZ ;  /* 0x0000007f02027810 */ /* 0x004fca0007ffe0ff */
        /* <DEDUP_REMOVED lines=15> */
.L_x_1045:
[----:B------:R-:W-:-:S04]  /*16240*/  MOV R4, 0x1 ;  /* 0x0000000100047802 */ /* 0x000fc80000000f00 */
[----:B------:R-:W-:-:S13]  /*16250*/  ISETP.NE.AND P0, PT, R4, c[0x0][0x32c], PT ;  /* 0x0000cb0004007a0c */ /* 0x000fda0003f05270 */
[----:B------:R-:W-:-:S05]  /*16260*/  @P0 IMAD.HI.U32 R4, R2, c[0x0][0x330], RZ ;  /* 0x0000cc0002040a27 */ /* 0x000fca00078e00ff */
[----:B------:R-:W-:Y:S02]  /*16270*/  @P0 SHF.R.U32.HI R2, RZ, c[0x0][0x334], R4 ;  /* 0x0000cd00ff020a19 */ /* 0x000fe40000011604 */
.L_x_1046:
[----:B------:R-:W-:Y:S05]  /*16280*/  BSYNC B0 ;  /* 0x0000000000007941 */ /* 0x000fea0003800000 */
.L_x_1044:
[----:B------:R-:W-:-:S05]  /*16290*/  IMAD R2, R2, c[0x0][0x32c], RZ ;  /* 0x0000cb0002027a24 */ /* 0x000fca00078e02ff */
[----:B------:R-:W-:-:S04]  /*162a0*/  IMNMX R3, R3, R2, !PT ;  /* 0x0000000203037217 */ /* 0x000fc80007800200 */
.L_x_1043:
        /* <DEDUP_REMOVED lines=9> */
.L_x_1058:
        /* <DEDUP_REMOVED lines=37> */
.L_x_1159:
        /* <DEDUP_REMOVED lines=23> */
.L_x_1160:
        /* <DEDUP_REMOVED lines=15> */
.L_x_1049:
[----:B--23--:R-:W-:Y:S05]  /*167f0*/  BSYNC B0 ;  /* 0x0000000000007941 */ /* 0x00cfea0003800000 */
.L_x_1048:
        /* <DEDUP_REMOVED lines=178> */
.L_x_1161:
        /* <DEDUP_REMOVED lines=23> */
.L_x_1162:
        /* <DEDUP_REMOVED lines=15> */
.L_x_1053:
[----:B------:R-:W-:Y:S05]  /*17580*/  BSYNC B0 ;  /* 0x0000000000007941 */ /* 0x000fea0003800000 */
.L_x_1052:
        /* <DEDUP_REMOVED lines=51> */
.L_x_1163:
[----:B-12---:R-:W-:Y:S01]  /*178c0*/  FMNMX.FTZ R4, R4, R2, !PT ;  /* 0x0000000204047209 */ /* 0x006fe20007810000 */
[----:B------:R-:W-:-:S05]  /*178d0*/  BRA.DIV ~URZ, `(.L_x_1057) ;  /* 0x0000bb227f007947 */ /* 0x000fca000b800000 */
[----:B------:R-:W1:Y:S02]  /*178e0*/  SHFL.BFLY PT, R2, R4, 0x1, 0x1f ;  /* 0x0c201f0004027f89 */ /* 0x000e6400000e0000 */
[----:B-1----:R-:W-:Y:S02]  /*178f0*/  FMNMX.FTZ R5, R4, R2, !PT ;  /* 0x0000000204057209 */ /* 0x002fe40007810000 */
[----:B------:R-:W1:Y:S02]  /*17900*/  SHFL.BFLY PT, R2, R140, 0x2, 0x1f ;  /* 0x0c401f008c027f89 */ /* 0x000e6400000e0000 */
[----:B-1----:R-:W-:Y:S05]  /*17910*/  FMNMX.FTZ R4, R140, R2, !PT ;  /* 0x000000028c047209 */ /* 0x002fea0007810000 */
[----:B------:R1:W2:Y:S02]  /*17920*/  SHFL.BFLY PT, R2, R4, 0x1, 0x1f ;  /* 0x0c201f0004027f89 */ /* 0x0002a400000e0000 */
.L_x_1164:
[----:B-12---:R-:W-:Y:S01]  /*17930*/  FMNMX.FTZ R4, R2, R4, !PT ;  /* 0x0000000402047209 */ /* 0x006fe20007810000 */
[C---:B------:R-:W-:Y:S01]  /*17940*/  FADD.FTZ R2, -R5.reuse, R6 ;  /* 0x0000000605027221 */ /* 0x040fe20000010100 */
[----:B------:R-:W-:Y:S01]  /*17950*/  WARPSYNC 0xffffffff ;  /* 0xffffffff00007948 */ /* 0x000fe20003800000 */
[----:B------:R-:W-:Y:S01]  /*17960*/  FMUL.FTZ R6, R5, c[0x0][0x2d0] ;  /* 0x0000b40005067a20 */ /* 0x000fe20000410000 */
[----:B------:R-:W-:Y:S01]  /*17970*/  ISETP.GT.AND P0, PT, R212, R246, PT ;  /* 0x000000f6d400720c */ /* 0x000fe20003f04270 */
[----:B------:R-:W-:Y:S01]  /*17980*/  FMUL.FTZ R2, R2, c[0x0][0x2d0] ;  /* 0x0000b40002027a20 */ /* 0x000fe20000410000 */
[----:B------:R-:W-:Y:S01]  /*17990*/  IADD3 R212, R212, -0x1, RZ ;  /* 0xffffffffd4d47810 */ /* 0x000fe20007ffe0ff */
        /* <DEDUP_REMOVED lines=27> */
[----:B------:R-:W-:Y:S10]  /*17b50*/  MUFU.EX2 R6, R9 ;  /* 0x0000000900067308 */ /* 0x000ff40000000800 */
[----:B------:R-:W1:Y:S02]  /*17b60*/  MUFU.EX2 R9, R17 ;  /* 0x0000001100097308 */ /* 0x000e640000000800 */
        /* <DEDUP_REMOVED lines=28> */
[----:B-1----:R-:W-:Y:S02]  /*17d30*/  FMUL.FTZ R58, R2, R82 ;  /* 0x00000052023a7220 */ /* 0x002fe40000410000 */
        /* <DEDUP_REMOVED lines=8> */
[----:B------:R-:W-:Y:S01]  /*17dc0*/  FFMA.FTZ R6, R59, c[0x0][0x2d0], -R6 ;  /* 0x0000b4003b067a23 */ /* 0x000fe20000010806 */
[----:B------:R-:W2:Y:S01]  /*17dd0*/  MUFU.EX2 R11, R11 ;  /* 0x0000000b000b7308 */ /* 0x000ea20000000800 */
[C---:B------:R-:W-:Y:S02]  /*17de0*/  FMUL.FTZ R59, R2.reuse, R83 ;  /* 0x00000053023b7220 */ /* 0x040fe40000410000 */
[----:B------:R-:W3:Y:S01]  /*17df0*/  LDSM.16.MT88.4 R80, [R189] ;  /* 0x00000000bd50783b */ /* 0x000ee20000004200 */
[C---:B------:R-:W-:Y:S02]  /*17e00*/  FMUL.FTZ R29, R3.reuse, R113 ;  /* 0x00000071031d7220 */ /* 0x040fe40000410000 */
[----:B------:R-:W-:Y:S02]  /*17e10*/  FMUL.FTZ R34, R2, R110 ;  /* 0x0000006e02227220 */ /* 0x000fe40000410000 */
[----:B------:R-:W-:Y:S02]  /*17e20*/  FADD.FTZ R8, R16, R8 ;  /* 0x0000000810087221 */ /* 0x000fe40000010000 */
[----:B------:R-:W-:Y:S01]  /*17e30*/  MUFU.EX2 R110, R143 ;  /* 0x0000008f006e7308 */ /* 0x000fe20000000800 */
[----:B------:R-:W-:Y:S02]  /*17e40*/  FMUL.FTZ R28, R3, R112 ;  /* 0x00000070031c7220 */ /* 0x000fe40000410000 */
[----:B------:R-:W-:Y:S02]  /*17e50*/  FADD.FTZ R148, R9, R8 ;  /* 0x0000000809947221 */ /* 0x000fe40000010000 */
[C---:B-1----:R-:W-:Y:S02]  /*17e60*/  FFMA.FTZ R10, R2.reuse, R236, R14 ;  /* 0x000000ec020a7223 */ /* 0x042fe4000001000e */
[C---:B------:R-:W-:Y:S02]  /*17e70*/  FMUL.FTZ R8, R3.reuse, R128 ;  /* 0x0000008003087220 */ /* 0x040fe40000410000 */
[C---:B------:R-:W-:Y:S01]  /*17e80*/  FMUL.FTZ R9, R3.reuse, R129 ;  /* 0x0000008103097220 */ /* 0x040fe20000410000 */
[----:B------:R-:W1:Y:S01]  /*17e90*/  MUFU.EX2 R113, R144 ;  /* 0x0000009000717308 */ /* 0x000e620000000800 */
[C---:B------:R-:W-:Y:S02]  /*17ea0*/  FMUL.FTZ R16, R3.reuse, R124 ;  /* 0x0000007c03107220 */ /* 0x040fe40000410000 */
[----:B------:R-:W-:Y:S01]  /*17eb0*/  FMUL.FTZ R17, R3, R125 ;  /* 0x0000007d03117220 */ /* 0x000fe20000410000 */
[C---:B--2---:R-:W-:Y:S01]  /*17ec0*/  F2FP.BF16.PACK_AB R141, R11.reuse, R14 ;  /* 0x0000000e0b8d723e */ /* 0x044fe200000010ff */
[----:B------:R-:W-:Y:S02]  /*17ed0*/  FADD.FTZ R112, R11, R10 ;  /* 0x0000000a0b707221 */ /* 0x000fe40000010000 */
[C---:B------:R-:W-:Y:S02]  /*17ee0*/  FMUL.FTZ R10, R2.reuse, R130 ;  /* 0x00000082020a7220 */ /* 0x040fe40000410000 */
[C---:B------:R-:W-:Y:S01]  /*17ef0*/  FMUL.FTZ R11, R2.reuse, R131 ;  /* 0x00000083020b7220 */ /* 0x040fe20000410000 */
[----:B------:R-:W2:Y:S01]  /*17f00*/  MUFU.EX2 R14, R153 ;  /* 0x00000099000e7308 */ /* 0x000ea20000000800 */
[C---:B------:R-:W-:Y:S02]  /*17f10*/  FMUL.FTZ R18, R2.reuse, R126 ;  /* 0x0000007e02127220 */ /* 0x040fe40000410000 */
[C---:B------:R-:W-:Y:S02]  /*17f20*/  FMUL.FTZ R19, R2.reuse, R127 ;  /* 0x0000007f02137220 */ /* 0x040fe40000410000 */
[C---:B------:R-:W-:Y:S01]  /*17f30*/  FMUL.FTZ R20, R3.reuse, R120 ;  /* 0x0000007803147220 */ /* 0x040fe20000410000 */
[----:B------:R-:W-:Y:S01]  /*17f40*/  LDSM.16.MT88.4 R124, [R189+0x2800] ;  /* 0x00280000bd7c783b */ /* 0x000fe20000004200 */
[C---:B------:R-:W-:Y:S02]  /*17f50*/  FMUL.FTZ R21, R3.reuse, R121 ;  /* 0x0000007903157220 */ /* 0x040fe40000410000 */
[C---:B------:R-:W-:Y:S01]  /*17f60*/  FMUL.FTZ R22, R2.reuse, R122 ;  /* 0x0000007a02167220 */ /* 0x040fe20000410000 */
[----:B------:R-:W-:Y:S01]  /*17f70*/  MUFU.EX2 R156, R156 ;  /* 0x0000009c009c7308 */ /* 0x000fe20000000800 */
[C---:B------:R-:W-:Y:S02]  /*17f80*/  FMUL.FTZ R23, R2.reuse, R123 ;  /* 0x0000007b02177220 */ /* 0x040fe40000410000 */
[----:B------:R-:W-:Y:S01]  /*17f90*/  FMUL.FTZ R24, R3, R116 ;  /* 0x0000007403187220 */ /* 0x000fe20000410000 */
[----:B-1----:R-:W-:Y:S01]  /*17fa0*/  F2FP.BF16.PACK_AB R143, R113, R110 ;  /* 0x0000006e718f723e */ /* 0x002fe200000010ff */
[C---:B------:R-:W-:Y:S02]  /*17fb0*/  FMUL.FTZ R25, R3.reuse, R117 ;  /* 0x0000007503197220 */ /* 0x040fe40000410000 */
[C---:B------:R-:W-:Y:S02]  /*17fc0*/  FMUL.FTZ R26, R2.reuse, R118 ;  /* 0x00000076021a7220 */ /* 0x040fe40000410000 */
[C---:B------:R-:W-:Y:S01]  /*17fd0*/  FMUL.FTZ R27, R2.reuse, R119 ;  /* 0x00000077021b7220 */ /* 0x040fe20000410000 */
[----:B------:R-:W-:Y:S01]  /*17fe0*/  MUFU.EX2 R153, R162 ;  /* 0x000000a200997308 */ /* 0x000fe20000000800 */
[C---:B---3--:R-:W-:Y:S01]  /*17ff0*/  HMMA.16816.F32.BF16 R8, R140.reuse, R80, R8 ;  /* 0x000000508c08723c */ /* 0x048fe20000041808 */
[----:B------:R-:W-:Y:S04]  /*18000*/  LDSM.16.MT88.4 R116, [R190+0x2800] ;  /* 0x00280000be74783b */ /* 0x000fe80000004200 */
[C---:B------:R-:W-:Y:S02]  /*18010*/  FMUL.FTZ R35, R2.reuse, R111 ;  /* 0x0000006f02237220 */ /* 0x040fe40000410000 */
[C---:B------:R-:W-:Y:S01]  /*18020*/  FMUL.FTZ R38, R2.reuse, R106 ;  /* 0x0000006a02267220 */ /* 0x040fe20000410000 */
[C---:B------:R-:W-:Y:S01]  /*18030*/  HMMA.16816.F32.BF16 R16, R140.reuse, R82, R16 ;  /* 0x000000528c10723c */ /* 0x040fe20000041810 */
[----:B------:R-:W1:Y:S01]  /*18040*/  LDSM.16.MT88.4 R80, [R190] ;  /* 0x00000000be50783b */ /* 0x000e620000004200 */
[----:B------:R-:W-:Y:S02]  /*18050*/  MUFU.EX2 R240, R146 ;  /* 0x0000009200f07308 */ /* 0x000fe40000000800 */
[C---:B------:R-:W-:Y:S02]  /*18060*/  FMUL.FTZ R39, R2.reuse, R107 ;  /* 0x0000006b02277220 */ /* 0x040fe40000410000 */
[C---:B------:R-:W-:Y:S02]  /*18070*/  FMUL.FTZ R40, R3.reuse, R96 ;  /* 0x0000006003287220 */ /* 0x040fe40000410000 */
[C---:B------:R-:W-:Y:S04]  /*18080*/  FMUL.FTZ R41, R3.reuse, R97 ;  /* 0x0000006103297220 */ /* 0x040fe80000410000 */
[C---:B------:R-:W-:Y:S01]  /*18090*/  FMUL.FTZ R42, R2.reuse, R98 ;  /* 0x00000062022a7220 */ /* 0x040fe20000410000 */
[----:B------:R-:W-:Y:S01]  /*180a0*/  MUFU.EX2 R239, R145 ;  /* 0x0000009100ef7308 */ /* 0x000fe20000000800 */
[C---:B------:R-:W-:Y:S02]  /*180b0*/  FMUL.FTZ R43, R2.reuse, R99 ;  /* 0x00000063022b7220 */ /* 0x040fe40000410000 */
[----:B------:R-:W-:Y:S01]  /*180c0*/  LDSM.16.MT88.4 R96, [R190+0x1800] ;  /* 0x00180000be60783b */ /* 0x000fe20000004200 */
        /* <DEDUP_REMOVED lines=9> */
[----:B------:R-:W-:Y:S01]  /*18160*/  LDSM.16.MT88.4 R84, [R189+0x800] ;  /* 0x00080000bd54783b */ /* 0x000fe20000004200 */
        /* <DEDUP_REMOVED lines=33> */
[C---:B-1----:R-:W-:Y:S03]  /*18380*/  HMMA.16816.F32.BF16 R28, R140.reuse, R80, R28 ;  /* 0x000000508c1c723c */ /* 0x042fe6000004181c */
[C---:B------:R-:W-:Y:S03]  /*18390*/  FMUL.FTZ R74, R2.reuse, R74 ;  /* 0x0000004a024a7220 */ /* 0x040fe60000410000 */
[----:B------:R-:W-:Y:S01]  /*183a0*/  MUFU.EX2 R105, R218 ;  /* 0x000000da00697308 */ /* 0x000fe20000000800 */
[----:B------:R-:W-:Y:S01]  /*183b0*/  FMUL.FTZ R75, R2, R75 ;  /* 0x0000004b024b7220 */ /* 0x000fe20000410000 */
[C---:B------:R-:W-:Y:S01]  /*183c0*/  HMMA.16816.F32.BF16 R32, R140.reuse, R82, R32 ;  /* 0x000000528c20723c */ /* 0x040fe20000041820 */
[----:B------:R-:W1:Y:S03]  /*183d0*/  LDSM.16.MT88.4 R80, [R191] ;  /* 0x00000000bf50783b */ /* 0x000e660000004200 */
[----:B--2---:R-:W-:Y:S04]  /*183e0*/  FADD.FTZ R2, R14, R148 ;  /* 0x000000940e027221 */ /* 0x004fe80000010000 */
        /* <DEDUP_REMOVED lines=13> */
[----:B------:R-:W1:Y:S01]  /*184c0*/  MUFU.EX2 R3, R152 ;  /* 0x0000009800037308 */ /* 0x000e620000000800 */
[C---:B------:R-:W-:Y:S01]  /*184d0*/  HMMA.16816.F32.BF16 R48, R140.reuse, R82, R48 ;  /* 0x000000528c30723c */ /* 0x040fe20000041830 */
[----:B------:R-:W2:Y:S08]  /*184e0*/  LDSM.16.MT88.4 R80, [R190+0x3000] ;  /* 0x00300000be50783b */ /* 0x000eb00000004200 */
[----:B------:R-:W-:Y:S10]  /*184f0*/  MUFU.EX2 R152, R215 ;  /* 0x000000d700987308 */ /* 0x000ff40000000800 */
[----:B------:R-:W-:Y:S01]  /*18500*/  MUFU.EX2 R146, R229 ;  /* 0x000000e500927308 */ /* 0x000fe20000000800 */
[----:B-1----:R-:W-:Y:S04]  /*18510*/  FADD.FTZ R2, R3, R2 ;  /* 0x0000000203027221 */ /* 0x002fe80000010000 */
[----:B------:R-:W-:Y:S05]  /*18520*/  FADD.FTZ R2, R89, R2 ;  /* 0x0000000259027221 */ /* 0x000fea0000010000 */
[----:B------:R-:W1:Y:S01]  /*18530*/  MUFU.EX2 R145, R231 ;  /* 0x000000e700917308 */ /* 0x000e620000000800 */
[C---:B------:R-:W-:Y:S09]  /*18540*/  FADD.FTZ R2, R88.reuse, R2 ;  /* 0x0000000258027221 */ /* 0x040ff20000010000 */
[----:B------:R-:W-:Y:S01]  /*18550*/  MUFU.EX2 R144, R233 ;  /* 0x000000e900907308 */ /* 0x000fe20000000800 */
[C---:B--2---:R-:W-:Y:S08]  /*18560*/  HMMA.16816.F32.BF16 R52, R140.reuse, R80, R52 ;  /* 0x000000508c34723c */ /* 0x044ff00000041834 */
[C---:B------:R-:W-:Y:S01]  /*18570*/  HMMA.16816.F32.BF16 R56, R140.reuse, R82, R56 ;  /* 0x000000528c38723c */ /* 0x040fe20000041838 */
[----:B------:R-:W2:Y:S01]  /*18580*/  LDSM.16.MT88.4 R80, [R192+0x3000] ;  /* 0x00300000c050783b */ /* 0x000ea20000004200 */
[----:B------:R-:W3:Y:S06]  /*18590*/  MUFU.EX2 R6, R6 ;  /* 0x0000000600067308 */ /* 0x000eec0000000800 */
[C---:B--2---:R-:W-:Y:S08]  /*185a0*/  HMMA.16816.F32.BF16 R60, R140.reuse, R80, R60 ;  /* 0x000000508c3c723c */ /* 0x044ff0000004183c */
[C---:B------:R-:W-:Y:S01]  /*185b0*/  HMMA.16816.F32.BF16 R64, R140.reuse, R82, R64 ;  /* 0x000000528c40723c */ /* 0x040fe20000041840 */
[----:B------:R-:W2:Y:S07]  /*185c0*/  LDSM.16.MT88.4 R80, [R191+0x3000] ;  /* 0x00300000bf50783b */ /* 0x000eae0000004200 */
[C---:B--2---:R-:W-:Y:S07]  /*185d0*/  HMMA.16816.F32.BF16 R68, R140.reuse, R80, R68 ;  /* 0x000000508c44723c */ /* 0x044fee0000041844 */
[----:B------:R-:W-:Y:S01]  /*185e0*/  F2FP.BF16.PACK_AB R80, R3, R14 ;  /* 0x0000000e0350723e */ /* 0x000fe200000010ff */
[----:B------:R-:W-:Y:S01]  /*185f0*/  HMMA.16816.F32.BF16 R72, R140, R82, R72 ;  /* 0x000000528c48723c */ /* 0x000fe20000041848 */
[----:B------:R-:W2:Y:S03]  /*18600*/  MUFU.EX2 R14, R161 ;  /* 0x000000a1000e7308 */ /* 0x000ea60000000800 */
[----:B------:R-:W-:Y:S03]  /*18610*/  F2FP.BF16.PACK_AB R81, R239, R240 ;  /* 0x000000f0ef51723e */ /* 0x000fe600000010ff */
[----:B------:R-:W-:Y:S02]  /*18620*/  F2FP.BF16.PACK_AB R82, R88, R89 ;  /* 0x000000595852723e */ /* 0x000fe400000010ff */
[----:B------:R-:W4:Y:S02]  /*18630*/  LDSM.16.MT88.4 R88, [R190+0x800] ;  /* 0x00080000be58783b */ /* 0x000f240000004200 */
[----:B------:R-:W5:Y:S01]  /*18640*/  MUFU.EX2 R3, R160 ;  /* 0x000000a000037308 */ /* 0x000f620000000800 */
[----:B------:R-:W-:Y:S02]  /*18650*/  F2FP.BF16.PACK_AB R83, R236, R238 ;  /* 0x000000eeec53723e */ /* 0x000fe400000010ff */
[----:B-1----:R-:W-:Y:S02]  /*18660*/  F2FP.BF16.PACK_AB R141, R145, R146 ;  /* 0x00000092918d723e */ /* 0x002fe400000010ff */
[----:B---3--:R-:W-:Y:S03]  /*18670*/  F2FP.BF16.PACK_AB R143, R6, R144 ;  /* 0x00000090068f723e */ /* 0x008fe600000010ff */
[C---:B------:R-:W-:Y:S05]  /*18680*/  HMMA.16816.F32.BF16 R8, R80.reuse, R84, R8 ;  /* 0x000000545008723c */ /* 0x040fea0000041808 */
[----:B--2---:R-:W-:Y:S03]  /*18690*/  FADD.FTZ R2, R14, R2 ;  /* 0x000000020e027221 */ /* 0x004fe60000010000 */
[C---:B------:R-:W-:Y:S01]  /*186a0*/  HMMA.16816.F32.BF16 R16, R80.reuse, R86, R16 ;  /* 0x000000565010723c */ /* 0x040fe20000041810 */
[----:B------:R-:W1:Y:S03]  /*186b0*/  LDSM.16.MT88.4 R84, [R192+0x800] ;  /* 0x00080000c054783b */ /* 0x000e660000004200 */
[----:B-----5:R-:W-:Y:S04]  /*186c0*/  FADD.FTZ R2, R3, R2 ;  /* 0x0000000203027221 */ /* 0x020fe80000010000 */
[----:B------:R-:W-:Y:S04]  /*186d0*/  FADD.FTZ R2, R93, R2 ;  /* 0x000000025d027221 */ /* 0x000fe80000010000 */
[C---:B------:R-:W-:Y:S01]  /*186e0*/  FADD.FTZ R2, R92.reuse, R2 ;  /* 0x000000025c027221 */ /* 0x040fe20000010000 */
[C---:B----4-:R-:W-:Y:S08]  /*186f0*/  HMMA.16816.F32.BF16 R20, R80.reuse, R88, R20 ;  /* 0x000000585014723c */ /* 0x050ff00000041814 */
        /* <DEDUP_REMOVED lines=171> */
.L_x_1047:
[----:B------:R-:W-:-:S13]  /*191b0*/  ISETP.GE.AND P0, PT, R212, R242, PT ;  /* 0x000000f2d400720c */ /* 0x000fda0003f06270 */
[----:B------:R-:W-:Y:S05]  /*191c0*/  @!P0 BRA `(.L_x_1059) ;  /* 0x0000408000008947 */ /* 0x000fea0003800000 */
[----:B------:R-:W-:Y:S02]  /*191d0*/  MOV R14, R8 ;  /* 0x00000008000e7202 */ /* 0x000fe40000000f00 */
[----:B------:R-:W-:Y:S02]  /*191e0*/  MOV R6, R5 ;  /* 0x0000000500067202 */ /* 0x000fe40000000f00 */
.L_x_1077:
[----:B------:R-:W-:Y:S04]  /*191f0*/  DEPBAR.LE SB0, 0x0 ;  /* 0x000080000000791a */ /* 0x000fe80000000000 */
[----:B------:R-:W-:Y:S01]  /*19200*/  WARPSYNC 0xffffffff ;  /* 0xffffffff00007948 */ /* 0x000fe20003800000 */
[----:B------:R-:W-:Y:S01]  /*19210*/  BAR.SYNC.DEFER_BLOCKING 0x0 ;  /* 0x0000000000007b1d */ /* 0x000fe20000010000 */
[----:B------:R-:W-:Y:S01]  /*19220*/  SHF.R.S32.HI R2, RZ, 0x1f, R214 ;  /* 0x0000001fff027819 */ /* 0x000fe200000114d6 */
[----:B------:R-:W-:Y:S01]  /*19230*/  IMAD.SHL.U32 R20, R76, 0x2, RZ ;  /* 0x000000024c147824 */ /* 0x000fe200078e00ff */
[----:B------:R-:W-:Y:S02]  /*19240*/  SHF.R.S32.HI R5, RZ, 0x1f, R213 ;  /* 0x0000001fff057819 */ /* 0x000fe400000114d5 */
[C---:B------:R-:W-:Y:S01]  /*19250*/  SHF.L.U64.HI R23, R211.reuse, 0x1, R237 ;  /* 0x00000001d3177819 */ /* 0x040fe200000102ed */
[----:B------:R-:W-:Y:S01]  /*19260*/  IMAD R4, R2, c[0x0][0x208], RZ ;  /* 0x0000820002047a24 */ /* 0x000fe200078e02ff */
[----:B------:R-:W-:Y:S01]  /*19270*/  SHF.L.U32 R22, R211, 0x1, RZ ;  /* 0x00000001d3167819 */ /* 0x000fe200000006ff */
[----:B------:R-:W-:Y:S01]  /*19280*/  IMAD.WIDE.U32 R2, R214, c[0x0][0x208], RZ ;  /* 0x00008200d6027a25 */ /* 0x000fe200078e00ff */
[----:B------:R-:W-:Y:S03]  /*19290*/  SHF.L.U64.HI R21, R76, 0x1, R77 ;  /* 0x000000014c157819 */ /* 0x000fe6000001024d */
[----:B------:R-:W-:Y:S02]  /*192a0*/  IMAD R4, R214, c[0x0][0x20c], R4 ;  /* 0x00008300d6047a24 */ /* 0x000fe400078e0204 */
[----:B------:R-:W-:Y:S02]  /*192b0*/  IMAD R5, R5, c[0x0][0x218], RZ ;  /* 0x0000860005057a24 */ /* 0x000fe400078e02ff */
[----:B------:R-:W-:Y:S02]  /*192c0*/  IMAD.IADD R3, R3, 0x1, R4 ;  /* 0x0000000103037824 */ /* 0x000fe400078e0204 */
[C---:B------:R-:W-:Y:S02]  /*192d0*/  IMAD R5, R213.reuse, c[0x0][0x21c], R5 ;  /* 0x00008700d5057a24 */ /* 0x040fe400078e0205 */
[----:B------:R-:W-:Y:S01]  /*192e0*/  IMAD.WIDE.U32 R2, R213, c[0x0][0x218], R2 ;  /* 0x00008600d5027a25 */ /* 0x000fe200078e0002 */
[----:B------:R1:W2:Y:S04]  /*192f0*/  LDSM.16.M88.4 R16, [R188] ;  /* 0x00000000bc10783b */ /* 0x0002a80000000200 */
[----:B------:R-:W-:Y:S01]  /*19300*/  IADD3 R2, P0, R248, R2, RZ ;  /* 0x00000002f8027210 */ /* 0x000fe20007f1e0ff */
[----:B------:R1:W3:Y:S03]  /*19310*/  LDSM.16.M88.4 R24, [R188+0x800] ;  /* 0x00080000bc18783b */ /* 0x0002e60000000200 */
[----:B------:R-:W-:Y:S02]  /*19320*/  IADD3.X R3, R247, R3, R5, P0, !PT ;  /* 0x00000003f7037210 */ /* 0x000fe400007fe405 */
[C---:B------:R-:W-:Y:S01]  /*19330*/  LEA R8, P0, R2.reuse, c[0x0][0x1f8], 0x1 ;  /* 0x00007e0002087a11 */ /* 0x040fe200078008ff */
[----:B------:R1:W4:Y:S03]  /*19340*/  LDSM.16.M88.4 R32, [R188+0x1000] ;  /* 0x00100000bc20783b */ /* 0x0003260000000200 */
[----:B------:R-:W-:Y:S01]  /*19350*/  LEA.HI.X R4, R2, c[0x0][0x1fc], R3, 0x1, P0 ;  /* 0x00007f0002047a11 */ /* 0x000fe200000f0c03 */
        /* <DEDUP_REMOVED lines=9> */
[----:B------:R-:W-:-:S05]  /*193f0*/  BRA.DIV ~URZ, `(.L_x_1060) ;  /* 0x0000a0e27f007947 */ /* 0x000fca000b800000 */
[----:B--23--:R2:W3:Y:S02]  /*19400*/  SHFL.IDX PT, R5, R4, RZ, 0x181f ;  /* 0x00181fff04057589 */ /* 0x00c4e400000e0000 */
.L_x_1165:
        /* <DEDUP_REMOVED lines=16> */
[----:B------:R-:W-:Y:S05]  /*19510*/  IADD3.X R53, RZ, R3, R23, P1, P0 ;  /* 0x00000003ff357210 */ /* 0x000fea0000fe0417 */
[----:B------:R5:W4:Y:S01]  /*19520*/  SHFL.IDX PT, R3, R8, 0x1, 0x181f ;  /* 0x00381f0008037f89 */ /* 0x000b2200000e0000 */
[C---:B--2---:R-:W-:Y:S05]  /*19530*/  IADD3 R30, P0, R2.reuse, R20, RZ ;  /* 0x00000014021e7210 */ /* 0x044fea0007f1e0ff */
[C---:B---3--:R-:W-:Y:S01]  /*19540*/  IMAD.X R31, R5.reuse, 0x1, R21, P0 ;  /* 0x00000001051f7824 */ /* 0x048fe200000e0615 */
[C---:B-----5:R-:W-:Y:S03]  /*19550*/  HMMA.16816.F32.BF16 R8, R132.reuse, R16, RZ ;  /* 0x000000108408723c */ /* 0x060fe600000418ff */
[----:B------:R-:W-:Y:S01]  /*19560*/  IADD3 R28, P0, R2, R22, RZ ;  /* 0x00000016021c7210 */ /* 0x000fe20007f1e0ff */
[----:B------:R2:W-:Y:S04]  /*19570*/  LDGSTS.E.BYPASS.LTC128B.128 [R241+0x100], [R30.64], !P3 ;  /* 0x001000001ef17fae */ /* 0x0005e8000d901d48 */
[C---:B------:R-:W-:Y:S01]  /*19580*/  HMMA.16816.F32.BF16 R16, R132.reuse, R18, RZ ;  /* 0x000000128410723c */ /* 0x040fe200000418ff */
[----:B------:R-:W-:Y:S03]  /*19590*/  IMAD.X R29, R5, 0x1, R23, P0 ;  /* 0x00000001051d7824 */ /* 0x000fe600000e0617 */
[C---:B----4-:R-:W-:Y:S02]  /*195a0*/  IADD3 R4, P0, R3.reuse, R20, RZ ;  /* 0x0000001403047210 */ /* 0x050fe40007f1e0ff */
[----:B------:R2:W-:Y:S03]  /*195b0*/  LDGSTS.E.BYPASS.LTC128B.128 [R241+0x3100], [R28.64], !P2 ;  /* 0x031000001cf17fae */ /* 0x0005e6000d101d48 */
[C---:B------:R-:W-:Y:S03]  /*195c0*/  IMAD.X R5, R36.reuse, 0x1, R21, P0 ;  /* 0x0000000124057824 */ /* 0x040fe600000e0615 */
[----:B------:R-:W-:Y:S02]  /*195d0*/  IADD3 R2, P0, R3, R22, RZ ;  /* 0x0000001603027210 */ /* 0x000fe40007f1e0ff */
[----:B------:R3:W-:Y:S03]  /*195e0*/  LDGSTS.E.BYPASS.LTC128B.128 [R241+0x1100], [R4.64], !P3 ;  /* 0x0110000004f17fae */ /* 0x0007e6000d901d48 */
[----:B------:R-:W-:Y:S01]  /*195f0*/  IMAD.X R3, R36, 0x1, R23, P0 ;  /* 0x0000000124037824 */ /* 0x000fe200000e0617 */
[----:B------:R-:W-:Y:S01]  /*19600*/  ISETP.NE.U32.AND P0, PT, R37, RZ, PT ;  /* 0x000000ff2500720c */ /* 0x000fe20003f05070 */
[C---:B------:R-:W-:Y:S03]  /*19610*/  HMMA.16816.F32.BF16 R20, R132.reuse, R24, RZ ;  /* 0x000000188414723c */ /* 0x040fe600000418ff */
[----:B------:R3:W-:Y:S05]  /*19620*/  LDGSTS.E.BYPASS.LTC128B.128 [R241+0x4100], [R2.64], !P2 ;  /* 0x0410000002f17fae */ /* 0x0007ea000d101d48 */
[C---:B------:R-:W-:Y:S04]  /*19630*/  HMMA.16816.F32.BF16 R24, R132.reuse, R26, RZ ;  /* 0x0000001a8418723c */ /* 0x040fe800000418ff */
[----:B------:R4:W-:Y:S01]  /*19640*/  LDGSTS.E.BYPASS.LTC128B.128.ZFILL [R241+0x2100], [R38.64], P0 ;  /* 0x0210000026f17fae */ /* 0x0009e20008141d48 */
[----:B------:R-:W-:Y:S03]  /*19650*/  ISETP.NE.U32.AND P0, PT, R44, RZ, PT ;  /* 0x000000ff2c00720c */ /* 0x000fe60003f05070 */
[C---:B--2---:R-:W-:Y:S08]  /*19660*/  HMMA.16816.F32.BF16 R28, R132.reuse, R32, RZ ;  /* 0x00000020841c723c */ /* 0x044ff000000418ff */
[C---:B------:R-:W-:Y:S02]  /*19670*/  HMMA.16816.F32.BF16 R32, R132.reuse, R34, RZ ;  /* 0x000000228420723c */ /* 0x040fe400000418ff */
[----:B------:R2:W-:Y:S01]  /*19680*/  LDGSTS.E.BYPASS.LTC128B.128.ZFILL [R241+0x5100], [R52.64], P0 ;  /* 0x0510000034f17fae */ /* 0x0005e20008141d48 */
[----:B------:R-:W-:Y:S06]  /*19690*/  ISETP.GT.AND P0, PT, R212, R242, PT ;  /* 0x000000f2d400720c */ /* 0x000fec0003f04270 */
[----:B------:R-:W0:Y:S01]  /*196a0*/  LDGDEPBAR ;  /* 0x00000000000079af */ /* 0x000e220000000000 */
[C---:B-1--4-:R-:W-:Y:S08]  /*196b0*/  HMMA.16816.F32.BF16 R36, R132.reuse, R40, RZ ;  /* 0x000000288424723c */ /* 0x052ff000000418ff */
[C---:B------:R-:W-:Y:S08]  /*196c0*/  HMMA.16816.F32.BF16 R40, R132.reuse, R42, RZ ;  /* 0x0000002a8428723c */ /* 0x040ff000000418ff */
[C---:B------:R-:W-:Y:S08]  /*196d0*/  HMMA.16816.F32.BF16 R44, R132.reuse, R48, RZ ;  /* 0x00000030842c723c */ /* 0x040ff000000418ff */
        /* <DEDUP_REMOVED lines=61> */
[----:B------:R-:W5:Y:S07]  /*19ab0*/  LDSM.16.M88.4 R152, [R194] ;  /* 0x00000000c298783b */ /* 0x000f6e0000000200 */
[C---:B---3--:R-:W-:Y:S08]  /*19ac0*/  HMMA.16816.F32.BF16 R28, R172.reuse, R156, R28 ;  /* 0x0000009cac1c723c */ /* 0x048ff0000004181c */
[C---:B------:R-:W-:Y:S01]  /*19ad0*/  HMMA.16816.F32.BF16 R32, R172.reuse, R158, R32 ;  /* 0x0000009eac20723c */ /* 0x040fe20000041820 */
[----:B------:R-:W3:Y:S07]  /*19ae0*/  LDSM.16.M88.4 R156, [R195] ;  /* 0x00000000c39c783b */ /* 0x000eee0000000200 */
[C---:B-1----:R-:W-:Y:S08]  /*19af0*/  HMMA.16816.F32.BF16 R36, R172.reuse, R140, R36 ;  /* 0x0000008cac24723c */ /* 0x042ff00000041824 */
[C---:B------:R-:W-:Y:S01]  /*19b00*/  HMMA.16816.F32.BF16 R40, R172.reuse, R142, R40 ;  /* 0x0000008eac28723c */ /* 0x040fe20000041828 */
[----:B------:R-:W1:Y:S07]  /*19b10*/  LDSM.16.M88.4 R140, [R196] ;  /* 0x00000000c48c783b */ /* 0x000e6e0000000200 */
[C---:B--2---:R-:W-:Y:S08]  /*19b20*/  HMMA.16816.F32.BF16 R44, R172.reuse, R144, R44 ;  /* 0x00000090ac2c723c */ /* 0x044ff0000004182c */
[C---:B------:R-:W-:Y:S01]  /*19b30*/  HMMA.16816.F32.BF16 R48, R172.reuse, R146, R48 ;  /* 0x00000092ac30723c */ /* 0x040fe20000041830 */
[----:B------:R-:W2:Y:S07]  /*19b40*/  LDSM.16.M88.4 R144, [R197] ;  /* 0x00000000c590783b */ /* 0x000eae0000000200 */
[C---:B----4-:R-:W-:Y:S08]  /*19b50*/  HMMA.16816.F32.BF16 R52, R172.reuse, R148, R52 ;  /* 0x00000094ac34723c */ /* 0x050ff00000041834 */
[----:B------:R-:W-:Y:S01]  /*19b60*/  HMMA.16816.F32.BF16 R56, R172, R150, R56 ;  /* 0x00000096ac38723c */ /* 0x000fe20000041838 */
[----:B------:R-:W4:Y:S07]  /*19b70*/  LDSM.16.M88.4 R148, [R198] ;  /* 0x00000000c694783b */ /* 0x000f2e0000000200 */
[C---:B-----5:R-:W-:Y:S08]  /*19b80*/  HMMA.16816.F32.BF16 R8, R176.reuse, R152, R8 ;  /* 0x00000098b008723c */ /* 0x060ff00000041808 */
[C---:B------:R-:W-:Y:S01]  /*19b90*/  HMMA.16816.F32.BF16 R16, R176.reuse, R154, R16 ;  /* 0x0000009ab010723c */ /* 0x040fe20000041810 */
[----:B------:R-:W5:Y:S07]  /*19ba0*/  LDSM.16.M88.4 R152, [R199] ;  /* 0x00000000c798783b */ /* 0x000f6e0000000200 */
[C---:B---3--:R-:W-:Y:S08]  /*19bb0*/  HMMA.16816.F32.BF16 R20, R176.reuse, R156, R20 ;  /* 0x0000009cb014723c */ /* 0x048ff00000041814 */
        /* <DEDUP_REMOVED lines=17> */
[C---:B-1----:R-:W-:Y:S08]  /*19cd0*/  HMMA.16816.F32.BF16 R20, R180.reuse, R140, R20 ;  /* 0x0000008cb414723c */ /* 0x042ff00000041814 */
[C---:B------:R-:W-:Y:S01]  /*19ce0*/  HMMA.16816.F32.BF16 R24, R180.reuse, R142, R24 ;  /* 0x0000008eb418723c */ /* 0x040fe20000041818 */
[----:B------:R-:W1:Y:S07]  /*19cf0*/  LDSM.16.M88.4 R140, [R15] ;  /* 0x000000000f8c783b */ /* 0x000e6e0000000200 */
        /* <DEDUP_REMOVED lines=12> */
[C---:B-1----:R-:W-:Y:S08]  /*19dc0*/  HMMA.16816.F32.BF16 R8, R184.reuse, R140, R8 ;  /* 0x0000008cb808723c */ /* 0x042ff00000041808 */
[C---:B------:R-:W-:Y:S01]  /*19dd0*/  HMMA.16816.F32.BF16 R16, R184.reuse, R142, R16 ;  /* 0x0000008eb810723c */ /* 0x040fe20000041810 */
[----:B------:R-:W1:Y:S01]  /*19de0*/  LDSM.16.M88.4 R140, [R15+0x2800] ;  /* 0x002800000f8c783b */ /* 0x000e620000000200 */
[----:B------:R-:W-:Y:S06]  /*19df0*/  DEPBAR.LE SB0, 0x0 ;  /* 0x000080000000791a */ /* 0x000fec0000000000 */
[C---:B--2---:R-:W-:Y:S01]  /*19e00*/  HMMA.16816.F32.BF16 R20, R184.reuse, R144, R20 ;  /* 0x00000090b814723c */ /* 0x044fe20000041814 */
[----:B------:R-:W-:Y:S07]  /*19e10*/  BAR.SYNC.DEFER_BLOCKING 0x0 ;  /* 0x0000000000007b1d */ /* 0x000fee0000010000 */
[C---:B------:R-:W-:Y:S08]  /*19e20*/  HMMA.16816.F32.BF16 R24, R184.reuse, R146, R24 ;  /* 0x00000092b818723c */ /* 0x040ff00000041818 */
[C---:B----4-:R-:W-:Y:S08]  /*19e30*/  HMMA.16816.F32.BF16 R28, R184.reuse, R148, R28 ;  /* 0x00000094b81c723c */ /* 0x050ff0000004181c */
[C---:B------:R-:W-:Y:S08]  /*19e40*/  HMMA.16816.F32.BF16 R32, R184.reuse, R150, R32 ;  /* 0x00000096b820723c */ /* 0x040ff00000041820 */
[C---:B-----5:R-:W-:Y:S08]  /*19e50*/  HMMA.16816.F32.BF16 R36, R184.reuse, R152, R36 ;  /* 0x00000098b824723c */ /* 0x060ff00000041824 */
[C---:B------:R-:W-:Y:S08]  /*19e60*/  HMMA.16816.F32.BF16 R40, R184.reuse, R154, R40 ;  /* 0x0000009ab828723c */ /* 0x040ff00000041828 */
[C---:B---3--:R-:W-:Y:S08]  /*19e70*/  HMMA.16816.F32.BF16 R44, R184.reuse, R156, R44 ;  /* 0x0000009cb82c723c */ /* 0x048ff0000004182c */
        /* <DEDUP_REMOVED lines=9> */
[C---:B------:R-:W-:Y:S01]  /*19f10*/  IMAD.SHL.U32 R143, R211.reuse, 0x2, RZ ;  /* 0x00000002d38f7824 */ /* 0x040fe200078e00ff */
[----:B------:R-:W3:Y:S01]  /*19f20*/  LDL.64 R218, [R1] ;  /* 0x0000000001da7983 */ /* 0x000ee20000100a00 */
[----:B------:R-:W-:Y:S01]  /*19f30*/  IMAD.SHL.U32 R141, R76, 0x2, RZ ;  /* 0x000000024c8d7824 */ /* 0x000fe200078e00ff */
        /* <DEDUP_REMOVED lines=31> */
.L_x_1166:
[----:B------:R-:W-:-:S05]  /*1a130*/  BRA.DIV ~URZ, `(.L_x_1064) ;  /* 0x000094727f007947 */ /* 0x000fca000b800000 */
[----:B------:R-:W3:Y:S04]  /*1a140*/  SHFL.IDX PT, R2, R140, RZ, 0x181f ;  /* 0x00181fff8c027589 */ /* 0x000ee800000e0000 */
[----:B------:R-:W-:Y:S01]  /*1a150*/  SHFL.IDX PT, R5, R140, 0x2, 0x181f ;  /* 0x00581f008c057f89 */ /* 0x000fe200000e0000 */
[C---:B---3--:R-:W-:Y:S05]  /*1a160*/  IADD3 R146, P0, R2.reuse, R141, RZ ;  /* 0x0000008d02927210 */ /* 0x048fea0007f1e0ff */
[C---:B--2---:R-:W-:Y:S01]  /*1a170*/  IMAD.X R147, R145.reuse, 0x1, R142, P0 ;  /* 0x0000000191937824 */ /* 0x044fe200000e068e */
[----:B------:R-:W-:Y:S04]  /*1a180*/  IADD3 R2, P0, R2, R143, RZ ;  /* 0x0000008f02027210 */ /* 0x000fe80007f1e0ff */
[----:B------:R-:W-:Y:S01]  /*1a190*/  @!PT LDS RZ, [RZ] ;  /* 0x00000000fffff984 */ /* 0x000fe20000000800 */
[----:B------:R2:W-:Y:S01]  /*1a1a0*/  LDGSTS.E.BYPASS.LTC128B.128 [R210+0x8100], [R146.64], !P3 ;  /* 0x0810000092d27fae */ /* 0x0005e2000d901d48 */
[----:B------:R-:W-:Y:S05]  /*1a1b0*/  IMAD.X R3, R145, 0x1, R144, P0 ;  /* 0x0000000191037824 */ /* 0x000fea00000e0690 */
        /* <DEDUP_REMOVED lines=9> */
[----:B------:R2:W-:Y:S03]  /*1a250*/  LDGSTS.E.BYPASS.LTC128B.128 [R210+0xc100], [R2.64], !P2 ;  /* 0x0c10000002d27fae */ /* 0x0005e6000d101d48 */
.L_x_1167:
[C---:B-12---:R-:W-:Y:S05]  /*1a260*/  IADD3 R2, P0, R5.reuse, R141, RZ ;  /* 0x0000008d05027210 */ /* 0x046fea0007f1e0ff */
[C---:B------:R-:W-:Y:S05]  /*1a270*/  IMAD.X R3, R4.reuse, 0x1, R142, P0 ;  /* 0x0000000104037824 */ /* 0x040fea00000e068e */
[----:B------:R-:W-:Y:S01]  /*1a280*/  @!PT LDS RZ, [RZ] ;  /* 0x00000000fffff984 */ /* 0x000fe20000000800 */
[----:B------:R-:W-:Y:S01]  /*1a290*/  @!PT LDS RZ, [RZ] ;  /* 0x00000000fffff984 */ /* 0x000fe20000000800 */
[----:B------:R-:W-:Y:S01]  /*1a2a0*/  @!PT LDS RZ, [RZ] ;  /* 0x00000000fffff984 */ /* 0x000fe20000000800 */
[----:B------:R1:W-:Y:S02]  /*1a2b0*/  LDGSTS.E.BYPASS.LTC128B.128 [R210+0xa100], [R2.64], !P3 ;  /* 0x0a10000002d27fae */ /* 0x0003e4000d901d48 */
[----:B-1----:R-:W-:Y:S05]  /*1a2c0*/  IADD3 R2, P0, R5, R143, RZ ;  /* 0x0000008f05027210 */ /* 0x002fea0007f1e0ff */
[----:B------:R-:W-:Y:S05]  /*1a2d0*/  IMAD.X R3, R4, 0x1, R144, P0 ;  /* 0x0000000104037824 */ /* 0x000fea00000e0690 */
[----:B------:R1:W-:Y:S03]  /*1a2e0*/  LDGSTS.E.BYPASS.LTC128B.128 [R210+0xd100], [R2.64], !P2 ;  /* 0x0d10000002d27fae */ /* 0x0003e6000d101d48 */
.L_x_1062:
[----:B------:R-:W-:Y:S05]  /*1a2f0*/  BSYNC B0 ;  /* 0x0000000000007941 */ /* 0x000fea0003800000 */
.L_x_1061:
        /* <DEDUP_REMOVED lines=15> */
.L_x_1168:
        /* <DEDUP_REMOVED lines=19> */
.L_x_1068:
[----:B------:R-:W-:Y:S04]  /*1a520*/  MOV R143, c[0x0][0x32c] ;  /* 0x0000cb00008f7a02 */ /* 0x000fe80000000f00 */
[----:B------:R-:W-:Y:S11]  /*1a530*/  ISETP.NE.AND P0, PT, R143, 0x1, PT ;  /* 0x000000018f00780c */ /* 0x000ff60003f05270 */
[----:B------:R-:W-:Y:S02]  /*1a540*/  @!UPT UIADD3 URZ, URZ, URZ, URZ ;  /* 0x0000003f3f3ff290 */ /* 0x000fe4000fffe03f */
[----:B------:R-:W-:Y:S05]  /*1a550*/  @P0 IMAD.HI.U32 R143, R5, c[0x0][0x330], RZ ;  /* 0x0000cc00058f0a27 */ /* 0x000fea00078e00ff */
[----:B------:R-:W-:Y:S02]  /*1a560*/  @P0 SHF.R.U32.HI R5, RZ, c[0x0][0x334], R143 ;  /* 0x0000cd00ff050a19 */ /* 0x000fe4000001168f */
.L_x_1069:
[----:B------:R-:W-:Y:S05]  /*1a570*/  BSYNC B0 ;  /* 0x0000000000007941 */ /* 0x000fea0003800000 */
.L_x_1067:
[----:B------:R-:W-:Y:S04]  /*1a580*/  IMAD.IADD R143, R4, 0x1, -R245 ;  /* 0x00000001048f7824 */ /* 0x000fe800078e0af5 */
[----:B------:R-:W-:Y:S05]  /*1a590*/  IMAD R5, R5, c[0x0][0x32c], R143 ;  /* 0x0000cb0005057a24 */ /* 0x000fea00078e028f */
[----:B------:R-:W-:Y:S02]  /*1a5a0*/  IMNMX R2, R2, R5, !PT ;  /* 0x0000000502027217 */ /* 0x000fe40007800200 */
[----:B------:R-:W-:Y:S04]  /*1a5b0*/  IADD3 R5, R5, c[0x0][0x32c], RZ ;  /* 0x0000cb0005057a10 */ /* 0x000fe80007ffe0ff */
[----:B------:R-:W-:Y:S02]  /*1a5c0*/  IMNMX R3, R3, R5, PT ;  /* 0x0000000503037217 */ /* 0x000fe40003800200 */
.L_x_1066:
        /* <DEDUP_REMOVED lines=135> */
.L_x_1169:
        /* <DEDUP_REMOVED lines=19> */
.L_x_1073:
[----:B------:R-:W-:Y:S04]  /*1af70*/  MOV R8, c[0x0][0x32c] ;  /* 0x0000cb0000087a02 */ /* 0x000fe80000000f00 */
[----:B------:R-:W-:Y:S11]  /*1af80*/  ISETP.NE.AND P0, PT, R8, 0x1, PT ;  /* 0x000000010800780c */ /* 0x000ff60003f05270 */
[----:B------:R-:W-:Y:S02]  /*1af90*/  @!UPT UIADD3 URZ, URZ, URZ, URZ ;  /* 0x0000003f3f3ff290 */ /* 0x000fe4000fffe03f */
[----:B------:R-:W-:Y:S05]  /*1afa0*/  @P0 IMAD.HI.U32 R8, R5, c[0x0][0x330], RZ ;  /* 0x0000cc0005080a27 */ /* 0x000fea00078e00ff */
[----:B------:R-:W-:Y:S02]  /*1afb0*/  @P0 SHF.R.U32.HI R5, RZ, c[0x0][0x334], R8 ;  /* 0x0000cd00ff050a19 */ /* 0x000fe40000011608 */
.L_x_1074:
[----:B------:R-:W-:Y:S05]  /*1afc0*/  BSYNC B0 ;  /* 0x0000000000007941 */ /* 0x000fea0003800000 */
.L_x_1072:
[----:B------:R-:W-:Y:S04]  /*1afd0*/  IMAD.IADD R4, R4, 0x1, -R245 ;  /* 0x0000000104047824 */ /* 0x000fe800078e0af5 */
[----:B------:R-:W-:Y:S05]  /*1afe0*/  IMAD R5, R5, c[0x0][0x32c], R4 ;  /* 0x0000cb0005057a24 */ /* 0x000fea00078e0204 */
[----:B------:R-:W-:Y:S02]  /*1aff0*/  IMNMX R2, R2, R5, !PT ;  /* 0x0000000502027217 */ /* 0x000fe40007800200 */
[----:B------:R-:W-:Y:S04]  /*1b000*/  IADD3 R5, R5, c[0x0][0x32c], RZ ;  /* 0x0000cb0005057a10 */ /* 0x000fe80007ffe0ff */
[----:B------:R-:W-:Y:S02]  /*1b010*/  IMNMX R3, R3, R5, PT ;  /* 0x0000000503037217 */ /* 0x000fe40003800200 */
.L_x_1071:
        /* <DEDUP_REMOVED lines=140> */
.L_x_1170:
[----:B---34-:R-:W-:Y:S01]  /*1b8e0*/  FMNMX.FTZ R4, R4, R2, !PT ;  /* 0x0000000204047209 */ /* 0x018fe20007810000 */
[----:B------:R-:W-:-:S05]  /*1b8f0*/  BRA.DIV ~URZ, `(.L_x_1076) ;  /* 0x000080a27f007947 */ /* 0x000fca000b800000 */
[----:B------:R-:W3:Y:S02]  /*1b900*/  SHFL.BFLY PT, R2, R4, 0x1, 0x1f ;  /* 0x0c201f0004027f89 */ /* 0x000ee400000e0000 */
[----:B---3--:R-:W-:Y:S02]  /*1b910*/  FMNMX.FTZ R5, R4, R2, !PT ;  /* 0x0000000204057209 */ /* 0x008fe40007810000 */
[----:B------:R-:W3:Y:S02]  /*1b920*/  SHFL.BFLY PT, R2, R8, 0x2, 0x1f ;  /* 0x0c401f0008027f89 */ /* 0x000ee400000e0000 */
[----:B---3--:R-:W-:Y:S05]  /*1b930*/  FMNMX.FTZ R4, R8, R2, !PT ;  /* 0x0000000208047209 */ /* 0x008fea0007810000 */
[----:B------:R3:W4:Y:S02]  /*1b940*/  SHFL.BFLY PT, R2, R4, 0x1, 0x1f ;  /* 0x0c201f0004027f89 */ /* 0x00072400000e0000 */
.L_x_1171:
        /* <DEDUP_REMOVED lines=391> */
[----:B------:R-:W-:Y:S01]  /*1d1c0*/  FADD.FTZ R3, R144, R2 ;  /* 0x0000000290037221 */ /* 0x000fe20000010000 */
[----:B------:R-:W-:Y:S03]  /*1d1d0*/  IADD3 R2, R212, -0x1, RZ ;  /* 0xffffffffd4027810 */ /* 0x000fe60007ffe0ff */
[C---:B----4-:R-:W-:Y:S04]  /*1d1e0*/  HMMA.16816.F32.BF16 R68, R140.reuse, R16, R68 ;  /* 0x000000108c44723c */ /* 0x050fe80000041844 */
[----:B------:R-:W-:Y:S01]  /*1d1f0*/  FADD.FTZ R236, R6, R3 ;  /* 0x0000000306ec7221 */ /* 0x000fe20000010000 */
[----:B------:R-:W-:Y:S02]  /*1d200*/  MOV R212, R2 ;  /* 0x0000000200d47202 */ /* 0x000fe40000000f00 */
[----:B------:R-:W-:Y:S01]  /*1d210*/  MOV R6, R5 ;  /* 0x0000000500067202 */ /* 0x000fe20000000f00 */
[----:B------:R-:W-:Y:S01]  /*1d220*/  HMMA.16816.F32.BF16 R72, R140, R18, R72 ;  /* 0x000000128c48723c */ /* 0x000fe20000041848 */
[----:B------:R-:W-:Y:S07]  /*1d230*/  @!UPT UIADD3 URZ, URZ, URZ, URZ ;  /* 0x0000003f3f3ff290 */ /* 0x000fee000fffe03f */
[----:B------:R-:W-:-:S11]  /*1d240*/  @P0 BRA `(.L_x_1077) ;  /* 0xffffbfa000000947 */ /* 0x000fd6000383ffff */
.L_x_1059:
[----:B------:R-:W-:Y:S05]  /*1d250*/  BRA.DIV ~URZ, `(.L_x_1078) ;  /* 0x000068227f007947 */ /* 0x000fea000b800000 */
[----:B------:R1:W2:Y:S02]  /*1d260*/  SHFL.BFLY PT, R2, R215, 0x2, 0x1f ;  /* 0x0c401f00d7027f89 */ /* 0x0002a400000e0000 */
.L_x_1172:
[----:B--2---:R-:W-:Y:S01]  /*1d270*/  FADD.FTZ R6, R2, R215 ;  /* 0x000000d702067221 */ /* 0x004fe20000010000 */
[----:B------:R-:W-:Y:S05]  /*1d280*/  BRA.DIV ~URZ, `(.L_x_1079) ;  /* 0x000068527f007947 */ /* 0x000fea000b800000 */
[----:B------:R-:W2:Y:S04]  /*1d290*/  SHFL.BFLY PT, R2, R236, 0x2, 0x1f ;  /* 0x0c401f00ec027f89 */ /* 0x000ea800000e0000 */
[----:B------:R-:W3:Y:S01]  /*1d2a0*/  SHFL.BFLY PT, R3, R6, 0x1, 0x1f ;  /* 0x0c201f0006037f89 */ /* 0x000ee200000e0000 */
[----:B--2---:R-:W-:-:S02]  /*1d2b0*/  FADD.FTZ R4, R2, R236 ;  /* 0x000000ec02047221 */ /* 0x004fc40000010000 */
[----:B---3--:R-:W-:-:S03]  /*1d2c0*/  FADD.FTZ R6, R6, R3 ;  /* 0x0000000306067221 */ /* 0x008fc60000010000 */
[----:B------:R2:W3:Y:S04]  /*1d2d0*/  SHFL.BFLY PT, R2, R4, 0x1, 0x1f ;  /* 0x0c201f0004027f89 */ /* 0x0004e800000e0000 */
.L_x_1173:
[----:B------:R-:W-:Y:S01]  /*1d2e0*/  FSETP.NE.FTZ.AND P1, PT, R6, RZ, PT ;  /* 0x000000ff0600720b */ /* 0x000fe20003f35000 */
[----:B--23--:R-:W-:Y:S01]  /*1d2f0*/  FADD.FTZ R4, R2, R4 ;  /* 0x0000000402047221 */ /* 0x00cfe20000010000 */
[----:B------:R-:W-:Y:S02]  /*1d300*/  MOV R3, RZ ;  /* 0x000000ff00037202 */ /* 0x000fe40000000f00 */
[----:B------:R-:W-:Y:S02]  /*1d310*/  MOV R2, RZ ;  /* 0x000000ff00027202 */ /* 0x000fe40000000f00 */
[----:B------:R-:W-:Y:S02]  /*1d320*/  FSETP.NE.FTZ.AND P0, PT, R4, RZ, PT ;  /* 0x000000ff0400720b */ /* 0x000fe40003f15000 */
[----:B------:R-:W-:Y:S02]  /*1d330*/  MOV R25, 0xff800000 ;  /* 0xff80000000197802 */ /* 0x000fe40000000f00 */
[----:B------:R-:W-:-:S03]  /*1d340*/  MOV R24, 0xff800000 ;  /* 0xff80000000187802 */ /* 0x000fc60000000f00 */
[----:B------:R-:W2:Y:S08]  /*1d350*/  @P1 MUFU.RCP R3, R6 ;  /* 0x0000000600031308 */ /* 0x000eb00000001000 */
[----:B------:R3:W4:Y:S01]  /*1d360*/  @P1 MUFU.LG2 R9, R6 ;  /* 0x0000000600091308 */ /* 0x0007220000000c00 */
[----:B--2---:R-:W-:-:S07]  /*1d370*/  FMUL.FTZ R44, R3, R84 ;  /* 0x00000054032c7220 */ /* 0x004fce0000410000 */
[----:B------:R-:W2:Y:S01]  /*1d380*/  @P0 MUFU.RCP R2, R4 ;  /* 0x0000000400020308 */ /* 0x000ea20000001000 */
[C---:B------:R-:W-:Y:S02]  /*1d390*/  FMUL.FTZ R45, R3.reuse, R85 ;  /* 0x00000055032d7220 */ /* 0x040fe40000410000 */
[C---:B------:R-:W-:Y:S02]  /*1d3a0*/  FMUL.FTZ R52, R3.reuse, R128 ;  /* 0x0000008003347220 */ /* 0x040fe40000410000 */
[C---:B------:R-:W-:Y:S02]  /*1d3b0*/  FMUL.FTZ R53, R3.reuse, R129 ;  /* 0x0000008103357220 */ /* 0x040fe40000410000 */
[C---:B------:R-:W-:Y:S01]  /*1d3c0*/  FMUL.FTZ R28, R3.reuse, R124 ;  /* 0x0000007c031c7220 */ /* 0x040fe20000410000 */
[----:B---3--:R-:W-:Y:S01]  /*1d3d0*/  @P1 MOV R6, 0x3f317218 ;  /* 0x3f31721800061802 */ /* 0x008fe20000000f00 */
        /* <DEDUP_REMOVED lines=28> */
[----:B----4-:R-:W-:Y:S02]  /*1d5a0*/  @P1 FMUL.FTZ R9, R9, 0.69314718246459960938 ;  /* 0x3f31721809091820 */ /* 0x010fe40000410000 */
[----:B------:R-:W-:Y:S02]  /*1d5b0*/  @P1 FMUL.FTZ R6, R6, c[0x0][0x2d0] ;  /* 0x0000b40006061a20 */ /* 0x000fe40000410000 */
[----:B--2---:R-:W-:Y:S02]  /*1d5c0*/  FMUL.FTZ R80, R2, R90 ;  /* 0x0000005a02507220 */ /* 0x004fe40000410000 */
[----:B------:R-:W-:Y:S01]  /*1d5d0*/  @P1 FFMA.FTZ R25, R6, R5, R9 ;  /* 0x0000000506191223 */ /* 0x000fe20000010009 */
[----:B------:R-:W-:Y:S01]  /*1d5e0*/  MOV R5, 0x1 ;  /* 0x0000000100057802 */ /* 0x000fe20000000f00 */
[----:B------:R-:W-:-:S02]  /*1d5f0*/  FMUL.FTZ R81, R2, R91 ;  /* 0x0000005b02517220 */ /* 0x000fc40000410000 */
[C---:B------:R-:W-:Y:S02]  /*1d600*/  FMUL.FTZ R90, R2.reuse, R82 ;  /* 0x00000052025a7220 */ /* 0x040fe40000410000 */
[C---:B------:R-:W-:Y:S02]  /*1d610*/  FMUL.FTZ R91, R2.reuse, R83 ;  /* 0x00000053025b7220 */ /* 0x040fe40000410000 */
[C---:B------:R-:W-:Y:S01]  /*1d620*/  FMUL.FTZ R82, R2.reuse, R62 ;  /* 0x0000003e02527220 */ /* 0x040fe20000410000 */
[----:B---3--:R-:W-:Y:S01]  /*1d630*/  @P0 MOV R4, 0x3f317218 ;  /* 0x3f31721800040802 */ /* 0x008fe20000000f00 */
[----:B-----5:R-:W-:Y:S02]  /*1d640*/  @P0 FMUL.FTZ R3, R3, 0.69314718246459960938 ;  /* 0x3f31721803030820 */ /* 0x020fe40000410000 */
        /* <DEDUP_REMOVED lines=30> */
.L_x_964:
[----:B------:R2:W5:Y:S04]  /*1d830*/  LDL R6, [R1+0x18] ;  /* 0x0000180001067983 */ /* 0x0005680000100800 */
[----:B------:R-:W3:Y:S01]  /*1d840*/  S2R R3, SR_TID.X ;  /* 0x0000000000037919 */ /* 0x000ee20000002100 */
[----:B------:R-:W-:Y:S01]  /*1d850*/  BSSY B0, `(.L_x_1080) ;  /* 0x0000011000007945 */ /* 0x000fe20003800000 */
[----:B---3--:R-:W-:-:S13]  /*1d860*/  LOP3.LUT P0, RZ, R3, 0xff, RZ, 0xc0, !PT ;  /* 0x000000ff03ff7812 */ /* 0x008fda000780c0ff */
[----:B------:R-:W-:Y:S05]  /*1d870*/  @P0 BRA `(.L_x_1081) ;  /* 0x000000e000000947 */ /* 0x000fea0003800000 */
[----:B--2---:R-:W2:Y:S01]  /*1d880*/  S2R R5, SR_LANEID ;  /* 0x0000000000057919 */ /* 0x004ea20000000000 */
[----:B------:R-:W-:Y:S01]  /*1d890*/  VOTEU.ANY UR4, UPT, PT ;  /* 0x0000000000047886 */ /* 0x000fe200038e0100 */
[----:B------:R-:W-:Y:S01]  /*1d8a0*/  IMAD.MOV.U32 R8, RZ, RZ, c[0x0][0x560] ;  /* 0x00015800ff087624 */ /* 0x000fe200078e00ff */
[----:B------:R-:W2:Y:S01]  /*1d8b0*/  FLO.U32 R4, UR4 ;  /* 0x0000000400047d00 */ /* 0x000ea200080e0000 */
[----:B------:R-:W-:-:S07]  /*1d8c0*/  IMAD.MOV.U32 R9, RZ, RZ, c[0x0][0x564] ;  /* 0x00015900ff097624 */ /* 0x000fce00078e00ff */
[----:B------:R-:W3:Y:S01]  /*1d8d0*/  POPC R3, UR4 ;  /* 0x0000000400037d09 */ /* 0x000ee20008000000 */
[----:B--2---:R-:W-:-:S13]  /*1d8e0*/  ISETP.EQ.U32.AND P0, PT, R4, R5, PT ;  /* 0x000000050400720c */ /* 0x004fda0003f02070 */
[----:B---3--:R-:W2:Y:S04]  /*1d8f0*/  @P0 ATOMG.E.ADD.STRONG.GPU PT, R3, [R8.64], R3 ;  /* 0x00000003080309a8 */ /* 0x008ea800081ee1c8 */
[----:B------:R-:W3:Y:S04]  /*1d900*/  S2R R5, SR_LTMASK ;  /* 0x0000000000057919 */ /* 0x000ee80000003900 */
[----:B--2---:R3:W2:Y:S02]  /*1d910*/  SHFL.IDX PT, R4, R3, R4, 0x1f ;  /* 0x00001f0403047589 */ /* 0x0046a400000e0000 */
[----:B---3--:R-:W-:-:S06]  /*1d920*/  LOP3.LUT R3, R5, UR4, RZ, 0xc0, !PT ;  /* 0x0000000405037c12 */ /* 0x008fcc000f8ec0ff */
[----:B------:R-:W2:Y:S02]  /*1d930*/  POPC R3, R3 ;  /* 0x0000000300037309 */ /* 0x000ea40000000000 */
[----:B--2--5:R-:W-:-:S05]  /*1d940*/  IADD3 R6, R4, c[0x0][0xc], R3 ;  /* 0x0000030004067a10 */ /* 0x024fca0007ffe003 */
[----:B------:R2:W-:Y:S02]  /*1d950*/  STL [R1+0x18], R6 ;  /* 0x0000180601007387 */ /* 0x0005e40000100800 */
.L_x_1081:
[----:B--2---:R-:W-:Y:S05]  /*1d960*/  BSYNC B0 ;  /* 0x0000000000007941 */ /* 0x004fea0003800000 */
.L_x_1080:
[----:B------:R-:W-:Y:S01]  /*1d970*/  PRMT R2, R2, 0x9910, RZ ;  /* 0x0000991002027816 */ /* 0x000fe200000000ff */
[----:B------:R-:W-:Y:S01]  /*1d980*/  BSSY B1, `(.L_x_1082) ;  /* 0x00002d5000017945 */ /* 0x000fe20003800000 */
[----:B-----5:R-:W-:Y:S02]  /*1d990*/  IMAD.MOV.U32 R70, RZ, RZ, R6 ;  /* 0x000000ffff467224 */ /* 0x020fe400078e0006 */
[----:B------:R-:W-:-:S13]  /*1d9a0*/  ISETP.NE.AND P0, PT, R2, RZ, PT ;  /* 0x000000ff0200720c */ /* 0x000fda0003f05270 */
[----:B------:R-:W-:Y:S05]  /*1d9b0*/  @!P0 BRA `(.L_x_1083) ;  /* 0x000021f000008947 */ /* 0x000fea0003800000 */
[----:B------:R-:W2:Y:S04]  /*1d9c0*/  LDL R14, [R1+0x30] ;  /* 0x00003000010e7983 */ /* 0x000ea80000100800 */
        /* <DEDUP_REMOVED lines=13> */
[----:B--2---:R2:W-:Y:S04]  /*1daa0*/  STS [R14+0x80], R2 ;  /* 0x000080020e007388 */ /* 0x0045e80000000800 */
[----:B------:R1:W-:Y:S04]  /*1dab0*/  STS [R14+0x480], R3 ;  /* 0x000480030e007388 */ /* 0x0003e80000000800 */
[----:B---3--:R3:W-:Y:S01]  /*1dac0*/  STS [R6], R4 ;  /* 0x0000000406007388 */ /* 0x0087e20000000800 */
[----:B--2---:R-:W-:-:S02]  /*1dad0*/  F2FP.BF16.PACK_AB R2, R69, R68 ;  /* 0x000000444502723e */ /* 0x004fc400000010ff */
[----:B-1----:R-:W-:-:S03]  /*1dae0*/  F2FP.BF16.PACK_AB R3, R31, R30 ;  /* 0x0000001e1f03723e */ /* 0x002fc600000010ff */
        /* <DEDUP_REMOVED lines=21> */
[----:B------:R3:W-:Y:S04]  /*1dc40*/  STS [R11], R5 ;  /* 0x000000050b007388 */ /* 0x0007e80000000800 */
[----:B------:R4:W-:Y:S01]  /*1dc50*/  STS [R11+0x400], R3 ;  /* 0x000400030b007388 */ /* 0x0009e20000000800 */
[----:B-1----:R-:W-:Y:S02]  /*1dc60*/  F2FP.BF16.PACK_AB R2, R59, R58 ;  /* 0x0000003a3b02723e */ /* 0x002fe400000010ff */
[----:B--2---:R-:W-:-:S03]  /*1dc70*/  F2FP.BF16.PACK_AB R4, R43, R42 ;  /* 0x0000002a2b04723e */ /* 0x004fc600000010ff */
[----:B------:R-:W-:Y:S01]  /*1dc80*/  STS [R14+0x4080], R2 ;  /* 0x004080020e007388 */ /* 0x000fe20000000800 */
[----:B---3--:R-:W-:Y:S02]  /*1dc90*/  F2FP.BF16.PACK_AB R5, R61, R60 ;  /* 0x0000003c3d05723e */ /* 0x008fe400000010ff */
[----:B----4-:R-:W-:-:S03]  /*1dca0*/  F2FP.BF16.PACK_AB R3, R81, R80 ;  /* 0x000000505103723e */ /* 0x010fc600000010ff */
[----:B------:R1:W-:Y:S04]  /*1dcb0*/  STS [R14+0x4480], R5 ;  /* 0x004480050e007388 */ /* 0x0003e80000000800 */
[----:B-1----:R-:W2:Y:S01]  /*1dcc0*/  LDL R14, [R1+0x24] ;  /* 0x00002400010e7983 */ /* 0x002ea20000100800 */
[----:B------:R-:W-:Y:S02]  /*1dcd0*/  F2FP.BF16.PACK_AB R2, R45, R44 ;  /* 0x0000002c2d02723e */ /* 0x000fe400000010ff */
[----:B------:R-:W-:Y:S01]  /*1dce0*/  F2FP.BF16.PACK_AB R5, R87, R86 ;  /* 0x000000565705723e */ /* 0x000fe200000010ff */
[----:B------:R1:W-:Y:S04]  /*1dcf0*/  STS [R6+0x4000], R4 ;  /* 0x0040000406007388 */ /* 0x0003e80000000800 */
[----:B------:R3:W-:Y:S04]  /*1dd00*/  STS [R6+0x4400], R3 ;  /* 0x0044000306007388 */ /* 0x0007e80000000800 */
[----:B------:R4:W-:Y:S04]  /*1dd10*/  STS [R10+0x4080], R2 ;  /* 0x004080020a007388 */ /* 0x0009e80000000800 */
[----:B------:R4:W-:Y:S01]  /*1dd20*/  STS [R10+0x4480], R5 ;  /* 0x004480050a007388 */ /* 0x0009e20000000800 */
[----:B-1----:R-:W-:-:S02]  /*1dd30*/  F2FP.BF16.PACK_AB R4, R91, R90 ;  /* 0x0000005a5b04723e */ /* 0x002fc400000010ff */
[----:B---3--:R-:W-:Y:S02]  /*1dd40*/  F2FP.BF16.PACK_AB R6, R47, R46 ;  /* 0x0000002e2f06723e */ /* 0x008fe400000010ff */
[----:B------:R-:W-:Y:S02]  /*1dd50*/  F2FP.BF16.PACK_AB R3, R85, R84 ;  /* 0x000000545503723e */ /* 0x000fe400000010ff */
[----:B----4-:R-:W-:Y:S01]  /*1dd60*/  F2FP.BF16.PACK_AB R2, R83, R82 ;  /* 0x000000525302723e */ /* 0x010fe200000010ff */
[----:B------:R1:W-:Y:S01]  /*1dd70*/  STS [R16+0x4000], R6 ;  /* 0x0040000610007388 */ /* 0x0003e20000000800 */
[----:B------:R-:W-:-:S03]  /*1dd80*/  F2FP.BF16.PACK_AB R5, R65, R64 ;  /* 0x000000404105723e */ /* 0x000fc600000010ff */
[----:B------:R3:W-:Y:S04]  /*1dd90*/  STS [R16+0x4400], R4 ;  /* 0x0044000410007388 */ /* 0x0007e80000000800 */
[----:B------:R4:W-:Y:S04]  /*1dda0*/  STS [R15+0x4080], R3 ;  /* 0x004080030f007388 */ /* 0x0009e80000000800 */
[----:B------:R4:W-:Y:S04]  /*1ddb0*/  STS [R15+0x4480], R2 ;  /* 0x004480020f007388 */ /* 0x0009e80000000800 */
[----:B------:R-:W-:Y:S01]  /*1ddc0*/  STS [R9+0x4000], R5 ;  /* 0x0040000509007388 */ /* 0x000fe20000000800 */
[----:B------:R-:W-:-:S02]  /*1ddd0*/  ISETP.NE.U32.AND P0, PT, RZ, c[0x0][0x508], PT ;  /* 0x00014200ff007a0c */ /* 0x000fc40003f05070 */
[----:B------:R-:W-:Y:S01]  /*1dde0*/  ISETP.NE.U32.AND P2, PT, RZ, c[0x0][0x500], PT ;  /* 0x00014000ff007a0c */ /* 0x000fe20003f45070 */
[----:B------:R-:W2:Y:S01]  /*1ddf0*/  LDL.LU R10, [R1+0x1c] ;  /* 0x00001c00010a7983 */ /* 0x000ea20000300800 */
[----:B------:R-:W-:Y:S01]  /*1de00*/  ISETP.NE.AND.EX P1, PT, RZ, c[0x0][0x50c], PT, P0 ;  /* 0x00014300ff007a0c */ /* 0x000fe20003f25300 */
[----:B------:R-:W-:Y:S01]  /*1de10*/  IMAD.MOV.U32 R17, RZ, RZ, c[0x0][0x388] ;  /* 0x0000e200ff117624 */ /* 0x000fe200078e00ff */
[----:B------:R-:W-:Y:S02]  /*1de20*/  ISETP.NE.AND.EX P2, PT, RZ, c[0x0][0x504], PT, P2 ;  /* 0x00014100ff007a0c */ /* 0x000fe40003f45320 */
[----:B-1----:R-:W-:Y:S02]  /*1de30*/  F2FP.BF16.PACK_AB R6, R27, R26 ;  /* 0x0000001a1b06723e */ /* 0x002fe400000010ff */
[----:B---3--:R-:W-:Y:S02]  /*1de40*/  F2FP.BF16.PACK_AB R4, R67, R66 ;  /* 0x000000424304723e */ /* 0x008fe400000010ff */
[----:B----4-:R-:W-:-:S03]  /*1de50*/  F2FP.BF16.PACK_AB R3, R49, R48 ;  /* 0x000000303103723e */ /* 0x010fc600000010ff */
[----:B------:R1:W-:Y:S01]  /*1de60*/  STS [R9+0x4400], R4 ;  /* 0x0044000409007388 */ /* 0x0003e20000000800 */
[----:B------:R-:W-:-:S03]  /*1de70*/  F2FP.BF16.PACK_AB R2, R63, R62 ;  /* 0x0000003e3f02723e */ /* 0x000fc600000010ff */
[----:B------:R3:W-:Y:S04]  /*1de80*/  STS [R8+0x4080], R3 ;  /* 0x0040800308007388 */ /* 0x0007e80000000800 */
[----:B------:R4:W-:Y:S04]  /*1de90*/  STS [R8+0x4480], R2 ;  /* 0x0044800208007388 */ /* 0x0009e80000000800 */
[----:B------:R2:W-:Y:S01]  /*1dea0*/  STS [R11+0x4000], R6 ;  /* 0x004000060b007388 */ /* 0x0005e20000000800 */
[----:B-1----:R-:W-:Y:S02]  /*1deb0*/  IMAD.MOV.U32 R4, RZ, RZ, 0x4 ;  /* 0x00000004ff047424 */ /* 0x002fe400078e00ff */
[----:B---3--:R-:W-:Y:S01]  /*1dec0*/  IMAD.MOV.U32 R3, RZ, RZ, RZ ;  /* 0x000000ffff037224 */ /* 0x008fe200078e00ff */
[----:B----4-:R-:W-:-:S05]  /*1ded0*/  F2FP.BF16.PACK_AB R2, R55, R54 ;  /* 0x000000363702723e */ /* 0x010fca00000010ff */
[----:B------:R1:W-:Y:S01]  /*1dee0*/  STS [R11+0x4400], R2 ;  /* 0x004400020b007388 */ /* 0x0003e20000000800 */
[----:B--2---:R-:W-:-:S03]  /*1def0*/  @P1 IMAD.WIDE R8, R14, R4, c[0x0][0x508] ;  /* 0x000142000e081625 */ /* 0x004fc600078e0204 */
[----:B------:R-:W-:Y:S01]  /*1df00*/  BAR.SYNC.DEFER_BLOCKING 0x1, 0x100 ;  /* 0x0044000000007b1d */ /* 0x000fe20000010000 */
[----:B------:R-:W-:-:S05]  /*1df10*/  IMAD.WIDE R4, R14, R4, c[0x0][0x500] ;  /* 0x000140000e047625 */ /* 0x000fca00078e0204 */
[----:B------:R1:W5:Y:S04]  /*1df20*/  @P1 LDG.E R17, [R8.64] ;  /* 0x0000000808111981 */ /* 0x000368000c1e1900 */
[----:B------:R1:W5:Y:S01]  /*1df30*/  @P2 LDG.E R3, [R4.64] ;  /* 0x0000000804032981 */ /* 0x000362000c1e1900 */
[----:B------:R-:W-:-:S04]  /*1df40*/  ISETP.NE.AND P0, PT, R10, RZ, PT ;  /* 0x000000ff0a00720c */ /* 0x000fc80003f05270 */
[----:B------:R-:W-:Y:S01]  /*1df50*/  SEL R6, R10, c[0x0][0x3d4], P0 ;  /* 0x0000f5000a067a07 */ /* 0x000fe20000000000 */
[----:B------:R-:W-:Y:S05]  /*1df60*/  @P1 BRA `(.L_x_1084) ;  /* 0x0000004000001947 */ /* 0x000fea0003800000 */
[----:B-1----:R-:W-:Y:S05]  /*1df70*/  @!P2 BRA `(.L_x_1084) ;  /* 0x000000300000a947 */ /* 0x002fea0003800000 */
[----:B------:R1:W2:Y:S04]  /*1df80*/  LDG.E R2, [R4.64] ;  /* 0x0000000804027981 */ /* 0x0002a8000c1e1900 */
[----:B-1----:R-:W2:Y:S02]  /*1df90*/  LDG.E R4, [R4.64+0x4] ;  /* 0x0000040804047981 */ /* 0x002ea4000c1e1900 */
[----:B--2--5:R-:W-:Y:S02]  /*1dfa0*/  IADD3 R17, -R2, R4, RZ ;  /* 0x0000000402117210 */ /* 0x024fe40007ffe1ff */
.L_x_1084:
[----:B-1----:R-:W2:Y:S04]  /*1dfb0*/  LDL R8, [R1+0x14] ;  /* 0x0000140001087983 */ /* 0x002ea80000100800 */
[----:B------:R-:W3:Y:S04]  /*1dfc0*/  LDL.LU R5, [R1+0x20] ;  /* 0x0000200001057983 */ /* 0x000ee80000300800 */
[----:B------:R-:W2:Y:S04]  /*1dfd0*/  LDL R71, [R1+0xc] ;  /* 0x00000c0001477983 */ /* 0x000ea80000100800 */
[----:B------:R-:W4:Y:S04]  /*1dfe0*/  LDL R74, [R1+0x28] ;  /* 0x00002800014a7983 */ /* 0x000f280000100800 */
[----:B------:R-:W4:Y:S01]  /*1dff0*/  LDL R75, [R1+0x68] ;  /* 0x00006800014b7983 */ /* 0x000f220000100800 */
        /* <DEDUP_REMOVED lines=10> */
[----:B------:R-:W-:Y:S02]  /*1e0a0*/  ISETP.NE.AND.EX P0, PT, RZ, c[0x0][0x504], PT, P0 ;  /* 0x00014100ff007a0c */ /* 0x000fe40003f05300 */
[----:B------:R-:W-:Y:S02]  /*1e0b0*/  SHF.R.S32.HI R4, RZ, 0x1f, R14 ;  /* 0x0000001fff047819 */ /* 0x000fe4000001140e */
[----:B------:R-:W-:Y:S01]  /*1e0c0*/  SEL R2, R14, RZ, !P0 ;  /* 0x000000ff0e027207 */ /* 0x000fe20004000000 */
[----:B------:R-:W1:Y:S01]  /*1e0d0*/  S2R R94, SR_TID.X ;  /* 0x00000000005e7919 */ /* 0x000e620000002100 */
[----:B---3--:R-:W-:Y:S01]  /*1e0e0*/  LOP3.LUT R5, R5, 0xffff, RZ, 0xc0, !PT ;  /* 0x0000ffff05057812 */ /* 0x008fe200078ec0ff */
[----:B--2---:R-:W-:Y:S01]  /*1e0f0*/  IMAD.IADD R6, R8, 0x1, R71 ;  /* 0x0000000108067824 */ /* 0x004fe200078e0247 */
[----:B------:R-:W-:Y:S01]  /*1e100*/  SEL R8, R4, RZ, !P0 ;  /* 0x000000ff04087207 */ /* 0x000fe20004000000 */
[----:B-1----:R-:W-:-:S02]  /*1e110*/  IMAD R4, R11, R2, RZ ;  /* 0x000000020b047224 */ /* 0x002fc400078e02ff */
[----:B------:R-:W-:-:S04]  /*1e120*/  @P3 IMAD.HI.U32 R14, R6, c[0x0][0x4ec], RZ ;  /* 0x00013b00060e3a27 */ /* 0x000fc800078e00ff */
[C---:B------:R-:W-:Y:S02]  /*1e130*/  IMAD R16, R10.reuse, R8, R4 ;  /* 0x000000080a107224 */ /* 0x040fe400078e0204 */
[----:B------:R-:W-:-:S04]  /*1e140*/  IMAD.WIDE.U32 R8, R10, R2, RZ ;  /* 0x000000020a087225 */ /* 0x000fc800078e00ff */
[----:B------:R-:W-:-:S04]  /*1e150*/  IMAD.WIDE.U32 R10, R18, R5, RZ ;  /* 0x00000005120a7225 */ /* 0x000fc800078e00ff */
[----:B------:R-:W-:Y:S01]  /*1e160*/  IMAD.MOV.U32 R4, RZ, RZ, R6 ;  /* 0x000000ffff047224 */ /* 0x000fe200078e0006 */
[----:B------:R-:W-:Y:S01]  /*1e170*/  @P3 SHF.R.U32.HI R4, RZ, c[0x0][0x4f0], R14 ;  /* 0x00013c00ff043a19 */ /* 0x000fe2000001160e */
[----:B------:R-:W-:Y:S01]  /*1e180*/  IMAD R15, R19, R5, RZ ;  /* 0x00000005130f7224 */ /* 0x000fe200078e02ff */
[----:B----4-:R-:W-:Y:S01]  /*1e190*/  SEL R14, R74, RZ, P2 ;  /* 0x000000ff4a0e7207 */ /* 0x010fe20001000000 */
        /* <DEDUP_REMOVED lines=45> */
[----:B------:R-:W-:Y:S01]  /*1e470*/  IADD3 R6, R0, R71, RZ ;  /* 0x0000004700067210 */ /* 0x000fe20007ffe0ff */
        /* <DEDUP_REMOVED lines=32> */
[----:B------:R-:W-:Y:S02]  /*1e680*/  LEA R9, P0, R2, c[0x0][0x380], 0x1 ;  /* 0x0000e00002097a11 */ /* 0x000fe400078008ff */
[----:B------:R-:W-:Y:S02]  /*1e690*/  IADD3 R6, R101, R71, RZ ;  /* 0x0000004765067210 */ /* 0x000fe40007ffe0ff */
[----:B------:R-:W-:-:S04]  /*1e6a0*/  IADD3 R3, R3, R5, RZ ;  /* 0x0000000503037210 */ /* 0x000fc80007ffe0ff */
[----:B------:R-:W-:Y:S01]  /*1e6b0*/  LEA.HI.X R8, R2, c[0x0][0x384], R3, 0x1, P0 ;  /* 0x0000e10002087a11 */ /* 0x000fe200000f0c03 */
[----:B------:R-:W-:Y:S05]  /*1e6c0*/  BRA.DIV ~URZ, `(.L_x_1086) ;  /* 0x000055027f007947 */ /* 0x000fea000b800000 */
[----:B--234-:R2:W3:Y:S02]  /*1e6d0*/  SHFL.IDX PT, R14, R8, RZ, 0x181f ;  /* 0x00181fff080e7589 */ /* 0x01c4e400000e0000 */
.L_x_1174:
[----:B------:R-:W-:Y:S05]  /*1e6e0*/  BRA.DIV ~URZ, `(.L_x_1087) ;  /* 0x000055527f007947 */ /* 0x000fea000b800000 */
[----:B------:R4:W2:Y:S02]  /*1e6f0*/  SHFL.IDX PT, R2, R9, RZ, 0x181f ;  /* 0x00181fff09027589 */ /* 0x0008a400000e0000 */
.L_x_1175:
[----:B------:R-:W-:Y:S01]  /*1e700*/  ISETP.GE.AND P0, PT, R6, R4, PT ;  /* 0x000000040600720c */ /* 0x000fe20003f06270 */
[----:B------:R-:W-:-:S12]  /*1e710*/  BSSY B0, `(.L_x_1088) ;  /* 0x000000a000007945 */ /* 0x000fd80003800000 */
[----:B------:R-:W-:Y:S05]  /*1e720*/  @P0 BRA `(.L_x_1089) ;  /* 0x0000008000000947 */ /* 0x000fea0003800000 */
[----:B------:R-:W-:Y:S02]  /*1e730*/  ISETP.GE.AND P1, PT, R76, c[0x0][0x3c8], PT ;  /* 0x0000f2004c007a0c */ /* 0x000fe40003f26270 */
[----:B------:R-:W-:-:S11]  /*1e740*/  ISETP.GE.AND P0, PT, R211, c[0x0][0x3c8], PT ;  /* 0x0000f200d3007a0c */ /* 0x000fd60003f06270 */
[CC--:B--2---:R-:W-:Y:S02]  /*1e750*/  @!P1 LEA R10, P3, R76.reuse, R2.reuse, 0x1 ;  /* 0x000000024c0a9211 */ /* 0x0c4fe400078608ff */
[C---:B------:R-:W-:Y:S02]  /*1e760*/  @!P0 LEA R2, P2, R211.reuse, R2, 0x1 ;  /* 0x00000002d3028211 */ /* 0x040fe400078408ff */
[-C--:B---3--:R-:W-:Y:S02]  /*1e770*/  @!P1 LEA.HI.X R11, R76, R14.reuse, R77, 0x1, P3 ;  /* 0x0000000e4c0b9211 */ /* 0x088fe400018f0c4d */
[----:B------:R-:W-:-:S03]  /*1e780*/  @!P0 LEA.HI.X R3, R211, R14, R237, 0x1, P2 ;  /* 0x0000000ed3038211 */ /* 0x000fc600010f0ced */
[----:B------:R2:W-:Y:S04]  /*1e790*/  @!P1 ST.E.128 [R10.64], R20 ;  /* 0x000000140a009985 */ /* 0x0005e8000c101d08 */
[----:B-1----:R2:W-:Y:S02]  /*1e7a0*/  @!P0 ST.E.128 [R2.64], R16 ;  /* 0x0000001002008985 */ /* 0x0025e4000c101d08 */
.L_x_1089:
[----:B------:R-:W-:Y:S05]  /*1e7b0*/  BSYNC B0 ;  /* 0x0000000000007941 */ /* 0x000fea0003800000 */
.L_x_1088:
[----:B------:R-:W-:Y:S05]  /*1e7c0*/  BRA.DIV ~URZ, `(.L_x_1090) ;  /* 0x000054e27f007947 */ /* 0x000fea000b800000 */
[----:B---3--:R3:W4:Y:S04]  /*1e7d0*/  SHFL.IDX PT, R14, R8, 0x1, 0x181f ;  /* 0x00381f00080e7f89 */ /* 0x00872800000e0000 */
[----:B--2---:R3:W2:Y:S02]  /*1e7e0*/  SHFL.IDX PT, R2, R9, 0x1, 0x181f ;  /* 0x00381f0009027f89 */ /* 0x0046a400000e0000 */
.L_x_1176:
[----:B------:R-:W-:Y:S01]  /*1e7f0*/  IADD3 R3, R6, 0x20, RZ ;  /* 0x0000002006037810 */ /* 0x000fe20007ffe0ff */
[----:B------:R-:W-:Y:S03]  /*1e800*/  BSSY B0, `(.L_x_1091) ;  /* 0x000000b000007945 */ /* 0x000fe60003800000 */
[----:B------:R-:W-:-:S13]  /*1e810*/  ISETP.GE.AND P0, PT, R3, R4, PT ;  /* 0x000000040300720c */ /* 0x000fda0003f06270 */
[----:B------:R-:W-:Y:S05]  /*1e820*/  @P0 BRA `(.L_x_1092) ;  /* 0x0000008000000947 */ /* 0x000fea0003800000 */
[----:B------:R-:W-:Y:S02]  /*1e830*/  ISETP.GE.AND P1, PT, R76, c[0x0][0x3c8], PT ;  /* 0x0000f2004c007a0c */ /* 0x000fe40003f26270 */
[----:B------:R-:W-:-:S11]  /*1e840*/  ISETP.GE.AND P0, PT, R211, c[0x0][0x3c8], PT ;  /* 0x0000f200d3007a0c */ /* 0x000fd60003f06270 */
[CC--:B--2---:R-:W-:Y:S02]  /*1e850*/  @!P1 LEA R10, P3, R76.reuse, R2.reuse, 0x1 ;  /* 0x000000024c0a9211 */ /* 0x0c4fe400078608ff */
[C---:B------:R-:W-:Y:S02]  /*1e860*/  @!P0 LEA R2, P2, R211.reuse, R2, 0x1 ;  /* 0x00000002d3028211 */ /* 0x040fe400078408ff */
[-C--:B----4-:R-:W-:Y:S02]  /*1e870*/  @!P1 LEA.HI.X R11, R76, R14.reuse, R77, 0x1, P3 ;  /* 0x0000000e4c0b9211 */ /* 0x090fe400018f0c4d */
[----:B------:R-:W-:-:S03]  /*1e880*/  @!P0 LEA.HI.X R3, R211, R14, R237, 0x1, P2 ;  /* 0x0000000ed3038211 */ /* 0x000fc600010f0ced */
[----:B------:R2:W-:Y:S04]  /*1e890*/  @!P1 ST.E.128 [R10.64], R28 ;  /* 0x0000001c0a009985 */ /* 0x0005e8000c101d08 */
[----:B-1----:R2:W-:Y:S02]  /*1e8a0*/  @!P0 ST.E.128 [R2.64], R24 ;  /* 0x0000001802008985 */ /* 0x0025e4000c101d08 */
.L_x_1092:
[----:B------:R-:W-:Y:S05]  /*1e8b0*/  BSYNC B0 ;  /* 0x0000000000007941 */ /* 0x000fea0003800000 */
.L_x_1091:
[----:B------:R-:W-:Y:S05]  /*1e8c0*/  BRA.DIV ~URZ, `(.L_x_1093) ;  /* 0x000054b27f007947 */ /* 0x000fea000b800000 */
[----:B----4-:R4:W3:Y:S02]  /*1e8d0*/  SHFL.IDX PT, R14, R8, 0x2, 0x181f ;  /* 0x00581f00080e7f89 */ /* 0x0108e400000e0000 */
.L_x_1177:
[----:B------:R-:W-:Y:S05]  /*1e8e0*/  BRA.DIV ~URZ, `(.L_x_1094) ;  /* 0x000055027f007947 */ /* 0x000fea000b800000 */
[----:B--2---:R2:W4:Y:S02]  /*1e8f0*/  SHFL.IDX PT, R2, R9, 0x2, 0x181f ;  /* 0x00581f0009027f89 */ /* 0x00452400000e0000 */
.L_x_1178:
[----:B------:R-:W-:Y:S01]  /*1e900*/  IADD3 R3, R6, 0x40, RZ ;  /* 0x0000004006037810 */ /* 0x000fe20007ffe0ff */
[----:B------:R-:W-:Y:S03]  /*1e910*/  BSSY B0, `(.L_x_1095) ;  /* 0x000000b000007945 */ /* 0x000fe60003800000 */
[----:B------:R-:W-:-:S13]  /*1e920*/  ISETP.GE.AND P0, PT, R3, R4, PT ;  /* 0x000000040300720c */ /* 0x000fda0003f06270 */
[----:B------:R-:W-:Y:S05]  /*1e930*/  @P0 BRA `(.L_x_1096) ;  /* 0x0000008000000947 */ /* 0x000fea0003800000 */
[----:B------:R-:W-:Y:S02]  /*1e940*/  ISETP.GE.AND P1, PT, R76, c[0x0][0x3c8], PT ;  /* 0x0000f2004c007a0c */ /* 0x000fe40003f26270 */
[----:B------:R-:W-:-:S11]  /*1e950*/  ISETP.GE.AND P0, PT, R211, c[0x0][0x3c8], PT ;  /* 0x0000f200d3007a0c */ /* 0x000fd60003f06270 */
[CC--:B----4-:R-:W-:Y:S02]  /*1e960*/  @!P1 LEA R10, P3, R76.reuse, R2.reuse, 0x1 ;  /* 0x000000024c0a9211 */ /* 0x0d0fe400078608ff */
[C---:B------:R-:W-:Y:S02]  /*1e970*/  @!P0 LEA R2, P2, R211.reuse, R2, 0x1 ;  /* 0x00000002d3028211 */ /* 0x040fe400078408ff */
[-C--:B---3--:R-:W-:Y:S02]  /*1e980*/  @!P1 LEA.HI.X R11, R76, R14.reuse, R77, 0x1, P3 ;  /* 0x0000000e4c0b9211 */ /* 0x088fe400018f0c4d */
[----:B------:R-:W-:-:S03]  /*1e990*/  @!P0 LEA.HI.X R3, R211, R14, R237, 0x1, P2 ;  /* 0x0000000ed3038211 */ /* 0x000fc600010f0ced */
[----:B------:R3:W-:Y:S04]  /*1e9a0*/  @!P1 ST.E.128 [R10.64], R36 ;  /* 0x000000240a009985 */ /* 0x0007e8000c101d08 */
[----:B-1----:R3:W-:Y:S02]  /*1e9b0*/  @!P0 ST.E.128 [R2.64], R32 ;  /* 0x0000002002008985 */ /* 0x0027e4000c101d08 */
.L_x_1096:
[----:B------:R-:W-:Y:S05]  /*1e9c0*/  BSYNC B0 ;  /* 0x0000000000007941 */ /* 0x000fea0003800000 */
.L_x_1095:
[----:B------:R-:W-:Y:S05]  /*1e9d0*/  BRA.DIV ~URZ, `(.L_x_1097) ;  /* 0x000054827f007947 */ /* 0x000fea000b800000 */
[----:B---34-:R-:W3:Y:S04]  /*1e9e0*/  SHFL.IDX PT, R8, R8, 0x3, 0x181f ;  /* 0x00781f0008087f89 */ /* 0x018ee800000e0000 */
[----:B------:R4:W2:Y:S02]  /*1e9f0*/  SHFL.IDX PT, R5, R9, 0x3, 0x181f ;  /* 0x00781f0009057f89 */ /* 0x0008a400000e0000 */
.L_x_1179:
[----:B------:R-:W-:-:S04]  /*1ea00*/  IADD3 R2, R6, 0x60, RZ ;  /* 0x0000006006027810 */ /* 0x000fc80007ffe0ff */
[----:B------:R-:W-:-:S13]  /*1ea10*/  ISETP.GE.AND P0, PT, R2, R4, PT ;  /* 0x000000040200720c */ /* 0x000fda0003f06270 */
[----:B------:R-:W-:Y:S05]  /*1ea20*/  @P0 BRA `(.L_x_1098) ;  /* 0x00001ca000000947 */ /* 0x000fea0003800000 */
[----:B------:R-:W-:-:S13]  /*1ea30*/  ISETP.GE.AND P0, PT, R76, c[0x0][0x3c8], PT ;  /* 0x0000f2004c007a0c */ /* 0x000fda0003f06270 */
[----:B--2---:R-:W-:-:S04]  /*1ea40*/  @!P0 LEA R2, P1, R76, R5, 0x1 ;  /* 0x000000054c028211 */ /* 0x004fc800078208ff */
[----:B---3--:R-:W-:-:S05]  /*1ea50*/  @!P0 LEA.HI.X R3, R76, R8, R77, 0x1, P1 ;  /* 0x000000084c038211 */ /* 0x008fca00008f0c4d */
[----:B-1----:R1:W-:Y:S01]  /*1ea60*/  @!P0 ST.E.128 [R2.64], R44 ;  /* 0x0000002c02008985 */ /* 0x0023e2000c101d08 */
[----:B------:R-:W-:-:S13]  /*1ea70*/  ISETP.GE.AND P0, PT, R211, c[0x0][0x3c8], PT ;  /* 0x0000f200d3007a0c */ /* 0x000fda0003f06270 */
[----:B------:R-:W-:Y:S05]  /*1ea80*/  @P0 BRA `(.L_x_1098) ;  /* 0x00001c4000000947 */ /* 0x000fea0003800000 */
[----:B-1----:R-:W-:-:S04]  /*1ea90*/  LEA R2, P0, R211, R5, 0x1 ;  /* 0x00000005d3027211 */ /* 0x002fc800078008ff */
[----:B------:R-:W-:-:S05]  /*1eaa0*/  LEA.HI.X R3, R211, R8, R237, 0x1, P0 ;  /* 0x00000008d3037211 */ /* 0x000fca00000f0ced */
[----:B------:R1:W-:Y:S01]  /*1eab0*/  ST.E.128 [R2.64], R40 ;  /* 0x0000002802007985 */ /* 0x0003e2000c101d08 */
[----:B------:R-:W-:Y:S05]  /*1eac0*/  BRA `(.L_x_1098) ;  /* 0x00001c0000007947 */ /* 0x000fea0003800000 */
.L_x_1085:
        /* <DEDUP_REMOVED lines=34> */
.L_x_1180:
[----:B------:R-:W-:Y:S05]  /*1ecf0*/  BRA.DIV ~URZ, `(.L_x_1100) ;  /* 0x000052927f007947 */ /* 0x000fea000b800000 */
[----:B------:R3:W4:Y:S02]  /*1ed00*/  SHFL.IDX PT, R2, R16, RZ, 0x1c1f ;  /* 0x001c1fff10027589 */ /* 0x00072400000e0000 */
.L_x_1181:
        /* <DEDUP_REMOVED lines=10> */
[----:B--2---:R-:W-:Y:S01]  /*1edb0*/  @!P1 IMAD.MOV.U32 R3, RZ, RZ, R4 ;  /* 0x000000ffff039224 */ /* 0x004fe200078e0004 */
[----:B------:R-:W-:Y:S02]  /*1edc0*/  SHF.R.S32.HI R15, RZ, 0x1f, R15 ;  /* 0x0000001fff0f7819 */ /* 0x000fe4000001140f */
[----:B----4-:R-:W-:Y:S01]  /*1edd0*/  @!P0 LEA R8, P2, R5, R2, 0x2 ;  /* 0x0000000205088211 */ /* 0x010fe200078410ff */
[C---:B------:R-:W-:Y:S01]  /*1ede0*/  @!P1 IMAD.WIDE R10, R245.reuse, 0x4, R2 ;  /* 0x00000004f50a9825 */ /* 0x040fe200078e0202 */
[----:B------:R-:W-:-:S02]  /*1edf0*/  IADD3 R19, R245, 0x20, RZ ;  /* 0x00000020f5137810 */ /* 0x000fc40007ffe0ff */
[----:B------:R-:W-:Y:S02]  /*1ee00*/  @!P0 LEA.HI.X R9, R5, R4, R15, 0x2, P2 ;  /* 0x0000000405098211 */ /* 0x000fe400010f140f */
[C---:B------:R-:W-:Y:S01]  /*1ee10*/  IADD3 R5, R245.reuse, 0x28, RZ ;  /* 0x00000028f5057810 */ /* 0x040fe20007ffe0ff */
[----:B------:R2:W-:Y:S01]  /*1ee20*/  @!P1 ST.E.64 [R10.64], R52 ;  /* 0x000000340a009985 */ /* 0x0005e2000c101b08 */
[----:B------:R-:W-:Y:S02]  /*1ee30*/  IADD3 R20, R245, 0x10, RZ ;  /* 0x00000010f5147810 */ /* 0x000fe40007ffe0ff */
[----:B------:R-:W-:Y:S01]  /*1ee40*/  ISETP.GE.AND P2, PT, R19, c[0x0][0x3c8], PT ;  /* 0x0000f20013007a0c */ /* 0x000fe20003f46270 */
[----:B------:R4:W-:Y:S01]  /*1ee50*/  @!P0 ST.E.64 [R8.64], R28 ;  /* 0x0000001c08008985 */ /* 0x0009e2000c101b08 */
[----:B------:R-:W-:Y:S02]  /*1ee60*/  IADD3 R15, R245, 0x18, RZ ;  /* 0x00000018f50f7810 */ /* 0x000fe40007ffe0ff */
[----:B------:R-:W-:-:S02]  /*1ee70*/  ISETP.GE.AND P1, PT, R5, c[0x0][0x3c8], PT ;  /* 0x0000f20005007a0c */ /* 0x000fc40003f26270 */
[----:B------:R-:W-:Y:S02]  /*1ee80*/  SHF.R.S32.HI R20, RZ, 0x1f, R20 ;  /* 0x0000001fff147819 */ /* 0x000fe40000011414 */
[----:B------:R-:W-:Y:S02]  /*1ee90*/  SHF.R.S32.HI R15, RZ, 0x1f, R15 ;  /* 0x0000001fff0f7819 */ /* 0x000fe4000001140f */
[C---:B------:R-:W-:Y:S02]  /*1eea0*/  IADD3 R21, R245.reuse, 0x20, RZ ;  /* 0x00000020f5157810 */ /* 0x040fe40007ffe0ff */
[----:B------:R-:W-:Y:S02]  /*1eeb0*/  IADD3 R3, R245, 0x48, RZ ;  /* 0x00000048f5037810 */ /* 0x000fe40007ffe0ff */
[----:B------:R-:W-:Y:S02]  /*1eec0*/  SHF.R.S32.HI R21, RZ, 0x1f, R21 ;  /* 0x0000001fff157819 */ /* 0x000fe40000011415 */
[----:B------:R-:W-:-:S02]  /*1eed0*/  SHF.R.S32.HI R3, RZ, 0x1f, R3 ;  /* 0x0000001fff037819 */ /* 0x000fc40000011403 */
        /* <DEDUP_REMOVED lines=35> */
[----:B------:R-:W-:Y:S01]  /*1f110*/  @!P2 LEA R14, P0, R18, R2, 0x2 ;  /* 0x00000002120ea211 */ /* 0x000fe200078010ff */
[----:B------:R4:W-:Y:S01]  /*1f120*/  @!P4 ST.E.64 [R8.64], R40 ;  /* 0x000000280800c985 */ /* 0x0009e2000c101b08 */
[----:B------:R-:W-:Y:S02]  /*1f130*/  ISETP.GE.AND P5, PT, R20, c[0x0][0x3c8], PT ;  /* 0x0000f20014007a0c */ /* 0x000fe40003fa6270 */
[----:B------:R-:W-:-:S04]  /*1f140*/  SHF.R.S32.HI R21, RZ, 0x1f, R21 ;  /* 0x0000001fff157819 */ /* 0x000fc80000011415 */
[----:B------:R-:W-:Y:S02]  /*1f150*/  @!P2 LEA.HI.X R15, R18, R4, R21, 0x2, P0 ;  /* 0x00000004120fa211 */ /* 0x000fe400000f1415 */
[C---:B------:R-:W-:Y:S02]  /*1f160*/  IADD3 R18, R245.reuse, 0x60, RZ ;  /* 0x00000060f5127810 */ /* 0x040fe40007ffe0ff */
[----:B------:R-:W-:Y:S01]  /*1f170*/  IADD3 R21, R245, 0x58, RZ ;  /* 0x00000058f5157810 */ /* 0x000fe20007ffe0ff */
[----:B------:R5:W-:Y:S01]  /*1f180*/  @!P2 ST.E.64 [R14.64], R58 ;  /* 0x0000003a0e00a985 */ /* 0x000be2000c101b08 */
[----:B------:R-:W-:Y:S02]  /*1f190*/  ISETP.GE.AND P4, PT, R18, c[0x0][0x3c8], PT ;  /* 0x0000f20012007a0c */ /* 0x000fe40003f86270 */
[----:B------:R-:W-:Y:S02]  /*1f1a0*/  SHF.R.S32.HI R21, RZ, 0x1f, R21 ;  /* 0x0000001fff157819 */ /* 0x000fe40000011415 */
[----:B--2---:R-:W-:-:S02]  /*1f1b0*/  @!P6 LEA R10, P0, R5, R2, 0x2 ;  /* 0x00000002050ae211 */ /* 0x004fc400078010ff */
        /* <DEDUP_REMOVED lines=11> */
[----:B------:R-:W-:Y:S02]  /*1f270*/  ISETP.GE.AND P1, PT, R19, c[0x0][0x3c8], PT ;  /* 0x0000f20013007a0c */ /* 0x000fe40003f26270 */
[----:B------:R-:W-:Y:S02]  /*1f280*/  ISETP.GE.AND P0, PT, R5, c[0x0][0x3c8], PT ;  /* 0x0000f20005007a0c */ /* 0x000fe40003f06270 */
[-C--:B-----5:R-:W-:Y:S02]  /*1f290*/  @!P4 LEA R14, P6, R18, R2.reuse, 0x2 ;  /* 0x00000002120ec211 */ /* 0x0a0fe400078c10ff */
[----:B--2---:R-:W-:-:S04]  /*1f2a0*/  @!P5 LEA R8, P3, R20, R2, 0x2 ;  /* 0x000000021408d211 */ /* 0x004fc800078610ff */
[----:B------:R-:W-:Y:S02]  /*1f2b0*/  @!P5 LEA.HI.X R9, R20, R4, R21, 0x2, P3 ;  /* 0x000000041409d211 */ /* 0x000fe400018f1415 */
[C---:B------:R-:W-:Y:S02]  /*1f2c0*/  IADD3 R20, R245.reuse, 0x60, RZ ;  /* 0x00000060f5147810 */ /* 0x040fe40007ffe0ff */
[----:B------:R-:W-:Y:S01]  /*1f2d0*/  IADD3 R21, R245, 0x68, RZ ;  /* 0x00000068f5157810 */ /* 0x000fe20007ffe0ff */
[----:B------:R2:W-:Y:S01]  /*1f2e0*/  @!P5 ST.E.64 [R8.64], R46 ;  /* 0x0000002e0800d985 */ /* 0x0005e2000c101b08 */
[----:B------:R-:W-:Y:S02]  /*1f2f0*/  SHF.R.S32.HI R20, RZ, 0x1f, R20 ;  /* 0x0000001fff147819 */ /* 0x000fe40000011414 */
[----:B----4-:R-:W-:Y:S02]  /*1f300*/  @!P2 LEA R10, P3, R3, R2, 0x2 ;  /* 0x00000002030aa211 */ /* 0x010fe400078610ff */
[----:B------:R-:W-:-:S02]  /*1f310*/  @!P4 LEA.HI.X R15, R18, R4, R20, 0x2, P6 ;  /* 0x00000004120fc211 */ /* 0x000fc400030f1414 */
[----:B------:R-:W-:Y:S02]  /*1f320*/  SHF.R.S32.HI R21, RZ, 0x1f, R21 ;  /* 0x0000001fff157819 */ /* 0x000fe40000011415 */
[C---:B------:R-:W-:Y:S01]  /*1f330*/  IADD3 R20, R245.reuse, 0x70, RZ ;  /* 0x00000070f5147810 */ /* 0x040fe20007ffe0ff */
[----:B------:R4:W-:Y:S01]  /*1f340*/  @!P4 ST.E.64 [R14.64], R84 ;  /* 0x000000540e00c985 */ /* 0x0009e2000c101b08 */
[----:B------:R-:W-:Y:S02]  /*1f350*/  IADD3 R18, R245, 0x78, RZ ;  /* 0x00000078f5127810 */ /* 0x000fe40007ffe0ff */
[----:B------:R-:W-:Y:S02]  /*1f360*/  SHF.R.S32.HI R20, RZ, 0x1f, R20 ;  /* 0x0000001fff147819 */ /* 0x000fe40000011414 */
[----:B------:R-:W-:Y:S02]  /*1f370*/  @!P2 LEA.HI.X R11, R3, R4, R21, 0x2, P3 ;  /* 0x00000004030ba211 */ /* 0x000fe400018f1415 */
[----:B------:R-:W-:-:S03]  /*1f380*/  SHF.R.S32.HI R18, RZ, 0x1f, R18 ;  /* 0x0000001fff127819 */ /* 0x000fc60000011412 */
[----:B------:R4:W-:Y:S01]  /*1f390*/  @!P2 ST.E.64 [R10.64], R64 ;  /* 0x000000400a00a985 */ /* 0x0009e2000c101b08 */
[-C--:B--2---:R-:W-:Y:S02]  /*1f3a0*/  @!P1 LEA R8, P5, R19, R2.reuse, 0x2 ;  /* 0x0000000213089211 */ /* 0x084fe400078a10ff */
[----:B------:R-:W-:Y:S02]  /*1f3b0*/  @!P0 LEA R2, P3, R5, R2, 0x2 ;  /* 0x0000000205028211 */ /* 0x000fe400078610ff */
[-C--:B------:R-:W-:Y:S02]  /*1f3c0*/  @!P1 LEA.HI.X R9, R19, R4.reuse, R20, 0x2, P5 ;  /* 0x0000000413099211 */ /* 0x080fe400028f1414 */
[----:B------:R-:W-:-:S03]  /*1f3d0*/  @!P0 LEA.HI.X R3, R5, R4, R18, 0x2, P3 ;  /* 0x0000000405038211 */ /* 0x000fc600018f1412 */
[----:B------:R4:W-:Y:S04]  /*1f3e0*/  @!P1 ST.E.64 [R8.64], R48 ;  /* 0x0000003008009985 */ /* 0x0009e8000c101b08 */
[----:B------:R4:W-:Y:S02]  /*1f3f0*/  @!P0 ST.E.64 [R2.64], R26 ;  /* 0x0000001a02008985 */ /* 0x0009e4000c101b08 */
.L_x_1102:
[----:B------:R-:W-:Y:S05]  /*1f400*/  BSYNC B0 ;  /* 0x0000000000007941 */ /* 0x000fea0003800000 */
.L_x_1101:
[----:B------:R-:W-:Y:S05]  /*1f410*/  BRA.DIV ~URZ, `(.L_x_1103) ;  /* 0x00004be27f007947 */ /* 0x000fea000b800000 */
[----:B--2---:R2:W1:Y:S04]  /*1f420*/  SHFL.IDX PT, R4, R6, 0x1, 0x1c1f ;  /* 0x003c1f0006047f89 */ /* 0x00446800000e0000 */
[----:B----4-:R2:W4:Y:S02]  /*1f430*/  SHFL.IDX PT, R2, R16, 0x1, 0x1c1f ;  /* 0x003c1f0010027f89 */ /* 0x01052400000e0000 */
.L_x_1182:
[----:B------:R-:W-:-:S13]  /*1f440*/  ISETP.NE.AND P0, PT, R17, RZ, PT ;  /* 0x000000ff1100720c */ /* 0x000fda0003f05270 */
[----:B------:R-:W-:Y:S05]  /*1f450*/  @P0 BRA `(.L_x_1098) ;  /* 0x0000127000000947 */ /* 0x000fea0003800000 */
[C---:B------:R-:W-:Y:S02]  /*1f460*/  IADD3 R19, R245.reuse, 0x8, RZ ;  /* 0x00000008f5137810 */ /* 0x040fe40007ffe0ff */
[----:B------:R-:W-:Y:S02]  /*1f470*/  ISETP.GE.AND P2, PT, R245, c[0x0][0x3c8], PT ;  /* 0x0000f200f5007a0c */ /* 0x000fe40003f46270 */
[----:B------:R-:W-:Y:S02]  /*1f480*/  ISETP.GE.AND P1, PT, R19, c[0x0][0x3c8], PT ;  /* 0x0000f20013007a0c */ /* 0x000fe40003f26270 */
[C---:B-12---:R-:W-:Y:S02]  /*1f490*/  IADD3 R6, R245.reuse, 0x10, RZ ;  /* 0x00000010f5067810 */ /* 0x046fe40007ffe0ff */
[----:B------:R-:W-:Y:S02]  /*1f4a0*/  IADD3 R20, R245, 0x20, RZ ;  /* 0x00000020f5147810 */ /* 0x000fe40007ffe0ff */
[----:B------:R-:W-:-:S02]  /*1f4b0*/  ISETP.GE.AND P0, PT, R6, c[0x0][0x3c8], PT ;  /* 0x0000f20006007a0c */ /* 0x000fc40003f06270 */
[----:B------:R-:W-:Y:S02]  /*1f4c0*/  IADD3 R21, R245, 0x8, RZ ;  /* 0x00000008f5157810 */ /* 0x000fe40007ffe0ff */
[----:B------:R-:W-:Y:S01]  /*1f4d0*/  ISETP.GE.AND P4, PT, R20, c[0x0][0x3c8], PT ;  /* 0x0000f20014007a0c */ /* 0x000fe20003f86270 */
[----:B------:R-:W-:Y:S01]  /*1f4e0*/  @!P2 IMAD.MOV.U32 R3, RZ, RZ, R4 ;  /* 0x000000ffff03a224 */ /* 0x000fe200078e0004 */
[----:B------:R-:W-:Y:S02]  /*1f4f0*/  SHF.R.S32.HI R21, RZ, 0x1f, R21 ;  /* 0x0000001fff157819 */ /* 0x000fe40000011415 */
[----:B----4-:R-:W-:Y:S01]  /*1f500*/  @!P1 LEA R10, P3, R19, R2, 0x2 ;  /* 0x00000002130a9211 */ /* 0x010fe200078610ff */
[C---:B------:R-:W-:Y:S01]  /*1f510*/  @!P2 IMAD.WIDE R14, R245.reuse, 0x4, R2 ;  /* 0x00000004f50ea825 */ /* 0x040fe200078e0202 */
[----:B------:R-:W-:Y:S02]  /*1f520*/  IADD3 R18, R245, 0x10, RZ ;  /* 0x00000010f5127810 */ /* 0x000fe40007ffe0ff */
[----:B------:R-:W-:-:S02]  /*1f530*/  @!P1 LEA.HI.X R11, R19, R4, R21, 0x2, P3 ;  /* 0x00000004130b9211 */ /* 0x000fc400018f1415 */
[----:B------:R-:W-:Y:S01]  /*1f540*/  IADD3 R5, R245, 0x18, RZ ;  /* 0x00000018f5057810 */ /* 0x000fe20007ffe0ff */
[----:B------:R1:W-:Y:S01]  /*1f550*/  @!P2 ST.E.64 [R14.64], R88 ;  /* 0x000000580e00a985 */ /* 0x0003e2000c101b08 */
[C---:B------:R-:W-:Y:S02]  /*1f560*/  @!P0 LEA R8, P6, R6.reuse, R2, 0x2 ;  /* 0x0000000206088211 */ /* 0x040fe400078c10ff */
[----:B------:R-:W-:Y:S01]  /*1f570*/  SHF.R.S32.HI R18, RZ, 0x1f, R18 ;  /* 0x0000001fff127819 */ /* 0x000fe20000011412 */
[----:B------:R2:W-:Y:S01]  /*1f580*/  @!P1 ST.E.64 [R10.64], R68 ;  /* 0x000000440a009985 */ /* 0x0005e2000c101b08 */
[----:B------:R-:W-:Y:S02]  /*1f590*/  ISETP.GE.AND P5, PT, R5, c[0x0][0x3c8], PT ;  /* 0x0000f20005007a0c */ /* 0x000fe40003fa6270 */
[----:B------:R-:W-:Y:S02]  /*1f5a0*/  @!P0 LEA.HI.X R9, R6, R4, R18, 0x2, P6 ;  /* 0x0000000406098211 */ /* 0x000fe400030f1412 */
[----:B---3--:R-:W-:-:S02]  /*1f5b0*/  IADD3 R16, R245, 0x28, RZ ;  /* 0x00000028f5107810 */ /* 0x008fc40007ffe0ff */
[C---:B------:R-:W-:Y:S01]  /*1f5c0*/  IADD3 R19, R245.reuse, 0x18, RZ ;  /* 0x00000018f5137810 */ /* 0x040fe20007ffe0ff */
[----:B------:R3:W-:Y:S01]  /*1f5d0*/  @!P0 ST.E.64 [R8.64], R50 ;  /* 0x0000003208008985 */ /* 0x0007e2000c101b08 */
[C---:B------:R-:W-:Y:S02]  /*1f5e0*/  IADD3 R18, R245.reuse, 0x38, RZ ;  /* 0x00000038f5127810 */ /* 0x040fe40007ffe0ff */
[----:B------:R-:W-:Y:S02]  /*1f5f0*/  ISETP.GE.AND P3, PT, R16, c[0x0][0x3c8], PT ;  /* 0x0000f20010007a0c */ /* 0x000fe40003f66270 */
[----:B------:R-:W-:Y:S02]  /*1f600*/  SHF.R.S32.HI R19, RZ, 0x1f, R19 ;  /* 0x0000001fff137819 */ /* 0x000fe40000011413 */
[----:B------:R-:W-:Y:S02]  /*1f610*/  IADD3 R21, R245, 0x20, RZ ;  /* 0x00000020f5157810 */ /* 0x000fe40007ffe0ff */
[----:B------:R-:W-:-:S02]  /*1f620*/  ISETP.GE.AND P1, PT, R18, c[0x0][0x3c8], PT ;  /* 0x0000f20012007a0c */ /* 0x000fc40003f26270 */
[----:B------:R-:W-:Y:S02]  /*1f630*/  IADD3 R6, R245, 0x30, RZ ;  /* 0x00000030f5067810 */ /* 0x000fe40007ffe0ff */
[----:B------:R-:W-:Y:S02]  /*1f640*/  SHF.R.S32.HI R21, RZ, 0x1f, R21 ;  /* 0x0000001fff157819 */ /* 0x000fe40000011415 */
[----:B------:R-:W-:Y:S02]  /*1f650*/  ISETP.GE.AND P2, PT, R6, c[0x0][0x3c8], PT ;  /* 0x0000f20006007a0c */ /* 0x000fe40003f46270 */
[-C--:B-1----:R-:W-:Y:S02]  /*1f660*/  @!P5 LEA R14, P0, R5, R2.reuse, 0x2 ;  /* 0x00000002050ed211 */ /* 0x082fe400078010ff */
[----:B------:R-:W-:Y:S02]  /*1f670*/  IADD3 R17, R245, 0x38, RZ ;  /* 0x00000038f5117810 */ /* 0x000fe40007ffe0ff */
[----:B--2---:R-:W-:-:S02]  /*1f680*/  @!P4 LEA R10, P6, R20, R2, 0x2 ;  /* 0x00000002140ac211 */ /* 0x004fc400078c10ff */
[----:B------:R-:W-:Y:S02]  /*1f690*/  @!P5 LEA.HI.X R15, R5, R4, R19, 0x2, P0 ;  /* 0x00000004050fd211 */ /* 0x000fe400000f1413 */
[C---:B------:R-:W-:Y:S02]  /*1f6a0*/  IADD3 R19, R245.reuse, 0x28, RZ ;  /* 0x00000028f5137810 */ /* 0x040fe40007ffe0ff */
[----:B------:R-:W-:Y:S01]  /*1f6b0*/  IADD3 R5, R245, 0x40, RZ ;  /* 0x00000040f5057810 */ /* 0x000fe20007ffe0ff */
[----:B------:R1:W-:Y:S01]  /*1f6c0*/  @!P5 ST.E.64 [R14.64], R96 ;  /* 0x000000600e00d985 */ /* 0x0003e2000c101b08 */
[----:B------:R-:W-:Y:S02]  /*1f6d0*/  SHF.R.S32.HI R19, RZ, 0x1f, R19 ;  /* 0x0000001fff137819 */ /* 0x000fe40000011413 */
[----:B------:R-:W-:-:S03]  /*1f6e0*/  SHF.R.S32.HI R17, RZ, 0x1f, R17 ;  /* 0x0000001fff117819 */ /* 0x000fc60000011411 */
[----:B------:R-:W-:Y:S02]  /*1f6f0*/  P2R R3, PR, RZ, 0x40 ;  /* 0x00000040ff037803 */ /* 0x000fe40000000000 */
[C---:B---3--:R-:W-:Y:S02]  /*1f700*/  @!P3 LEA R8, P6, R16.reuse, R2, 0x2 ;  /* 0x000000021008b211 */ /* 0x048fe400078c10ff */
[----:B------:R-:W-:Y:S02]  /*1f710*/  ISETP.NE.AND P0, PT, R3, RZ, PT ;  /* 0x000000ff0300720c */ /* 0x000fe40003f05270 */
[-C--:B------:R-:W-:Y:S02]  /*1f720*/  @!P3 LEA.HI.X R9, R16, R4.reuse, R19, 0x2, P6 ;  /* 0x000000041009b211 */ /* 0x080fe400030f1413 */
[----:B------:R-:W-:Y:S02]  /*1f730*/  @!P4 LEA.HI.X R11, R20, R4, R21, 0x2, P0 ;  /* 0x00000004140bc211 */ /* 0x000fe400000f1415 */
[----:B------:R-:W-:-:S02]  /*1f740*/  ISETP.GE.AND P0, PT, R5, c[0x0][0x3c8], PT ;  /* 0x0000f20005007a0c */ /* 0x000fc40003f06270 */
[C---:B------:R-:W-:Y:S01]  /*1f750*/  IADD3 R20, R245.reuse, 0x30, RZ ;  /* 0x00000030f5147810 */ /* 0x040fe20007ffe0ff */
[----:B------:R2:W-:Y:S01]  /*1f760*/  @!P4 ST.E.64 [R10.64], R72 ;  /* 0x000000480a00c985 */ /* 0x0005e2000c101b08 */
[----:B------:R-:W-:Y:S02]  /*1f770*/  IADD3 R19, R245, 0x48, RZ ;  /* 0x00000048f5137810 */ /* 0x000fe40007ffe0ff */
[----:B------:R-:W-:Y:S01]  /*1f780*/  SHF.R.S32.HI R20, RZ, 0x1f, R20 ;  /* 0x0000001fff147819 */ /* 0x000fe20000011414 */
[----:B------:R3:W-:Y:S01]  /*1f790*/  @!P3 ST.E.64 [R8.64], R56 ;  /* 0x000000380800b985 */ /* 0x0007e2000c101b08 */
[----:B------:R-:W-:Y:S02]  /*1f7a0*/  ISETP.GE.AND P5, PT, R19, c[0x0][0x3c8], PT ;  /* 0x0000f20013007a0c */ /* 0x000fe40003fa6270 */
[C---:B------:R-:W-:Y:S02]  /*1f7b0*/  IADD3 R16, R245.reuse, 0x50, RZ ;  /* 0x00000050f5107810 */ /* 0x040fe40007ffe0ff */
[----:B------:R-:W-:-:S02]  /*1f7c0*/  IADD3 R21, R245, 0x48, RZ ;  /* 0x00000048f5157810 */ /* 0x000fc40007ffe0ff */
[C---:B-1----:R-:W-:Y:S02]  /*1f7d0*/  @!P2 LEA R14, P3, R6.reuse, R2, 0x2 ;  /* 0x00000002060ea211 */ /* 0x042fe400078610ff */
[----:B------:R-:W-:Y:S02]  /*1f7e0*/  SHF.R.S32.HI R21, RZ, 0x1f, R21 ;  /* 0x0000001fff157819 */ /* 0x000fe40000011415 */
[----:B------:R-:W-:Y:S02]  /*1f7f0*/  @!P2 LEA.HI.X R15, R6, R4, R20, 0x2, P3 ;  /* 0x00000004060fa211 */ /* 0x000fe400018f1414 */
[C---:B------:R-:W-:Y:S02]  /*1f800*/  IADD3 R6, R245.reuse, 0x40, RZ ;  /* 0x00000040f5067810 */ /* 0x040fe40007ffe0ff */
[----:B------:R-:W-:Y:S01]  /*1f810*/  IADD3 R20, R245, 0x60, RZ ;  /* 0x00000060f5147810 */ /* 0x000fe20007ffe0ff */
[----:B------:R-:W-:Y:S01]  /*1f820*/  @!P2 ST.E.64 [R14.64], R106 ;  /* 0x0000006a0e00a985 */ /* 0x000fe2000c101b08 */
[----:B------:R-:W-:-:S02]  /*1f830*/  SHF.R.S32.HI R6, RZ, 0x1f, R6 ;  /* 0x0000001fff067819 */ /* 0x000fc40000011406 */
[----:B------:R-:W-:Y:S02]  /*1f840*/  ISETP.GE.AND P2, PT, R20, c[0x0][0x3c8], PT ;  /* 0x0000f20014007a0c */ /* 0x000fe40003f46270 */
[-C--:B--2---:R-:W-:Y:S02]  /*1f850*/  @!P1 LEA R10, P4, R18, R2.reuse, 0x2 ;  /* 0x00000002120a9211 */ /* 0x084fe400078810ff */
[----:B---3--:R-:W-:-:S04]  /*1f860*/  @!P0 LEA R8, P6, R5, R2, 0x2 ;  /* 0x0000000205088211 */ /* 0x008fc800078c10ff */
[----:B------:R-:W-:Y:S02]  /*1f870*/  @!P0 LEA.HI.X R9, R5, R4, R6, 0x2, P6 ;  /* 0x0000000405098211 */ /* 0x000fe400030f1406 */
[C---:B------:R-:W-:Y:S02]  /*1f880*/  IADD3 R6, R245.reuse, 0x58, RZ ;  /* 0x00000058f5067810 */ /* 0x040fe40007ffe0ff */
[----:B------:R-:W-:-:S03]  /*1f890*/  IADD3 R5, R245, 0x70, RZ ;  /* 0x00000070f5057810 */ /* 0x000fc60007ffe0ff */
[----:B------:R-:W-:Y:S02]  /*1f8a0*/  P2R R3, PR, RZ, 0x10 ;  /* 0x00000010ff037803 */ /* 0x000fe40000000000 */
[----:B------:R-:W-:Y:S02]  /*1f8b0*/  ISETP.GE.AND P4, PT, R16, c[0x0][0x3c8], PT ;  /* 0x0000f20010007a0c */ /* 0x000fe40003f86270 */
[----:B------:R-:W-:-:S04]  /*1f8c0*/  ISETP.NE.AND P3, PT, R3, RZ, PT ;  /* 0x000000ff0300720c */ /* 0x000fc80003f65270 */
[----:B------:R-:W-:Y:S02]  /*1f8d0*/  @!P1 LEA.HI.X R11, R18, R4, R17, 0x2, P3 ;  /* 0x00000004120b9211 */ /* 0x000fe400018f1411 */
[----:B------:R-:W-:Y:S02]  /*1f8e0*/  ISETP.GE.AND P3, PT, R6, c[0x0][0x3c8], PT ;  /* 0x0000f20006007a0c */ /* 0x000fe40003f66270 */
[C---:B------:R-:W-:Y:S01]  /*1f8f0*/  IADD3 R17, R245.reuse, 0x50, RZ ;  /* 0x00000050f5117810 */ /* 0x040fe20007ffe0ff */
[----:B------:R1:W-:Y:S01]  /*1f900*/  @!P1 ST.E.64 [R10.64], R92 ;  /* 0x0000005c0a009985 */ /* 0x0003e2000c101b08 */
[----:B------:R-:W-:Y:S02]  /*1f910*/  IADD3 R18, R245, 0x68, RZ ;  /* 0x00000068f5127810 */ /* 0x000fe40007ffe0ff */
[----:B------:R-:W-:Y:S01]  /*1f920*/  SHF.R.S32.HI R17, RZ, 0x1f, R17 ;  /* 0x0000001fff117819 */ /* 0x000fe20000011411 */
[----:B------:R2:W-:Y:S01]  /*1f930*/  @!P0 ST.E.64 [R8.64], R60 ;  /* 0x0000003c08008985 */ /* 0x0005e2000c101b08 */
[----:B------:R-:W-:-:S02]  /*1f940*/  ISETP.GE.AND P1, PT, R18, c[0x0][0x3c8], PT ;  /* 0x0000f20012007a0c */ /* 0x000fc40003f26270 */
[----:B-1----:R-:W-:-:S04]  /*1f950*/  @!P5 LEA R10, P0, R19, R2, 0x2 ;  /* 0x00000002130ad211 */ /* 0x002fc800078010ff */
[----:B------:R-:W-:Y:S02]  /*1f960*/  @!P5 LEA.HI.X R11, R19, R4, R21, 0x2, P0 ;  /* 0x00000004130bd211 */ /* 0x000fe400000f1415 */
[C---:B--2---:R-:W-:Y:S02]  /*1f970*/  @!P4 LEA R8, P6, R16.reuse, R2, 0x2 ;  /* 0x000000021008c211 */ /* 0x044fe400078c10ff */
[----:B------:R-:W-:Y:S01]  /*1f980*/  IADD3 R19, R245, 0x58, RZ ;  /* 0x00000058f5137810 */ /* 0x000fe20007ffe0ff */
[----:B------:R1:W-:Y:S01]  /*1f990*/  @!P5 ST.E.64 [R10.64], R80 ;  /* 0x000000500a00d985 */ /* 0x0003e2000c101b08 */
[----:B------:R-:W-:Y:S02]  /*1f9a0*/  @!P4 LEA.HI.X R9, R16, R4, R17, 0x2, P6 ;  /* 0x000000041009c211 */ /* 0x000fe400030f1411 */
[----:B------:R-:W-:Y:S02]  /*1f9b0*/  @!P3 LEA R16, P5, R6, R2, 0x2 ;  /* 0x000000020610b211 */ /* 0x000fe400078a10ff */
[----:B------:R-:W-:Y:S01]  /*1f9c0*/  ISETP.GE.AND P0, PT, R5, c[0x0][0x3c8], PT ;  /* 0x0000f20005007a0c */ /* 0x000fe20003f06270 */
[----:B------:R2:W-:Y:S01]  /*1f9d0*/  @!P4 ST.E.64 [R8.64], R86 ;  /* 0x000000560800c985 */ /* 0x0005e2000c101b08 */
[----:B------:R-:W-:-:S02]  /*1f9e0*/  SHF.R.S32.HI R19, RZ, 0x1f, R19 ;  /* 0x0000001fff137819 */ /* 0x000fc40000011413 */
[----:B------:R-:W-:Y:S02]  /*1f9f0*/  IADD3 R21, R245, 0x60, RZ ;  /* 0x00000060f5157810 */ /* 0x000fe40007ffe0ff */
[----:B------:R-:W-:Y:S02]  /*1fa00*/  @!P2 LEA R14, P6, R20, R2, 0x2 ;  /* 0x00000002140ea211 */ /* 0x000fe400078c10ff */
[----:B------:R-:W-:-:S03]  /*1fa10*/  SHF.R.S32.HI R21, RZ, 0x1f, R21 ;  /* 0x0000001fff157819 */ /* 0x000fc60000011415 */
[----:B------:R-:W-:Y:S02]  /*1fa20*/  P2R R3, PR, RZ, 0x20 ;  /* 0x00000020ff037803 */ /* 0x000fe40000000000 */
[----:B------:R-:W-:Y:S02]  /*1fa30*/  @!P2 LEA.HI.X R15, R20, R4, R21, 0x2, P6 ;  /* 0x00000004140fa211 */ /* 0x000fe400030f1415 */
[----:B------:R-:W-:-:S04]  /*1fa40*/  ISETP.NE.AND P4, PT, R3, RZ, PT ;  /* 0x000000ff0300720c */ /* 0x000fc80003f85270 */
[----:B------:R-:W-:Y:S02]  /*1fa50*/  @!P3 LEA.HI.X R17, R6, R4, R19, 0x2, P4 ;  /* 0x000000040611b211 */ /* 0x000fe400020f1413 */
[C---:B------:R-:W-:Y:S02]  /*1fa60*/  IADD3 R19, R245.reuse, 0x68, RZ ;  /* 0x00000068f5137810 */ /* 0x040fe40007ffe0ff */
[----:B------:R-:W-:Y:S01]  /*1fa70*/  IADD3 R6, R245, 0x70, RZ ;  /* 0x00000070f5067810 */ /* 0x000fe20007ffe0ff */
[----:B------:R3:W-:Y:S01]  /*1fa80*/  @!P3 ST.E.64 [R16.64], R90 ;  /* 0x0000005a1000b985 */ /* 0x0007e2000c101b08 */
[----:B-1----:R-:W-:Y:S02]  /*1fa90*/  @!P1 LEA R10, P5, R18, R2, 0x2 ;  /* 0x00000002120a9211 */ /* 0x002fe400078a10ff */
[----:B------:R-:W-:Y:S01]  /*1faa0*/  SHF.R.S32.HI R19, RZ, 0x1f, R19 ;  /* 0x0000001fff137819 */ /* 0x000fe20000011413 */
[----:B------:R3:W-:Y:S01]  /*1fab0*/  @!P2 ST.E.64 [R14.64], R82 ;  /* 0x000000520e00a985 */ /* 0x0007e2000c101b08 */
[----:B------:R-:W-:-:S02]  /*1fac0*/  SHF.R.S32.HI R6, RZ, 0x1f, R6 ;  /* 0x0000001fff067819 */ /* 0x000fc40000011406 */
[C---:B--2---:R-:W-:Y:S02]  /*1fad0*/  @!P0 LEA R8, P4, R5.reuse, R2, 0x2 ;  /* 0x0000000205088211 */ /* 0x044fe400078810ff */
[-C--:B------:R-:W-:Y:S02]  /*1fae0*/  @!P1 LEA.HI.X R11, R18, R4.reuse, R19, 0x2, P5 ;  /* 0x00000004120b9211 */ /* 0x080fe400028f1413 */
[----:B------:R-:W-:Y:S02]  /*1faf0*/  @!P0 LEA.HI.X R9, R5, R4, R6, 0x2, P4 ;  /* 0x0000000405098211 */ /* 0x000fe400020f1406 */
[----:B------:R-:W-:Y:S01]  /*1fb00*/  IADD3 R5, R245, 0x78, RZ ;  /* 0x00000078f5057810 */ /* 0x000fe20007ffe0ff */
[----:B------:R3:W-:Y:S04]  /*1fb10*/  @!P1 ST.E.64 [R10.64], R66 ;  /* 0x000000420a009985 */ /* 0x0007e8000c101b08 */
[----:B------:R3:W-:Y:S01]  /*1fb20*/  @!P0 ST.E.64 [R8.64], R62 ;  /* 0x0000003e08008985 */ /* 0x0007e2000c101b08 */
[----:B------:R-:W-:-:S13]  /*1fb30*/  ISETP.GE.AND P0, PT, R5, c[0x0][0x3c8], PT ;  /* 0x0000f20005007a0c */ /* 0x000fda0003f06270 */
[----:B------:R-:W-:Y:S05]  /*1fb40*/  @P0 BRA `(.L_x_1098) ;  /* 0x00000b8000000947 */ /* 0x000fea0003800000 */
[----:B------:R-:W-:Y:S02]  /*1fb50*/  IADD3 R6, R245, 0x78, RZ ;  /* 0x00000078f5067810 */ /* 0x000fe40007ffe0ff */
[----:B------:R-:W-:Y:S02]  /*1fb60*/  LEA R2, P0, R5, R2, 0x2 ;  /* 0x0000000205027211 */ /* 0x000fe400078010ff */
[----:B------:R-:W-:-:S04]  /*1fb70*/  SHF.R.S32.HI R6, RZ, 0x1f, R6 ;  /* 0x0000001fff067819 */ /* 0x000fc80000011406 */
[----:B------:R-:W-:-:S05]  /*1fb80*/  LEA.HI.X R3, R5, R4, R6, 0x2, P0 ;  /* 0x0000000405037211 */ /* 0x000fca00000f1406 */
[----:B------:R1:W-:Y:S01]  /*1fb90*/  ST.E.64 [R2.64], R54 ;  /* 0x0000003602007985 */ /* 0x0003e2000c101b08 */
[----:B------:R-:W-:Y:S05]  /*1fba0*/  BRA `(.L_x_1098) ;  /* 0x00000b2000007947 */ /* 0x000fea0003800000 */
.L_x_1083:
[----:B------:R-:W2:Y:S04]  /*1fbb0*/  LDL.LU R3, [R1+0x1c] ;  /* 0x00001c0001037983 */ /* 0x000ea80000300800 */
[----:B------:R-:W3:Y:S01]  /*1fbc0*/  LDL R10, [R1+0x24] ;  /* 0x00002400010a7983 */ /* 0x000ee20000100800 */
[----:B------:R-:W-:Y:S01]  /*1fbd0*/  ISETP.NE.U32.AND P0, PT, RZ, c[0x0][0x508], PT ;  /* 0x00014200ff007a0c */ /* 0x000fe20003f05070 */
[----:B------:R-:W-:Y:S01]  /*1fbe0*/  IMAD.MOV.U32 R8, RZ, RZ, 0x4 ;  /* 0x00000004ff087424 */ /* 0x000fe200078e00ff */
[----:B------:R-:W-:Y:S01]  /*1fbf0*/  ISETP.NE.U32.AND P2, PT, RZ, c[0x0][0x500], PT ;  /* 0x00014000ff007a0c */ /* 0x000fe20003f45070 */
[----:B------:R-:W-:Y:S01]  /*1fc00*/  IMAD.MOV.U32 R21, RZ, RZ, c[0x0][0x388] ;  /* 0x0000e200ff157624 */ /* 0x000fe200078e00ff */
[----:B------:R-:W-:Y:S01]  /*1fc10*/  ISETP.NE.AND.EX P0, PT, RZ, c[0x0][0x50c], PT, P0 ;  /* 0x00014300ff007a0c */ /* 0x000fe20003f05300 */
[----:B------:R-:W-:Y:S01]  /*1fc20*/  IMAD.MOV.U32 R2, RZ, RZ, RZ ;  /* 0x000000ffff027224 */ /* 0x000fe200078e00ff */
[----:B------:R-:W-:Y:S01]  /*1fc30*/  ISETP.NE.AND.EX P2, PT, RZ, c[0x0][0x504], PT, P2 ;  /* 0x00014100ff007a0c */ /* 0x000fe20003f45320 */
[----:B---3--:R-:W-:-:S10]  /*1fc40*/  IMAD.WIDE R4, R10, R8, c[0x0][0x500] ;  /* 0x000140000a047625 */ /* 0x008fd400078e0208 */
[----:B------:R-:W-:Y:S02]  /*1fc50*/  @P0 IMAD.WIDE R8, R10, R8, c[0x0][0x508] ;  /* 0x000142000a080625 */ /* 0x000fe400078e0208 */
[----:B------:R3:W5:Y:S04]  /*1fc60*/  @P2 LDG.E R2, [R4.64] ;  /* 0x0000000804022981 */ /* 0x000768000c1e1900 */
[----:B------:R3:W5:Y:S01]  /*1fc70*/  @P0 LDG.E R21, [R8.64] ;  /* 0x0000000808150981 */ /* 0x000762000c1e1900 */
[----:B--2---:R-:W-:-:S04]  /*1fc80*/  ISETP.NE.AND P1, PT, R3, RZ, PT ;  /* 0x000000ff0300720c */ /* 0x004fc80003f25270 */
[----:B------:R-:W-:Y:S01]  /*1fc90*/  SEL R23, R3, c[0x0][0x3d4], P1 ;  /* 0x0000f50003177a07 */ /* 0x000fe20000800000 */
[----:B------:R-:W-:Y:S05]  /*1fca0*/  @P0 BRA `(.L_x_1104) ;  /* 0x0000004000000947 */ /* 0x000fea0003800000 */
[----:B------:R-:W-:Y:S05]  /*1fcb0*/  @!P2 BRA `(.L_x_1104) ;  /* 0x000000300000a947 */ /* 0x000fea0003800000 */
[----:B------:R2:W4:Y:S04]  /*1fcc0*/  LDG.E R3, [R4.64] ;  /* 0x0000000804037981 */ /* 0x000528000c1e1900 */
[----:B--23--:R-:W4:Y:S02]  /*1fcd0*/  LDG.E R4, [R4.64+0x4] ;  /* 0x0000040804047981 */ /* 0x00cf24000c1e1900 */
[----:B----45:R-:W-:Y:S02]  /*1fce0*/  IADD3 R21, -R3, R4, RZ ;  /* 0x0000000403157210 */ /* 0x030fe40007ffe1ff */
.L_x_1104:
[----:B---3--:R-:W2:Y:S01]  /*1fcf0*/  LDL.LU R4, [R1+0x20] ;  /* 0x0000200001047983 */ /* 0x008ea20000300800 */
[----:B------:R-:W-:Y:S01]  /*1fd00*/  SHF.R.S32.HI R3, RZ, 0x1f, R10 ;  /* 0x0000001fff037819 */ /* 0x000fe2000001140a */
[----:B------:R-:W-:Y:S01]  /*1fd10*/  BSSY B0, `(.L_x_1105) ;  /* 0x0000039000007945 */ /* 0x000fe20003800000 */
[----:B-----5:R-:W-:Y:S01]  /*1fd20*/  SHF.R.S32.HI R22, RZ, 0x1f, R2 ;  /* 0x0000001fff167819 */ /* 0x020fe20000011402 */
[----:B------:R-:W3:Y:S01]  /*1fd30*/  S2R R5, SR_TID.X ;  /* 0x0000000000057919 */ /* 0x000ee20000002100 */
[----:B------:R-:W-:-:S02]  /*1fd40*/  SEL R14, R10, RZ, !P2 ;  /* 0x000000ff0a0e7207 */ /* 0x000fc40005000000 */
[----:B------:R-:W-:Y:S02]  /*1fd50*/  SEL R25, R3, RZ, !P2 ;  /* 0x000000ff03197207 */ /* 0x000fe40005000000 */
[----:B---3--:R-:W-:Y:S02]  /*1fd60*/  ISETP.GT.AND P0, PT, R5, 0x7f, PT ;  /* 0x0000007f0500780c */ /* 0x008fe40003f04270 */
[----:B--2---:R-:W-:-:S11]  /*1fd70*/  LOP3.LUT R6, R4, 0xffff, RZ, 0xc0, !PT ;  /* 0x0000ffff04067812 */ /* 0x004fd600078ec0ff */
[----:B------:R-:W-:Y:S05]  /*1fd80*/  @P0 BRA `(.L_x_1106) ;  /* 0x0000031000000947 */ /* 0x000fea0003800000 */
[----:B------:R-:W2:Y:S01]  /*1fd90*/  LDL R4, [R1+0xc] ;  /* 0x00000c0001047983 */ /* 0x000ea20000100800 */
[----:B------:R-:W-:Y:S01]  /*1fda0*/  IMAD R3, R21, c[0x0][0x4e8], RZ ;  /* 0x00013a0015037a24 */ /* 0x000fe200078e02ff */
[----:B--2---:R-:W-:-:S04]  /*1fdb0*/  IADD3 R15, R4, R5, RZ ;  /* 0x00000005040f7210 */ /* 0x004fc80007ffe0ff */
[----:B------:R-:W-:-:S13]  /*1fdc0*/  ISETP.GE.AND P0, PT, R15, R3, PT ;  /* 0x000000030f00720c */ /* 0x000fda0003f06270 */
[----:B------:R-:W-:Y:S05]  /*1fdd0*/  @P0 BRA `(.L_x_1106) ;  /* 0x000002c000000947 */ /* 0x000fea0003800000 */
[----:B------:R-:W2:Y:S01]  /*1fde0*/  LDL.LU R26, [R1+0x28] ;  /* 0x00002800011a7983 */ /* 0x000ea20000300800 */
[----:B------:R-:W-:Y:S01]  /*1fdf0*/  IMAD.MOV.U32 R3, RZ, RZ, 0x368 ;  /* 0x00000368ff037424 */ /* 0x000fe200078e00ff */
[----:B------:R-:W-:-:S04]  /*1fe00*/  ISETP.GT.AND P2, PT, R23, 0x1, PT ;  /* 0x000000011700780c */ /* 0x000fc80003f44270 */
[----:B------:R-:W-:-:S04]  /*1fe10*/  SEL R3, R3, 0x328, P2 ;  /* 0x0000032803037807 */ /* 0x000fc80001000000 */
[----:B------:R3:W4:Y:S08]  /*1fe20*/  LDC.64 R10, c[0x0][R3+0x170] ;  /* 0x00005c00030a7b82 */ /* 0x0007300000000a00 */
[----:B------:R3:W5:Y:S08]  /*1fe30*/  LDC.64 R8, c[0x0][R3+0x168] ;  /* 0x00005a0003087b82 */ /* 0x0007700000000a00 */
[----:B------:R3:W1:Y:S08]  /*1fe40*/  LDC.64 R18, c[0x0][R3+0x178] ;  /* 0x00005e0003127b82 */ /* 0x0006700000000a00 */
[----:B------:R3:W1:Y:S02]  /*1fe50*/  LDC.64 R16, c[0x0][R3+0x160] ;  /* 0x0000580003107b82 */ /* 0x0006640000000a00 */
[----:B---3--:R-:W-:-:S02]  /*1fe60*/  IMAD.MOV.U32 R3, RZ, RZ, c[0x0][0x4e8] ;  /* 0x00013a00ff037624 */ /* 0x008fc400078e00ff */
[-C--:B----4-:R-:W-:Y:S02]  /*1fe70*/  IMAD R11, R11, R14.reuse, RZ ;  /* 0x0000000e0b0b7224 */ /* 0x090fe400078e02ff */
[C---:B------:R-:W-:Y:S01]  /*1fe80*/  IMAD.WIDE.U32 R4, R10.reuse, R14, RZ ;  /* 0x0000000e0a047225 */ /* 0x040fe200078e00ff */
[----:B------:R-:W-:Y:S02]  /*1fe90*/  ISETP.NE.AND P0, PT, R3, 0x1, PT ;  /* 0x000000010300780c */ /* 0x000fe40003f05270 */
[----:B------:R-:W-:Y:S01]  /*1fea0*/  MOV R3, R15 ;  /* 0x0000000f00037202 */ /* 0x000fe20000000f00 */
[----:B------:R-:W-:Y:S02]  /*1feb0*/  IMAD R11, R10, R25, R11 ;  /* 0x000000190a0b7224 */ /* 0x000fe400078e020b */
[-C--:B-----5:R-:W-:Y:S02]  /*1fec0*/  IMAD R20, R9, R6.reuse, RZ ;  /* 0x0000000609147224 */ /* 0x0a0fe400078e02ff */
        /* <DEDUP_REMOVED lines=8> */
[----:B------:R-:W-:Y:S02]  /*1ff50*/  IADD3.X R15, R5, R20, R22, P1, P0 ;  /* 0x00000014050f7210 */ /* 0x000fe40000fe0416 */
[----:B------:R-:W-:Y:S02]  /*1ff60*/  SHF.R.S32.HI R5, RZ, 0x1f, R3 ;  /* 0x0000001fff057819 */ /* 0x000fe40000011403 */
[----:B--2---:R-:W-:-:S05]  /*1ff70*/  SEL R10, R26, RZ, P2 ;  /* 0x000000ff1a0a7207 */ /* 0x004fca0001000000 */
[-C--:B-1----:R-:W-:Y:S02]  /*1ff80*/  IMAD R11, R19, R10.reuse, RZ ;  /* 0x0000000a130b7224 */ /* 0x082fe400078e02ff */
[----:B------:R-:W-:Y:S01]  /*1ff90*/  IMAD.WIDE.U32 R8, R18, R10, RZ ;  /* 0x0000000a12087225 */ /* 0x000fe200078e00ff */
[----:B------:R-:W-:-:S04]  /*1ffa0*/  SHF.R.S32.HI R10, RZ, 0x1f, R4 ;  /* 0x0000001fff0a7819 */ /* 0x000fc80000011404 */
[----:B------:R-:W-:Y:S01]  /*1ffb0*/  IADD3 R9, R9, R11, RZ ;  /* 0x0000000b09097210 */ /* 0x000fe20007ffe0ff */
[----:B------:R-:W-:Y:S01]  /*1ffc0*/  IMAD.MOV.U32 R11, RZ, RZ, c[0x0][0x4a8] ;  /* 0x00012a00ff0b7624 */ /* 0x000fe200078e00ff */
[----:B------:R-:W-:Y:S01]  /*1ffd0*/  IADD3 R8, P1, P0, R3, R24, R8 ;  /* 0x0000001803087210 */ /* 0x000fe2000783e008 */
[----:B------:R-:W-:-:S03]  /*1ffe0*/  IMAD R3, R17, R4, RZ ;  /* 0x0000000411037224 */ /* 0x000fc600078e02ff */
[----:B------:R-:W-:Y:S01]  /*1fff0*/  IADD3.X R9, R5, R15, R9, P1, P0 ;  /* 0x0000000f05097210 */ /* 0x000fe20000fe0409 */
[----:B------:R-:W-:-:S04]  /*20000*/  IMAD R3, R16, R10, R3 ;  /* 0x0000000a10037224 */ /* 0x000fc800078e0203 */
        /* <DEDUP_REMOVED lines=9> */
.L_x_1106:
[----:B------:R-:W-:Y:S05]  /*200a0*/  BSYNC B0 ;  /* 0x0000000000007941 */ /* 0x000fea0003800000 */
.L_x_1105:
        /* <DEDUP_REMOVED lines=13> */
[----:B--2---:R-:W-:-:S04]  /*20180*/  IADD3 R3, R0, R10, RZ ;  /* 0x0000000a00037210 */ /* 0x004fc80007ffe0ff */
[----:B------:R-:W-:Y:S01]  /*20190*/  MOV R2, R3 ;  /* 0x0000000300027202 */ /* 0x000fe20000000f00 */
[----:B------:R-:W-:-:S05]  /*201a0*/  @P0 IMAD.HI.U32 R9, R3, c[0x0][0x4ec], RZ ;  /* 0x00013b0003090a27 */ /* 0x000fca00078e00ff */
[----:B------:R-:W-:Y:S01]  /*201b0*/  @P0 SHF.R.U32.HI R2, RZ, c[0x0][0x4f0], R9 ;  /* 0x00013c00ff020a19 */ /* 0x000fe20000011609 */
[----:B------:R-:W-:-:S03]  /*201c0*/  IMAD R9, R14, c[0x0][0x3f4], R8 ;  /* 0x0000fd000e097a24 */ /* 0x000fc600078e0208 */
[----:B------:R-:W-:Y:S02]  /*201d0*/  SHF.R.S32.HI R8, RZ, 0x1f, R2 ;  /* 0x0000001fff087819 */ /* 0x000fe40000011402 */
[----:B------:R-:W-:Y:S02]  /*201e0*/  IADD3 R6, -R2, RZ, RZ ;  /* 0x000000ff02067210 */ /* 0x000fe40007ffe1ff */
[----:B------:R-:W-:Y:S01]  /*201f0*/  IADD3 R5, R5, R9, RZ ;  /* 0x0000000905057210 */ /* 0x000fe20007ffe0ff */
[----:B------:R-:W-:Y:S02]  /*20200*/  IMAD R8, R8, c[0x0][0x3e0], RZ ;  /* 0x0000f80008087a24 */ /* 0x000fe400078e02ff */
[----:B------:R-:W-:Y:S02]  /*20210*/  IMAD R6, R6, c[0x0][0x4e8], R3 ;  /* 0x00013a0006067a24 */ /* 0x000fe400078e0203 */
[C---:B------:R-:W-:Y:S02]  /*20220*/  IMAD R8, R2.reuse, c[0x0][0x3e4], R8 ;  /* 0x0000f90002087a24 */ /* 0x040fe400078e0208 */
[----:B------:R-:W-:Y:S01]  /*20230*/  IMAD.WIDE.U32 R2, R2, c[0x0][0x3e0], R4 ;  /* 0x0000f80002027a25 */ /* 0x000fe200078e0004 */
[----:B------:R-:W-:-:S04]  /*20240*/  SHF.R.S32.HI R4, RZ, 0x1f, R6 ;  /* 0x0000001fff047819 */ /* 0x000fc80000011406 */
[----:B------:R-:W-:Y:S01]  /*20250*/  IADD3 R3, R3, R8, RZ ;  /* 0x0000000803037210 */ /* 0x000fe20007ffe0ff */
[----:B------:R-:W-:Y:S01]  /*20260*/  IMAD R4, R4, c[0x0][0x3d8], RZ ;  /* 0x0000f60004047a24 */ /* 0x000fe200078e02ff */
[----:B------:R-:W-:-:S03]  /*20270*/  IADD3 R8, R101, R10, RZ ;  /* 0x0000000a65087210 */ /* 0x000fc60007ffe0ff */
[----:B------:R-:W-:-:S04]  /*20280*/  IMAD.WIDE.U32 R2, R6, c[0x0][0x3d8], R2 ;  /* 0x0000f60006027a25 */ /* 0x000fc800078e0002 */
[----:B------:R-:W-:Y:S01]  /*20290*/  IMAD R6, R6, c[0x0][0x3dc], R4 ;  /* 0x0000f70006067a24 */ /* 0x000fe200078e0204 */
[----:B------:R-:W-:-:S04]  /*202a0*/  LEA R9, P0, R2, c[0x0][0x380], 0x1 ;  /* 0x0000e00002097a11 */ /* 0x000fc800078008ff */
[----:B------:R-:W-:-:S04]  /*202b0*/  IADD3 R6, R3, R6, RZ ;  /* 0x0000000603067210 */ /* 0x000fc80007ffe0ff */
[----:B------:R-:W-:Y:S01]  /*202c0*/  LEA.HI.X R6, R2, c[0x0][0x384], R6, 0x1, P0 ;  /* 0x0000e10002067a11 */ /* 0x000fe200000f0c06 */
[----:B------:R-:W-:Y:S05]  /*202d0*/  BRA.DIV ~URZ, `(.L_x_1107) ;  /* 0x00003df27f007947 */ /* 0x000fea000b800000 */
[----:B------:R1:W2:Y:S02]  /*202e0*/  SHFL.IDX PT, R14, R6, RZ, 0x181f ;  /* 0x00181fff060e7589 */ /* 0x0002a400000e0000 */
.L_x_1183:
[----:B------:R-:W-:Y:S05]  /*202f0*/  BRA.DIV ~URZ, `(.L_x_1108) ;  /* 0x00003e427f007947 */ /* 0x000fea000b800000 */
[----:B------:R3:W4:Y:S02]  /*20300*/  SHFL.IDX PT, R2, R9, RZ, 0x181f ;  /* 0x00181fff09027589 */ /* 0x00072400000e0000 */
.L_x_1184:
[----:B------:R-:W-:Y:S01]  /*20310*/  IMAD R4, R21, c[0x0][0x4e8], RZ ;  /* 0x00013a0015047a24 */ /* 0x000fe200078e02ff */
[----:B------:R-:W-:Y:S04]  /*20320*/  BSSY B0, `(.L_x_1109) ;  /* 0x000000b000007945 */ /* 0x000fe80003800000 */
[----:B------:R-:W-:-:S13]  /*20330*/  ISETP.GE.AND P0, PT, R8, R4, PT ;  /* 0x000000040800720c */ /* 0x000fda0003f06270 */
[----:B------:R-:W-:Y:S05]  /*20340*/  @P0 BRA `(.L_x_1110) ;  /* 0x0000008000000947 */ /* 0x000fea0003800000 */
[----:B------:R-:W-:Y:S02]  /*20350*/  ISETP.GE.AND P1, PT, R76, c[0x0][0x3c8], PT ;  /* 0x0000f2004c007a0c */ /* 0x000fe40003f26270 */
[----:B------:R-:W-:-:S11]  /*20360*/  ISETP.GE.AND P0, PT, R211, c[0x0][0x3c8], PT ;  /* 0x0000f200d3007a0c */ /* 0x000fd60003f06270 */
[CC--:B----4-:R-:W-:Y:S02]  /*20370*/  @!P1 LEA R10, P3, R76.reuse, R2.reuse, 0x1 ;  /* 0x000000024c0a9211 */ /* 0x0d0fe400078608ff */
[C---:B------:R-:W-:Y:S02]  /*20380*/  @!P0 LEA R2, P2, R211.reuse, R2, 0x1 ;  /* 0x00000002d3028211 */ /* 0x040fe400078408ff */
[-C--:B--2---:R-:W-:Y:S02]  /*20390*/  @!P1 LEA.HI.X R11, R76, R14.reuse, R77, 0x1, P3 ;  /* 0x0000000e4c0b9211 */ /* 0x084fe400018f0c4d */
[----:B------:R-:W-:-:S03]  /*203a0*/  @!P0 LEA.HI.X R3, R211, R14, R237, 0x1, P2 ;  /* 0x0000000ed3038211 */ /* 0x000fc600010f0ced */
[----:B------:R2:W-:Y:S04]  /*203b0*/  @!P1 ST.E.128 [R10.64], RZ ;  /* 0x000000ff0a009985 */ /* 0x0005e8000c101d08 */
[----:B------:R2:W-:Y:S02]  /*203c0*/  @!P0 ST.E.128 [R2.64], RZ ;  /* 0x000000ff02008985 */ /* 0x0005e4000c101d08 */
.L_x_1110:
[----:B------:R-:W-:Y:S05]  /*203d0*/  BSYNC B0 ;  /* 0x0000000000007941 */ /* 0x000fea0003800000 */
.L_x_1109:
[----:B------:R-:W-:Y:S05]  /*203e0*/  BRA.DIV ~URZ, `(.L_x_1111) ;  /* 0x00003dc27f007947 */ /* 0x000fea000b800000 */
[----:B--2---:R2:W1:Y:S04]  /*203f0*/  SHFL.IDX PT, R14, R6, 0x1, 0x181f ;  /* 0x00381f00060e7f89 */ /* 0x00446800000e0000 */
[----:B----4-:R2:W4:Y:S02]  /*20400*/  SHFL.IDX PT, R2, R9, 0x1, 0x181f ;  /* 0x00381f0009027f89 */ /* 0x01052400000e0000 */
.L_x_1185:
        /* <DEDUP_REMOVED lines=8> */
[-C--:B-1----:R-:W-:Y:S02]  /*20490*/  @!P1 LEA.HI.X R11, R76, R14.reuse, R77, 0x1, P3 ;  /* 0x0000000e4c0b9211 */ /* 0x082fe400018f0c4d */
[----:B------:R-:W-:-:S03]  /*204a0*/  @!P0 LEA.HI.X R3, R211, R14, R237, 0x1, P2 ;  /* 0x0000000ed3038211 */ /* 0x000fc600010f0ced */
[----:B------:R1:W-:Y:S04]  /*204b0*/  @!P1 ST.E.128 [R10.64], RZ ;  /* 0x000000ff0a009985 */ /* 0x0003e8000c101d08 */
[----:B------:R1:W-:Y:S02]  /*204c0*/  @!P0 ST.E.128 [R2.64], RZ ;  /* 0x000000ff02008985 */ /* 0x0003e4000c101d08 */
.L_x_1113:
[----:B------:R-:W-:Y:S05]  /*204d0*/  BSYNC B0 ;  /* 0x0000000000007941 */ /* 0x000fea0003800000 */
.L_x_1112:
[----:B------:R-:W-:Y:S05]  /*204e0*/  BRA.DIV ~URZ, `(.L_x_1114) ;  /* 0x00003d927f007947 */ /* 0x000fea000b800000 */
[----:B-1----:R1:W2:Y:S02]  /*204f0*/  SHFL.IDX PT, R14, R6, 0x2, 0x181f ;  /* 0x00581f00060e7f89 */ /* 0x0022a400000e0000 */
.L_x_1186:
[----:B------:R-:W-:Y:S05]  /*20500*/  BRA.DIV ~URZ, `(.L_x_1115) ;  /* 0x00003de27f007947 */ /* 0x000fea000b800000 */
[----:B----4-:R4:W1:Y:S02]  /*20510*/  SHFL.IDX PT, R2, R9, 0x2, 0x181f ;  /* 0x00581f0009027f89 */ /* 0x01086400000e0000 */
.L_x_1187:
[----:B------:R-:W-:Y:S01]  /*20520*/  IADD3 R3, R8, 0x40, RZ ;  /* 0x0000004008037810 */ /* 0x000fe20007ffe0ff */
[----:B------:R-:W-:Y:S03]  /*20530*/  BSSY B0, `(.L_x_1116) ;  /* 0x000000b000007945 */ /* 0x000fe60003800000 */
[----:B------:R-:W-:-:S13]  /*20540*/  ISETP.GE.AND P0, PT, R3, R4, PT ;  /* 0x000000040300720c */ /* 0x000fda0003f06270 */
[----:B------:R-:W-:Y:S05]  /*20550*/  @P0 BRA `(.L_x_1117) ;  /* 0x0000008000000947 */ /* 0x000fea0003800000 */
[----:B------:R-:W-:Y:S02]  /*20560*/  ISETP.GE.AND P1, PT, R76, c[0x0][0x3c8], PT ;  /* 0x0000f2004c007a0c */ /* 0x000fe40003f26270 */
[----:B------:R-:W-:-:S11]  /*20570*/  ISETP.GE.AND P0, PT, R211, c[0x0][0x3c8], PT ;  /* 0x0000f200d3007a0c */ /* 0x000fd60003f06270 */
[CC--:B-1----:R-:W-:Y:S02]  /*20580*/  @!P1 LEA R10, P3, R76.reuse, R2.reuse, 0x1 ;  /* 0x000000024c0a9211 */ /* 0x0c2fe400078608ff */
[C---:B------:R-:W-:Y:S02]  /*20590*/  @!P0 LEA R2, P2, R211.reuse, R2, 0x1 ;  /* 0x00000002d3028211 */ /* 0x040fe400078408ff */
[-C--:B--2---:R-:W-:Y:S02]  /*205a0*/  @!P1 LEA.HI.X R11, R76, R14.reuse, R77, 0x1, P3 ;  /* 0x0000000e4c0b9211 */ /* 0x084fe400018f0c4d */
[----:B------:R-:W-:-:S03]  /*205b0*/  @!P0 LEA.HI.X R3, R211, R14, R237, 0x1, P2 ;  /* 0x0000000ed3038211 */ /* 0x000fc600010f0ced */
[----:B------:R1:W-:Y:S04]  /*205c0*/  @!P1 ST.E.128 [R10.64], RZ ;  /* 0x000000ff0a009985 */ /* 0x0003e8000c101d08 */
[----:B------:R1:W-:Y:S02]  /*205d0*/  @!P0 ST.E.128 [R2.64], RZ ;  /* 0x000000ff02008985 */ /* 0x0003e4000c101d08 */
.L_x_1117:
[----:B------:R-:W-:Y:S05]  /*205e0*/  BSYNC B0 ;  /* 0x0000000000007941 */ /* 0x000fea0003800000 */
.L_x_1116:
[----:B------:R-:W-:Y:S05]  /*205f0*/  BRA.DIV ~URZ, `(.L_x_1118) ;  /* 0x00003d627f007947 */ /* 0x000fea000b800000 */
[----:B-12---:R-:W1:Y:S04]  /*20600*/  SHFL.IDX PT, R6, R6, 0x3, 0x181f ;  /* 0x00781f0006067f89 */ /* 0x006e6800000e0000 */
[----:B------:R2:W3:Y:S02]  /*20610*/  SHFL.IDX PT, R2, R9, 0x3, 0x181f ;  /* 0x00781f0009027f89 */ /* 0x0004e400000e0000 */
.L_x_1188:
[----:B------:R-:W-:-:S04]  /*20620*/  IADD3 R8, R8, 0x60, RZ ;  /* 0x0000006008087810 */ /* 0x000fc80007ffe0ff */
[----:B------:R-:W-:-:S13]  /*20630*/  ISETP.GE.AND P0, PT, R8, R4, PT ;  /* 0x000000040800720c */ /* 0x000fda0003f06270 */
[----:B------:R-:W-:Y:S05]  /*20640*/  @P0 BRA `(.L_x_1098) ;  /* 0x0000008000000947 */ /* 0x000fea0003800000 */
[----:B------:R-:W-:Y:S02]  /*20650*/  ISETP.GE.AND P1, PT, R76, c[0x0][0x3c8], PT ;  /* 0x0000f2004c007a0c */ /* 0x000fe40003f26270 */
[----:B------:R-:W-:-:S11]  /*20660*/  ISETP.GE.AND P0, PT, R211, c[0x0][0x3c8], PT ;  /* 0x0000f200d3007a0c */ /* 0x000fd60003f06270 */
[CC--:B---3--:R-:W-:Y:S02]  /*20670*/  @!P1 LEA R4, P3, R76.reuse, R2.reuse, 0x1 ;  /* 0x000000024c049211 */ /* 0x0c8fe400078608ff */
[C---:B------:R-:W-:Y:S02]  /*20680*/  @!P0 LEA R2, P2, R211.reuse, R2, 0x1 ;  /* 0x00000002d3028211 */ /* 0x040fe400078408ff */
[-C--:B-1----:R-:W-:Y:S02]  /*20690*/  @!P1 LEA.HI.X R5, R76, R6.reuse, R77, 0x1, P3 ;  /* 0x000000064c059211 */ /* 0x082fe400018f0c4d */
[----:B------:R-:W-:-:S03]  /*206a0*/  @!P0 LEA.HI.X R3, R211, R6, R237, 0x1, P2 ;  /* 0x00000006d3038211 */ /* 0x000fc600010f0ced */
[----:B------:R1:W-:Y:S04]  /*206b0*/  @!P1 ST.E.128 [R4.64], RZ ;  /* 0x000000ff04009985 */ /* 0x0003e8000c101d08 */
[----:B------:R1:W-:Y:S02]  /*206c0*/  @!P0 ST.E.128 [R2.64], RZ ;  /* 0x000000ff02008985 */ /* 0x0003e4000c101d08 */
.L_x_1098:
[----:B------:R-:W-:Y:S05]  /*206d0*/  BSYNC B1 ;  /* 0x0000000000017941 */ /* 0x000fea0003800000 */
.L_x_1082:
[----:B-1-34-:R-:W3:Y:S02]  /*206e0*/  LDL R2, [R1+0x5c] ;  /* 0x00005c0001027983 */ /* 0x01aee40000100800 */
[----:B---3--:R-:W-:-:S13]  /*206f0*/  ISETP.NE.AND P0, PT, R2, RZ, PT ;  /* 0x000000ff0200720c */ /* 0x008fda0003f05270 */
[----:B------:R-:W-:Y:S01]  /*20700*/  @P0 WARPSYNC 0xffffffff ;  /* 0xffffffff00000948 */ /* 0x000fe20003800000 */
[----:B------:R-:W-:Y:S06]  /*20710*/  @P0 BAR.SYNC.DEFER_BLOCKING 0x5, 0x100 ;  /* 0x0144000000000b1d */ /* 0x000fec0000010000 */
[----:B--2---:R-:W1:Y:S04]  /*20720*/  @P0 LDS.128 R8, [0xe100] ;  /* 0x00e10000ff080984 */ /* 0x004e680000000c00 */
        /* <DEDUP_REMOVED lines=10> */
.L_x_1189:
[----:B------:R-:W-:Y:S05]  /*207d0*/  BRA.DIV ~URZ, `(.L_x_1121) ;  /* 0x00003cc27f007947 */ /* 0x000fea000b800000 */
[----:B------:R3:W4:Y:S02]  /*207e0*/  SHFL.IDX PT, R9, R70, 0x1, 0x1f ;  /* 0x00201f0046097f89 */ /* 0x00072400000e0000 */
.L_x_1190:
        /* <DEDUP_REMOVED lines=19> */
.L_x_1191:
        /* <DEDUP_REMOVED lines=16> */
.L_x_1192:
[----:B---3--:R-:W-:Y:S01]  /*20a20*/  IMAD R2, R2, c[0x0][0x538], RZ ;  /* 0x00014e0002027a24 */ /* 0x008fe200078e02ff */
[----:B------:R-:W-:Y:S04]  /*20a30*/  BSSY B1, `(.L_x_1124) ;  /* 0x00000cf000017945 */ /* 0x000fe80003800000 */
[----:B----4-:R-:W-:-:S04]  /*20a40*/  IADD3 R9, R2, R9, RZ ;  /* 0x0000000902097210 */ /* 0x010fc80007ffe0ff */
[----:B--2---:R-:W-:-:S13]  /*20a50*/  ISETP.GT.AND P0, PT, R9, R10, PT ;  /* 0x0000000a0900720c */ /* 0x004fda0003f04270 */
[----:B------:R-:W-:Y:S05]  /*20a60*/  @P0 BRA `(.L_x_1125) ;  /* 0x0000026000000947 */ /* 0x000fea0003800000 */
.L_x_1129:
        /* <DEDUP_REMOVED lines=18> */
.L_x_1193:
        /* <DEDUP_REMOVED lines=16> */
.L_x_1194:
[----:B--2---:R-:W-:-:S05]  /*20c90*/  IMAD R2, R2, c[0x0][0x538], RZ ;  /* 0x00014e0002027a24 */ /* 0x004fca00078e02ff */
[----:B------:R-:W-:-:S04]  /*20ca0*/  IADD3 R9, R2, R9, RZ ;  /* 0x0000000902097210 */ /* 0x000fc80007ffe0ff */
[----:B------:R-:W-:-:S13]  /*20cb0*/  ISETP.GT.AND P0, PT, R9, R10, PT ;  /* 0x0000000a0900720c */ /* 0x000fda0003f04270 */
[----:B-1----:R-:W-:Y:S05]  /*20cc0*/  @!P0 BRA `(.L_x_1129) ;  /* 0xfffffda000008947 */ /* 0x002fea000383ffff */
.L_x_1125:
[----:B------:R-:W-:-:S05]  /*20cd0*/  IADD3 R14, -R2, R9, RZ ;  /* 0x00000009020e7210 */ /* 0x000fca0007ffe1ff */
[----:B------:R-:W-:-:S05]  /*20ce0*/  IMAD R2, R4, c[0x0][0x538], R14 ;  /* 0x00014e0004027a24 */ /* 0x000fca00078e020e */
[----:B------:R-:W-:Y:S01]  /*20cf0*/  ISETP.GT.AND P0, PT, R2, R10, PT ;  /* 0x0000000a0200720c */ /* 0x000fe20003f04270 */
[----:B------:R-:W-:-:S12]  /*20d00*/  BRA.DIV ~URZ, `(.L_x_1130) ;  /* 0x00003be27f007947 */ /* 0x000fd8000b800000 */
[----:B------:R-:W-:-:S03]  /*20d10*/  VOTE.ANY R15, PT, !P0 ;  /* 0x00000000000f7806 */ /* 0x000fc600040e0100 */
.L_x_1195:
[----:B------:R-:W2:Y:S01]  /*20d20*/  LDL.LU R2, [R1+0x24] ;  /* 0x0000240001027983 */ /* 0x000ea20000300800 */
[----:B------:R-:W2:Y:S02]  /*20d30*/  POPC R9, R15 ;  /* 0x0000000f00097309 */ /* 0x000ea40000000000 */
[----:B--2---:R-:W-:-:S05]  /*20d40*/  IADD3 R2, R9, R2, RZ ;  /* 0x0000000209027210 */ /* 0x004fca0007ffe0ff */
[----:B------:R2:W-:Y:S01]  /*20d50*/  STL [R1+0x24], R2 ;  /* 0x0000240201007387 */ /* 0x0005e20000100800 */
[----:B------:R-:W-:Y:S05]  /*20d60*/  BRA.DIV ~URZ, `(.L_x_1131) ;  /* 0x00003bc27f007947 */ /* 0x000fea000b800000 */
[----:B------:R3:W4:Y:S04]  /*20d70*/  SHFL.IDX PT, R11, R6, R9, 0x1f ;  /* 0x00001f09060b7589 */ /* 0x00072800000e0000 */
[----:B------:R3:W1:Y:S02]  /*20d80*/  SHFL.IDX PT, R6, R8, R9, 0x1f ;  /* 0x00001f0908067589 */ /* 0x00066400000e0000 */
.L_x_1196:
[----:B------:R-:W-:Y:S01]  /*20d90*/  ISETP.NE.AND P0, PT, R15, RZ, PT ;  /* 0x000000ff0f00720c */ /* 0x000fe20003f05270 */
[----:B------:R-:W-:-:S12]  /*20da0*/  BSSY B0, `(.L_x_1132) ;  /* 0x0000005000007945 */ /* 0x000fd80003800000 */
[----:B------:R-:W-:Y:S05]  /*20db0*/  @!P0 BRA `(.L_x_1133) ;  /* 0x0000003000008947 */ /* 0x000fea0003800000 */
[----:B---3--:R-:W-:Y:S01]  /*20dc0*/  IADD3 R9, R9, -0x1, RZ ;  /* 0xffffffff09097810 */ /* 0x008fe20007ffe0ff */
[----:B------:R-:W-:Y:S05]  /*20dd0*/  BRA.DIV ~URZ, `(.L_x_1134) ;  /* 0x00003c227f007947 */ /* 0x000fea000b800000 */
[----:B------:R3:W2:Y:S02]  /*20de0*/  SHFL.IDX PT, R16, R4, R9, 0x1f ;  /* 0x00001f0904107589 */ /* 0x0006a400000e0000 */
.L_x_1133:
[----:B------:R-:W-:Y:S05]  /*20df0*/  BSYNC B0 ;  /* 0x0000000000007941 */ /* 0x000fea0003800000 */
.L_x_1132:
[----:B--2---:R-:W-:Y:S01]  /*20e00*/  IMAD R2, R16, c[0x0][0x538], R14 ;  /* 0x00014e0010027a24 */ /* 0x004fe200078e020e */
[----:B-1----:R-:W-:Y:S01]  /*20e10*/  ISETP.NE.AND P0, PT, R6, 0x1, PT ;  /* 0x000000010600780c */ /* 0x002fe20003f05270 */
[----:B------:R-:W-:Y:S03]  /*20e20*/  BSSY B0, `(.L_x_1135) ;  /* 0x0000086000007945 */ /* 0x000fe60003800000 */
[----:B------:R1:W-:Y:S01]  /*20e30*/  STL [R1+0x18], R2 ;  /* 0x0000180201007387 */ /* 0x0003e20000100800 */
[----:B------:R-:W-:-:S08]  /*20e40*/  IADD3 R10, -R2, R10, RZ ;  /* 0x0000000a020a7210 */ /* 0x000fd00007ffe1ff */
[----:B------:R-:W-:Y:S05]  /*20e50*/  @!P0 BRA `(.L_x_1136) ;  /* 0x000003e000008947 */ /* 0x000fea0003800000 */
[-C--:B----4-:R-:W-:Y:S02]  /*20e60*/  IABS R3, R11.reuse ;  /* 0x0000000b00037213 */ /* 0x090fe40000000000 */
[----:B------:R-:W-:Y:S02]  /*20e70*/  IABS R14, R11 ;  /* 0x0000000b000e7213 */ /* 0x000fe40000000000 */
[----:B-1----:R-:W1:Y:S08]  /*20e80*/  I2F.RP R2, R3 ;  /* 0x0000000300027306 */ /* 0x002e700000209400 */
[----:B-1----:R-:W1:Y:S02]  /*20e90*/  MUFU.RCP R2, R2 ;  /* 0x0000000200027308 */ /* 0x002e640000001000 */
[----:B-1----:R-:W-:-:S06]  /*20ea0*/  IADD3 R2, R2, 0xffffffe, RZ ;  /* 0x0ffffffe02027810 */ /* 0x002fcc0007ffe0ff */
[----:B------:R1:W2:Y:S02]  /*20eb0*/  F2I.FTZ.U32.TRUNC.NTZ R5, R2 ;  /* 0x0000000200057305 */ /* 0x0002a4000021f000 */
[----:B-1----:R-:W-:Y:S01]  /*20ec0*/  IABS R2, R6 ;  /* 0x0000000600027213 */ /* 0x002fe20000000000 */
[----:B--23--:R-:W-:-:S04]  /*20ed0*/  IMAD.MOV R4, RZ, RZ, -R5 ;  /* 0x000000ffff047224 */ /* 0x00cfc800078e0a05 */
[----:B------:R-:W-:Y:S01]  /*20ee0*/  IMAD.MOV.U32 R8, RZ, RZ, R2 ;  /* 0x000000ffff087224 */ /* 0x000fe200078e0002 */
[----:B------:R-:W-:Y:S01]  /*20ef0*/  IABS R2, R10 ;  /* 0x0000000a00027213 */ /* 0x000fe20000000000 */
[----:B------:R-:W-:Y:S02]  /*20f00*/  IMAD R9, R4, R3, RZ ;  /* 0x0000000304097224 */ /* 0x000fe400078e02ff */
[----:B------:R-:W-:Y:S01]  /*20f10*/  IMAD.MOV.U32 R4, RZ, RZ, RZ ;  /* 0x000000ffff047224 */ /* 0x000fe200078e00ff */
[----:B------:R-:W1:Y:S03]  /*20f20*/  I2F.RP R15, R8 ;  /* 0x00000008000f7306 */ /* 0x000e660000209400 */
[----:B------:R-:W-:-:S04]  /*20f30*/  IMAD.HI.U32 R9, R5, R9, R4 ;  /* 0x0000000905097227 */ /* 0x000fc800078e0004 */
[----:B------:R-:W-:Y:S02]  /*20f40*/  IMAD.MOV.U32 R4, RZ, RZ, R2 ;  /* 0x000000ffff047224 */ /* 0x000fe400078e0002 */
[----:B------:R-:W-:-:S05]  /*20f50*/  IMAD.MOV R2, RZ, RZ, -R14 ;  /* 0x000000ffff027224 */ /* 0x000fca00078e0a0e */
[----:B------:R-:W-:Y:S01]  /*20f60*/  MOV R5, R2 ;  /* 0x0000000200057202 */ /* 0x000fe20000000f00 */
[----:B------:R-:W-:-:S04]  /*20f70*/  IMAD.HI.U32 R2, R9, R4, RZ ;  /* 0x0000000409027227 */ /* 0x000fc800078e00ff */
[----:B------:R-:W-:Y:S02]  /*20f80*/  IMAD R4, R2, R5, R4 ;  /* 0x0000000502047224 */ /* 0x000fe400078e0204 */
[----:B-1----:R-:W1:Y:S03]  /*20f90*/  MUFU.RCP R5, R15 ;  /* 0x0000000f00057308 */ /* 0x002e660000001000 */
        /* <DEDUP_REMOVED lines=9> */
[----:B------:R-:W-:Y:S01]  /*21030*/  @P2 IADD3 R2, R2, 0x1, RZ ;  /* 0x0000000102022810 */ /* 0x000fe20007ffe0ff */
[----:B-1----:R-:W-:-:S05]  /*21040*/  IMAD.MOV R3, RZ, RZ, -R5 ;  /* 0x000000ffff037224 */ /* 0x002fca00078e0a05 */
[----:B------:R-:W-:Y:S01]  /*21050*/  @!P1 IMAD.MOV R2, RZ, RZ, -R2 ;  /* 0x000000ffff029224 */ /* 0x000fe200078e0a02 */
[----:B------:R-:W-:Y:S02]  /*21060*/  MOV R4, R3 ;  /* 0x0000000300047202 */ /* 0x000fe40000000f00 */
[----:B------:R-:W-:Y:S02]  /*21070*/  @!P0 LOP3.LUT R2, RZ, R11, RZ, 0x33, !PT ;  /* 0x0000000bff028212 */ /* 0x000fe400078e33ff */
[----:B------:R-:W-:Y:S01]  /*21080*/  IABS R3, R6 ;  /* 0x0000000600037213 */ /* 0x000fe20000000000 */
[----:B------:R-:W-:Y:S01]  /*21090*/  IMAD R9, R4, R8, RZ ;  /* 0x0000000804097224 */ /* 0x000fe200078e02ff */
[----:B------:R-:W-:Y:S01]  /*210a0*/  IABS R15, R2 ;  /* 0x00000002000f7213 */ /* 0x000fe20000000000 */
[----:B------:R-:W-:Y:S02]  /*210b0*/  IMAD.MOV.U32 R4, RZ, RZ, RZ ;  /* 0x000000ffff047224 */ /* 0x000fe400078e00ff */
[----:B------:R-:W-:-:S02]  /*210c0*/  IMAD.MOV R14, RZ, RZ, -R3 ;  /* 0x000000ffff0e7224 */ /* 0x000fc400078e0a03 */
[----:B------:R-:W-:-:S03]  /*210d0*/  IMAD.HI.U32 R3, R5, R9, R4 ;  /* 0x0000000905037227 */ /* 0x000fc600078e0004 */
[----:B------:R-:W-:Y:S01]  /*210e0*/  MOV R5, R14 ;  /* 0x0000000e00057202 */ /* 0x000fe20000000f00 */
        /* <DEDUP_REMOVED lines=18> */
[----:B------:R-:W-:-:S05]  /*21210*/  IMAD R2, R4, 0x10000, R2 ;  /* 0x0001000004027824 */ /* 0x000fca00078e0202 */
[----:B------:R1:W-:Y:S01]  /*21220*/  STL [R1+0x20], R2 ;  /* 0x0000200201007387 */ /* 0x0003e20000100800 */
[----:B------:R-:W-:Y:S05]  /*21230*/  BRA `(.L_x_1137) ;  /* 0x0000044000007947 */ /* 0x000fea0003800000 */
.L_x_1136:
[----:B---3--:R-:W2:Y:S01]  /*21240*/  LDL R4, [R1+0x24] ;  /* 0x0000240001047983 */ /* 0x008ea20000100800 */
[----:B-1----:R-:W-:-:S04]  /*21250*/  IMAD.MOV.U32 R2, RZ, RZ, 0x4 ;  /* 0x00000004ff027424 */ /* 0x002fc800078e00ff */
[----:B--2---:R-:W-:-:S05]  /*21260*/  IMAD.WIDE R2, R4, R2, c[0x0][0x590] ;  /* 0x0001640004027625 */ /* 0x004fca00078e0202 */
[----:B------:R-:W2:Y:S02]  /*21270*/  LDG.E R4, [R2.64] ;  /* 0x0000000802047981 */ /* 0x000ea4000c1e1900 */
[----:B--2-4-:R-:W-:-:S05]  /*21280*/  IMAD R15, R4, R11, RZ ;  /* 0x0000000b040f7224 */ /* 0x014fca00078e02ff */
        /* <DEDUP_REMOVED lines=16> */
[----:B------:R-:W-:Y:S02]  /*21390*/  IMAD R3, R2, R3, R6 ;  /* 0x0000000302037224 */ /* 0x000fe400078e0206 */
[----:B------:R-:W-:-:S03]  /*213a0*/  IMAD.MOV.U32 R8, RZ, RZ, RZ ;  /* 0x000000ffff087224 */ /* 0x000fc600078e00ff */
        /* <DEDUP_REMOVED lines=19> */
[----:B------:R-:W1:Y:S08]  /*214e0*/  I2F.RP R5, R4 ;  /* 0x0000000400057306 */ /* 0x000e700000209400 */
[----:B-1----:R-:W1:Y:S02]  /*214f0*/  MUFU.RCP R5, R5 ;  /* 0x0000000500057308 */ /* 0x002e640000001000 */
[----:B-1----:R-:W-:-:S06]  /*21500*/  IADD3 R5, R5, 0xffffffe, RZ ;  /* 0x0ffffffe05057810 */ /* 0x002fcc0007ffe0ff */
[----:B------:R-:W1:Y:S02]  /*21510*/  F2I.FTZ.U32.TRUNC.NTZ R9, R5 ;  /* 0x0000000500097305 */ /* 0x000e64000021f000 */
[----:B-1----:R-:W-:-:S04]  /*21520*/  IMAD.MOV R5, RZ, RZ, -R9 ;  /* 0x000000ffff057224 */ /* 0x002fc800078e0a09 */
[----:B------:R-:W-:Y:S01]  /*21530*/  IMAD R10, R5, R4, RZ ;  /* 0x00000004050a7224 */ /* 0x000fe200078e02ff */
[----:B------:R-:W-:Y:S01]  /*21540*/  MOV R5, R3 ;  /* 0x0000000300057202 */ /* 0x000fe20000000f00 */
[----:B------:R-:W-:Y:S02]  /*21550*/  IMAD.MOV R3, RZ, RZ, -R15 ;  /* 0x000000ffff037224 */ /* 0x000fe400078e0a0f */
        /* <DEDUP_REMOVED lines=16> */
[----:B------:R-:W-:-:S05]  /*21660*/  IMAD R2, R3, R4, R6 ;  /* 0x0000000403027224 */ /* 0x000fca00078e0206 */
[----:B------:R1:W-:Y:S02]  /*21670*/  STL [R1+0x20], R2 ;  /* 0x0000200201007387 */ /* 0x0003e40000100800 */
.L_x_1137:
[----:B------:R-:W-:Y:S05]  /*21680*/  BSYNC B0 ;  /* 0x0000000000007941 */ /* 0x000fea0003800000 */
.L_x_1135:
[----:B------:R-:W-:-:S04]  /*21690*/  LOP3.LUT R3, RZ, R3, RZ, 0x33, !PT ;  /* 0x00000003ff037212 */ /* 0x000fc800078e33ff */
[----:B-1----:R-:W-:-:S05]  /*216a0*/  IADD3 R2, R3, R11, RZ ;  /* 0x0000000b03027210 */ /* 0x002fca0007ffe0ff */
[----:B------:R1:W-:Y:S01]  /*216b0*/  STL [R1+0x1c], R2 ;  /* 0x00001c0201007387 */ /* 0x0003e20000100800 */
[----:B------:R-:W-:Y:S05]  /*216c0*/  BRA `(.L_x_1138) ;  /* 0x0000005000007947 */ /* 0x000fea0003800000 */
.L_x_1126:
[----:B------:R-:W-:Y:S01]  /*216d0*/  MOV R2, c[0x0][0x53c] ;  /* 0x00014f0000027a02 */ /* 0x000fe20000000f00 */
[----:B------:R2:W-:Y:S04]  /*216e0*/  STL [R1+0x18], R10 ;  /* 0x0000180a01007387 */ /* 0x0005e80000100800 */
[----:B------:R2:W-:Y:S04]  /*216f0*/  STL [R1+0x1c], RZ ;  /* 0x00001cff01007387 */ /* 0x0005e80000100800 */
[----:B------:R2:W-:Y:S04]  /*21700*/  STL [R1+0x20], RZ ;  /* 0x000020ff01007387 */ /* 0x0005e80000100800 */
[----:B------:R2:W-:Y:S02]  /*21710*/  STL [R1+0x24], R2 ;  /* 0x0000240201007387 */ /* 0x0005e40000100800 */
.L_x_1138:
[----:B------:R-:W-:Y:S05]  /*21720*/  BSYNC B1 ;  /* 0x0000000000017941 */ /* 0x000fea0003800000 */
.L_x_1124:
        /* <DEDUP_REMOVED lines=9> */
.L_x_1119:
[----:B-1----:R-:W3:Y:S02]  /*217c0*/  LDL R2, [R1+0x24] ;  /* 0x0000240001027983 */ /* 0x002ee40000100800 */
[----:B---3--:R-:W-:-:S13]  /*217d0*/  ISETP.GE.AND P0, PT, R2, c[0x0][0x53c], PT ;  /* 0x00014f0002007a0c */ /* 0x008fda0003f06270 */
[----:B--2---:R-:W-:Y:S01]  /*217e0*/  @P0 CALL.REL.NOINC `(.L_x_1139) ;  /* 0x0000001000000944 */ /* 0x004fe20003c00000 */
[----:B------:R-:W-:Y:S05]  /*217f0*/  BRA `(.L_x_1140) ;  /* 0xfffe053000007947 */ /* 0x000fea000383ffff */
.L_x_1139:
[----:B------:R-:W-:Y:S05]  /*21800*/  EXIT ;  /* 0x000000000000794d */ /* 0x000fea0003800000 */
.L_x_893:
[----:B------:R-:W-:Y:S02]  /*21810*/  MOV R3, 0x1 ;  /* 0x0000000100037802 */ /* 0x000fe40000000f00 */
[----:B------:R-:W-:Y:S02]  /*21820*/  MOV R4, 0x21840 ;  /* 0x0002184000047802 */ /* 0x000fe40000000f00 */
[----:B------:R-:W-:Y:S05]  /*21830*/  CALL.REL.NOINC `($__internal_16_$__cuda_sm70_shflsync_up_p) ;  /* 0x000032f000007944 */ /* 0x000fea0003c00000 */
[----:B------:R-:W-:Y:S01]  /*21840*/  MOV R0, R3 ;  /* 0x0000000300007202 */ /* 0x000fe20000000f00 */
[----:B------:R-:W-:Y:S05]  /*21850*/  BRA `(.L_x_1141) ;  /* 0xfffdec0000007947 */ /* 0x000fea000383ffff */
.L_x_894:
[----:B------:R-:W-:Y:S02]  /*21860*/  MOV R3, 0x2 ;  /* 0x0000000200037802 */ /* 0x000fe40000000f00 */
[----:B------:R-:W-:Y:S02]  /*21870*/  MOV R4, 0x21890 ;  /* 0x0002189000047802 */ /* 0x000fe40000000f00 */
[----:B------:R-:W-:Y:S05]  /*21880*/  CALL.REL.NOINC `($__internal_16_$__cuda_sm70_shflsync_up_p) ;  /* 0x000032a000007944 */ /* 0x000fea0003c00000 */
[----:B------:R-:W-:Y:S02]  /*21890*/  SEL R0, R3, RZ, P4 ;  /* 0x000000ff03007207 */ /* 0x000fe40002000000 */
[----:B------:R-:W-:Y:S02]  /*218a0*/  MOV R3, 0x4 ;  /* 0x0000000400037802 */ /* 0x000fe40000000f00 */
[----:B------:R-:W-:Y:S01]  /*218b0*/  MOV R4, 0x218f0 ;  /* 0x000218f000047802 */ /* 0x000fe20000000f00 */
[----:B------:R-:W-:-:S04]  /*218c0*/  IMAD.IADD R0, R2, 0x1, R0 ;  /* 0x0000000102007824 */ /* 0x000fc800078e0200 */
[----:B------:R-:W-:Y:S02]  /*218d0*/  IMAD.MOV.U32 R2, RZ, RZ, R0 ;  /* 0x000000ffff027224 */ /* 0x000fe400078e0000 */
[----:B------:R-:W-:Y:S05]  /*218e0*/  CALL.REL.NOINC `($__internal_16_$__cuda_sm70_shflsync_up_p) ;  /* 0x0000324000007944 */ /* 0x000fea0003c00000 */
[----:B------:R-:W-:Y:S02]  /*218f0*/  SEL R3, R3, RZ, P3 ;  /* 0x000000ff03037207 */ /* 0x000fe40001800000 */
[----:B------:R-:W-:-:S03]  /*21900*/  MOV R4, 0x21950 ;  /* 0x0002195000047802 */ /* 0x000fc60000000f00 */
[----:B------:R-:W-:Y:S01]  /*21910*/  IMAD.IADD R0, R0, 0x1, R3 ;  /* 0x0000000100007824 */ /* 0x000fe200078e0203 */
[----:B------:R-:W-:-:S03]  /*21920*/  MOV R3, 0x8 ;  /* 0x0000000800037802 */ /* 0x000fc60000000f00 */
        /* <DEDUP_REMOVED lines=8> */
[----:B------:R-:W-:Y:S01]  /*219b0*/  SEL R3, R3, RZ, P1 ;  /* 0x000000ff03037207 */ /* 0x000fe20000800000 */
[----:B------:R-:W-:Y:S01]  /*219c0*/  IMAD.MOV.U32 R2, RZ, RZ, 0x1f ;  /* 0x0000001fff027424 */ /* 0x000fe200078e00ff */
[----:B------:R-:W-:-:S03]  /*219d0*/  MOV R216, 0x1f ;  /* 0x0000001f00d87802 */ /* 0x000fc60000000f00 */
[----:B------:R-:W-:Y:S01]  /*219e0*/  IMAD.IADD R4, R0, 0x1, R3 ;  /* 0x0000000100047824 */ /* 0x000fe200078e0203 */
[----:B------:R-:W-:-:S03]  /*219f0*/  MOV R3, 0x21a20 ;  /* 0x00021a2000037802 */ /* 0x000fc60000000f00 */
[----:B------:R-:W-:Y:S02]  /*21a00*/  IMAD.MOV.U32 R5, RZ, RZ, R4 ;  /* 0x000000ffff057224 */ /* 0x000fe400078e0004 */
[----:B------:R-:W-:Y:S05]  /*21a10*/  CALL.REL.NOINC `($__internal_15_$__cuda_sm70_shflsync_idx_p) ;  /* 0x000030b000007944 */ /* 0x000fea0003c00000 */
[----:B------:R-:W-:Y:S01]  /*21a20*/  MOV R0, R5 ;  /* 0x0000000500007202 */ /* 0x000fe20000000f00 */
[----:B------:R-:W-:Y:S05]  /*21a30*/  BRA `(.L_x_1142) ;  /* 0xfffdeb2000007947 */ /* 0x000fea000383ffff */
.L_x_896:
[----:B------:R-:W-:Y:S02]  /*21a40*/  SEL R2, RZ, 0x1, P0 ;  /* 0x00000001ff027807 */ /* 0x000fe40000000000 */
[----:B------:R-:W-:Y:S02]  /*21a50*/  MOV R3, 0x21a70 ;  /* 0x00021a7000037802 */ /* 0x000fe40000000f00 */
[----:B------:R-:W-:Y:S05]  /*21a60*/  CALL.REL.NOINC `($__internal_17_$__cuda_sm70_votesync_ballot) ;  /* 0x0000312000007944 */ /* 0x000fea0003c00000 */
[----:B------:R-:W-:Y:S05]  /*21a70*/  BRA `(.L_x_1143) ;  /* 0xfffdeb7000007947 */ /* 0x000fea000383ffff */
.L_x_897:
[----:B------:R-:W-:Y:S01]  /*21a80*/  IMAD.MOV.U32 R5, RZ, RZ, R9 ;  /* 0x000000ffff057224 */ /* 0x000fe200078e0009 */
[----:B-1----:R-:W-:Y:S01]  /*21a90*/  MOV R2, R0 ;  /* 0x0000000000027202 */ /* 0x002fe20000000f00 */
[----:B------:R-:W-:Y:S01]  /*21aa0*/  IMAD.MOV.U32 R216, RZ, RZ, 0x1f ;  /* 0x0000001fffd87424 */ /* 0x000fe200078e00ff */
[----:B------:R-:W-:Y:S02]  /*21ab0*/  MOV R3, 0x21ad0 ;  /* 0x00021ad000037802 */ /* 0x000fe40000000f00 */
[----:B------:R-:W-:Y:S05]  /*21ac0*/  CALL.REL.NOINC `($__internal_15_$__cuda_sm70_shflsync_idx_p) ;  /* 0x0000300000007944 */ /* 0x000fea0003c00000 */
[----:B------:R-:W-:Y:S01]  /*21ad0*/  IMAD.MOV.U32 R12, RZ, RZ, R5 ;  /* 0x000000ffff0c7224 */ /* 0x000fe200078e0005 */
[----:B------:R-:W-:Y:S01]  /*21ae0*/  MOV R5, R8 ;  /* 0x0000000800057202 */ /* 0x000fe20000000f00 */
[----:B------:R-:W-:Y:S01]  /*21af0*/  IMAD.MOV.U32 R6, RZ, RZ, RZ ;  /* 0x000000ffff067224 */ /* 0x000fe200078e00ff */
[----:B------:R-:W-:Y:S01]  /*21b00*/  MOV R2, R0 ;  /* 0x0000000000027202 */ /* 0x000fe20000000f00 */
[----:B------:R-:W-:Y:S01]  /*21b10*/  IMAD.MOV.U32 R216, RZ, RZ, 0x1f ;  /* 0x0000001fffd87424 */ /* 0x000fe200078e00ff */
[----:B------:R-:W-:-:S02]  /*21b20*/  MOV R3, 0x21b40 ;  /* 0x00021b4000037802 */ /* 0x000fc40000000f00 */
[----:B------:R-:W-:Y:S05]  /*21b30*/  CALL.REL.NOINC `($__internal_15_$__cuda_sm70_shflsync_idx_p) ;  /* 0x00002f9000007944 */ /* 0x000fea0003c00000 */
[----:B------:R-:W-:Y:S01]  /*21b40*/  MOV R9, R5 ;  /* 0x0000000500097202 */ /* 0x000fe20000000f00 */
[----:B------:R-:W-:Y:S05]  /*21b50*/  BRA `(.L_x_1144) ;  /* 0xfffdeb0000007947 */ /* 0x000fea000383ffff */
.L_x_900:
[----:B------:R-:W-:Y:S01]  /*21b60*/  IMAD.MOV.U32 R5, RZ, RZ, R4 ;  /* 0x000000ffff057224 */ /* 0x000fe200078e0004 */
[----:B-1----:R-:W-:Y:S01]  /*21b70*/  MOV R2, R0 ;  /* 0x0000000000027202 */ /* 0x002fe20000000f00 */
[----:B------:R-:W-:Y:S01]  /*21b80*/  IMAD.MOV.U32 R216, RZ, RZ, 0x1f ;  /* 0x0000001fffd87424 */ /* 0x000fe200078e00ff */
[----:B------:R-:W-:-:S02]  /*21b90*/  MOV R3, 0x21bb0 ;  /* 0x00021bb000037802 */ /* 0x000fc40000000f00 */
[----:B---34-:R-:W-:Y:S05]  /*21ba0*/  CALL.REL.NOINC `($__internal_15_$__cuda_sm70_shflsync_idx_p) ;  /* 0x00002f2000007944 */ /* 0x018fea0003c00000 */
[----:B------:R-:W-:Y:S01]  /*21bb0*/  MOV R6, R5 ;  /* 0x0000000500067202 */ /* 0x000fe20000000f00 */
[----:B------:R-:W-:Y:S05]  /*21bc0*/  BRA `(.L_x_899) ;  /* 0xfffdeaf000007947 */ /* 0x000fea000383ffff */
.L_x_1003:
[----:B------:R-:W-:Y:S01]  /*21bd0*/  IMAD.MOV.U32 R5, RZ, RZ, R4 ;  /* 0x000000ffff057224 */ /* 0x000fe200078e0004 */
[----:B------:R-:W-:Y:S01]  /*21be0*/  MOV R2, RZ ;  /* 0x000000ff00027202 */ /* 0x000fe20000000f00 */
[----:B------:R-:W-:Y:S01]  /*21bf0*/  IMAD.MOV.U32 R216, RZ, RZ, 0x181f ;  /* 0x0000181fffd87424 */ /* 0x000fe200078e00ff */
[----:B------:R-:W-:-:S02]  /*21c00*/  MOV R3, 0x21c20 ;  /* 0x00021c2000037802 */ /* 0x000fc40000000f00 */
[----:B------:R-:W-:Y:S05]  /*21c10*/  CALL.REL.NOINC `($__internal_15_$__cuda_sm70_shflsync_idx_p) ;  /* 0x00002eb000007944 */ /* 0x000fea0003c00000 */
[----:B------:R-:W-:Y:S01]  /*21c20*/  MOV R14, R5 ;  /* 0x00000005000e7202 */ /* 0x000fe20000000f00 */
[----:B------:R-:W-:Y:S05]  /*21c30*/  BRA `(.L_x_1145) ;  /* 0xfffed46000007947 */ /* 0x000fea000383ffff */
.L_x_1004:
[----:B------:R-:W-:Y:S01]  /*21c40*/  IMAD.MOV.U32 R5, RZ, RZ, R11 ;  /* 0x000000ffff057224 */ /* 0x000fe200078e000b */
[----:B------:R-:W-:Y:S01]  /*21c50*/  MOV R2, RZ ;  /* 0x000000ff00027202 */ /* 0x000fe20000000f00 */
[----:B------:R-:W-:Y:S01]  /*21c60*/  IMAD.MOV.U32 R216, RZ, RZ, 0x181f ;  /* 0x0000181fffd87424 */ /* 0x000fe200078e00ff */
[----:B------:R-:W-:-:S02]  /*21c70*/  MOV R3, 0x21c90 ;  /* 0x00021c9000037802 */ /* 0x000fc40000000f00 */
[----:B-12---:R-:W-:Y:S05]  /*21c80*/  CALL.REL.NOINC `($__internal_15_$__cuda_sm70_shflsync_idx_p) ;  /* 0x00002e4000007944 */ /* 0x006fea0003c00000 */
[----:B------:R-:W-:Y:S01]  /*21c90*/  ISETP.GE.AND P1, PT, R76, c[0x0][0x1d4], PT ;  /* 0x000075004c007a0c */ /* 0x000fe20003f26270 */
[----:B------:R-:W-:Y:S01]  /*21ca0*/  IMAD.MOV.U32 R216, RZ, RZ, 0x181f ;  /* 0x0000181fffd87424 */ /* 0x000fe200078e00ff */
[----:B------:R-:W-:-:S02]  /*21cb0*/  IADD3 R2, P0, R5, R6, RZ ;  /* 0x0000000605027210 */ /* 0x000fc40007f1e0ff */
[----:B------:R-:W-:-:S03]  /*21cc0*/  SEL R16, RZ, 0x10, P1 ;  /* 0x00000010ff107807 */ /* 0x000fc60000800000 */
[----:B------:R-:W-:Y:S01]  /*21cd0*/  IMAD.X R3, R14, 0x1, R8, P0 ;  /* 0x000000010e037824 */ /* 0x000fe200000e0608 */
[----:B------:R-:W-:-:S05]  /*21ce0*/  ISETP.GE.AND P0, PT, R211, c[0x0][0x1d4], PT ;  /* 0x00007500d3007a0c */ /* 0x000fca0003f06270 */
[----:B------:R-:W-:Y:S01]  /*21cf0*/  @!PT LDS RZ, [RZ] ;  /* 0x00000000fffff984 */ /* 0x000fe20000000800 */
[----:B------:R-:W-:Y:S01]  /*21d00*/  @!PT LDS RZ, [RZ] ;  /* 0x00000000fffff984 */ /* 0x000fe20000000800 */
[----:B------:R-:W-:Y:S01]  /*21d10*/  @!PT LDS RZ, [RZ] ;  /* 0x00000000fffff984 */ /* 0x000fe20000000800 */
[----:B------:R1:W-:Y:S02]  /*21d20*/  LDGSTS.E.BYPASS.LTC128B.128 [R210+0x8100], [R2.64], !P1 ;  /* 0x0810000002d27fae */ /* 0x0003e4000c901d48 */
[----:B-1----:R-:W-:Y:S01]  /*21d30*/  IADD3 R2, P2, R5, R10, RZ ;  /* 0x0000000a05027210 */ /* 0x002fe20007f5e0ff */
[----:B------:R-:W-:-:S04]  /*21d40*/  IMAD.MOV.U32 R5, RZ, RZ, R4 ;  /* 0x000000ffff057224 */ /* 0x000fc800078e0004 */
[----:B------:R-:W-:Y:S01]  /*21d50*/  IMAD.X R3, R14, 0x1, R9, P2 ;  /* 0x000000010e037824 */ /* 0x000fe200010e0609 */
[----:B------:R-:W-:-:S04]  /*21d60*/  SEL R14, RZ, 0x10, P0 ;  /* 0x00000010ff0e7807 */ /* 0x000fc80000000000 */
[----:B------:R1:W-:Y:S02]  /*21d70*/  LDGSTS.E.BYPASS.LTC128B.128 [R210+0xb100], [R2.64], !P0 ;  /* 0x0b10000002d27fae */ /* 0x0003e4000c101d48 */
[----:B-1----:R-:W-:Y:S01]  /*21d80*/  IMAD.MOV.U32 R2, RZ, RZ, 0x1 ;  /* 0x00000001ff027424 */ /* 0x002fe200078e00ff */
[----:B------:R-:W-:Y:S02]  /*21d90*/  MOV R3, 0x21db0 ;  /* 0x00021db000037802 */ /* 0x000fe40000000f00 */
[----:B------:R-:W-:Y:S05]  /*21da0*/  CALL.REL.NOINC `($__internal_15_$__cuda_sm70_shflsync_idx_p) ;  /* 0x00002d2000007944 */ /* 0x000fea0003c00000 */
[----:B------:R-:W-:Y:S01]  /*21db0*/  IMAD.MOV.U32 R17, RZ, RZ, R5 ;  /* 0x000000ffff117224 */ /* 0x000fe200078e0005 */
[----:B------:R-:W-:Y:S01]  /*21dc0*/  MOV R2, 0x1 ;  /* 0x0000000100027802 */ /* 0x000fe20000000f00 */
[----:B------:R-:W-:Y:S01]  /*21dd0*/  IMAD.MOV.U32 R5, RZ, RZ, R11 ;  /* 0x000000ffff057224 */ /* 0x000fe200078e000b */
[----:B------:R-:W-:Y:S02]  /*21de0*/  MOV R216, 0x181f ;  /* 0x0000181f00d87802 */ /* 0x000fe40000000f00 */
[----:B------:R-:W-:Y:S02]  /*21df0*/  MOV R3, 0x21e10 ;  /* 0x00021e1000037802 */ /* 0x000fe40000000f00 */
[----:B------:R-:W-:Y:S05]  /*21e00*/  CALL.REL.NOINC `($__internal_15_$__cuda_sm70_shflsync_idx_p) ;  /* 0x00002cc000007944 */ /* 0x000fea0003c00000 */
[C---:B------:R-:W-:Y:S01]  /*21e10*/  IADD3 R2, -R16.reuse, 0x10, RZ ;  /* 0x0000001010027810 */ /* 0x040fe20007ffe1ff */
[----:B------:R-:W-:Y:S01]  /*21e20*/  IMAD.MOV.U32 R216, RZ, RZ, 0x181f ;  /* 0x0000181fffd87424 */ /* 0x000fe200078e00ff */
[----:B------:R-:W-:-:S02]  /*21e30*/  ISETP.NE.U32.AND P2, PT, R16, RZ, PT ;  /* 0x000000ff1000720c */ /* 0x000fc40003f45070 */
[----:B------:R-:W-:-:S04]  /*21e40*/  LOP3.LUT R2, R2, 0xf, RZ, 0xc0, !PT ;  /* 0x0000000f02027812 */ /* 0x000fc800078ec0ff */
[----:B------:R-:W-:-:S04]  /*21e50*/  IADD3 R2, P1, P0, R2, R5, R6 ;  /* 0x0000000502027210 */ /* 0x000fc8000783e006 */
[----:B------:R-:W-:-:S05]  /*21e60*/  IADD3.X R3, RZ, R17, R8, P1, P0 ;  /* 0x00000011ff037210 */ /* 0x000fca0000fe0408 */
[----:B------:R-:W-:Y:S01]  /*21e70*/  @!PT LDS RZ, [RZ] ;  /* 0x00000000fffff984 */ /* 0x000fe20000000800 */
[----:B------:R-:W-:Y:S01]  /*21e80*/  @!PT LDS RZ, [RZ] ;  /* 0x00000000fffff984 */ /* 0x000fe20000000800 */
[----:B------:R-:W-:Y:S01]  /*21e90*/  @!PT LDS RZ, [RZ] ;  /* 0x00000000fffff984 */ /* 0x000fe20000000800 */
[----:B------:R1:W-:Y:S01]  /*21ea0*/  LDGSTS.E.BYPASS.LTC128B.128.ZFILL [R210+0x9100], [R2.64], P2 ;  /* 0x0910000002d27fae */ /* 0x0003e20009141d48 */
[C---:B------:R-:W-:Y:S02]  /*21eb0*/  ISETP.NE.U32.AND P2, PT, R14.reuse, RZ, PT ;  /* 0x000000ff0e00720c */ /* 0x040fe40003f45070 */
[----:B-1----:R-:W-:-:S04]  /*21ec0*/  IADD3 R2, -R14, 0x10, RZ ;  /* 0x000000100e027810 */ /* 0x002fc80007ffe1ff */
[----:B------:R-:W-:-:S04]  /*21ed0*/  LOP3.LUT R2, R2, 0xf, RZ, 0xc0, !PT ;  /* 0x0000000f02027812 */ /* 0x000fc800078ec0ff */
[----:B------:R-:W-:Y:S01]  /*21ee0*/  IADD3 R2, P1, P0, R2, R5, R10 ;  /* 0x0000000502027210 */ /* 0x000fe2000783e00a */
[----:B------:R-:W-:-:S03]  /*21ef0*/  IMAD.MOV.U32 R5, RZ, RZ, R4 ;  /* 0x000000ffff057224 */ /* 0x000fc600078e0004 */
[----:B------:R-:W-:-:S05]  /*21f00*/  IADD3.X R3, RZ, R17, R9, P1, P0 ;  /* 0x00000011ff037210 */ /* 0x000fca0000fe0409 */
[----:B------:R1:W-:Y:S02]  /*21f10*/  LDGSTS.E.BYPASS.LTC128B.128.ZFILL [R210+0xc100], [R2.64], P2 ;  /* 0x0c10000002d27fae */ /* 0x0003e40009141d48 */
        /* <DEDUP_REMOVED lines=9> */
[----:B------:R-:W-:Y:S01]  /*21fb0*/  MOV R2, R5 ;  /* 0x0000000500027202 */ /* 0x000fe20000000f00 */
[----:B------:R-:W-:Y:S05]  /*21fc0*/  BRA `(.L_x_1146) ;  /* 0xfffed23000007947 */ /* 0x000fea000383ffff */
.L_x_1005:
[----:B------:R-:W-:Y:S01]  /*21fd0*/  IMAD.MOV.U32 R5, RZ, RZ, R6 ;  /* 0x000000ffff057224 */ /* 0x000fe200078e0006 */
[----:B------:R-:W-:Y:S01]  /*21fe0*/  MOV R2, RZ ;  /* 0x000000ff00027202 */ /* 0x000fe20000000f00 */
[----:B------:R-:W-:Y:S01]  /*21ff0*/  IMAD.MOV.U32 R216, RZ, RZ, 0x1c1f ;  /* 0x00001c1fffd87424 */ /* 0x000fe200078e00ff */
[----:B------:R-:W-:-:S02]  /*22000*/  MOV R3, 0x22020 ;  /* 0x0002202000037802 */ /* 0x000fc40000000f00 */
[----:B------:R-:W-:Y:S05]  /*22010*/  CALL.REL.NOINC `($__internal_15_$__cuda_sm70_shflsync_idx_p) ;  /* 0x00002ab000007944 */ /* 0x000fea0003c00000 */
[----:B------:R-:W-:Y:S01]  /*22020*/  MOV R4, R5 ;  /* 0x0000000500047202 */ /* 0x000fe20000000f00 */
[----:B------:R-:W-:Y:S05]  /*22030*/  BRA `(.L_x_1147) ;  /* 0xfffed3f000007947 */ /* 0x000fea000383ffff */
.L_x_1010:
[----:B------:R-:W-:Y:S01]  /*22040*/  IMAD.MOV.U32 R5, RZ, RZ, R6 ;  /* 0x000000ffff057224 */ /* 0x000fe200078e0006 */
[----:B------:R-:W-:Y:S01]  /*22050*/  MOV R2, 0x1 ;  /* 0x0000000100027802 */ /* 0x000fe20000000f00 */
[----:B------:R-:W-:Y:S01]  /*22060*/  IMAD.MOV.U32 R216, RZ, RZ, 0x1c1f ;  /* 0x00001c1fffd87424 */ /* 0x000fe200078e00ff */
[----:B------:R-:W-:-:S02]  /*22070*/  MOV R3, 0x22090 ;  /* 0x0002209000037802 */ /* 0x000fc40000000f00 */
[----:B-1----:R-:W-:Y:S05]  /*22080*/  CALL.REL.NOINC `($__internal_15_$__cuda_sm70_shflsync_idx_p) ;  /* 0x00002a4000007944 */ /* 0x002fea0003c00000 */
[----:B------:R-:W-:Y:S01]  /*22090*/  MOV R4, R5 ;  /* 0x0000000500047202 */ /* 0x000fe20000000f00 */
[----:B------:R-:W-:Y:S05]  /*220a0*/  BRA `(.L_x_1148) ;  /* 0xfffedd8000007947 */ /* 0x000fea000383ffff */
.L_x_1015:
[----:B------:R-:W-:Y:S01]  /*220b0*/  IMAD.MOV.U32 R4, RZ, RZ, R5 ;  /* 0x000000ffff047224 */ /* 0x000fe200078e0005 */
[----:B------:R-:W-:-:S02]  /*220c0*/  MOV R3, 0x2 ;  /* 0x0000000200037802 */ /* 0x000fc40000000f00 */
[----:B------:R-:W-:Y:S02]  /*220d0*/  MOV R2, 0x220f0 ;  /* 0x000220f000027802 */ /* 0x000fe40000000f00 */
[----:B------:R-:W-:Y:S05]  /*220e0*/  CALL.REL.NOINC `($__internal_14_$__cuda_sm70_shflsync_bfly_p) ;  /* 0x0000298000007944 */ /* 0x000fea0003c00000 */
[----:B------:R-:W-:Y:S01]  /*220f0*/  MOV R2, R141 ;  /* 0x0000008d00027202 */ /* 0x000fe20000000f00 */
[----:B------:R-:W-:Y:S05]  /*22100*/  BRA `(.L_x_1149) ;  /* 0xfffee76000007947 */ /* 0x000fea000383ffff */
.L_x_1016:
[----:B------:R-:W-:Y:S01]  /*22110*/  IMAD.MOV.U32 R4, RZ, RZ, R5 ;  /* 0x000000ffff047224 */ /* 0x000fe200078e0005 */
[----:B------:R-:W-:Y:S02]  /*22120*/  MOV R3, 0x1 ;  /* 0x0000000100037802 */ /* 0x000fe40000000f00 */
[----:B------:R-:W-:Y:S02]  /*22130*/  MOV R2, 0x22150 ;  /* 0x0002215000027802 */ /* 0x000fe40000000f00 */
[----:B------:R-:W-:Y:S05]  /*22140*/  CALL.REL.NOINC `($__internal_14_$__cuda_sm70_shflsync_bfly_p) ;  /* 0x0000292000007944 */ /* 0x000fea0003c00000 */
[----:B------:R-:W-:Y:S01]  /*22150*/  FMNMX.FTZ R5, R5, R141, !PT ;  /* 0x0000008d05057209 */ /* 0x000fe20007810000 */
[----:B------:R-:W-:Y:S01]  /*22160*/  IMAD.MOV.U32 R4, RZ, RZ, R6 ;  /* 0x000000ffff047224 */ /* 0x000fe200078e0006 */
[----:B------:R-:W-:Y:S01]  /*22170*/  MOV R2, 0x221a0 ;  /* 0x000221a000027802 */ /* 0x000fe20000000f00 */
[----:B------:R-:W-:Y:S02]  /*22180*/  IMAD.MOV.U32 R3, RZ, RZ, 0x2 ;  /* 0x00000002ff037424 */ /* 0x000fe400078e00ff */
[----:B------:R-:W-:Y:S05]  /*22190*/  CALL.REL.NOINC `($__internal_14_$__cuda_sm70_shflsync_bfly_p) ;  /* 0x000028d000007944 */ /* 0x000fea0003c00000 */
[----:B------:R-:W-:Y:S01]  /*221a0*/  FMNMX.FTZ R4, R6, R141, !PT ;  /* 0x0000008d06047209 */ /* 0x000fe20007810000 */
[----:B------:R-:W-:Y:S01]  /*221b0*/  IMAD.MOV.U32 R3, RZ, RZ, 0x1 ;  /* 0x00000001ff037424 */ /* 0x000fe200078e00ff */
[----:B------:R-:W-:Y:S02]  /*221c0*/  MOV R2, 0x221e0 ;  /* 0x000221e000027802 */ /* 0x000fe40000000f00 */
[----:B------:R-:W-:Y:S05]  /*221d0*/  CALL.REL.NOINC `($__internal_14_$__cuda_sm70_shflsync_bfly_p) ;  /* 0x0000289000007944 */ /* 0x000fea0003c00000 */
[----:B------:R-:W-:Y:S01]  /*221e0*/  MOV R6, R141 ;  /* 0x0000008d00067202 */ /* 0x000fe20000000f00 */
[----:B------:R-:W-:Y:S05]  /*221f0*/  BRA `(.L_x_1150) ;  /* 0xfffee6e000007947 */ /* 0x000fea000383ffff */
.L_x_1024:
[----:B------:R-:W-:Y:S01]  /*22200*/  MOV R2, RZ ;  /* 0x000000ff00027202 */ /* 0x000fe20000000f00 */
[----:B------:R-:W-:Y:S01]  /*22210*/  IMAD.MOV.U32 R5, RZ, RZ, R4 ;  /* 0x000000ffff057224 */ /* 0x000fe200078e0004 */
[----:B------:R-:W-:Y:S01]  /*22220*/  MOV R3, 0x22250 ;  /* 0x0002225000037802 */ /* 0x000fe20000000f00 */
[----:B------:R-:W-:Y:S02]  /*22230*/  IMAD.MOV.U32 R216, RZ, RZ, 0x181f ;  /* 0x0000181fffd87424 */ /* 0x000fe400078e00ff */
[----:B-1--4-:R-:W-:Y:S05]  /*22240*/  CALL.REL.NOINC `($__internal_15_$__cuda_sm70_shflsync_idx_p) ;  /* 0x0000288000007944 */ /* 0x012fea0003c00000 */
[----:B------:R-:W-:Y:S01]  /*22250*/  MOV R21, R5 ;  /* 0x0000000500157202 */ /* 0x000fe20000000f00 */
[----:B------:R-:W-:-:S05]  /*22260*/  BRA `(.L_x_1151) ;  /* 0xfffeff4000007947 */ /* 0x000fca000383ffff */
.L_x_1025:
[----:B------:R-:W-:Y:S01]  /*22270*/  MOV R2, RZ ;  /* 0x000000ff00027202 */ /* 0x000fe20000000f00 */
[----:B------:R-:W-:Y:S01]  /*22280*/  IMAD.MOV.U32 R5, RZ, RZ, R8 ;  /* 0x000000ffff057224 */ /* 0x000fe200078e0008 */
[----:B------:R-:W-:Y:S01]  /*22290*/  MOV R3, 0x222c0 ;  /* 0x000222c000037802 */ /* 0x000fe20000000f00 */
[----:B------:R-:W-:Y:S02]  /*222a0*/  IMAD.MOV.U32 R216, RZ, RZ, 0x181f ;  /* 0x0000181fffd87424 */ /* 0x000fe400078e00ff */
[----:B-1234-:R-:W-:Y:S05]  /*222b0*/  CALL.REL.NOINC `($__internal_15_$__cuda_sm70_shflsync_idx_p) ;  /* 0x0000281000007944 */ /* 0x01efea0003c00000 */
[----:B------:R-:W-:Y:S01]  /*222c0*/  ISETP.GE.AND P1, PT, R76, c[0x0][0x1d4], PT ;  /* 0x000075004c007a0c */ /* 0x000fe20003f26270 */
[----:B------:R-:W-:Y:S01]  /*222d0*/  IMAD.MOV.U32 R216, RZ, RZ, 0x181f ;  /* 0x0000181fffd87424 */ /* 0x000fe200078e00ff */
[----:B------:R-:W-:Y:S02]  /*222e0*/  IADD3 R22, P2, R5, R9, RZ ;  /* 0x0000000905167210 */ /* 0x000fe40007f5e0ff */
[----:B------:R-:W-:Y:S03]  /*222f0*/  ISETP.GE.AND P0, PT, R211, c[0x0][0x1d4], PT ;  /* 0x00007500d3007a0c */ /* 0x000fe60003f06270 */
[----:B------:R-:W-:Y:S01]  /*22300*/  IMAD.X R23, R21, 0x1, R10, P2 ;  /* 0x0000000115177824 */ /* 0x000fe200010e060a */
[----:B------:R-:W-:Y:S01]  /*22310*/  IADD3 R2, P2, R5, R11, RZ ;  /* 0x0000000b05027210 */ /* 0x000fe20007f5e0ff */
[----:B------:R-:W-:Y:S04]  /*22320*/  IMAD.MOV.U32 R5, RZ, RZ, R4 ;  /* 0x000000ffff057224 */ /* 0x000fe800078e0004 */
        /* <DEDUP_REMOVED lines=10> */
[----:B------:R-:W-:Y:S05]  /*223d0*/  CALL.REL.NOINC `($__internal_15_$__cuda_sm70_shflsync_idx_p) ;  /* 0x000026f000007944 */ /* 0x000fea0003c00000 */
[----:B------:R-:W-:Y:S01]  /*223e0*/  MOV R2, 0x1 ;  /* 0x0000000100027802 */ /* 0x000fe20000000f00 */
[----:B------:R-:W-:Y:S01]  /*223f0*/  IMAD.MOV.U32 R23, RZ, RZ, R5 ;  /* 0x000000ffff177224 */ /* 0x000fe200078e0005 */
[----:B------:R-:W-:Y:S01]  /*22400*/  MOV R216, 0x181f ;  /* 0x0000181f00d87802 */ /* 0x000fe20000000f00 */
[----:B------:R-:W-:Y:S01]  /*22410*/  IMAD.MOV.U32 R5, RZ, RZ, R8 ;  /* 0x000000ffff057224 */ /* 0x000fe200078e0008 */
[----:B------:R-:W-:Y:S02]  /*22420*/  MOV R3, 0x22440 ;  /* 0x0002244000037802 */ /* 0x000fe40000000f00 */
[----:B------:R-:W-:Y:S05]  /*22430*/  CALL.REL.NOINC `($__internal_15_$__cuda_sm70_shflsync_idx_p) ;  /* 0x0000269000007944 */ /* 0x000fea0003c00000 */
[C---:B------:R-:W-:Y:S01]  /*22440*/  IADD3 R2, -R21.reuse, 0x10, RZ ;  /* 0x0000001015027810 */ /* 0x040fe20007ffe1ff */
[----:B------:R-:W-:Y:S01]  /*22450*/  IMAD.MOV.U32 R216, RZ, RZ, 0x181f ;  /* 0x0000181fffd87424 */ /* 0x000fe200078e00ff */
        /* <DEDUP_REMOVED lines=12> */
[----:B------:R-:W-:Y:S03]  /*22520*/  IMAD.MOV.U32 R5, RZ, RZ, R4 ;  /* 0x000000ffff057224 */ /* 0x000fe600078e0004 */
[----:B------:R-:W-:Y:S05]  /*22530*/  IADD3.X R3, RZ, R23, R20, P1, P0 ;  /* 0x00000017ff037210 */ /* 0x000fea0000fe0414 */
[----:B------:R1:W-:Y:S02]  /*22540*/  LDGSTS.E.BYPASS.LTC128B.128.ZFILL [R210+0x4100], [R2.64], P2 ;  /* 0x0410000002d27fae */ /* 0x0003e40009141d48 */
[----:B-1----:R-:W-:Y:S01]  /*22550*/  MOV R3, 0x22580 ;  /* 0x0002258000037802 */ /* 0x002fe20000000f00 */
[----:B------:R-:W-:Y:S03]  /*22560*/  IMAD.MOV.U32 R2, RZ, RZ, 0x2 ;  /* 0x00000002ff027424 */ /* 0x000fe600078e00ff */
[----:B------:R-:W-:Y:S05]  /*22570*/  CALL.REL.NOINC `($__internal_15_$__cuda_sm70_shflsync_idx_p) ;  /* 0x0000255000007944 */ /* 0x000fea0003c00000 */
[----:B------:R-:W-:Y:S01]  /*22580*/  MOV R2, 0x2 ;  /* 0x0000000200027802 */ /* 0x000fe20000000f00 */
[----:B------:R-:W-:Y:S01]  /*22590*/  IMAD.MOV.U32 R4, RZ, RZ, R5 ;  /* 0x000000ffff047224 */ /* 0x000fe200078e0005 */
[----:B------:R-:W-:Y:S01]  /*225a0*/  MOV R216, 0x181f ;  /* 0x0000181f00d87802 */ /* 0x000fe20000000f00 */
[----:B------:R-:W-:Y:S01]  /*225b0*/  IMAD.MOV.U32 R5, RZ, RZ, R8 ;  /* 0x000000ffff057224 */ /* 0x000fe200078e0008 */
[----:B------:R-:W-:Y:S02]  /*225c0*/  MOV R3, 0x225e0 ;  /* 0x000225e000037802 */ /* 0x000fe40000000f00 */
[----:B------:R-:W-:Y:S05]  /*225d0*/  CALL.REL.NOINC `($__internal_15_$__cuda_sm70_shflsync_idx_p) ;  /* 0x000024f000007944 */ /* 0x000fea0003c00000 */
[----:B------:R-:W-:-:S05]  /*225e0*/  BRA `(.L_x_1152) ;  /* 0xfffefd3000007947 */ /* 0x000fca000383ffff */
.L_x_1028:
[----:B------:R-:W-:Y:S01]  /*225f0*/  MOV R2, RZ ;  /* 0x000000ff00027202 */ /* 0x000fe20000000f00 */
[----:B------:R-:W-:Y:S01]  /*22600*/  IMAD.MOV.U32 R5, RZ, RZ, R4 ;  /* 0x000000ffff057224 */ /* 0x000fe200078e0004 */
[----:B------:R-:W-:Y:S01]  /*22610*/  MOV R3, 0x22640 ;  /* 0x0002264000037802 */ /* 0x000fe20000000f00 */
[----:B------:R-:W-:Y:S02]  /*22620*/  IMAD.MOV.U32 R216, RZ, RZ, 0x181f ;  /* 0x0000181fffd87424 */ /* 0x000fe400078e00ff */
[----:B------:R-:W-:Y:S05]  /*22630*/  CALL.REL.NOINC `($__internal_15_$__cuda_sm70_shflsync_idx_p) ;  /* 0x0000249000007944 */ /* 0x000fea0003c00000 */
[----:B------:R-:W-:Y:S01]  /*22640*/  MOV R145, R5 ;  /* 0x0000000500917202 */ /* 0x000fe20000000f00 */
[----:B------:R-:W-:-:S05]  /*22650*/  BRA `(.L_x_1153) ;  /* 0xffff08e000007947 */ /* 0x000fca000383ffff */
.L_x_1029:
[----:B------:R-:W-:Y:S01]  /*22660*/  MOV R2, RZ ;  /* 0x000000ff00027202 */ /* 0x000fe20000000f00 */
[----:B------:R-:W-:Y:S01]  /*22670*/  IMAD.MOV.U32 R5, RZ, RZ, R140 ;  /* 0x000000ffff057224 */ /* 0x000fe200078e008c */
[----:B------:R-:W-:Y:S01]  /*22680*/  MOV R3, 0x226b0 ;  /* 0x000226b000037802 */ /* 0x000fe20000000f00 */
[----:B------:R-:W-:Y:S02]  /*22690*/  IMAD.MOV.U32 R216, RZ, RZ, 0x181f ;  /* 0x0000181fffd87424 */ /* 0x000fe400078e00ff */
[----:B-12---:R-:W-:Y:S05]  /*226a0*/  CALL.REL.NOINC `($__internal_15_$__cuda_sm70_shflsync_idx_p) ;  /* 0x0000242000007944 */ /* 0x006fea0003c00000 */
        /* <DEDUP_REMOVED lines=51> */
.L_x_1030:
[----:B------:R-:W-:Y:S01]  /*229e0*/  MOV R2, RZ ;  /* 0x000000ff00027202 */ /* 0x000fe20000000f00 */
[----:B------:R-:W-:Y:S01]  /*229f0*/  IMAD.MOV.U32 R5, RZ, RZ, R140 ;  /* 0x000000ffff057224 */ /* 0x000fe200078e008c */
[----:B------:R-:W-:Y:S01]  /*22a00*/  MOV R3, 0x22a30 ;  /* 0x00022a3000037802 */ /* 0x000fe20000000f00 */
[----:B------:R-:W-:Y:S02]  /*22a10*/  IMAD.MOV.U32 R216, RZ, RZ, 0x1c1f ;  /* 0x00001c1fffd87424 */ /* 0x000fe400078e00ff */
[----:B------:R-:W-:Y:S05]  /*22a20*/  CALL.REL.NOINC `($__internal_15_$__cuda_sm70_shflsync_idx_p) ;  /* 0x000020a000007944 */ /* 0x000fea0003c00000 */
[----:B------:R-:W-:-:S05]  /*22a30*/  BRA `(.L_x_1155) ;  /* 0xffff086000007947 */ /* 0x000fca000383ffff */
.L_x_1035:
[----:B------:R-:W-:Y:S01]  /*22a40*/  MOV R2, 0x1 ;  /* 0x0000000100027802 */ /* 0x000fe20000000f00 */
[----:B------:R-:W-:Y:S01]  /*22a50*/  IMAD.MOV.U32 R5, RZ, RZ, R140 ;  /* 0x000000ffff057224 */ /* 0x000fe200078e008c */
[----:B------:R-:W-:Y:S01]  /*22a60*/  MOV R3, 0x22a90 ;  /* 0x00022a9000037802 */ /* 0x000fe20000000f00 */
[----:B------:R-:W-:Y:S02]  /*22a70*/  IMAD.MOV.U32 R216, RZ, RZ, 0x1c1f ;  /* 0x00001c1fffd87424 */ /* 0x000fe400078e00ff */
[----:B-1----:R-:W-:Y:S05]  /*22a80*/  CALL.REL.NOINC `($__internal_15_$__cuda_sm70_shflsync_idx_p) ;  /* 0x0000204000007944 */ /* 0x002fea0003c00000 */
[----:B------:R-:W-:-:S05]  /*22a90*/  BRA `(.L_x_1156) ;  /* 0xffff125000007947 */ /* 0x000fca000383ffff */
.L_x_1040:
[----:B------:R-:W-:Y:S02]  /*22aa0*/  MOV R3, 0x2 ;  /* 0x0000000200037802 */ /* 0x000fe40000000f00 */
[----:B------:R-:W-:Y:S02]  /*22ab0*/  MOV R2, 0x22ad0 ;  /* 0x00022ad000027802 */ /* 0x000fe40000000f00 */
[----:B-12---:R-:W-:Y:S05]  /*22ac0*/  CALL.REL.NOINC `($__internal_14_$__cuda_sm70_shflsync_bfly_p) ;  /* 0x00001fa000007944 */ /* 0x006fea0003c00000 */
[----:B------:R-:W-:Y:S01]  /*22ad0*/  MOV R2, R141 ;  /* 0x0000008d00027202 */ /* 0x000fe20000000f00 */
[----:B------:R-:W-:-:S05]  /*22ae0*/  BRA `(.L_x_1157) ;  /* 0xffff1ca000007947 */ /* 0x000fca000383ffff */
.L_x_1041:
[----:B------:R-:W-:Y:S02]  /*22af0*/  MOV R3, 0x1 ;  /* 0x0000000100037802 */ /* 0x000fe40000000f00 */
[----:B------:R-:W-:Y:S02]  /*22b00*/  MOV R2, 0x22b20 ;  /* 0x00022b2000027802 */ /* 0x000fe40000000f00 */
[----:B-12---:R-:W-:Y:S05]  /*22b10*/  CALL.REL.NOINC `($__internal_14_$__cuda_sm70_shflsync_bfly_p) ;  /* 0x00001f5000007944 */ /* 0x006fea0003c00000 */
[----:B------:R-:W-:Y:S01]  /*22b20*/  IMAD.MOV.U32 R3, RZ, RZ, 0x2 ;  /* 0x00000002ff037424 */ /* 0x000fe200078e00ff */
[----:B------:R-:W-:Y:S01]  /*22b30*/  FMNMX.FTZ R5, R4, R141, !PT ;  /* 0x0000008d04057209 */ /* 0x000fe20007810000 */
[----:B------:R-:W-:Y:S01]  /*22b40*/  IMAD.MOV.U32 R4, RZ, RZ, R8 ;  /* 0x000000ffff047224 */ /* 0x000fe200078e0008 */
[----:B------:R-:W-:Y:S02]  /*22b50*/  MOV R2, 0x22b70 ;  /* 0x00022b7000027802 */ /* 0x000fe40000000f00 */
[----:B------:R-:W-:Y:S05]  /*22b60*/  CALL.REL.NOINC `($__internal_14_$__cuda_sm70_shflsync_bfly_p) ;  /* 0x00001f0000007944 */ /* 0x000fea0003c00000 */
[----:B------:R-:W-:Y:S01]  /*22b70*/  FMNMX.FTZ R4, R8, R141, !PT ;  /* 0x0000008d08047209 */ /* 0x000fe20007810000 */
[----:B------:R-:W-:Y:S01]  /*22b80*/  IMAD.MOV.U32 R3, RZ, RZ, 0x1 ;  /* 0x00000001ff037424 */ /* 0x000fe200078e00ff */
[----:B------:R-:W-:Y:S02]  /*22b90*/  MOV R2, 0x22bb0 ;  /* 0x00022bb000027802 */ /* 0x000fe40000000f00 */
[----:B------:R-:W-:Y:S05]  /*22ba0*/  CALL.REL.NOINC `($__internal_14_$__cuda_sm70_shflsync_bfly_p) ;  /* 0x00001ec000007944 */ /* 0x000fea0003c00000 */
[----:B------:R-:W-:Y:S01]  /*22bb0*/  MOV R2, R141 ;  /* 0x0000008d00027202 */ /* 0x000fe20000000f00 */
[----:B------:R-:W-:-:S05]  /*22bc0*/  BRA `(.L_x_1158) ;  /* 0xffff1c3000007947 */ /* 0x000fca000383ffff */
.L_x_1050:
[----:B------:R-:W-:Y:S01]  /*22bd0*/  MOV R2, RZ ;  /* 0x000000ff00027202 */ /* 0x000fe20000000f00 */
[----:B------:R-:W-:Y:S01]  /*22be0*/  IMAD.MOV.U32 R5, RZ, RZ, R4 ;  /* 0x000000ffff057224 */ /* 0x000fe200078e0004 */
[----:B------:R-:W-:Y:S01]  /*22bf0*/  MOV R3, 0x22c20 ;  /* 0x00022c2000037802 */ /* 0x000fe20000000f00 */
[----:B------:R-:W-:Y:S02]  /*22c00*/  IMAD.MOV.U32 R216, RZ, RZ, 0x181f ;  /* 0x0000181fffd87424 */ /* 0x000fe400078e00ff */
[----:B-1--4-:R-:W-:Y:S05]  /*22c10*/  CALL.REL.NOINC `($__internal_15_$__cuda_sm70_shflsync_idx_p) ;  /* 0x00001eb000007944 */ /* 0x012fea0003c00000 */
[----:B------:R-:W-:Y:S01]  /*22c20*/  MOV R21, R5 ;  /* 0x0000000500157202 */ /* 0x000fe20000000f00 */
[----:B------:R-:W-:-:S05]  /*22c30*/  BRA `(.L_x_1159) ;  /* 0xffff395000007947 */ /* 0x000fca000383ffff */
.L_x_1051:
        /* <DEDUP_REMOVED lines=56> */
.L_x_1054:
[----:B------:R-:W-:Y:S01]  /*22fc0*/  MOV R2, RZ ;  /* 0x000000ff00027202 */ /* 0x000fe20000000f00 */
[----:B------:R-:W-:Y:S01]  /*22fd0*/  IMAD.MOV.U32 R5, RZ, RZ, R4 ;  /* 0x000000ffff057224 */ /* 0x000fe200078e0004 */
[----:B------:R-:W-:Y:S01]  /*22fe0*/  MOV R3, 0x23010 ;  /* 0x0002301000037802 */ /* 0x000fe20000000f00 */
[----:B------:R-:W-:Y:S02]  /*22ff0*/  IMAD.MOV.U32 R216, RZ, RZ, 0x181f ;  /* 0x0000181fffd87424 */ /* 0x000fe400078e00ff */
[----:B------:R-:W-:Y:S05]  /*23000*/  CALL.REL.NOINC `($__internal_15_$__cuda_sm70_shflsync_idx_p) ;  /* 0x00001ac000007944 */ /* 0x000fea0003c00000 */
[----:B------:R-:W-:Y:S01]  /*23010*/  MOV R145, R5 ;  /* 0x0000000500917202 */ /* 0x000fe20000000f00 */
[----:B------:R-:W-:-:S05]  /*23020*/  BRA `(.L_x_1161) ;  /* 0xffff42f000007947 */ /* 0x000fca000383ffff */
.L_x_1055:
        /* <DEDUP_REMOVED lines=56> */
.L_x_1056:
[----:B------:R-:W-:Y:S02]  /*233b0*/  MOV R3, 0x2 ;  /* 0x0000000200037802 */ /* 0x000fe40000000f00 */
[----:B------:R-:W-:Y:S02]  /*233c0*/  MOV R2, 0x233e0 ;  /* 0x000233e000027802 */ /* 0x000fe40000000f00 */
[----:B------:R-:W-:Y:S05]  /*233d0*/  CALL.REL.NOINC `($__internal_14_$__cuda_sm70_shflsync_bfly_p) ;  /* 0x0000169000007944 */ /* 0x000fea0003c00000 */
[----:B------:R-:W-:Y:S01]  /*233e0*/  MOV R2, R141 ;  /* 0x0000008d00027202 */ /* 0x000fe20000000f00 */
[----:B------:R-:W-:-:S05]  /*233f0*/  BRA `(.L_x_1163) ;  /* 0xffff44c000007947 */ /* 0x000fca000383ffff */
.L_x_1057:
[----:B------:R-:W-:Y:S02]  /*23400*/  MOV R3, 0x1 ;  /* 0x0000000100037802 */ /* 0x000fe40000000f00 */
[----:B------:R-:W-:Y:S02]  /*23410*/  MOV R2, 0x23430 ;  /* 0x0002343000027802 */ /* 0x000fe40000000f00 */
[----:B------:R-:W-:Y:S05]  /*23420*/  CALL.REL.NOINC `($__internal_14_$__cuda_sm70_shflsync_bfly_p) ;  /* 0x0000164000007944 */ /* 0x000fea0003c00000 */
        /* <DEDUP_REMOVED lines=11> */
.L_x_1060:
[----:B--23--:R-:W-:Y:S01]  /*234e0*/  MOV R2, RZ ;  /* 0x000000ff00027202 */ /* 0x00cfe20000000f00 */
[----:B------:R-:W-:Y:S01]  /*234f0*/  IMAD.MOV.U32 R5, RZ, RZ, R4 ;  /* 0x000000ffff057224 */ /* 0x000fe200078e0004 */
[----:B------:R-:W-:Y:S01]  /*23500*/  MOV R3, 0x23530 ;  /* 0x0002353000037802 */ /* 0x000fe20000000f00 */
[----:B------:R-:W-:Y:S02]  /*23510*/  IMAD.MOV.U32 R216, RZ, RZ, 0x181f ;  /* 0x0000181fffd87424 */ /* 0x000fe400078e00ff */
[----:B-1--4-:R-:W-:Y:S05]  /*23520*/  CALL.REL.NOINC `($__internal_15_$__cuda_sm70_shflsync_idx_p) ;  /* 0x000015a000007944 */ /* 0x012fea0003c00000 */
[----:B------:R-:W-:-:S05]  /*23530*/  BRA `(.L_x_1165) ;  /* 0xffff5ed000007947 */ /* 0x000fca000383ffff */
.L_x_1063:
[----:B------:R-:W-:Y:S01]  /*23540*/  MOV R2, RZ ;  /* 0x000000ff00027202 */ /* 0x000fe20000000f00 */
[----:B------:R-:W-:Y:S01]  /*23550*/  IMAD.MOV.U32 R5, RZ, RZ, R4 ;  /* 0x000000ffff057224 */ /* 0x000fe200078e0004 */
[----:B------:R-:W-:Y:S01]  /*23560*/  MOV R3, 0x23590 ;  /* 0x0002359000037802 */ /* 0x000fe20000000f00 */
[----:B------:R-:W-:Y:S02]  /*23570*/  IMAD.MOV.U32 R216, RZ, RZ, 0x181f ;  /* 0x0000181fffd87424 */ /* 0x000fe400078e00ff */
[----:B------:R-:W-:Y:S05]  /*23580*/  CALL.REL.NOINC `($__internal_15_$__cuda_sm70_shflsync_idx_p) ;  /* 0x0000154000007944 */ /* 0x000fea0003c00000 */
[----:B------:R-:W-:Y:S01]  /*23590*/  MOV R145, R5 ;  /* 0x0000000500917202 */ /* 0x000fe20000000f00 */
[----:B------:R-:W-:-:S05]  /*235a0*/  BRA `(.L_x_1166) ;  /* 0xffff6b8000007947 */ /* 0x000fca000383ffff */
.L_x_1064:
[----:B------:R-:W-:Y:S01]  /*235b0*/  MOV R2, RZ ;  /* 0x000000ff00027202 */ /* 0x000fe20000000f00 */
[----:B------:R-:W-:Y:S01]  /*235c0*/  IMAD.MOV.U32 R5, RZ, RZ, R140 ;  /* 0x000000ffff057224 */ /* 0x000fe200078e008c */
[----:B------:R-:W-:Y:S01]  /*235d0*/  MOV R3, 0x23600 ;  /* 0x0002360000037802 */ /* 0x000fe20000000f00 */
[----:B------:R-:W-:Y:S02]  /*235e0*/  IMAD.MOV.U32 R216, RZ, RZ, 0x181f ;  /* 0x0000181fffd87424 */ /* 0x000fe400078e00ff */
[----:B-12---:R-:W-:Y:S05]  /*235f0*/  CALL.REL.NOINC `($__internal_15_$__cuda_sm70_shflsync_idx_p) ;  /* 0x000014d000007944 */ /* 0x006fea0003c00000 */
[----:B------:R-:W-:Y:S02]  /*23600*/  IADD3 R146, P0, R5, R141, RZ ;  /* 0x0000008d05927210 */ /* 0x000fe40007f1e0ff */
[----:B------:R-:W-:Y:S03]  /*23610*/  MOV R216, 0x181f ;  /* 0x0000181f00d87802 */ /* 0x000fe60000000f00 */
[----:B------:R-:W-:Y:S01]  /*23620*/  IMAD.X R147, R145, 0x1, R142, P0 ;  /* 0x0000000191937824 */ /* 0x000fe200000e068e */
[----:B------:R-:W-:Y:S02]  /*23630*/  IADD3 R2, P0, R5, R143, RZ ;  /* 0x0000008f05027210 */ /* 0x000fe40007f1e0ff */
[----:B------:R-:W-:Y:S02]  /*23640*/  MOV R5, R4 ;  /* 0x0000000400057202 */ /* 0x000fe40000000f00 */
[----:B------:R-:W-:Y:S01]  /*23650*/  @!PT LDS RZ, [RZ] ;  /* 0x00000000fffff984 */ /* 0x000fe20000000800 */
[----:B------:R-:W-:Y:S01]  /*23660*/  @!PT LDS RZ, [RZ] ;  /* 0x00000000fffff984 */ /* 0x000fe20000000800 */
[----:B------:R-:W-:Y:S01]  /*23670*/  @!PT LDS RZ, [RZ] ;  /* 0x00000000fffff984 */ /* 0x000fe20000000800 */
[----:B------:R1:W-:Y:S01]  /*23680*/  LDGSTS.E.BYPASS.LTC128B.128 [R210+0x8100], [R146.64], !P3 ;  /* 0x0810000092d27fae */ /* 0x0003e2000d901d48 */
[----:B------:R-:W-:Y:S05]  /*23690*/  IMAD.X R3, R145, 0x1, R144, P0 ;  /* 0x0000000191037824 */ /* 0x000fea00000e0690 */
[----:B------:R2:W-:Y:S02]  /*236a0*/  LDGSTS.E.BYPASS.LTC128B.128 [R210+0xb100], [R2.64], !P2 ;  /* 0x0b10000002d27fae */ /* 0x0005e4000d101d48 */
[----:B--2---:R-:W-:Y:S01]  /*236b0*/  MOV R3, 0x236e0 ;  /* 0x000236e000037802 */ /* 0x004fe20000000f00 */
[----:B------:R-:W-:Y:S02]  /*236c0*/  IMAD.MOV.U32 R2, RZ, RZ, 0x1 ;  /* 0x00000001ff027424 */ /* 0x000fe400078e00ff */
[----:B-1----:R-:W-:Y:S05]  /*236d0*/  CALL.REL.NOINC `($__internal_15_$__cuda_sm70_shflsync_idx_p) ;  /* 0x000013f000007944 */ /* 0x002fea0003c00000 */
[----:B------:R-:W-:Y:S01]  /*236e0*/  MOV R2, 0x1 ;  /* 0x0000000100027802 */ /* 0x000fe20000000f00 */
[----:B------:R-:W-:Y:S01]  /*236f0*/  IMAD.MOV.U32 R145, RZ, RZ, R5 ;  /* 0x000000ffff917224 */ /* 0x000fe200078e0005 */
[----:B------:R-:W-:Y:S01]  /*23700*/  MOV R216, 0x181f ;  /* 0x0000181f00d87802 */ /* 0x000fe20000000f00 */
[----:B------:R-:W-:Y:S01]  /*23710*/  IMAD.MOV.U32 R5, RZ, RZ, R140 ;  /* 0x000000ffff057224 */ /* 0x000fe200078e008c */
[----:B------:R-:W-:Y:S02]  /*23720*/  MOV R3, 0x23740 ;  /* 0x0002374000037802 */ /* 0x000fe40000000f00 */
[----:B------:R-:W-:Y:S05]  /*23730*/  CALL.REL.NOINC `($__internal_15_$__cuda_sm70_shflsync_idx_p) ;  /* 0x0000139000007944 */ /* 0x000fea0003c00000 */
        /* <DEDUP_REMOVED lines=20> */
[----:B------:R-:W-:-:S05]  /*23880*/  BRA `(.L_x_1167) ;  /* 0xffff69d000007947 */ /* 0x000fca000383ffff */
.L_x_1065:
[----:B------:R-:W-:Y:S01]  /*23890*/  MOV R2, RZ ;  /* 0x000000ff00027202 */ /* 0x000fe20000000f00 */
[----:B------:R-:W-:Y:S01]  /*238a0*/  IMAD.MOV.U32 R5, RZ, RZ, R140 ;  /* 0x000000ffff057224 */ /* 0x000fe200078e008c */
[----:B------:R-:W-:Y:S01]  /*238b0*/  MOV R3, 0x238e0 ;  /* 0x000238e000037802 */ /* 0x000fe20000000f00 */
[----:B------:R-:W-:Y:S02]  /*238c0*/  IMAD.MOV.U32 R216, RZ, RZ, 0x1c1f ;  /* 0x00001c1fffd87424 */ /* 0x000fe400078e00ff */
[----:B------:R-:W-:Y:S05]  /*238d0*/  CALL.REL.NOINC `($__internal_15_$__cuda_sm70_shflsync_idx_p) ;  /* 0x000011f000007944 */ /* 0x000fea0003c00000 */
[----:B------:R-:W-:-:S05]  /*238e0*/  BRA `(.L_x_1168) ;  /* 0xffff6b0000007947 */ /* 0x000fca000383ffff */
.L_x_1070:
[----:B------:R-:W-:Y:S01]  /*238f0*/  MOV R2, 0x1 ;  /* 0x0000000100027802 */ /* 0x000fe20000000f00 */
[----:B------:R-:W-:Y:S01]  /*23900*/  IMAD.MOV.U32 R5, RZ, RZ, R140 ;  /* 0x000000ffff057224 */ /* 0x000fe200078e008c */
[----:B------:R-:W-:Y:S01]  /*23910*/  MOV R3, 0x23940 ;  /* 0x0002394000037802 */ /* 0x000fe20000000f00 */
[----:B------:R-:W-:Y:S02]  /*23920*/  IMAD.MOV.U32 R216, RZ, RZ, 0x1c1f ;  /* 0x00001c1fffd87424 */ /* 0x000fe400078e00ff */
[----:B-1----:R-:W-:Y:S05]  /*23930*/  CALL.REL.NOINC `($__internal_15_$__cuda_sm70_shflsync_idx_p) ;  /* 0x0000119000007944 */ /* 0x002fea0003c00000 */
[----:B------:R-:W-:-:S05]  /*23940*/  BRA `(.L_x_1169) ;  /* 0xffff74f000007947 */ /* 0x000fca000383ffff */
.L_x_1075:
[----:B------:R-:W-:Y:S02]  /*23950*/  MOV R3, 0x2 ;  /* 0x0000000200037802 */ /* 0x000fe40000000f00 */
[----:B------:R-:W-:Y:S02]  /*23960*/  MOV R2, 0x23980 ;  /* 0x0002398000027802 */ /* 0x000fe40000000f00 */
[----:B-12---:R-:W-:Y:S05]  /*23970*/  CALL.REL.NOINC `($__internal_14_$__cuda_sm70_shflsync_bfly_p) ;  /* 0x000010f000007944 */ /* 0x006fea0003c00000 */
[----:B------:R-:W-:Y:S01]  /*23980*/  MOV R2, R141 ;  /* 0x0000008d00027202 */ /* 0x000fe20000000f00 */
[----:B------:R-:W-:-:S05]  /*23990*/  BRA `(.L_x_1170) ;  /* 0xffff7f4000007947 */ /* 0x000fca000383ffff */
.L_x_1076:
        /* <DEDUP_REMOVED lines=14> */
.L_x_1078:
[----:B------:R-:W-:Y:S01]  /*23a80*/  IMAD.MOV.U32 R4, RZ, RZ, R215 ;  /* 0x000000ffff047224 */ /* 0x000fe200078e00d7 */
[----:B------:R-:W-:-:S02]  /*23a90*/  MOV R3, 0x2 ;  /* 0x0000000200037802 */ /* 0x000fc40000000f00 */
[----:B------:R-:W-:Y:S02]  /*23aa0*/  MOV R2, 0x23ac0 ;  /* 0x00023ac000027802 */ /* 0x000fe40000000f00 */
[----:B------:R-:W-:Y:S05]  /*23ab0*/  CALL.REL.NOINC `($__internal_14_$__cuda_sm70_shflsync_bfly_p) ;  /* 0x00000fb000007944 */ /* 0x000fea0003c00000 */
[----:B------:R-:W-:Y:S01]  /*23ac0*/  MOV R2, R141 ;  /* 0x0000008d00027202 */ /* 0x000fe20000000f00 */
[----:B------:R-:W-:Y:S05]  /*23ad0*/  BRA `(.L_x_1172) ;  /* 0xffff979000007947 */ /* 0x000fea000383ffff */
.L_x_1079:
[----:B------:R-:W-:Y:S01]  /*23ae0*/  IMAD.MOV.U32 R4, RZ, RZ, R6 ;  /* 0x000000ffff047224 */ /* 0x000fe200078e0006 */
[----:B------:R-:W-:Y:S02]  /*23af0*/  MOV R3, 0x1 ;  /* 0x0000000100037802 */ /* 0x000fe40000000f00 */
[----:B------:R-:W-:Y:S02]  /*23b00*/  MOV R2, 0x23b20 ;  /* 0x00023b2000027802 */ /* 0x000fe40000000f00 */
[----:B-1----:R-:W-:Y:S05]  /*23b10*/  CALL.REL.NOINC `($__internal_14_$__cuda_sm70_shflsync_bfly_p) ;  /* 0x00000f5000007944 */ /* 0x002fea0003c00000 */
[----:B------:R-:W-:Y:S01]  /*23b20*/  FADD.FTZ R6, R6, R141 ;  /* 0x0000008d06067221 */ /* 0x000fe20000010000 */
[----:B------:R-:W-:Y:S02]  /*23b30*/  MOV R4, R236 ;  /* 0x000000ec00047202 */ /* 0x000fe40000000f00 */
[----:B------:R-:W-:Y:S02]  /*23b40*/  MOV R3, 0x2 ;  /* 0x0000000200037802 */ /* 0x000fe40000000f00 */
[----:B------:R-:W-:Y:S02]  /*23b50*/  MOV R2, 0x23b70 ;  /* 0x00023b7000027802 */ /* 0x000fe40000000f00 */
[----:B------:R-:W-:Y:S05]  /*23b60*/  CALL.REL.NOINC `($__internal_14_$__cuda_sm70_shflsync_bfly_p) ;  /* 0x00000f0000007944 */ /* 0x000fea0003c00000 */
[----:B------:R-:W-:Y:S01]  /*23b70*/  FADD.FTZ R4, R236, R141 ;  /* 0x0000008dec047221 */ /* 0x000fe20000010000 */
[----:B------:R-:W-:-:S02]  /*23b80*/  MOV R3, 0x1 ;  /* 0x0000000100037802 */ /* 0x000fc40000000f00 */
[----:B------:R-:W-:Y:S02]  /*23b90*/  MOV R2, 0x23bb0 ;  /* 0x00023bb000027802 */ /* 0x000fe40000000f00 */
[----:B------:R-:W-:Y:S05]  /*23ba0*/  CALL.REL.NOINC `($__internal_14_$__cuda_sm70_shflsync_bfly_p) ;  /* 0x00000ec000007944 */ /* 0x000fea0003c00000 */
[----:B------:R-:W-:Y:S01]  /*23bb0*/  MOV R2, R141 ;  /* 0x0000008d00027202 */ /* 0x000fe20000000f00 */
[----:B------:R-:W-:Y:S05]  /*23bc0*/  BRA `(.L_x_1173) ;  /* 0xffff971000007947 */ /* 0x000fea000383ffff */
.L_x_1086:
[----:B--234-:R-:W-:Y:S01]  /*23bd0*/  IMAD.MOV.U32 R5, RZ, RZ, R8 ;  /* 0x000000ffff057224 */ /* 0x01cfe200078e0008 */
[----:B------:R-:W-:Y:S01]  /*23be0*/  MOV R2, RZ ;  /* 0x000000ff00027202 */ /* 0x000fe20000000f00 */
[----:B------:R-:W-:Y:S01]  /*23bf0*/  IMAD.MOV.U32 R216, RZ, RZ, 0x181f ;  /* 0x0000181fffd87424 */ /* 0x000fe200078e00ff */
[----:B------:R-:W-:Y:S02]  /*23c00*/  MOV R3, 0x23c20 ;  /* 0x00023c2000037802 */ /* 0x000fe40000000f00 */
[----:B-1----:R-:W-:Y:S05]  /*23c10*/  CALL.REL.NOINC `($__internal_15_$__cuda_sm70_shflsync_idx_p) ;  /* 0x00000eb000007944 */ /* 0x002fea0003c00000 */
[----:B------:R-:W-:Y:S01]  /*23c20*/  MOV R14, R5 ;  /* 0x00000005000e7202 */ /* 0x000fe20000000f00 */
[----:B------:R-:W-:Y:S05]  /*23c30*/  BRA `(.L_x_1174) ;  /* 0xffffaaa000007947 */ /* 0x000fea000383ffff */
.L_x_1087:
[----:B------:R-:W-:Y:S01]  /*23c40*/  IMAD.MOV.U32 R5, RZ, RZ, R9 ;  /* 0x000000ffff057224 */ /* 0x000fe200078e0009 */
[----:B------:R-:W-:Y:S01]  /*23c50*/  MOV R2, RZ ;  /* 0x000000ff00027202 */ /* 0x000fe20000000f00 */
[----:B------:R-:W-:Y:S01]  /*23c60*/  IMAD.MOV.U32 R216, RZ, RZ, 0x181f ;  /* 0x0000181fffd87424 */ /* 0x000fe200078e00ff */
[----:B------:R-:W-:Y:S02]  /*23c70*/  MOV R3, 0x23c90 ;  /* 0x00023c9000037802 */ /* 0x000fe40000000f00 */
[----:B-123--:R-:W-:Y:S05]  /*23c80*/  CALL.REL.NOINC `($__internal_15_$__cuda_sm70_shflsync_idx_p) ;  /* 0x00000e4000007944 */ /* 0x00efea0003c00000 */
[----:B------:R-:W-:Y:S01]  /*23c90*/  MOV R2, R5 ;  /* 0x0000000500027202 */ /* 0x000fe20000000f00 */
[----:B------:R-:W-:Y:S05]  /*23ca0*/  BRA `(.L_x_1175) ;  /* 0xffffaa5000007947 */ /* 0x000fea000383ffff */
.L_x_1090:
[----:B------:R-:W-:Y:S01]  /*23cb0*/  IMAD.MOV.U32 R5, RZ, RZ, R8 ;  /* 0x000000ffff057224 */ /* 0x000fe200078e0008 */
[----:B--2---:R-:W-:Y:S01]  /*23cc0*/  MOV R2, 0x1 ;  /* 0x0000000100027802 */ /* 0x004fe20000000f00 */
[----:B------:R-:W-:Y:S01]  /*23cd0*/  IMAD.MOV.U32 R216, RZ, RZ, 0x181f ;  /* 0x0000181fffd87424 */ /* 0x000fe200078e00ff */
[----:B------:R-:W-:-:S02]  /*23ce0*/  MOV R3, 0x23d00 ;  /* 0x00023d0000037802 */ /* 0x000fc40000000f00 */
[----:B-1-34-:R-:W-:Y:S05]  /*23cf0*/  CALL.REL.NOINC `($__internal_15_$__cuda_sm70_shflsync_idx_p) ;  /* 0x00000dd000007944 */ /* 0x01afea0003c00000 */
[----:B------:R-:W-:Y:S01]  /*23d00*/  IMAD.MOV.U32 R14, RZ, RZ, R5 ;  /* 0x000000ffff0e7224 */ /* 0x000fe200078e0005 */
[----:B------:R-:W-:Y:S01]  /*23d10*/  MOV R2, 0x1 ;  /* 0x0000000100027802 */ /* 0x000fe20000000f00 */
[----:B------:R-:W-:Y:S01]  /*23d20*/  IMAD.MOV.U32 R5, RZ, RZ, R9 ;  /* 0x000000ffff057224 */ /* 0x000fe200078e0009 */
[----:B------:R-:W-:-:S02]  /*23d30*/  MOV R216, 0x181f ;  /* 0x0000181f00d87802 */ /* 0x000fc40000000f00 */
[----:B------:R-:W-:Y:S02]  /*23d40*/  MOV R3, 0x23d60 ;  /* 0x00023d6000037802 */ /* 0x000fe40000000f00 */
[----:B------:R-:W-:Y:S05]  /*23d50*/  CALL.REL.NOINC `($__internal_15_$__cuda_sm70_shflsync_idx_p) ;  /* 0x00000d7000007944 */ /* 0x000fea0003c00000 */
[----:B------:R-:W-:Y:S01]  /*23d60*/  MOV R2, R5 ;  /* 0x0000000500027202 */ /* 0x000fe20000000f00 */
[----:B------:R-:W-:Y:S05]  /*23d70*/  BRA `(.L_x_1176) ;  /* 0xffffaa7000007947 */ /* 0x000fea000383ffff */
.L_x_1093:
[----:B------:R-:W-:Y:S01]  /*23d80*/  IMAD.MOV.U32 R5, RZ, RZ, R8 ;  /* 0x000000ffff057224 */ /* 0x000fe200078e0008 */
[----:B--2---:R-:W-:Y:S01]  /*23d90*/  MOV R2, 0x2 ;  /* 0x0000000200027802 */ /* 0x004fe20000000f00 */
[----:B------:R-:W-:Y:S01]  /*23da0*/  IMAD.MOV.U32 R216, RZ, RZ, 0x181f ;  /* 0x0000181fffd87424 */ /* 0x000fe200078e00ff */
[----:B------:R-:W-:Y:S02]  /*23db0*/  MOV R3, 0x23dd0 ;  /* 0x00023dd000037802 */ /* 0x000fe40000000f00 */
[----:B-1-34-:R-:W-:Y:S05]  /*23dc0*/  CALL.REL.NOINC `($__internal_15_$__cuda_sm70_shflsync_idx_p) ;  /* 0x00000d0000007944 */ /* 0x01afea0003c00000 */
[----:B------:R-:W-:Y:S01]  /*23dd0*/  MOV R14, R5 ;  /* 0x00000005000e7202 */ /* 0x000fe20000000f00 */
[----:B------:R-:W-:Y:S05]  /*23de0*/  BRA `(.L_x_1177) ;  /* 0xffffaaf000007947 */ /* 0x000fea000383ffff */
.L_x_1094:
[----:B------:R-:W-:Y:S01]  /*23df0*/  IMAD.MOV.U32 R5, RZ, RZ, R9 ;  /* 0x000000ffff057224 */ /* 0x000fe200078e0009 */
[----:B--2---:R-:W-:Y:S01]  /*23e00*/  MOV R2, 0x2 ;  /* 0x0000000200027802 */ /* 0x004fe20000000f00 */
[----:B------:R-:W-:Y:S01]  /*23e10*/  IMAD.MOV.U32 R216, RZ, RZ, 0x181f ;  /* 0x0000181fffd87424 */ /* 0x000fe200078e00ff */
[----:B------:R-:W-:Y:S02]  /*23e20*/  MOV R3, 0x23e40 ;  /* 0x00023e4000037802 */ /* 0x000fe40000000f00 */
[----:B-1-34-:R-:W-:Y:S05]  /*23e30*/  CALL.REL.NOINC `($__internal_15_$__cuda_sm70_shflsync_idx_p) ;  /* 0x00000c9000007944 */ /* 0x01afea0003c00000 */
[----:B------:R-:W-:Y:S01]  /*23e40*/  MOV R2, R5 ;  /* 0x0000000500027202 */ /* 0x000fe20000000f00 */
[----:B------:R-:W-:Y:S05]  /*23e50*/  BRA `(.L_x_1178) ;  /* 0xffffaaa000007947 */ /* 0x000fea000383ffff */
.L_x_1097:
[----:B------:R-:W-:Y:S01]  /*23e60*/  IMAD.MOV.U32 R5, RZ, RZ, R8 ;  /* 0x000000ffff057224 */ /* 0x000fe200078e0008 */
[----:B---34-:R-:W-:Y:S01]  /*23e70*/  MOV R2, 0x3 ;  /* 0x0000000300027802 */ /* 0x018fe20000000f00 */
[----:B------:R-:W-:Y:S01]  /*23e80*/  IMAD.MOV.U32 R216, RZ, RZ, 0x181f ;  /* 0x0000181fffd87424 */ /* 0x000fe200078e00ff */
[----:B------:R-:W-:-:S02]  /*23e90*/  MOV R3, 0x23eb0 ;  /* 0x00023eb000037802 */ /* 0x000fc40000000f00 */
[----:B-12---:R-:W-:Y:S05]  /*23ea0*/  CALL.REL.NOINC `($__internal_15_$__cuda_sm70_shflsync_idx_p) ;  /* 0x00000c2000007944 */ /* 0x006fea0003c00000 */
[----:B------:R-:W-:Y:S01]  /*23eb0*/  IMAD.MOV.U32 R8, RZ, RZ, R5 ;  /* 0x000000ffff087224 */ /* 0x000fe200078e0005 */
[----:B------:R-:W-:Y:S01]  /*23ec0*/  MOV R2, 0x3 ;  /* 0x0000000300027802 */ /* 0x000fe20000000f00 */
[----:B------:R-:W-:Y:S01]  /*23ed0*/  IMAD.MOV.U32 R5, RZ, RZ, R9 ;  /* 0x000000ffff057224 */ /* 0x000fe200078e0009 */
[----:B------:R-:W-:-:S02]  /*23ee0*/  MOV R216, 0x181f ;  /* 0x0000181f00d87802 */ /* 0x000fc40000000f00 */
[----:B------:R-:W-:Y:S02]  /*23ef0*/  MOV R3, 0x23f10 ;  /* 0x00023f1000037802 */ /* 0x000fe40000000f00 */
[----:B------:R-:W-:Y:S05]  /*23f00*/  CALL.REL.NOINC `($__internal_15_$__cuda_sm70_shflsync_idx_p) ;  /* 0x00000bc000007944 */ /* 0x000fea0003c00000 */
[----:B------:R-:W-:Y:S05]  /*23f10*/  BRA `(.L_x_1179) ;  /* 0xffffaae000007947 */ /* 0x000fea000383ffff */
.L_x_1099:
[----:B------:R-:W-:Y:S01]  /*23f20*/  IMAD.MOV.U32 R5, RZ, RZ, R6 ;  /* 0x000000ffff057224 */ /* 0x000fe200078e0006 */
[----:B------:R-:W-:Y:S01]  /*23f30*/  MOV R2, RZ ;  /* 0x000000ff00027202 */ /* 0x000fe20000000f00 */
[----:B------:R-:W-:Y:S01]  /*23f40*/  IMAD.MOV.U32 R216, RZ, RZ, 0x1c1f ;  /* 0x00001c1fffd87424 */ /* 0x000fe200078e00ff */
[----:B------:R-:W-:Y:S02]  /*23f50*/  MOV R3, 0x23f70 ;  /* 0x00023f7000037802 */ /* 0x000fe40000000f00 */
[----:B------:R-:W-:Y:S05]  /*23f60*/  CALL.REL.NOINC `($__internal_15_$__cuda_sm70_shflsync_idx_p) ;  /* 0x00000b6000007944 */ /* 0x000fea0003c00000 */
[----:B------:R-:W-:Y:S01]  /*23f70*/  MOV R4, R5 ;  /* 0x0000000500047202 */ /* 0x000fe20000000f00 */
[----:B------:R-:W-:Y:S05]  /*23f80*/  BRA `(.L_x_1180) ;  /* 0xffffad6000007947 */ /* 0x000fea000383ffff */
.L_x_1100:
[----:B------:R-:W-:Y:S01]  /*23f90*/  IMAD.MOV.U32 R5, RZ, RZ, R16 ;  /* 0x000000ffff057224 */ /* 0x000fe200078e0010 */
[----:B------:R-:W-:Y:S01]  /*23fa0*/  MOV R2, RZ ;  /* 0x000000ff00027202 */ /* 0x000fe20000000f00 */
[----:B------:R-:W-:Y:S01]  /*23fb0*/  IMAD.MOV.U32 R216, RZ, RZ, 0x1c1f ;  /* 0x00001c1fffd87424 */ /* 0x000fe200078e00ff */
[----:B------:R-:W-:Y:S02]  /*23fc0*/  MOV R3, 0x23fe0 ;  /* 0x00023fe000037802 */ /* 0x000fe40000000f00 */
[----:B-12---:R-:W-:Y:S05]  /*23fd0*/  CALL.REL.NOINC `($__internal_15_$__cuda_sm70_shflsync_idx_p) ;  /* 0x00000af000007944 */ /* 0x006fea0003c00000 */
[----:B------:R-:W-:Y:S01]  /*23fe0*/  MOV R2, R5 ;  /* 0x0000000500027202 */ /* 0x000fe20000000f00 */
[----:B------:R-:W-:Y:S05]  /*23ff0*/  BRA `(.L_x_1181) ;  /* 0xffffad1000007947 */ /* 0x000fea000383ffff */
.L_x_1103:
[----:B------:R-:W-:Y:S01]  /*24000*/  IMAD.MOV.U32 R5, RZ, RZ, R6 ;  /* 0x000000ffff057224 */ /* 0x000fe200078e0006 */
[----:B----4-:R-:W-:Y:S01]  /*24010*/  MOV R2, 0x1 ;  /* 0x0000000100027802 */ /* 0x010fe20000000f00 */
[----:B------:R-:W-:Y:S01]  /*24020*/  IMAD.MOV.U32 R216, RZ, RZ, 0x1c1f ;  /* 0x00001c1fffd87424 */ /* 0x000fe200078e00ff */
[----:B------:R-:W-:-:S02]  /*24030*/  MOV R3, 0x24050 ;  /* 0x0002405000037802 */ /* 0x000fc40000000f00 */
[----:B-123--:R-:W-:Y:S05]  /*24040*/  CALL.REL.NOINC `($__internal_15_$__cuda_sm70_shflsync_idx_p) ;  /* 0x00000a8000007944 */ /* 0x00efea0003c00000 */
        /* <DEDUP_REMOVED lines=8> */
.L_x_1107:
[----:B------:R-:W-:Y:S01]  /*240d0*/  IMAD.MOV.U32 R5, RZ, RZ, R6 ;  /* 0x000000ffff057224 */ /* 0x000fe200078e0006 */
[----:B------:R-:W-:Y:S01]  /*240e0*/  MOV R2, RZ ;  /* 0x000000ff00027202 */ /* 0x000fe20000000f00 */
[----:B------:R-:W-:Y:S01]  /*240f0*/  IMAD.MOV.U32 R216, RZ, RZ, 0x181f ;  /* 0x0000181fffd87424 */ /* 0x000fe200078e00ff */
[----:B------:R-:W-:Y:S02]  /*24100*/  MOV R3, 0x24120 ;  /* 0x0002412000037802 */ /* 0x000fe40000000f00 */
[----:B------:R-:W-:Y:S05]  /*24110*/  CALL.REL.NOINC `($__internal_15_$__cuda_sm70_shflsync_idx_p) ;  /* 0x000009b000007944 */ /* 0x000fea0003c00000 */
[----:B------:R-:W-:Y:S01]  /*24120*/  MOV R14, R5 ;  /* 0x00000005000e7202 */ /* 0x000fe20000000f00 */
[----:B------:R-:W-:Y:S05]  /*24130*/  BRA `(.L_x_1183) ;  /* 0xffffc1b000007947 */ /* 0x000fea000383ffff */
.L_x_1108:
[----:B------:R-:W-:Y:S01]  /*24140*/  IMAD.MOV.U32 R5, RZ, RZ, R9 ;  /* 0x000000ffff057224 */ /* 0x000fe200078e0009 */
[----:B------:R-:W-:Y:S01]  /*24150*/  MOV R2, RZ ;  /* 0x000000ff00027202 */ /* 0x000fe20000000f00 */
[----:B------:R-:W-:Y:S01]  /*24160*/  IMAD.MOV.U32 R216, RZ, RZ, 0x181f ;  /* 0x0000181fffd87424 */ /* 0x000fe200078e00ff */
[----:B------:R-:W-:Y:S02]  /*24170*/  MOV R3, 0x24190 ;  /* 0x0002419000037802 */ /* 0x000fe40000000f00 */
[----:B-12---:R-:W-:Y:S05]  /*24180*/  CALL.REL.NOINC `($__internal_15_$__cuda_sm70_shflsync_idx_p) ;  /* 0x0000094000007944 */ /* 0x006fea0003c00000 */
[----:B------:R-:W-:Y:S01]  /*24190*/  MOV R2, R5 ;  /* 0x0000000500027202 */ /* 0x000fe20000000f00 */
[----:B------:R-:W-:Y:S05]  /*241a0*/  BRA `(.L_x_1184) ;  /* 0xffffc16000007947 */ /* 0x000fea000383ffff */
.L_x_1111:
[----:B------:R-:W-:Y:S01]  /*241b0*/  IMAD.MOV.U32 R5, RZ, RZ, R6 ;  /* 0x000000ffff057224 */ /* 0x000fe200078e0006 */
[----:B--2-4-:R-:W-:Y:S01]  /*241c0*/  MOV R2, 0x1 ;  /* 0x0000000100027802 */ /* 0x014fe20000000f00 */
[----:B------:R-:W-:Y:S01]  /*241d0*/  IMAD.MOV.U32 R216, RZ, RZ, 0x181f ;  /* 0x0000181fffd87424 */ /* 0x000fe200078e00ff */
[----:B------:R-:W-:-:S02]  /*241e0*/  MOV R3, 0x24200 ;  /* 0x0002420000037802 */ /* 0x000fc40000000f00 */
[----:B-1-3--:R-:W-:Y:S05]  /*241f0*/  CALL.REL.NOINC `($__internal_15_$__cuda_sm70_shflsync_idx_p) ;  /* 0x000008d000007944 */ /* 0x00afea0003c00000 */
        /* <DEDUP_REMOVED lines=8> */
.L_x_1114:
[----:B------:R-:W-:Y:S01]  /*24280*/  IMAD.MOV.U32 R5, RZ, RZ, R6 ;  /* 0x000000ffff057224 */ /* 0x000fe200078e0006 */
[----:B-1--4-:R-:W-:Y:S01]  /*24290*/  MOV R2, 0x2 ;  /* 0x0000000200027802 */ /* 0x012fe20000000f00 */
[----:B------:R-:W-:Y:S01]  /*242a0*/  IMAD.MOV.U32 R216, RZ, RZ, 0x181f ;  /* 0x0000181fffd87424 */ /* 0x000fe200078e00ff */
[----:B------:R-:W-:Y:S02]  /*242b0*/  MOV R3, 0x242d0 ;  /* 0x000242d000037802 */ /* 0x000fe40000000f00 */
[----:B--23--:R-:W-:Y:S05]  /*242c0*/  CALL.REL.NOINC `($__internal_15_$__cuda_sm70_shflsync_idx_p) ;  /* 0x0000080000007944 */ /* 0x00cfea0003c00000 */
[----:B------:R-:W-:Y:S01]  /*242d0*/  MOV R14, R5 ;  /* 0x00000005000e7202 */ /* 0x000fe20000000f00 */
[----:B------:R-:W-:Y:S05]  /*242e0*/  BRA `(.L_x_1186) ;  /* 0xffffc21000007947 */ /* 0x000fea000383ffff */
.L_x_1115:
[----:B------:R-:W-:Y:S01]  /*242f0*/  IMAD.MOV.U32 R5, RZ, RZ, R9 ;  /* 0x000000ffff057224 */ /* 0x000fe200078e0009 */
[----:B----4-:R-:W-:Y:S01]  /*24300*/  MOV R2, 0x2 ;  /* 0x0000000200027802 */ /* 0x010fe20000000f00 */
[----:B------:R-:W-:Y:S01]  /*24310*/  IMAD.MOV.U32 R216, RZ, RZ, 0x181f ;  /* 0x0000181fffd87424 */ /* 0x000fe200078e00ff */
[----:B------:R-:W-:Y:S02]  /*24320*/  MOV R3, 0x24340 ;  /* 0x0002434000037802 */ /* 0x000fe40000000f00 */
[----:B-123--:R-:W-:Y:S05]  /*24330*/  CALL.REL.NOINC `($__internal_15_$__cuda_sm70_shflsync_idx_p) ;  /* 0x0000079000007944 */ /* 0x00efea0003c00000 */
[----:B------:R-:W-:Y:S01]  /*24340*/  MOV R2, R5 ;  /* 0x0000000500027202 */ /* 0x000fe20000000f00 */
[----:B------:R-:W-:Y:S05]  /*24350*/  BRA `(.L_x_1187) ;  /* 0xffffc1c000007947 */ /* 0x000fea000383ffff */
.L_x_1118:
[----:B------:R-:W-:Y:S01]  /*24360*/  IMAD.MOV.U32 R5, RZ, RZ, R6 ;  /* 0x000000ffff057224 */ /* 0x000fe200078e0006 */
[----:B-1----:R-:W-:Y:S01]  /*24370*/  MOV R2, 0x3 ;  /* 0x0000000300027802 */ /* 0x002fe20000000f00 */
[----:B------:R-:W-:Y:S01]  /*24380*/  IMAD.MOV.U32 R216, RZ, RZ, 0x181f ;  /* 0x0000181fffd87424 */ /* 0x000fe200078e00ff */
[----:B------:R-:W-:-:S02]  /*24390*/  MOV R3, 0x243b0 ;  /* 0x000243b000037802 */ /* 0x000fc40000000f00 */
[----:B--234-:R-:W-:Y:S05]  /*243a0*/  CALL.REL.NOINC `($__internal_15_$__cuda_sm70_shflsync_idx_p) ;  /* 0x0000072000007944 */ /* 0x01cfea0003c00000 */
        /* <DEDUP_REMOVED lines=8> */
.L_x_1120:
[----:B------:R-:W-:Y:S01]  /*24430*/  IMAD.MOV.U32 R5, RZ, RZ, R70 ;  /* 0x000000ffff057224 */ /* 0x000fe200078e0046 */
[----:B------:R-:W-:Y:S01]  /*24440*/  MOV R2, RZ ;  /* 0x000000ff00027202 */ /* 0x000fe20000000f00 */
[----:B------:R-:W-:Y:S01]  /*24450*/  IMAD.MOV.U32 R216, RZ, RZ, 0x1f ;  /* 0x0000001fffd87424 */ /* 0x000fe200078e00ff */
[----:B------:R-:W-:Y:S02]  /*24460*/  MOV R3, 0x24480 ;  /* 0x0002448000037802 */ /* 0x000fe40000000f00 */
[----:B------:R-:W-:Y:S05]  /*24470*/  CALL.REL.NOINC `($__internal_15_$__cuda_sm70_shflsync_idx_p) ;  /* 0x0000065000007944 */ /* 0x000fea0003c00000 */
[----:B------:R-:W-:Y:S01]  /*24480*/  MOV R10, R5 ;  /* 0x00000005000a7202 */ /* 0x000fe20000000f00 */
[----:B------:R-:W-:Y:S05]  /*24490*/  BRA `(.L_x_1189) ;  /* 0xffffc33000007947 */ /* 0x000fea000383ffff */
.L_x_1121:
[----:B------:R-:W-:Y:S01]  /*244a0*/  IMAD.MOV.U32 R5, RZ, RZ, R70 ;  /* 0x000000ffff057224 */ /* 0x000fe200078e0046 */
[----:B------:R-:W-:Y:S01]  /*244b0*/  MOV R2, 0x1 ;  /* 0x0000000100027802 */ /* 0x000fe20000000f00 */
[----:B------:R-:W-:Y:S01]  /*244c0*/  IMAD.MOV.U32 R216, RZ, RZ, 0x1f ;  /* 0x0000001fffd87424 */ /* 0x000fe200078e00ff */
[----:B------:R-:W-:Y:S02]  /*244d0*/  MOV R3, 0x244f0 ;  /* 0x000244f000037802 */ /* 0x000fe40000000f00 */
[----:B-12---:R-:W-:Y:S05]  /*244e0*/  CALL.REL.NOINC `($__internal_15_$__cuda_sm70_shflsync_idx_p) ;  /* 0x000005e000007944 */ /* 0x006fea0003c00000 */
[----:B------:R-:W-:Y:S01]  /*244f0*/  MOV R9, R5 ;  /* 0x0000000500097202 */ /* 0x000fe20000000f00 */
[----:B------:R-:W-:Y:S05]  /*24500*/  BRA `(.L_x_1190) ;  /* 0xffffc2e000007947 */ /* 0x000fea000383ffff */
.L_x_1122:
[----:B------:R-:W-:Y:S02]  /*24510*/  MOV R3, 0x1 ;  /* 0x0000000100037802 */ /* 0x000fe40000000f00 */
[----:B------:R-:W-:-:S02]  /*24520*/  MOV R4, 0x24540 ;  /* 0x0002454000047802 */ /* 0x000fc40000000f00 */
[----:B-1234-:R-:W-:Y:S05]  /*24530*/  CALL.REL.NOINC `($__internal_16_$__cuda_sm70_shflsync_up_p) ;  /* 0x000005f000007944 */ /* 0x01efea0003c00000 */
[----:B------:R-:W-:Y:S05]  /*24540*/  BRA `(.L_x_1191) ;  /* 0xffffc3d000007947 */ /* 0x000fea000383ffff */
.L_x_1123:
[----:B------:R-:W-:Y:S02]  /*24550*/  MOV R3, 0x2 ;  /* 0x0000000200037802 */ /* 0x000fe40000000f00 */
[----:B------:R-:W-:-:S02]  /*24560*/  MOV R4, 0x24580 ;  /* 0x0002458000047802 */ /* 0x000fc40000000f00 */
[----:B--2-4-:R-:W-:Y:S05]  /*24570*/  CALL.REL.NOINC `($__internal_16_$__cuda_sm70_shflsync_up_p) ;  /* 0x000005b000007944 */ /* 0x014fea0003c00000 */
[----:B------:R-:W-:Y:S02]  /*24580*/  SEL R3, R3, RZ, P1 ;  /* 0x000000ff03037207 */ /* 0x000fe40000800000 */
[----:B------:R-:W-:-:S03]  /*24590*/  MOV R4, 0x245d0 ;  /* 0x000245d000047802 */ /* 0x000fc60000000f00 */
[----:B------:R-:W-:Y:S02]  /*245a0*/  IMAD.IADD R2, R2, 0x1, R3 ;  /* 0x0000000102027824 */ /* 0x000fe400078e0203 */
[----:B------:R-:W-:Y:S02]  /*245b0*/  IMAD.MOV.U32 R3, RZ, RZ, 0x4 ;  /* 0x00000004ff037424 */ /* 0x000fe400078e00ff */
[----:B------:R-:W-:Y:S05]  /*245c0*/  CALL.REL.NOINC `($__internal_16_$__cuda_sm70_shflsync_up_p) ;  /* 0x0000056000007944 */ /* 0x000fea0003c00000 */
        /* <DEDUP_REMOVED lines=12> */
[----:B------:R-:W-:Y:S01]  /*24690*/  IMAD.IADD R4, R3, 0x1, R2 ;  /* 0x0000000103047824 */ /* 0x000fe200078e0202 */
[----:B------:R-:W-:Y:S01]  /*246a0*/  MOV R3, 0x246e0 ;  /* 0x000246e000037802 */ /* 0x000fe20000000f00 */
[----:B------:R-:W-:Y:S02]  /*246b0*/  IMAD.MOV.U32 R2, RZ, RZ, 0x1f ;  /* 0x0000001fff027424 */ /* 0x000fe400078e00ff */
[----:B------:R-:W-:Y:S02]  /*246c0*/  IMAD.MOV.U32 R5, RZ, RZ, R4 ;  /* 0x000000ffff057224 */ /* 0x000fe400078e0004 */
[----:B------:R-:W-:Y:S05]  /*246d0*/  CALL.REL.NOINC `($__internal_15_$__cuda_sm70_shflsync_idx_p) ;  /* 0x000003f000007944 */ /* 0x000fea0003c00000 */
[----:B------:R-:W-:Y:S01]  /*246e0*/  MOV R2, R5 ;  /* 0x0000000500027202 */ /* 0x000fe20000000f00 */
[----:B------:R-:W-:Y:S05]  /*246f0*/  BRA `(.L_x_1192) ;  /* 0xffffc32000007947 */ /* 0x000fea000383ffff */
.L_x_1127:
[----:B------:R-:W-:Y:S02]  /*24700*/  MOV R3, 0x1 ;  /* 0x0000000100037802 */ /* 0x000fe40000000f00 */
[----:B------:R-:W-:Y:S02]  /*24710*/  MOV R4, 0x24730 ;  /* 0x0002473000047802 */ /* 0x000fe40000000f00 */
[----:B------:R-:W-:Y:S05]  /*24720*/  CALL.REL.NOINC `($__internal_16_$__cuda_sm70_shflsync_up_p) ;  /* 0x0000040000007944 */ /* 0x000fea0003c00000 */
[----:B------:R-:W-:Y:S05]  /*24730*/  BRA `(.L_x_1193) ;  /* 0xffffc45000007947 */ /* 0x000fea000383ffff */
.L_x_1128:
[----:B------:R-:W-:Y:S02]  /*24740*/  MOV R3, 0x2 ;  /* 0x0000000200037802 */ /* 0x000fe40000000f00 */
[----:B------:R-:W-:Y:S02]  /*24750*/  MOV R4, 0x24770 ;  /* 0x0002477000047802 */ /* 0x000fe40000000f00 */
        /* <DEDUP_REMOVED lines=25> */
.L_x_1130:
[----:B------:R-:W-:Y:S02]  /*248f0*/  SEL R2, RZ, 0x1, P0 ;  /* 0x00000001ff027807 */ /* 0x000fe40000000000 */
[----:B------:R-:W-:Y:S02]  /*24900*/  MOV R3, 0x24920 ;  /* 0x0002492000037802 */ /* 0x000fe40000000f00 */
[----:B-1----:R-:W-:Y:S05]  /*24910*/  CALL.REL.NOINC `($__internal_17_$__cuda_sm70_votesync_ballot) ;  /* 0x0000027000007944 */ /* 0x002fea0003c00000 */
[----:B------:R-:W-:Y:S05]  /*24920*/  BRA `(.L_x_1195) ;  /* 0xffffc3f000007947 */ /* 0x000fea000383ffff */
.L_x_1131:
[----:B------:R-:W-:Y:S01]  /*24930*/  IMAD.MOV.U32 R5, RZ, RZ, R6 ;  /* 0x000000ffff057224 */ /* 0x000fe200078e0006 */
[----:B--2---:R-:W-:Y:S01]  /*24940*/  MOV R2, R9 ;  /* 0x0000000900027202 */ /* 0x004fe20000000f00 */
[----:B------:R-:W-:Y:S01]  /*24950*/  IMAD.MOV.U32 R216, RZ, RZ, 0x1f ;  /* 0x0000001fffd87424 */ /* 0x000fe200078e00ff */
[----:B------:R-:W-:-:S02]  /*24960*/  MOV R3, 0x24980 ;  /* 0x0002498000037802 */ /* 0x000fc40000000f00 */
[----:B-1----:R-:W-:Y:S05]  /*24970*/  CALL.REL.NOINC `($__internal_15_$__cuda_sm70_shflsync_idx_p) ;  /* 0x0000015000007944 */ /* 0x002fea0003c00000 */
[----:B------:R-:W-:Y:S01]  /*24980*/  IMAD.MOV.U32 R11, RZ, RZ, R5 ;  /* 0x000000ffff0b7224 */ /* 0x000fe200078e0005 */
[----:B------:R-:W-:Y:S01]  /*24990*/  MOV R2, R9 ;  /* 0x0000000900027202 */ /* 0x000fe20000000f00 */
[----:B------:R-:W-:Y:S01]  /*249a0*/  IMAD.MOV.U32 R5, RZ, RZ, R8 ;  /* 0x000000ffff057224 */ /* 0x000fe200078e0008 */
[----:B------:R-:W-:-:S02]  /*249b0*/  MOV R216, 0x1f ;  /* 0x0000001f00d87802 */ /* 0x000fc40000000f00 */
[----:B------:R-:W-:Y:S02]  /*249c0*/  MOV R3, 0x249e0 ;  /* 0x000249e000037802 */ /* 0x000fe40000000f00 */
[----:B------:R-:W-:Y:S05]  /*249d0*/  CALL.REL.NOINC `($__internal_15_$__cuda_sm70_shflsync_idx_p) ;  /* 0x000000f000007944 */ /* 0x000fea0003c00000 */
[----:B------:R-:W-:Y:S01]  /*249e0*/  MOV R6, R5 ;  /* 0x0000000500067202 */ /* 0x000fe20000000f00 */
[----:B------:R-:W-:Y:S05]  /*249f0*/  BRA `(.L_x_1196) ;  /* 0xffffc39000007947 */ /* 0x000fea000383ffff */
.L_x_1134:
[----:B------:R-:W-:Y:S01]  /*24a00*/  IMAD.MOV.U32 R5, RZ, RZ, R4 ;  /* 0x000000ffff057224 */ /* 0x000fe200078e0004 */
[----:B--2---:R-:W-:Y:S01]  /*24a10*/  MOV R2, R9 ;  /* 0x0000000900027202 */ /* 0x004fe20000000f00 */
[----:B------:R-:W-:Y:S01]  /*24a20*/  IMAD.MOV.U32 R216, RZ, RZ, 0x1f ;  /* 0x0000001fffd87424 */ /* 0x000fe200078e00ff */
[----:B------:R-:W-:Y:S02]  /*24a30*/  MOV R3, 0x24a50 ;  /* 0x00024a5000037802 */ /* 0x000fe40000000f00 */
[----:B-1--4-:R-:W-:Y:S05]  /*24a40*/  CALL.REL.NOINC `($__internal_15_$__cuda_sm70_shflsync_idx_p) ;  /* 0x0000008000007944 */ /* 0x012fea0003c00000 */
[----:B------:R-:W-:Y:S01]  /*24a50*/  MOV R16, R5 ;  /* 0x0000000500107202 */ /* 0x000fe20000000f00 */
[----:B------:R-:W-:Y:S05]  /*24a60*/  BRA `(.L_x_1133) ;  /* 0xffffc38000007947 */ /* 0x000fea000383ffff */
        .weak           $__internal_14_$__cuda_sm70_shflsync_bfly_p
        .type           $__internal_14_$__cuda_sm70_shflsync_bfly_p,@function
        .size           $__internal_14_$__cuda_sm70_shflsync_bfly_p,($__internal_15_$__cuda_sm70_shflsync_idx_p - $__internal_14_$__cuda_sm70_shflsync_bfly_p)
$__internal_14_$__cuda_sm70_shflsync_bfly_p:
[----:B------:R-:W-:Y:S02]  /*24a70*/  MOV R141, 0x1f ;  /* 0x0000001f008d7802 */ /* 0x000fe40000000f00 */
[----:B------:R-:W-:-:S04]  /*24a80*/  MOV R142, 0xffffffff ;  /* 0xffffffff008e7802 */ /* 0x000fc80000000f00 */
[----:B------:R-:W-:Y:S04]  /*24a90*/  WARPSYNC R142 ;  /* 0x0000008e00007348 */ /* 0x000fe80003800000 */
[----:B------:R1:W2:Y:S02]  /*24aa0*/  SHFL.BFLY PT, R141, R4, R3, R141 ;  /* 0x0c000003048d7389 */ /* 0x0002a400000e008d */
[----:B-1----:R-:W-:-:S04]  /*24ab0*/  MOV R3, 0x0 ;  /* 0x0000000000037802 */ /* 0x002fc80000000f00 */
[----:B--2---:R-:W-:Y:S05]  /*24ac0*/  RET.REL.NODEC R2 `(_ZN7cutlass13device_kernelIN5flash19enable_sm80_to_sm89INS1_16FlashAttnFwdSm80INS1_25CollectiveMainloopFwdSm80ILi8ELi1ELb1EN4cute5tupleIJNS5_1CILi128EEENS7_ILi96EEES8_EEELi128ENS_10bfloat16_tEfNS_4arch4Sm80ELb0ELb1ELb0ELb1ELb1ELb1ELb1ELb1EEENS1_21CollectiveEpilogueFwdINS6_IJS8_S8_S9_EEENS6_IJNS7_ILi1EEESH_SH_EEESB_SD_Li256ELb1ELb1ELb1ELb0EEENS1_36VarlenDynamicPersistentTileSchedulerILi128ELi96ELi256ELi256ELb1ELb1ELb0ELb1ELb0ELb1EEEEEEEEEvNT_6ParamsE) ;  /* 0xfffdb53002007950 */ /* 0x004fea0003c3ffff */
        .weak           $__internal_15_$__cuda_sm70_shflsync_idx_p
        .type           $__internal_15_$__cuda_sm70_shflsync_idx_p,@function
        .size           $__internal_15_$__cuda_sm70_shflsync_idx_p,($__internal_16_$__cuda_sm70_shflsync_up_p - $__internal_15_$__cuda_sm70_shflsync_idx_p)
$__internal_15_$__cuda_sm70_shflsync_idx_p:
[----:B------:R-:W-:-:S04]  /*24ad0*/  MOV R217, 0xffffffff ;  /* 0xffffffff00d97802 */ /* 0x000fc80000000f00 */
[----:B------:R-:W-:Y:S04]  /*24ae0*/  WARPSYNC R217 ;  /* 0x000000d900007348 */ /* 0x000fe80003800000 */
[----:B------:R1:W2:Y:S02]  /*24af0*/  SHFL.IDX PT, R5, R5, R2, R216 ;  /* 0x0000000205057389 */ /* 0x0002a400000e00d8 */
[----:B-1----:R-:W-:Y:S02]  /*24b00*/  MOV R2, R3 ;  /* 0x0000000300027202 */ /* 0x002fe40000000f00 */
[----:B------:R-:W-:-:S04]  /*24b10*/  MOV R3, 0x0 ;  /* 0x0000000000037802 */ /* 0x000fc80000000f00 */
[----:B--2---:R-:W-:Y:S05]  /*24b20*/  RET.REL.NODEC R2 `(_ZN7cutlass13device_kernelIN5flash19enable_sm80_to_sm89INS1_16FlashAttnFwdSm80INS1_25CollectiveMainloopFwdSm80ILi8ELi1ELb1EN4cute5tupleIJNS5_1CILi128EEENS7_ILi96EEES8_EEELi128ENS_10bfloat16_tEfNS_4arch4Sm80ELb0ELb1ELb0ELb1ELb1ELb1ELb1ELb1EEENS1_21CollectiveEpilogueFwdINS6_IJS8_S8_S9_EEENS6_IJNS7_ILi1EEESH_SH_EEESB_SD_Li256ELb1ELb1ELb1ELb0EEENS1_36VarlenDynamicPersistentTileSchedulerILi128ELi96ELi256ELi256ELb1ELb1ELb0ELb1ELb0ELb1EEEEEEEEEvNT_6ParamsE) ;  /* 0xfffdb4d002007950 */ /* 0x004fea0003c3ffff */
        .weak           $__internal_16_$__cuda_sm70_shflsync_up_p
        .type           $__internal_16_$__cuda_sm70_shflsync_up_p,@function
        .size           $__internal_16_$__cuda_sm70_shflsync_up_p,($__internal_17_$__cuda_sm70_votesync_ballot - $__internal_16_$__cuda_sm70_shflsync_up_p)
$__internal_16_$__cuda_sm70_shflsync_up_p:
[----:B------:R-:W-:Y:S02]  /*24b30*/  MOV R11, 0xffffffff ;  /* 0xffffffff000b7802 */ /* 0x000fe40000000f00 */
[----:B------:R-:W-:Y:S02]  /*24b40*/  MOV R5, RZ ;  /* 0x000000ff00057202 */ /* 0x000fe40000000f00 */
[----:B------:R-:W-:Y:S04]  /*24b50*/  WARPSYNC R11 ;  /* 0x0000000b00007348 */ /* 0x000fe80003800000 */
[----:B------:R1:W2:Y:S02]  /*24b60*/  SHFL.UP PT, R3, R2, R3, R5 ;  /* 0x0400000302037389 */ /* 0x0002a400000e0005 */
[----:B-1----:R-:W-:-:S04]  /*24b70*/  MOV R5, 0x0 ;  /* 0x0000000000057802 */ /* 0x002fc80000000f00 */
[----:B--2---:R-:W-:Y:S05]  /*24b80*/  RET.REL.NODEC R4 `(_ZN7cutlass13device_kernelIN5flash19enable_sm80_to_sm89INS1_16FlashAttnFwdSm80INS1_25CollectiveMainloopFwdSm80ILi8ELi1ELb1EN4cute5tupleIJNS5_1CILi128EEENS7_ILi96EEES8_EEELi128ENS_10bfloat16_tEfNS_4arch4Sm80ELb0ELb1ELb0ELb1ELb1ELb1ELb1ELb1EEENS1_21CollectiveEpilogueFwdINS6_IJS8_S8_S9_EEENS6_IJNS7_ILi1EEESH_SH_EEESB_SD_Li256ELb1ELb1ELb1ELb0EEENS1_36VarlenDynamicPersistentTileSchedulerILi128ELi96ELi256ELi256ELb1ELb1ELb0ELb1ELb0ELb1EEEEEEEEEvNT_6ParamsE) ;  /* 0xfffdb47004007950 */ /* 0x004fea0003c3ffff */
        .weak           $__internal_17_$__cuda_sm70_votesync_ballot
        .type           $__internal_17_$__cuda_sm70_votesync_ballot,@function
        .size           $__internal_17_$__cuda_sm70_votesync_ballot,(.L_x_1806 - $__internal_17_$__cuda_sm70_votesync_ballot)
$__internal_17_$__cuda_sm70_votesync_ballot:
[----:B------:R-:W-:Y:S01]  /*24b90*/  ISETP.NE.U32.AND P0, PT, R2, 0x1, PT ;  /* 0x000000010200780c */ /* 0x000fe20003f05070 */
[----:B------:R-:W-:-:S04]  /*24ba0*/  IMAD.MOV.U32 R5, RZ, RZ, -0x1 ;  /* 0xffffffffff057424 */ /* 0x000fc800078e00ff */
[----:B------:R-:W-:Y:S08]  /*24bb0*/  WARPSYNC R5 ;  /* 0x0000000500007348 */ /* 0x000ff00003800000 */
[----:B------:R-:W-:-:S04]  /*24bc0*/  VOTE.ANY R2, PT, !P0 ;  /* 0x0000000000027806 */ /* 0x000fc800040e0100 */
[----:B------:R-:W-:Y:S01]  /*24bd0*/  LOP3.LUT R15, R2, R5, RZ, 0xc0, !PT ;  /* 0x00000005020f7212 */ /* 0x000fe200078ec0ff */
[----:B------:R-:W-:Y:S02]  /*24be0*/  IMAD.MOV.U32 R2, RZ, RZ, R3 ;  /* 0x000000ffff027224 */ /* 0x000fe400078e0003 */
[----:B------:R-:W-:-:S04]  /*24bf0*/  IMAD.MOV.U32 R3, RZ, RZ, 0x0 ;  /* 0x00000000ff037424 */ /* 0x000fc800078e00ff */
[----:B------:R-:W-:Y:S05]  /*24c00*/  RET.REL.NODEC R2 `(_ZN7cutlass13device_kernelIN5flash19enable_sm80_to_sm89INS1_16FlashAttnFwdSm80INS1_25CollectiveMainloopFwdSm80ILi8ELi1ELb1EN4cute5tupleIJNS5_1CILi128EEENS7_ILi96EEES8_EEELi128ENS_10bfloat16_tEfNS_4arch4Sm80ELb0ELb1ELb0ELb1ELb1ELb1ELb1ELb1EEENS1_21CollectiveEpilogueFwdINS6_IJS8_S8_S9_EEENS6_IJNS7_ILi1EEESH_SH_EEESB_SD_Li256ELb1ELb1ELb1ELb0EEENS1_36VarlenDynamicPersistentTileSchedulerILi128ELi96ELi256ELi256ELb1ELb1ELb0ELb1ELb0ELb1EEEEEEEEEvNT_6ParamsE) ;  /* 0xfffdb3f002007950 */ /* 0x000fea0003c3ffff */
.L_x_1197:
        /* <DEDUP_REMOVED lines=15> */
.L_x_1806:


//--------------------- .text._ZN7cutlass13device_kernelIN5flash19enable_sm80_to_sm89INS1_16FlashAttnFwdSm80INS1_25CollectiveMainloopFwdSm80ILi4ELi1ELb0EN4cute5tupleIJNS5_1CILi128EEENS7_ILi64EEES8_EEELi128ENS_10bfloat16_tEfNS_4arch4Sm80ELb1ELb0ELb0ELb0ELb1ELb0ELb1ELb1EEENS1_21CollectiveEpilogueFwdINS6_IJS8_S8_S9_EEENS6_IJNS7_ILi1EEESH_SH_EEESB_SD_Li128ELb0ELb1ELb1ELb0EEENS1_30DynamicPersistentTileSchedulerILi128ELi128ELb1ELb1ELb0EEEEEEEEEvNT_6ParamsE --------------------------
	.section	.text._ZN7cutlass13device_kernelIN5flash19enable_sm80_to_sm89INS1_16FlashAttnFwdSm80INS1_25CollectiveMainloopFwdSm80ILi4ELi1ELb0EN4cute5tupleIJNS5_1CILi128EEENS7_ILi64EEES8_EEELi128ENS_10bfloat16_tEfNS_4arch4Sm80ELb1ELb0ELb0ELb0ELb1ELb0ELb1ELb1EEENS1_21CollectiveEpilogueFwdINS6_IJS8_S8_S9_EEENS6_IJNS7_ILi1EEESH_SH_EEESB_SD_Li128ELb0ELb1ELb1ELb0EEENS1_30DynamicPersistentTileSchedulerILi128ELi128ELb1ELb1ELb0EEEEEEEEEvNT_6ParamsE,"ax",@progbits
	.sectioninfo	@"SHI_REGISTERS=255"
	.align	128
.text._ZN7cutlass13device_kernelIN5flash19enable_sm80_to_sm89INS1_16FlashAttnFwdSm80INS1_25CollectiveMainloopFwdSm80ILi4ELi1ELb0EN4cute5tupleIJNS5_1CILi128EEENS7_ILi64EEES8_EEELi128ENS_10bfloat16_tEfNS_4arch4Sm80ELb1ELb0ELb0ELb0ELb1ELb0ELb1ELb1EEENS1_21CollectiveEpilogueFwdINS6_IJS8_S8_S9_EEENS6_IJNS7_ILi1EEESH_SH_EEESB_SD_Li128ELb0ELb1ELb1ELb0EEENS1_30DynamicPersistentTileSchedulerILi128ELi128ELb1ELb1ELb0EEEEEEEEEvNT_6ParamsE:
        .type           _ZN7cutlass13device_kernelIN5flash19enable_sm80_to_sm89INS1_16FlashAttnFwdSm80INS1_25CollectiveMainloopFwdSm80ILi4ELi1ELb0EN4cute5tupleIJNS5_1CILi128EEENS7_ILi64EEES8_EEELi128ENS_10bfloat16_tEfNS_4arch4Sm80ELb1ELb0ELb0ELb0ELb1ELb0ELb1ELb1EEENS1_21CollectiveEpilogueFwdINS6_IJS8_S8_S9_EEENS6_IJNS7_ILi1EEESH_SH_EEESB_SD_Li128ELb0ELb1ELb1ELb0EEENS1_30DynamicPersistentTileSchedulerILi128ELi128ELb1ELb1ELb0EEEEEEEEEvNT_6ParamsE,@function
        .size           _ZN7cutlass13device_kernelIN5flash19enable_sm80_to_sm89INS1_16FlashAttnFwdSm80INS1_25CollectiveMainloopFwdSm80ILi4ELi1ELb0EN4cute5tupleIJNS5_1CILi128EEENS7_ILi64EEES8_EEELi128ENS_10bfloat16_tEfNS_4arch4Sm80ELb1ELb0ELb0ELb0ELb1ELb0ELb1ELb1EEENS1_21CollectiveEpilogueFwdINS6_IJS8_S8_S9_EEENS6_IJNS7_ILi1EEESH_SH_EEESB_SD_Li128ELb0ELb1ELb1ELb0EEENS1_30DynamicPersistentTileSchedulerILi128ELi128ELb1ELb1ELb0EEEEEEEEEvNT_6ParamsE,(.L_x_1811 - _ZN7cutlass13device_kernelIN5flash19enable_sm80_to_sm89INS1_16FlashAttnFwdSm80INS1_25CollectiveMainloopFwdSm80ILi4ELi1ELb0EN4cute5tupleIJNS5_1CILi128EEENS7_ILi64EEES8_EEELi128ENS_10bfloat16_tEfNS_4arch4Sm80ELb1ELb0ELb0ELb0ELb1ELb0ELb1ELb1EEENS1_21CollectiveEpilogueFwdINS6_IJS8_S8_S9_EEENS6_IJNS7_ILi1EEESH_SH_EEESB_SD_Li128ELb0ELb1ELb1ELb0EEENS1_30DynamicPersistentTileSchedulerILi128ELi128ELb1ELb1ELb0EEEEEEEEEvNT_6ParamsE)
        .other          _ZN7cutlass13device_kernelIN5flash19enable_sm80_to_sm89INS1_16FlashAttnFwdSm80INS1_25CollectiveMainloopFwdSm80ILi4ELi1ELb0EN4cute5tupleIJNS5_1CILi128EEENS7_ILi64EEES8_EEELi128ENS_10bfloat16_tEfNS_4arch4Sm80ELb1ELb0ELb0ELb0ELb1ELb0ELb1ELb1EEENS1_21CollectiveEpilogueFwdINS6_IJS8_S8_S9_EEENS6_IJNS7_ILi1EEESH_SH_EEESB_SD_Li128ELb0ELb1ELb1ELb0EEENS1_30DynamicPersistentTileSchedulerILi128ELi128ELb1ELb1ELb0EEEEEEEEEvNT_6ParamsE,@"STO_CUDA_ENTRY STV_DEFAULT"
_ZN7cutlass13device_kernelIN5flash19enable_sm80_to_sm89INS1_16FlashAttnFwdSm80INS1_25CollectiveMainloopFwdSm80ILi4ELi1ELb0EN4cute5tupleIJNS5_1CILi128EEENS7_ILi64EEES8_EEELi128ENS_10bfloat16_tEfNS_4arch4Sm80ELb1ELb0ELb0ELb0ELb1ELb0ELb1ELb1EEENS1_21CollectiveEpilogueFwdINS6_IJS8_S8_S9_EEENS6_IJNS7_ILi1EEESH_SH_EEESB_SD_Li128ELb0ELb1ELb1ELb0EEENS1_30DynamicPersistentTileSchedulerILi128ELi128ELb1ELb1ELb0EEEEEEEEEvNT_6ParamsE:
[----:B------:R-:W-:-:S03]  /*0000*/  MOV R1, c[0x0][0x28] ;  /* 0x00000a0000017a02 */ /* 0x000fc60000000f00 */
[----:B------:R-:W1:Y:S01]  /*0010*/  S2R R19, SR_TID.X ;  /* 0x0000000000137919 */ /* 0x000e620000002100 */
[----:B------:R-:W-:-:S03]  /*0020*/  IADD3 R1, R1, -0x110, RZ ;  /* 0xfffffef001017810 */ /* 0x000fc60007ffe0ff */
[----:B------:R-:W2:Y:S01]  /*0030*/  S2R R15, SR_CTAID.X ;  /* 0x00000000000f7919 */ /* 0x000ea20000002500 */
[----:B-1----:R-:W-:-:S05]  /*0040*/  SHF.R.U32.HI R0, RZ, 0x5, R19 ;  /* 0x00000005ff007819 */ /* 0x002fca0000011613 */
[----:B------:R-:W1:Y:S04]  /*0050*/  SHFL.IDX PT, R2, R0, RZ, 0x1f ;  /* 0x00001fff00027589 */ /* 0x000e6800000e0000 */
[----:B------:R-:W3:Y:S01]  /*0060*/  SHFL.IDX PT, R0, R0, RZ, 0x1f ;  /* 0x00001fff00007589 */ /* 0x000ee200000e0000 */
[----:B-1----:R-:W-:Y:S01]  /*0070*/  ISETP.GE.AND P0, PT, R2, 0x1, PT ;  /* 0x000000010200780c */ /* 0x002fe20003f06270 */
[----:B---3--:R1:W3:-:S12]  /*0080*/  R2UR UR6, R0 ;  /* 0x00000000000673c2 */ /* 0x0082d800000e0000 */
[----:B------:R-:W-:Y:S06]  /*0090*/  @P0 BAR.ARV 0x4, 0x80 ;  /* 0x0102000000000b1d */ /* 0x000fec0000002000 */
[----:B--2---:R-:W-:-:S13]  /*00a0*/  ISETP.GE.AND P0, PT, R15, c[0x0][0x538], PT ;  /* 0x00014e000f007a0c */ /* 0x004fda0003f06270 */
[----:B------:R-:W-:Y:S05]  /*00b0*/  @P0 EXIT ;  /* 0x000000000000094d */ /* 0x000fea0003800000 */
[----:B-1-3--:R-:W-:Y:S01]  /*00c0*/  SHF.R.S32.HI R14, RZ, 0x1f, R19 ;  /* 0x0000001fff0e7819 */ /* 0x00afe20000011413 */
[----:B------:R-:W-:Y:S01]  /*00d0*/  IMAD.MOV.U32 R237, RZ, RZ, 0x40 ;  /* 0x00000040ffed7424 */ /* 0x000fe200078e00ff */
[----:B------:R-:W-:Y:S02]  /*00e0*/  ULDC.64 UR8, c[0x0][0x118] ;  /* 0x0000460000087ab9 */ /* 0x000fe40000000a00 */
[CC--:B------:R-:W-:Y:S02]  /*00f0*/  LEA.HI R12, R14.reuse, R19.reuse, RZ, 0x3 ;  /* 0x000000130e0c7211 */ /* 0x0c0fe400078f18ff */
[CC--:B------:R-:W-:Y:S02]  /*0100*/  LEA.HI R0, R14.reuse, R19.reuse, RZ, 0x2 ;  /* 0x000000130e007211 */ /* 0x0c0fe400078f10ff */
[----:B------:R-:W-:Y:S02]  /*0110*/  LEA.HI R4, R14, R19, RZ, 0x4 ;  /* 0x000000130e047211 */ /* 0x000fe400078f20ff */
[----:B------:R-:W-:-:S02]  /*0120*/  SHF.R.S32.HI R3, RZ, 0x3, R12 ;  /* 0x00000003ff037819 */ /* 0x000fc4000001140c */
[----:B------:R-:W-:Y:S02]  /*0130*/  LOP3.LUT R6, R12, 0xfffffff8, RZ, 0xc0, !PT ;  /* 0xfffffff80c067812 */ /* 0x000fe400078ec0ff */
[----:B------:R-:W-:Y:S01]  /*0140*/  LOP3.LUT R2, R0, 0xfffffffc, RZ, 0xc0, !PT ;  /* 0xfffffffc00027812 */ /* 0x000fe200078ec0ff */
[----:B------:R-:W-:Y:S01]  /*0150*/  IMAD.SHL.U32 R3, R3, 0x40, RZ ;  /* 0x0000004003037824 */ /* 0x000fe200078e00ff */
[C---:B------:R-:W-:Y:S01]  /*0160*/  LOP3.LUT R0, R4.reuse, 0xfffffff0, RZ, 0xc0, !PT ;  /* 0xfffffff004007812 */ /* 0x040fe200078ec0ff */
[C---:B------:R-:W-:Y:S01]  /*0170*/  IMAD.IADD R9, R19.reuse, 0x1, -R6 ;  /* 0x0000000113097824 */ /* 0x040fe200078e0a06 */
[----:B------:R-:W-:Y:S01]  /*0180*/  SHF.R.S32.HI R5, RZ, 0x4, R4 ;  /* 0x00000004ff057819 */ /* 0x000fe20000011404 */
[----:B------:R-:W-:Y:S01]  /*0190*/  IMAD.IADD R2, R19, 0x1, -R2 ;  /* 0x0000000113027824 */ /* 0x000fe200078e0a02 */
[----:B------:R-:W-:Y:S01]  /*01a0*/  LOP3.LUT R3, R3, 0x1c0, RZ, 0xc0, !PT ;  /* 0x000001c003037812 */ /* 0x000fe200078ec0ff */
[----:B------:R-:W-:Y:S01]  /*01b0*/  IMAD.IADD R0, R19, 0x1, -R0 ;  /* 0x0000000113007824 */ /* 0x000fe200078e0a00 */
[----:B------:R-:W-:Y:S01]  /*01c0*/  LEA.HI R4, R4, R5, RZ, 0x1 ;  /* 0x0000000504047211 */ /* 0x000fe200078f08ff */
[----:B------:R-:W-:Y:S01]  /*01d0*/  IMAD.SHL.U32 R18, R9, 0x8, RZ ;  /* 0x0000000809127824 */ /* 0x000fe200078e00ff */
[----:B------:R-:W-:-:S02]  /*01e0*/  LEA.HI R8, R2, R2, RZ, 0x1 ;  /* 0x0000000202087211 */ /* 0x000fc400078f08ff */
[----:B------:R-:W-:Y:S02]  /*01f0*/  SHF.R.S32.HI R10, RZ, 0x1f, R0 ;  /* 0x0000001fff0a7819 */ /* 0x000fe40000011400 */
[----:B------:R-:W-:Y:S01]  /*0200*/  LOP3.LUT R7, R4, 0xfffffffe, RZ, 0xc0, !PT ;  /* 0xfffffffe04077812 */ /* 0x000fe200078ec0ff */
[----:B------:R-:W-:Y:S01]  /*0210*/  STL [R1+0xc], R18 ;  /* 0x00000c1201007387 */ /* 0x000fe20000100800 */
[----:B------:R-:W-:Y:S02]  /*0220*/  SHF.R.U32.HI R6, RZ, 0x3, R3 ;  /* 0x00000003ff067819 */ /* 0x000fe40000011603 */
[----:B------:R-:W-:Y:S01]  /*0230*/  LOP3.LUT R4, R3, 0x38, R18, 0xf8, !PT ;  /* 0x0000003803047812 */ /* 0x000fe200078ef812 */
[----:B------:R-:W-:Y:S01]  /*0240*/  IMAD.IADD R11, R5, 0x1, -R7 ;  /* 0x00000001050b7824 */ /* 0x000fe200078e0a07 */
[----:B------:R-:W-:Y:S02]  /*0250*/  LOP3.LUT R3, R8, 0x1ffffffe, RZ, 0xc0, !PT ;  /* 0x1ffffffe08037812 */ /* 0x000fe400078ec0ff */
[----:B------:R-:W-:-:S02]  /*0260*/  LEA.HI R10, R10, R0, RZ, 0x3 ;  /* 0x000000000a0a7211 */ /* 0x000fc400078f18ff */
[----:B------:R-:W-:Y:S01]  /*0270*/  LOP3.LUT R7, R4, R6, RZ, 0x3c, !PT ;  /* 0x0000000604077212 */ /* 0x000fe200078e3cff */
[----:B------:R-:W-:Y:S01]  /*0280*/  IMAD.IADD R13, R2, 0x1, -R3 ;  /* 0x00000001020d7824 */ /* 0x000fe200078e0a03 */
[----:B------:R-:W-:Y:S01]  /*0290*/  LOP3.LUT R4, R10, 0xfffffff8, RZ, 0xc0, !PT ;  /* 0xfffffff80a047812 */ /* 0x000fe200078ec0ff */
[----:B------:R-:W-:Y:S01]  /*02a0*/  IMAD.SHL.U32 R2, R9, 0x40, RZ ;  /* 0x0000004009027824 */ /* 0x000fe200078e00ff */
[CC--:B------:R-:W-:Y:S02]  /*02b0*/  LEA.HI R5, R14.reuse, R19.reuse, RZ, 0x5 ;  /* 0x000000130e057211 */ /* 0x0c0fe400078f28ff */
[----:B------:R-:W-:Y:S01]  /*02c0*/  LEA.HI R3, R14, R19, RZ, 0x6 ;  /* 0x000000130e037211 */ /* 0x000fe200078f30ff */
[----:B------:R-:W-:Y:S01]  /*02d0*/  IMAD.IADD R9, R0, 0x1, -R4 ;  /* 0x0000000100097824 */ /* 0x000fe200078e0a04 */
[----:B------:R-:W-:Y:S02]  /*02e0*/  LOP3.LUT R0, R2, 0x1c0, RZ, 0xc0, !PT ;  /* 0x000001c002007812 */ /* 0x000fe400078ec0ff */
[--C-:B------:R-:W-:Y:S01]  /*02f0*/  SHF.R.S32.HI R239, RZ, 0x5, R5.reuse ;  /* 0x00000005ffef7819 */ /* 0x100fe20000011405 */
[----:B------:R-:W-:Y:S01]  /*0300*/  IMAD.SHL.U32 R3, R3, 0x8, RZ ;  /* 0x0000000803037824 */ /* 0x000fe200078e00ff */
[----:B------:R-:W-:-:S02]  /*0310*/  SHF.R.S32.HI R2, RZ, 0x1f, R5 ;  /* 0x0000001fff027819 */ /* 0x000fc40000011405 */
[----:B------:R-:W-:Y:S02]  /*0320*/  LOP3.LUT R6, R0, 0x8, R12, 0xf8, !PT ;  /* 0x0000000800067812 */ /* 0x000fe400078ef80c */
[----:B------:R-:W-:Y:S02]  /*0330*/  SHF.R.U32.HI R4, RZ, 0x3, R0 ;  /* 0x00000003ff047819 */ /* 0x000fe40000011600 */
[----:B------:R-:W-:Y:S01]  /*0340*/  LEA.HI R0, R2, R239, RZ, 0x2 ;  /* 0x000000ef02007211 */ /* 0x000fe200078f10ff */
[----:B------:R-:W-:Y:S01]  /*0350*/  IMAD.SHL.U32 R2, R9, 0x40, RZ ;  /* 0x0000004009027824 */ /* 0x000fe200078e00ff */
[----:B------:R-:W-:Y:S02]  /*0360*/  LOP3.LUT R5, R5, 0xffffffe0, RZ, 0xc0, !PT ;  /* 0xffffffe005057812 */ /* 0x000fe400078ec0ff */
[----:B------:R-:W-:Y:S02]  /*0370*/  LOP3.LUT R0, R0, 0xffffffc, RZ, 0xc0, !PT ;  /* 0x0ffffffc00007812 */ /* 0x000fe400078ec0ff */
[----:B------:R-:W-:Y:S01]  /*0380*/  LOP3.LUT R12, R6, R4, RZ, 0x3c, !PT ;  /* 0x00000004060c7212 */ /* 0x000fe200078e3cff */
[----:B------:R-:W-:Y:S01]  /*0390*/  IMAD.IADD R17, R19, 0x1, -R5 ;  /* 0x0000000113117824 */ /* 0x000fe200078e0a05 */
[----:B------:R-:W-:Y:S01]  /*03a0*/  LOP3.LUT R7, R7, 0x7ffffe00, R3, 0xf8, !PT ;  /* 0x7ffffe0007077812 */ /* 0x000fe200078ef803 */
[----:B------:R-:W-:Y:S01]  /*03b0*/  IMAD.IADD R6, R239, 0x1, -R0 ;  /* 0x00000001ef067824 */ /* 0x000fe200078e0a00 */
[----:B------:R-:W-:Y:S01]  /*03c0*/  LOP3.LUT R0, R2, 0x1c0, RZ, 0xc0, !PT ;  /* 0x000001c002007812 */ /* 0x000fe200078ec0ff */
[----:B------:R-:W-:Y:S01]  /*03d0*/  IMAD.SHL.U32 R3, R11, 0x8, RZ ;  /* 0x000000080b037824 */ /* 0x000fe200078e00ff */
[----:B------:R-:W-:Y:S01]  /*03e0*/  SHF.R.S32.HI R5, RZ, 0x1f, R17 ;  /* 0x0000001fff057819 */ /* 0x000fe20000011411 */
[----:B------:R-:W-:Y:S01]  /*03f0*/  IMAD.SHL.U32 R2, R10, 0x40, RZ ;  /* 0x000000400a027824 */ /* 0x000fe200078e00ff */
[----:B------:R-:W-:Y:S01]  /*0400*/  SHF.R.U32.HI R235, RZ, 0x3, R0 ;  /* 0x00000003ffeb7819 */ /* 0x000fe20000011600 */
[----:B------:R-:W-:Y:S01]  /*0410*/  IMAD.SHL.U32 R4, R8, 0x20, RZ ;  /* 0x0000002008047824 */ /* 0x000fe200078e00ff */
[----:B------:R-:W-:Y:S01]  /*0420*/  LOP3.LUT R3, R0, 0x8, R3, 0xf8, !PT ;  /* 0x0000000800037812 */ /* 0x000fe200078ef803 */
[----:B------:R-:W-:Y:S01]  /*0430*/  IMAD.SHL.U32 R252, R7, 0x2, RZ ;  /* 0x0000000207fc7824 */ /* 0x000fe200078e00ff */
[----:B------:R-:W-:-:S02]  /*0440*/  LOP3.LUT R2, R2, 0xfffffe00, RZ, 0xc0, !PT ;  /* 0xfffffe0002027812 */ /* 0x000fc400078ec0ff */
[----:B------:R-:W-:Y:S02]  /*0450*/  LEA.HI R5, R5, R17, RZ, 0x2 ;  /* 0x0000001105057211 */ /* 0x000fe400078f10ff */
[----:B------:R-:W-:Y:S01]  /*0460*/  LOP3.LUT R235, R3, R235, RZ, 0x3c, !PT ;  /* 0x000000eb03eb7212 */ /* 0x000fe200078e3cff */
[----:B------:R-:W-:Y:S01]  /*0470*/  IMAD R239, R239, 0x400, R2 ;  /* 0x00000400efef7824 */ /* 0x000fe200078e0202 */
[----:B------:R-:W-:Y:S02]  /*0480*/  SHF.R.S32.HI R0, RZ, 0x2, R5 ;  /* 0x00000002ff007819 */ /* 0x000fe40000011405 */
[----:B------:R-:W-:Y:S01]  /*0490*/  LEA.HI R3, R14, R19, RZ, 0x7 ;  /* 0x000000130e037211 */ /* 0x000fe200078f38ff */
[----:B------:R-:W-:Y:S01]  /*04a0*/  IMAD.IADD R239, R239, 0x1, R235 ;  /* 0x00000001efef7824 */ /* 0x000fe200078e02eb */
[----:B------:R-:W-:Y:S01]  /*04b0*/  LOP3.LUT R4, R4, 0xffffffc0, RZ, 0xc0, !PT ;  /* 0xffffffc004047812 */ /* 0x000fe200078ec0ff */
[----:B------:R-:W-:Y:S01]  /*04c0*/  IMAD R16, R6, 0x10, R0 ;  /* 0x0000001006107824 */ /* 0x000fe200078e0200 */
[----:B------:R-:W-:Y:S01]  /*04d0*/  LOP3.LUT R235, R235, R2, RZ, 0xfc, !PT ;  /* 0x00000002ebeb7212 */ /* 0x000fe200078efcff */
[----:B------:R-:W-:Y:S01]  /*04e0*/  IMAD R0, R11, 0x200, R12 ;  /* 0x000002000b007824 */ /* 0x000fe200078e020c */
[----:B------:R-:W-:Y:S01]  /*04f0*/  LOP3.LUT R2, R5, 0x7ffffffc, RZ, 0xc0, !PT ;  /* 0x7ffffffc05027812 */ /* 0x000fe200078ec0ff */
[----:B------:R-:W-:Y:S01]  /*0500*/  IMAD R4, R13, 0x8, R4 ;  /* 0x000000080d047824 */ /* 0x000fe200078e0204 */
[----:B------:R-:W-:Y:S01]  /*0510*/  IADD3 R8, R18, 0x40, RZ ;  /* 0x0000004012087810 */ /* 0x000fe20007ffe0ff */
[----:B------:R-:W-:Y:S01]  /*0520*/  STL [R1+0x100], R16 ;  /* 0x0001001001007387 */ /* 0x000fe20000100800 */
[----:B------:R-:W-:Y:S01]  /*0530*/  SHF.R.S32.HI R5, RZ, 0x7, R3 ;  /* 0x00000007ff057819 */ /* 0x000fe20000011403 */
[----:B------:R-:W-:Y:S01]  /*0540*/  IMAD.IADD R2, R17, 0x1, -R2 ;  /* 0x0000000111027824 */ /* 0x000fe200078e0a02 */
[----:B------:R-:W-:Y:S01]  /*0550*/  SHF.R.S32.HI R3, RZ, 0x1f, R18 ;  /* 0x0000001fff037819 */ /* 0x000fe20000011412 */
[----:B------:R1:W-:Y:S01]  /*0560*/  STL [R1+0xb0], R15 ;  /* 0x0000b00f01007387 */ /* 0x0003e20000100800 */
[----:B------:R-:W-:Y:S01]  /*0570*/  SHF.R.S32.HI R5, RZ, 0x1f, R8 ;  /* 0x0000001fff057819 */ /* 0x000fe20000011408 */
[----:B------:R-:W-:Y:S01]  /*0580*/  IMAD.SHL.U32 R2, R2, 0x2, RZ ;  /* 0x0000000202027824 */ /* 0x000fe200078e00ff */
[----:B------:R-:W-:Y:S01]  /*0590*/  R2P PR, R9, 0x6 ;  /* 0x0000000609007804 */ /* 0x000fe20000000000 */
[----:B------:R2:W-:Y:S01]  /*05a0*/  STL [R1+0x1c], R8 ;  /* 0x00001c0801007387 */ /* 0x0005e20000100800 */
[----:B------:R-:W-:Y:S01]  /*05b0*/  IMAD.MOV.U32 R6, RZ, RZ, 0x20 ;  /* 0x00000020ff067424 */ /* 0x000fe200078e00ff */
[----:B------:R-:W-:-:S02]  /*05c0*/  LEA R232, R0, 0x4100, 0x1 ;  /* 0x0000410000e87811 */ /* 0x000fc400078e08ff */
[----:B------:R3:W-:Y:S01]  /*05d0*/  STL [R1+0xf8], R3 ;  /* 0x0000f80301007387 */ /* 0x0007e20000100800 */
[C---:B------:R-:W-:Y:S02]  /*05e0*/  IADD3 R14, R2.reuse, 0x18, RZ ;  /* 0x00000018020e7810 */ /* 0x040fe40007ffe0ff */
[C---:B------:R-:W-:Y:S01]  /*05f0*/  IADD3 R13, R2.reuse, 0x20, RZ ;  /* 0x00000020020d7810 */ /* 0x040fe20007ffe0ff */
[----:B------:R4:W-:Y:S01]  /*0600*/  STL [R1+0xf4], R5 ;  /* 0x0000f40501007387 */ /* 0x0009e20000100800 */
[C---:B------:R-:W-:Y:S02]  /*0610*/  IADD3 R12, R2.reuse, 0x28, RZ ;  /* 0x00000028020c7810 */ /* 0x040fe40007ffe0ff */
[C---:B------:R-:W-:Y:S02]  /*0620*/  IADD3 R11, R2.reuse, 0x30, RZ ;  /* 0x00000030020b7810 */ /* 0x040fe40007ffe0ff */
[C---:B------:R-:W-:Y:S02]  /*0630*/  IADD3 R10, R2.reuse, 0x38, RZ ;  /* 0x00000038020a7810 */ /* 0x040fe40007ffe0ff */
[----:B------:R-:W-:-:S02]  /*0640*/  IADD3 R9, R2, 0x40, RZ ;  /* 0x0000004002097810 */ /* 0x000fc40007ffe0ff */
[----:B------:R-:W-:Y:S02]  /*0650*/  SEL R0, R6, 0xffffffe0, !P1 ;  /* 0xffffffe006007807 */ /* 0x000fe40004800000 */
[C---:B------:R-:W-:Y:S02]  /*0660*/  IADD3 R7, R2.reuse, 0x50, RZ ;  /* 0x0000005002077810 */ /* 0x040fe40007ffe0ff */
[C---:B-1----:R-:W-:Y:S02]  /*0670*/  IADD3 R15, R2.reuse, 0x10, RZ ;  /* 0x00000010020f7810 */ /* 0x042fe40007ffe0ff */
[C---:B------:R-:W-:Y:S02]  /*0680*/  IADD3 R6, R2.reuse, 0x58, RZ ;  /* 0x0000005802067810 */ /* 0x040fe40007ffe0ff */
[----:B--2---:R-:W-:Y:S02]  /*0690*/  IADD3 R8, R2, 0x48, RZ ;  /* 0x0000004802087810 */ /* 0x004fe40007ffe0ff */
[----:B------:R-:W-:Y:S01]  /*06a0*/  LEA R239, R239, 0x8100, 0x1 ;  /* 0x00008100efef7811 */ /* 0x000fe200078e08ff */
[----:B---3--:R-:W-:Y:S01]  /*06b0*/  IMAD.IADD R3, R16, 0x1, R4 ;  /* 0x0000000110037824 */ /* 0x008fe200078e0204 */
[----:B------:R-:W-:-:S02]  /*06c0*/  IADD3 R16, R2, 0x8, RZ ;  /* 0x0000000802107810 */ /* 0x000fc40007ffe0ff */
[C---:B------:R-:W-:Y:S01]  /*06d0*/  IADD3 R4, R2.reuse, 0x68, RZ ;  /* 0x0000006802047810 */ /* 0x040fe20007ffe0ff */
[----:B------:R-:W-:Y:S01]  /*06e0*/  IMAD.IADD R241, R239, 0x1, R0 ;  /* 0x00000001eff17824 */ /* 0x000fe200078e0200 */
[----:B------:R1:W-:Y:S01]  /*06f0*/  STL [R1+0xfc], R3 ;  /* 0x0000fc0301007387 */ /* 0x0003e20000100800 */
[----:B----4-:R-:W-:Y:S02]  /*0700*/  IADD3 R5, R2, 0x60, RZ ;  /* 0x0000006002057810 */ /* 0x010fe40007ffe0ff */
[----:B------:R-:W-:Y:S01]  /*0710*/  SEL R237, R237, 0xffffffc0, !P2 ;  /* 0xffffffc0eded7807 */ /* 0x000fe20005000000 */
[----:B------:R-:W-:Y:S01]  /*0720*/  STL [R1+0x60], R2 ;  /* 0x0000600201007387 */ /* 0x000fe20000100800 */
[----:B------:R-:W-:-:S03]  /*0730*/  LEA R235, R235, 0x100, 0x1 ;  /* 0x00000100ebeb7811 */ /* 0x000fc600078e08ff */
[----:B------:R-:W-:Y:S02]  /*0740*/  IMAD.IADD R240, R239, 0x1, R237 ;  /* 0x00000001eff07824 */ /* 0x000fe400078e02ed */
[C-C-:B------:R-:W-:Y:S02]  /*0750*/  IMAD.IADD R236, R0.reuse, 0x1, R235.reuse ;  /* 0x0000000100ec7824 */ /* 0x140fe400078e02eb */
[----:B------:R-:W-:Y:S02]  /*0760*/  IMAD.IADD R238, R237, 0x1, R235 ;  /* 0x00000001edee7824 */ /* 0x000fe400078e02eb */
[----:B------:R-:W-:Y:S02]  /*0770*/  IMAD.IADD R242, R241, 0x1, R237 ;  /* 0x00000001f1f27824 */ /* 0x000fe400078e02ed */
[----:B------:R-:W-:Y:S02]  /*0780*/  IMAD.IADD R248, R0, 0x1, R240 ;  /* 0x0000000100f87824 */ /* 0x000fe400078e02f0 */
[----:B------:R-:W-:Y:S01]  /*0790*/  IMAD.IADD R237, R237, 0x1, R236 ;  /* 0x00000001eded7824 */ /* 0x000fe200078e02ec */
[----:B-1----:R-:W-:-:S05]  /*07a0*/  SHF.R.S32.HI R3, RZ, 0x1f, R2 ;  /* 0x0000001fff037819 */ /* 0x002fca0000011402 */
[----:B------:R1:W-:Y:S04]  /*07b0*/  STL [R1+0xf0], R3 ;  /* 0x0000f00301007387 */ /* 0x0003e80000100800 */
[----:B------:R2:W-:Y:S04]  /*07c0*/  STL [R1+0xa8], R16 ;  /* 0x0000a81001007387 */ /* 0x0005e80000100800 */
[----:B------:R3:W-:Y:S04]  /*07d0*/  STL [R1+0xa4], R15 ;  /* 0x0000a40f01007387 */ /* 0x0007e80000100800 */
[----:B------:R4:W-:Y:S04]  /*07e0*/  STL [R1+0xa0], R14 ;  /* 0x0000a00e01007387 */ /* 0x0009e80000100800 */
[----:B------:R5:W-:Y:S04]  /*07f0*/  STL [R1+0x9c], R13 ;  /* 0x00009c0d01007387 */ /* 0x000be80000100800 */
[----:B------:R5:W-:Y:S04]  /*0800*/  STL [R1+0x98], R12 ;  /* 0x0000980c01007387 */ /* 0x000be80000100800 */
[----:B------:R5:W-:Y:S01]  /*0810*/  STL [R1+0x94], R11 ;  /* 0x0000940b01007387 */ /* 0x000be20000100800 */
[----:B-1----:R-:W-:-:S02]  /*0820*/  IADD3 R3, R2, 0x70, RZ ;  /* 0x0000007002037810 */ /* 0x002fc40007ffe0ff */
[----:B------:R-:W-:Y:S01]  /*0830*/  IADD3 R2, R2, 0x78, RZ ;  /* 0x0000007802027810 */ /* 0x000fe20007ffe0ff */
[----:B------:R1:W-:Y:S01]  /*0840*/  STL [R1+0x90], R10 ;  /* 0x0000900a01007387 */ /* 0x0003e20000100800 */
[----:B--2---:R-:W-:-:S03]  /*0850*/  SHF.R.S32.HI R16, RZ, 0x1f, R16 ;  /* 0x0000001fff107819 */ /* 0x004fc60000011410 */
[----:B------:R2:W-:Y:S01]  /*0860*/  STL [R1+0x8c], R9 ;  /* 0x00008c0901007387 */ /* 0x0005e20000100800 */
[----:B---3--:R-:W-:-:S03]  /*0870*/  SHF.R.S32.HI R15, RZ, 0x1f, R15 ;  /* 0x0000001fff0f7819 */ /* 0x008fc6000001140f */
[----:B------:R3:W-:Y:S01]  /*0880*/  STL [R1+0x88], R8 ;  /* 0x0000880801007387 */ /* 0x0007e20000100800 */
[----:B----4-:R-:W-:-:S03]  /*0890*/  SHF.R.S32.HI R14, RZ, 0x1f, R14 ;  /* 0x0000001fff0e7819 */ /* 0x010fc6000001140e */
[----:B------:R4:W-:Y:S01]  /*08a0*/  STL [R1+0x84], R7 ;  /* 0x0000840701007387 */ /* 0x0009e20000100800 */
[----:B-----5:R-:W-:-:S03]  /*08b0*/  SHF.R.S32.HI R13, RZ, 0x1f, R13 ;  /* 0x0000001fff0d7819 */ /* 0x020fc6000001140d */
[----:B------:R5:W-:Y:S01]  /*08c0*/  STL [R1+0x80], R6 ;  /* 0x0000800601007387 */ /* 0x000be20000100800 */
[----:B------:R-:W-:-:S03]  /*08d0*/  SHF.R.S32.HI R12, RZ, 0x1f, R12 ;  /* 0x0000001fff0c7819 */ /* 0x000fc6000001140c */
[----:B------:R5:W-:Y:S01]  /*08e0*/  STL [R1+0x70], R5 ;  /* 0x0000700501007387 */ /* 0x000be20000100800 */
[----:B------:R-:W-:-:S03]  /*08f0*/  SHF.R.S32.HI R11, RZ, 0x1f, R11 ;  /* 0x0000001fff0b7819 */ /* 0x000fc6000001140b */
[----:B------:R5:W-:Y:S01]  /*0900*/  STL [R1+0x7c], R4 ;  /* 0x00007c0401007387 */ /* 0x000be20000100800 */
[----:B-1----:R-:W-:-:S03]  /*0910*/  SHF.R.S32.HI R10, RZ, 0x1f, R10 ;  /* 0x0000001fff0a7819 */ /* 0x002fc6000001140a */
[----:B------:R-:W-:Y:S01]  /*0920*/  STL [R1+0xec], R16 ;  /* 0x0000ec1001007387 */ /* 0x000fe20000100800 */
[----:B--2---:R-:W-:-:S03]  /*0930*/  SHF.R.S32.HI R9, RZ, 0x1f, R9 ;  /* 0x0000001fff097819 */ /* 0x004fc60000011409 */
[----:B------:R1:W-:Y:S01]  /*0940*/  STL [R1+0x78], R3 ;  /* 0x0000780301007387 */ /* 0x0003e20000100800 */
[----:B---3--:R-:W-:-:S03]  /*0950*/  SHF.R.S32.HI R8, RZ, 0x1f, R8 ;  /* 0x0000001fff087819 */ /* 0x008fc60000011408 */
[----:B------:R-:W-:Y:S01]  /*0960*/  STL [R1+0xe8], R15 ;  /* 0x0000e80f01007387 */ /* 0x000fe20000100800 */
[----:B----4-:R-:W-:-:S03]  /*0970*/  SHF.R.S32.HI R7, RZ, 0x1f, R7 ;  /* 0x0000001fff077819 */ /* 0x010fc60000011407 */
[----:B------:R2:W-:Y:S01]  /*0980*/  STL [R1+0x74], R2 ;  /* 0x0000740201007387 */ /* 0x0005e20000100800 */
[----:B-----5:R-:W-:-:S03]  /*0990*/  SHF.R.S32.HI R6, RZ, 0x1f, R6 ;  /* 0x0000001fff067819 */ /* 0x020fc60000011406 */
[----:B------:R3:W-:Y:S01]  /*09a0*/  STL [R1+0xe4], R14 ;  /* 0x0000e40e01007387 */ /* 0x0007e20000100800 */
[----:B------:R-:W-:-:S03]  /*09b0*/  SHF.R.S32.HI R5, RZ, 0x1f, R5 ;  /* 0x0000001fff057819 */ /* 0x000fc60000011405 */
[----:B------:R3:W-:Y:S01]  /*09c0*/  STL [R1+0xe0], R13 ;  /* 0x0000e00d01007387 */ /* 0x0007e20000100800 */
[----:B------:R-:W-:-:S03]  /*09d0*/  SHF.R.S32.HI R4, RZ, 0x1f, R4 ;  /* 0x0000001fff047819 */ /* 0x000fc60000011404 */
[----:B------:R3:W-:Y:S04]  /*09e0*/  STL [R1+0xdc], R12 ;  /* 0x0000dc0c01007387 */ /* 0x0007e80000100800 */
[----:B------:R3:W-:Y:S01]  /*09f0*/  STL [R1+0xd8], R11 ;  /* 0x0000d80b01007387 */ /* 0x0007e20000100800 */
[----:B-1----:R-:W-:-:S03]  /*0a00*/  SHF.R.S32.HI R3, RZ, 0x1f, R3 ;  /* 0x0000001fff037819 */ /* 0x002fc60000011403 */
[----:B------:R3:W-:Y:S04]  /*0a10*/  STL [R1+0xd4], R10 ;  /* 0x0000d40a01007387 */ /* 0x0007e80000100800 */
[----:B------:R3:W-:Y:S01]  /*0a20*/  STL [R1+0xd0], R9 ;  /* 0x0000d00901007387 */ /* 0x0007e20000100800 */
[----:B--2---:R-:W-:-:S03]  /*0a30*/  SHF.R.S32.HI R2, RZ, 0x1f, R2 ;  /* 0x0000001fff027819 */ /* 0x004fc60000011402 */
[----:B------:R3:W-:Y:S04]  /*0a40*/  STL [R1+0xcc], R8 ;  /* 0x0000cc0801007387 */ /* 0x0007e80000100800 */
[----:B------:R3:W-:Y:S04]  /*0a50*/  STL [R1+0xc8], R7 ;  /* 0x0000c80701007387 */ /* 0x0007e80000100800 */
[----:B------:R3:W-:Y:S04]  /*0a60*/  STL [R1+0xc4], R6 ;  /* 0x0000c40601007387 */ /* 0x0007e80000100800 */
[----:B------:R3:W-:Y:S04]  /*0a70*/  STL [R1+0xc0], R5 ;  /* 0x0000c00501007387 */ /* 0x0007e80000100800 */
[----:B------:R3:W-:Y:S04]  /*0a80*/  STL [R1+0xbc], R4 ;  /* 0x0000bc0401007387 */ /* 0x0007e80000100800 */
[----:B------:R3:W-:Y:S04]  /*0a90*/  STL [R1+0xb8], R3 ;  /* 0x0000b80301007387 */ /* 0x0007e80000100800 */
[----:B------:R3:W-:Y:S02]  /*0aa0*/  STL [R1+0xb4], R2 ;  /* 0x0000b40201007387 */ /* 0x0007e40000100800 */
.L_x_1273:
[----:B---3--:R-:W2:Y:S01]  /*0ab0*/  LDL R4, [R1+0xb0] ;  /* 0x0000b00001047983 */ /* 0x008ea20000100800 */
        /* <DEDUP_REMOVED lines=18> */
.L_x_1199:
[----:B------:R-:W-:-:S04]  /*0be0*/  MOV R0, c[0x0][0x554] ;  /* 0x0001550000007a02 */ /* 0x000fc80000000f00 */
[----:B------:R-:W-:Y:S02]  /*0bf0*/  ISETP.NE.AND P0, PT, R0, 0x1, PT ;  /* 0x000000010000780c */ /* 0x000fe40003f05270 */
[----:B------:R-:W-:-:S11]  /*0c00*/  MOV R0, R2 ;  /* 0x0000000200007202 */ /* 0x000fd60000000f00 */
[----:B------:R-:W-:-:S05]  /*0c10*/  @P0 IMAD.HI.U32 R4, R2, c[0x0][0x558], RZ ;  /* 0x0001560002040a27 */ /* 0x000fca00078e00ff */
[----:B------:R-:W-:-:S05]  /*0c20*/  @P0 SHF.R.U32.HI R0, RZ, c[0x0][0x55c], R4 ;  /* 0x00015700ff000a19 */ /* 0x000fca0000011604 */
[----:B------:R-:W-:Y:S02]  /*0c30*/  IMAD R4, R0, c[0x0][0x554], RZ ;  /* 0x0001550000047a24 */ /* 0x000fe400078e02ff */
.L_x_1200:
[----:B------:R-:W-:Y:S05]  /*0c40*/  BSYNC B0 ;  /* 0x0000000000007941 */ /* 0x000fea0003800000 */
.L_x_1198:
        /* <DEDUP_REMOVED lines=12> */
[----:B------:R1:W-:Y:S04]  /*0d10*/  STL [R1+0x64], R11 ;  /* 0x0000640b01007387 */ /* 0x0003e80000100800 */
[----:B------:R2:W3:Y:S01]  /*0d20*/  @P0 LDG.E R6, [R2.64] ;  /* 0x0000000802060981 */ /* 0x0004e2000c1e1900 */
[----:B------:R-:W-:Y:S01]  /*0d30*/  IMAD.MOV.U32 R14, RZ, RZ, R0 ;  /* 0x000000ffff0e7224 */ /* 0x000fe200078e0000 */
[----:B------:R-:W-:Y:S01]  /*0d40*/  BSSY B0, `(.L_x_1201) ;  /* 0x0000044000007945 */ /* 0x000fe20003800000 */
[----:B------:R-:W-:-:S05]  /*0d50*/  IMAD.MOV.U32 R5, RZ, RZ, 0x40 ;  /* 0x00000040ff057424 */ /* 0x000fca00078e00ff */
[----:B------:R-:W-:Y:S01]  /*0d60*/  IADD3 R5, R5, -c[0x0][0x168], RZ ;  /* 0x80005a0005057a10 */ /* 0x000fe20007ffe0ff */
[----:B--2---:R-:W-:-:S05]  /*0d70*/  IMAD.MOV.U32 R2, RZ, RZ, c[0x0][0x53c] ;  /* 0x00014f00ff027624 */ /* 0x004fca00078e00ff */
[----:B------:R-:W-:Y:S02]  /*0d80*/  ISETP.NE.AND P0, PT, R2, 0x1, PT ;  /* 0x000000010200780c */ /* 0x000fe40003f05270 */
[----:B------:R-:W-:-:S11]  /*0d90*/  LOP3.LUT R2, R0, 0x1ffffff, RZ, 0x3c, !PT ;  /* 0x01ffffff00027812 */ /* 0x000fd600078e3cff */
[----:B------:R-:W-:Y:S01]  /*0da0*/  @P0 IMAD.HI.U32 R3, R0, c[0x0][0x540], RZ ;  /* 0x0001500000030a27 */ /* 0x000fe200078e00ff */
[----:B------:R-:W-:Y:S02]  /*0db0*/  IADD3 R0, R2, c[0x0][0x53c], RZ ;  /* 0x00014f0002007a10 */ /* 0x000fe40007ffe0ff */
[----:B------:R-:W-:Y:S02]  /*0dc0*/  MOV R2, c[0x0][0x2c4] ;  /* 0x0000b10000027a02 */ /* 0x000fe40000000f00 */
[----:B------:R-:W-:Y:S02]  /*0dd0*/  @P0 SHF.R.U32.HI R14, RZ, c[0x0][0x544], R3 ;  /* 0x00015100ff0e0a19 */ /* 0x000fe40000011603 */
[----:B------:R-:W-:Y:S01]  /*0de0*/  ISETP.NE.AND P4, PT, R2, 0x1, PT ;  /* 0x000000010200780c */ /* 0x000fe20003f85270 */
[----:B------:R-:W-:Y:S02]  /*0df0*/  IMAD.MOV.U32 R2, RZ, RZ, c[0x0][0x2ac] ;  /* 0x0000ab00ff027624 */ /* 0x000fe400078e00ff */
[----:B------:R-:W-:Y:S01]  /*0e00*/  IMAD R0, R14, c[0x0][0x53c], R0 ;  /* 0x00014f000e007a24 */ /* 0x000fe200078e0200 */
[----:B------:R1:W-:Y:S01]  /*0e10*/  STL [R1+0x6c], R14 ;  /* 0x00006c0e01007387 */ /* 0x0003e20000100800 */
[----:B------:R-:W-:-:S02]  /*0e20*/  IMAD R222, R2, c[0x0][0x1d0], RZ ;  /* 0x0000740002de7a24 */ /* 0x000fc400078e02ff */
[----:B------:R-:W-:Y:S02]  /*0e30*/  IMAD.SHL.U32 R13, R0, 0x80, RZ ;  /* 0x00000080000d7824 */ /* 0x000fe400078e00ff */
[----:B------:R-:W-:Y:S01]  /*0e40*/  IMAD R2, R2, c[0x0][0x1d0], R5 ;  /* 0x0000740002027a24 */ /* 0x000fe200078e0205 */
[----:B------:R-:W-:Y:S02]  /*0e50*/  IADD3 R5, R222, 0x3f, RZ ;  /* 0x0000003fde057810 */ /* 0x000fe40007ffe0ff */
        /* <DEDUP_REMOVED lines=23> */
[----:B-1----:R-:W-:Y:S02]  /*0fd0*/  IADD3 R6, R0, -0x1, R7 ;  /* 0xffffffff00067810 */ /* 0x002fe40007ffe007 */
[----:B------:R-:W1:Y:S02]  /*0fe0*/  I2F.RP R4, R3 ;  /* 0x0000000300047306 */ /* 0x000e640000209400 */
[----:B------:R-:W-:Y:S02]  /*0ff0*/  IABS R10, R6 ;  /* 0x00000006000a7213 */ /* 0x000fe40000000000 */
[----:B------:R-:W-:-:S04]  /*1000*/  LOP3.LUT R6, R6, R0, RZ, 0x3c, !PT ;  /* 0x0000000006067212 */ /* 0x000fc800078e3cff */
[----:B------:R-:W-:Y:S01]  /*1010*/  ISETP.GE.AND P0, PT, R6, RZ, PT ;  /* 0x000000ff0600720c */ /* 0x000fe20003f06270 */
[----:B-1----:R-:W1:Y:S02]  /*1020*/  MUFU.RCP R4, R4 ;  /* 0x0000000400047308 */ /* 0x002e640000001000 */
[----:B-1----:R-:W-:-:S06]  /*1030*/  IADD3 R4, R4, 0xffffffe, RZ ;  /* 0x0ffffffe04047810 */ /* 0x002fcc0007ffe0ff */
[----:B------:R-:W1:Y:S02]  /*1040*/  F2I.FTZ.U32.TRUNC.NTZ R5, R4 ;  /* 0x0000000400057305 */ /* 0x000e64000021f000 */
[----:B-1----:R-:W-:Y:S02]  /*1050*/  IMAD.MOV R2, RZ, RZ, -R5 ;  /* 0x000000ffff027224 */ /* 0x002fe400078e0a05 */
        /* <DEDUP_REMOVED lines=18> */
.L_x_1202:
[----:B------:R-:W-:Y:S05]  /*1180*/  BSYNC B0 ;  /* 0x0000000000007941 */ /* 0x000fea0003800000 */
.L_x_1201:
        /* <DEDUP_REMOVED lines=74> */
[----:B--2---:R-:W2:Y:S01]  /*1630*/  S2R R3, SR_TID.X ;  /* 0x0000000000037919 */ /* 0x004ea20000002100 */
[----:B------:R-:W-:-:S03]  /*1640*/  ISETP.NE.U32.AND P1, PT, RZ, c[0x0][0x340], PT ;  /* 0x0000d000ff007a0c */ /* 0x000fc60003f25070 */
[----:B------:R-:W3:Y:S01]  /*1650*/  LDL R8, [R1+0x1c] ;  /* 0x00001c0001087983 */ /* 0x000ee20000100800 */
[----:B------:R-:W-:-:S03]  /*1660*/  ISETP.NE.AND.EX P1, PT, RZ, c[0x0][0x344], PT, P1 ;  /* 0x0000d100ff007a0c */ /* 0x000fc60003f25310 */
[----:B------:R-:W4:Y:S01]  /*1670*/  LDL R9, [R1+0xc] ;  /* 0x00000c0001097983 */ /* 0x000f220000100800 */
[----:B--2---:R-:W-:-:S04]  /*1680*/  SHF.R.S32.HI R4, RZ, 0x1f, R3 ;  /* 0x0000001fff047819 */ /* 0x004fc80000011403 */
[----:B------:R-:W-:-:S05]  /*1690*/  LEA.HI R4, R4, R3, RZ, 0x3 ;  /* 0x0000000304047211 */ /* 0x000fca00078f18ff */
[----:B------:R-:W-:Y:S01]  /*16a0*/  @P1 IMAD.MOV.U32 R2, RZ, RZ, 0x4 ;  /* 0x00000004ff021424 */ /* 0x000fe200078e00ff */
[----:B------:R-:W-:Y:S02]  /*16b0*/  SHF.R.S32.HI R5, RZ, 0x1f, R3 ;  /* 0x0000001fff057819 */ /* 0x000fe40000011403 */
[----:B------:R-:W-:Y:S02]  /*16c0*/  LOP3.LUT R4, R4, 0xfffffff8, RZ, 0xc0, !PT ;  /* 0xfffffff804047812 */ /* 0x000fe400078ec0ff */
[----:B------:R-:W-:-:S03]  /*16d0*/  LEA.HI R5, R5, R3, RZ, 0x3 ;  /* 0x0000000305057211 */ /* 0x000fc600078f18ff */
[----:B------:R-:W-:Y:S02]  /*16e0*/  IMAD.IADD R4, R3, 0x1, -R4 ;  /* 0x0000000103047824 */ /* 0x000fe400078e0a04 */
[----:B------:R-:W-:-:S05]  /*16f0*/  @P1 IMAD.WIDE R2, R11, R2, c[0x0][0x340] ;  /* 0x0000d0000b021625 */ /* 0x000fca00078e0202 */
[----:B------:R2:W5:Y:S01]  /*1700*/  @P1 LDG.E R10, [R2.64] ;  /* 0x00000008020a1981 */ /* 0x000562000c1e1900 */
[----:B------:R-:W-:Y:S02]  /*1710*/  SHF.R.S32.HI R5, RZ, 0x3, R5 ;  /* 0x00000003ff057819 */ /* 0x000fe40000011405 */
[----:B------:R-:W-:Y:S02]  /*1720*/  SHF.R.S32.HI R21, RZ, 0x1f, R12 ;  /* 0x0000001fff157819 */ /* 0x000fe4000001140c */
[----:B------:R-:W-:-:S03]  /*1730*/  LEA R4, R4, R5, 0x4 ;  /* 0x0000000504047211 */ /* 0x000fc600078e20ff */
[----:B------:R-:W-:Y:S02]  /*1740*/  IMAD R0, R21, c[0x0][0x1b8], RZ ;  /* 0x00006e0015007a24 */ /* 0x000fe400078e02ff */
[----:B------:R-:W-:Y:S01]  /*1750*/  IMAD.IADD R4, R13, 0x1, R4 ;  /* 0x000000010d047824 */ /* 0x000fe200078e0204 */
[----:B-1----:R-:W-:Y:S01]  /*1760*/  SHF.R.S32.HI R6, RZ, 0x1f, R11 ;  /* 0x0000001fff067819 */ /* 0x002fe2000001140b */
[----:B------:R-:W-:Y:S02]  /*1770*/  IMAD R5, R12, c[0x0][0x1bc], R0 ;  /* 0x00006f000c057a24 */ /* 0x000fe400078e0200 */
[----:B------:R-:W-:Y:S01]  /*1780*/  @P4 IMAD.HI.U32 R7, R4, c[0x0][0x2c8], RZ ;  /* 0x0000b20004074a27 */ /* 0x000fe200078e00ff */
[----:B------:R-:W-:-:S04]  /*1790*/  MOV R0, R4 ;  /* 0x0000000400007202 */ /* 0x000fc80000000f00 */
[----:B------:R-:W-:Y:S01]  /*17a0*/  @P4 SHF.R.U32.HI R0, RZ, c[0x0][0x2cc], R7 ;  /* 0x0000b300ff004a19 */ /* 0x000fe20000011607 */
[----:B--2---:R-:W-:-:S04]  /*17b0*/  IMAD.WIDE.U32 R2, R12, c[0x0][0x1b8], RZ ;  /* 0x00006e000c027a25 */ /* 0x004fc800078e00ff */
[----:B------:R-:W-:Y:S02]  /*17c0*/  IMAD.IADD R3, R3, 0x1, R5 ;  /* 0x0000000103037824 */ /* 0x000fe400078e0205 */
[----:B------:R-:W-:Y:S01]  /*17d0*/  IMAD R5, R6, c[0x0][0x1c0], RZ ;  /* 0x0000700006057a24 */ /* 0x000fe200078e02ff */
[----:B------:R-:W-:-:S03]  /*17e0*/  SHF.R.S32.HI R7, RZ, 0x1f, R0 ;  /* 0x0000001fff077819 */ /* 0x000fc60000011400 */
[C---:B------:R-:W-:Y:S01]  /*17f0*/  IMAD R6, R11.reuse, c[0x0][0x1c4], R5 ;  /* 0x000071000b067a24 */ /* 0x040fe200078e0205 */
[----:B------:R-:W-:Y:S01]  /*1800*/  IADD3 R5, -R0, RZ, RZ ;  /* 0x000000ff00057210 */ /* 0x000fe20007ffe1ff */
[----:B------:R-:W-:-:S04]  /*1810*/  IMAD.WIDE.U32 R2, R11, c[0x0][0x1c0], R2 ;  /* 0x000070000b027a25 */ /* 0x000fc800078e0002 */
[----:B------:R-:W-:Y:S02]  /*1820*/  IMAD R4, R5, c[0x0][0x2c4], R4 ;  /* 0x0000b10005047a24 */ /* 0x000fe400078e0204 */
[----:B------:R-:W-:Y:S02]  /*1830*/  IMAD.IADD R3, R3, 0x1, R6 ;  /* 0x0000000103037824 */ /* 0x000fe400078e0206 */
[----:B------:R-:W-:Y:S02]  /*1840*/  IMAD R5, R7, c[0x0][0x1b0], RZ ;  /* 0x00006c0007057a24 */ /* 0x000fe400078e02ff */
[----:B------:R-:W-:-:S04]  /*1850*/  IMAD.WIDE.U32 R2, R0, c[0x0][0x1b0], R2 ;  /* 0x00006c0000027a25 */ /* 0x000fc800078e0002 */
[----:B------:R-:W-:Y:S01]  /*1860*/  IMAD R6, R0, c[0x0][0x1b4], R5 ;  /* 0x00006d0000067a24 */ /* 0x000fe200078e0205 */
[----:B------:R-:W-:-:S04]  /*1870*/  SHF.R.S32.HI R5, RZ, 0x1f, R4 ;  /* 0x0000001fff057819 */ /* 0x000fc80000011404 */
[----:B------:R-:W-:Y:S01]  /*1880*/  IADD3 R3, R3, R6, RZ ;  /* 0x0000000603037210 */ /* 0x000fe20007ffe0ff */
[----:B------:R-:W-:-:S04]  /*1890*/  IMAD R0, R5, c[0x0][0x1a8], RZ ;  /* 0x00006a0005007a24 */ /* 0x000fc800078e02ff */
[C---:B------:R-:W-:Y:S02]  /*18a0*/  IMAD R0, R4.reuse, c[0x0][0x1ac], R0 ;  /* 0x00006b0004007a24 */ /* 0x040fe400078e0200 */
[----:B------:R-:W-:-:S04]  /*18b0*/  IMAD.WIDE.U32 R2, R4, c[0x0][0x1a8], R2 ;  /* 0x00006a0004027a25 */ /* 0x000fc800078e0002 */
[----:B------:R-:W-:Y:S01]  /*18c0*/  IMAD.IADD R7, R3, 0x1, R0 ;  /* 0x0000000103077824 */ /* 0x000fe200078e0200 */
[----:B------:R-:W-:Y:S02]  /*18d0*/  IADD3 R58, R221, -0x1, RZ ;  /* 0xffffffffdd3a7810 */ /* 0x000fe40007ffe0ff */
[----:B---3--:R-:W-:Y:S02]  /*18e0*/  ISETP.GE.AND P3, PT, R8, c[0x0][0x198], PT ;  /* 0x0000660008007a0c */ /* 0x008fe40003f66270 */
[C---:B------:R-:W-:Y:S02]  /*18f0*/  LEA R8, P0, R2.reuse, c[0x0][0x160], 0x1 ;  /* 0x0000580002087a11 */ /* 0x040fe400078008ff */
[----:B----4-:R-:W-:Y:S02]  /*1900*/  ISETP.GE.AND P5, PT, R9, c[0x0][0x198], PT ;  /* 0x0000660009007a0c */ /* 0x010fe40003fa6270 */
[----:B------:R-:W-:Y:S02]  /*1910*/  LEA.HI.X R7, R2, c[0x0][0x164], R7, 0x1, P0 ;  /* 0x0000590002077a11 */ /* 0x000fe400000f0c07 */
[----:B------:R-:W-:Y:S01]  /*1920*/  @!P1 MOV R10, R11 ;  /* 0x0000000b000a9202 */ /* 0x000fe20000000f00 */
[----:B------:R-:W-:Y:S06]  /*1930*/  BRA.DIV ~URZ, `(.L_x_1204) ;  /* 0x00010cb27f007947 */ /* 0x000fec000b800000 */
[----:B------:R1:W2:Y:S02]  /*1940*/  SHFL.IDX PT, R9, R7, RZ, 0x181f ;  /* 0x00181fff07097589 */ /* 0x0002a400000e0000 */
.L_x_1274:
[----:B------:R-:W-:Y:S05]  /*1950*/  BRA.DIV ~URZ, `(.L_x_1205) ;  /* 0x00010d027f007947 */ /* 0x000fea000b800000 */
[----:B------:R3:W4:Y:S02]  /*1960*/  SHFL.IDX PT, R0, R8, RZ, 0x181f ;  /* 0x00181fff08007589 */ /* 0x00072400000e0000 */
.L_x_1275:
[----:B---3--:R-:W3:Y:S04]  /*1970*/  LDL R3, [R1+0xac] ;  /* 0x0000ac0001037983 */ /* 0x008ee80000100800 */
[----:B------:R-:W1:Y:S01]  /*1980*/  S2R R4, SR_TID.X ;  /* 0x0000000000047919 */ /* 0x000e620000002100 */
[----:B------:R-:W-:-:S04]  /*1990*/  IMAD.MOV.U32 R11, RZ, RZ, c[0x0][0x2c4] ;  /* 0x0000b100ff0b7624 */ /* 0x000fc800078e00ff */
[----:B------:R-:W-:Y:S01]  /*19a0*/  IMAD R11, R11, c[0x0][0x168], RZ ;  /* 0x00005a000b0b7a24 */ /* 0x000fe200078e02ff */
[----:B-1----:R-:W-:-:S04]  /*19b0*/  SHF.R.S32.HI R2, RZ, 0x1f, R4 ;  /* 0x0000001fff027819 */ /* 0x002fc80000011404 */
[----:B------:R-:W-:-:S04]  /*19c0*/  LEA.HI R2, R2, R4, RZ, 0x3 ;  /* 0x0000000402027211 */ /* 0x000fc800078f18ff */
[----:B------:R-:W-:Y:S01]  /*19d0*/  SHF.R.S32.HI R2, RZ, 0x3, R2 ;  /* 0x00000003ff027819 */ /* 0x000fe20000011402 */
[----:B------:R-:W-:Y:S04]  /*19e0*/  BSSY B0, `(.L_x_1206) ;  /* 0x0000011000007945 */ /* 0x000fe80003800000 */
[----:B---3--:R-:W-:-:S05]  /*19f0*/  IMAD.IADD R6, R2, 0x1, R3 ;  /* 0x0000000102067824 */ /* 0x008fca00078e0203 */
[----:B------:R-:W-:-:S13]  /*1a00*/  ISETP.GE.AND P0, PT, R6, R11, PT ;  /* 0x0000000b0600720c */ /* 0x000fda0003f06270 */
[----:B------:R-:W-:Y:S05]  /*1a10*/  @P0 BRA `(.L_x_1207) ;  /* 0x000000d000000947 */ /* 0x000fea0003800000 */
[----:B------:R-:W3:Y:S04]  /*1a20*/  LDL R14, [R1+0xc] ;  /* 0x00000c00010e7983 */ /* 0x000ee80000100800 */
[----:B----4-:R-:W4:Y:S04]  /*1a30*/  LDL R12, [R1+0x1c] ;  /* 0x00001c00010c7983 */ /* 0x010f280000100800 */
[----:B--2---:R-:W2:Y:S04]  /*1a40*/  LDL R15, [R1+0xf8] ;  /* 0x0000f800010f7983 */ /* 0x004ea80000100800 */
[----:B------:R-:W2:Y:S01]  /*1a50*/  LDL R13, [R1+0xf4] ;  /* 0x0000f400010d7983 */ /* 0x000ea20000100800 */
[----:B---3--:R-:W-:-:S02]  /*1a60*/  LEA R4, P1, R14, R0, 0x1 ;  /* 0x000000000e047211 */ /* 0x008fc400078208ff */
[----:B----4-:R-:W-:Y:S02]  /*1a70*/  LEA R2, P0, R12, R0, 0x1 ;  /* 0x000000000c027211 */ /* 0x010fe400078008ff */
[-C--:B--2---:R-:W-:Y:S02]  /*1a80*/  LEA.HI.X R5, R14, R9.reuse, R15, 0x1, P1 ;  /* 0x000000090e057211 */ /* 0x084fe400008f0c0f */
[----:B------:R-:W-:-:S03]  /*1a90*/  LEA.HI.X R3, R12, R9, R13, 0x1, P0 ;  /* 0x000000090c037211 */ /* 0x000fc600000f0c0d */
[----:B------:R-:W-:Y:S01]  /*1aa0*/  @!PT LDS RZ, [RZ] ;  /* 0x00000000fffff984 */ /* 0x000fe20000000800 */
[----:B------:R-:W-:Y:S01]  /*1ab0*/  @!PT LDS RZ, [RZ] ;  /* 0x00000000fffff984 */ /* 0x000fe20000000800 */
[----:B------:R-:W-:Y:S01]  /*1ac0*/  @!PT LDS RZ, [RZ] ;  /* 0x00000000fffff984 */ /* 0x000fe20000000800 */
[----:B------:R1:W-:Y:S04]  /*1ad0*/  LDGSTS.E.BYPASS.LTC128B.128 [R252+0x8100], [R4.64], !P5 ;  /* 0x0810000004fc7fae */ /* 0x0003e8000e901d48 */
[----:B------:R1:W-:Y:S02]  /*1ae0*/  LDGSTS.E.BYPASS.LTC128B.128 [R252+0xc100], [R2.64], !P3 ;  /* 0x0c10000002fc7fae */ /* 0x0003e4000d901d48 */
.L_x_1207:
[----:B------:R-:W-:Y:S05]  /*1af0*/  BSYNC B0 ;  /* 0x0000000000007941 */ /* 0x000fea0003800000 */
.L_x_1206:
[----:B------:R-:W-:Y:S05]  /*1b00*/  BRA.DIV ~URZ, `(.L_x_1208) ;  /* 0x00010bc27f007947 */ /* 0x000fea000b800000 */
[----:B--2---:R2:W3:Y:S04]  /*1b10*/  SHFL.IDX PT, R9, R7, 0x1, 0x181f ;  /* 0x00381f0007097f89 */ /* 0x0044e800000e0000 */
[----:B----4-:R2:W4:Y:S02]  /*1b20*/  SHFL.IDX PT, R0, R8, 0x1, 0x181f ;  /* 0x00381f0008007f89 */ /* 0x01052400000e0000 */
.L_x_1276:
[----:B-1----:R-:W-:Y:S01]  /*1b30*/  IADD3 R2, R6, 0x10, RZ ;  /* 0x0000001006027810 */ /* 0x002fe20007ffe0ff */
[----:B------:R-:W-:Y:S03]  /*1b40*/  BSSY B0, `(.L_x_1209) ;  /* 0x0000010000007945 */ /* 0x000fe60003800000 */
[----:B------:R-:W-:-:S13]  /*1b50*/  ISETP.GE.AND P0, PT, R2, R11, PT ;  /* 0x0000000b0200720c */ /* 0x000fda0003f06270 */
[----:B------:R-:W-:Y:S05]  /*1b60*/  @P0 BRA `(.L_x_1210) ;  /* 0x000000d000000947 */ /* 0x000fea0003800000 */
[----:B--2---:R-:W2:Y:S04]  /*1b70*/  LDL R14, [R1+0xc] ;  /* 0x00000c00010e7983 */ /* 0x004ea80000100800 */
[----:B----4-:R-:W4:Y:S04]  /*1b80*/  LDL R12, [R1+0x1c] ;  /* 0x00001c00010c7983 */ /* 0x010f280000100800 */
[----:B---3--:R-:W3:Y:S04]  /*1b90*/  LDL R15, [R1+0xf8] ;  /* 0x0000f800010f7983 */ /* 0x008ee80000100800 */
[----:B------:R-:W3:Y:S01]  /*1ba0*/  LDL R13, [R1+0xf4] ;  /* 0x0000f400010d7983 */ /* 0x000ee20000100800 */
[----:B--2---:R-:W-:-:S02]  /*1bb0*/  LEA R4, P1, R14, R0, 0x1 ;  /* 0x000000000e047211 */ /* 0x004fc400078208ff */
[----:B----4-:R-:W-:Y:S02]  /*1bc0*/  LEA R2, P0, R12, R0, 0x1 ;  /* 0x000000000c027211 */ /* 0x010fe400078008ff */
[-C--:B---3--:R-:W-:Y:S02]  /*1bd0*/  LEA.HI.X R5, R14, R9.reuse, R15, 0x1, P1 ;  /* 0x000000090e057211 */ /* 0x088fe400008f0c0f */
[----:B------:R-:W-:-:S03]  /*1be0*/  LEA.HI.X R3, R12, R9, R13, 0x1, P0 ;  /* 0x000000090c037211 */ /* 0x000fc600000f0c0d */
[----:B------:R-:W-:Y:S01]  /*1bf0*/  @!PT LDS RZ, [RZ] ;  /* 0x00000000fffff984 */ /* 0x000fe20000000800 */
[----:B------:R-:W-:Y:S01]  /*1c00*/  @!PT LDS RZ, [RZ] ;  /* 0x00000000fffff984 */ /* 0x000fe20000000800 */
[----:B------:R-:W-:Y:S01]  /*1c10*/  @!PT LDS RZ, [RZ] ;  /* 0x00000000fffff984 */ /* 0x000fe20000000800 */
[----:B------:R1:W-:Y:S04]  /*1c20*/  LDGSTS.E.BYPASS.LTC128B.128 [R252+0x8900], [R4.64], !P5 ;  /* 0x0890000004fc7fae */ /* 0x0003e8000e901d48 */
[----:B------:R1:W-:Y:S02]  /*1c30*/  LDGSTS.E.BYPASS.LTC128B.128 [R252+0xc900], [R2.64], !P3 ;  /* 0x0c90000002fc7fae */ /* 0x0003e4000d901d48 */
.L_x_1210:
[----:B------:R-:W-:Y:S05]  /*1c40*/  BSYNC B0 ;  /* 0x0000000000007941 */ /* 0x000fea0003800000 */
.L_x_1209:
[----:B------:R-:W-:Y:S05]  /*1c50*/  BRA.DIV ~URZ, `(.L_x_1211) ;  /* 0x00010b627f007947 */ /* 0x000fea000b800000 */
[----:B---3--:R3:W1:Y:S02]  /*1c60*/  SHFL.IDX PT, R9, R7, 0x2, 0x181f ;  /* 0x00581f0007097f89 */ /* 0x00866400000e0000 */
.L_x_1277:
[----:B------:R-:W-:Y:S05]  /*1c70*/  BRA.DIV ~URZ, `(.L_x_1212) ;  /* 0x00010bc27f007947 */ /* 0x000fea000b800000 */
[----:B----4-:R4:W2:Y:S02]  /*1c80*/  SHFL.IDX PT, R0, R8, 0x2, 0x181f ;  /* 0x00581f0008007f89 */ /* 0x0108a400000e0000 */
.L_x_1278:
[----:B-1----:R-:W-:Y:S01]  /*1c90*/  IADD3 R2, R6, 0x20, RZ ;  /* 0x0000002006027810 */ /* 0x002fe20007ffe0ff */
[----:B------:R-:W-:Y:S03]  /*1ca0*/  BSSY B0, `(.L_x_1213) ;  /* 0x0000010000007945 */ /* 0x000fe60003800000 */
[----:B------:R-:W-:-:S13]  /*1cb0*/  ISETP.GE.AND P0, PT, R2, R11, PT ;  /* 0x0000000b0200720c */ /* 0x000fda0003f06270 */
[----:B------:R-:W-:Y:S05]  /*1cc0*/  @P0 BRA `(.L_x_1214) ;  /* 0x000000d000000947 */ /* 0x000fea0003800000 */
[----:B---3--:R-:W3:Y:S04]  /*1cd0*/  LDL R14, [R1+0xc] ;  /* 0x00000c00010e7983 */ /* 0x008ee80000100800 */
        /* <DEDUP_REMOVED lines=12> */
.L_x_1214:
[----:B------:R-:W-:Y:S05]  /*1da0*/  BSYNC B0 ;  /* 0x0000000000007941 */ /* 0x000fea0003800000 */
.L_x_1213:
[----:B------:R-:W-:Y:S05]  /*1db0*/  BRA.DIV ~URZ, `(.L_x_1215) ;  /* 0x00010b027f007947 */ /* 0x000fea000b800000 */
[----:B------:R1:W3:Y:S04]  /*1dc0*/  SHFL.IDX PT, R9, R7, 0x3, 0x181f ;  /* 0x00781f0007097f89 */ /* 0x0002e800000e0000 */
[----:B--2---:R1:W2:Y:S02]  /*1dd0*/  SHFL.IDX PT, R0, R8, 0x3, 0x181f ;  /* 0x00781f0008007f89 */ /* 0x0042a400000e0000 */
.L_x_1279:
[----:B-1----:R-:W-:Y:S01]  /*1de0*/  IADD3 R2, R6, 0x30, RZ ;  /* 0x0000003006027810 */ /* 0x002fe20007ffe0ff */
[----:B------:R-:W-:Y:S03]  /*1df0*/  BSSY B0, `(.L_x_1216) ;  /* 0x0000010000007945 */ /* 0x000fe60003800000 */
[----:B------:R-:W-:-:S13]  /*1e00*/  ISETP.GE.AND P0, PT, R2, R11, PT ;  /* 0x0000000b0200720c */ /* 0x000fda0003f06270 */
[----:B------:R-:W-:Y:S05]  /*1e10*/  @P0 BRA `(.L_x_1217) ;  /* 0x000000d000000947 */ /* 0x000fea0003800000 */
[----:B----4-:R-:W4:Y:S04]  /*1e20*/  LDL R14, [R1+0xc] ;  /* 0x00000c00010e7983 */ /* 0x010f280000100800 */
[----:B---3--:R-:W3:Y:S04]  /*1e30*/  LDL R12, [R1+0x1c] ;  /* 0x00001c00010c7983 */ /* 0x008ee80000100800 */
[----:B--2---:R-:W2:Y:S04]  /*1e40*/  LDL R15, [R1+0xf8] ;  /* 0x0000f800010f7983 */ /* 0x004ea80000100800 */
[----:B------:R-:W2:Y:S01]  /*1e50*/  LDL R13, [R1+0xf4] ;  /* 0x0000f400010d7983 */ /* 0x000ea20000100800 */
[----:B----4-:R-:W-:-:S02]  /*1e60*/  LEA R4, P1, R14, R0, 0x1 ;  /* 0x000000000e047211 */ /* 0x010fc400078208ff */
[----:B---3--:R-:W-:Y:S02]  /*1e70*/  LEA R2, P0, R12, R0, 0x1 ;  /* 0x000000000c027211 */ /* 0x008fe400078008ff */
[-C--:B--2---:R-:W-:Y:S02]  /*1e80*/  LEA.HI.X R5, R14, R9.reuse, R15, 0x1, P1 ;  /* 0x000000090e057211 */ /* 0x084fe400008f0c0f */
[----:B------:R-:W-:-:S03]  /*1e90*/  LEA.HI.X R3, R12, R9, R13, 0x1, P0 ;  /* 0x000000090c037211 */ /* 0x000fc600000f0c0d */
[----:B------:R-:W-:Y:S01]  /*1ea0*/  @!PT LDS RZ, [RZ] ;  /* 0x00000000fffff984 */ /* 0x000fe20000000800 */
[----:B------:R-:W-:Y:S01]  /*1eb0*/  @!PT LDS RZ, [RZ] ;  /* 0x00000000fffff984 */ /* 0x000fe20000000800 */
[----:B------:R-:W-:Y:S01]  /*1ec0*/  @!PT LDS RZ, [RZ] ;  /* 0x00000000fffff984 */ /* 0x000fe20000000800 */
[----:B------:R1:W-:Y:S04]  /*1ed0*/  LDGSTS.E.BYPASS.LTC128B.128 [R252+0x9900], [R4.64], !P5 ;  /* 0x0990000004fc7fae */ /* 0x0003e8000e901d48 */
[----:B------:R1:W-:Y:S02]  /*1ee0*/  LDGSTS.E.BYPASS.LTC128B.128 [R252+0xd900], [R2.64], !P3 ;  /* 0x0d90000002fc7fae */ /* 0x0003e4000d901d48 */
.L_x_1217:
[----:B------:R-:W-:Y:S05]  /*1ef0*/  BSYNC B0 ;  /* 0x0000000000007941 */ /* 0x000fea0003800000 */
.L_x_1216:
[----:B------:R-:W-:Y:S05]  /*1f00*/  BRA.DIV ~URZ, `(.L_x_1218) ;  /* 0x00010aa27f007947 */ /* 0x000fea000b800000 */
[----:B---3--:R3:W1:Y:S02]  /*1f10*/  SHFL.IDX PT, R9, R7, 0x4, 0x181f ;  /* 0x00981f0007097f89 */ /* 0x00866400000e0000 */
.L_x_1280:
[----:B------:R-:W-:Y:S05]  /*1f20*/  BRA.DIV ~URZ, `(.L_x_1219) ;  /* 0x00010b027f007947 */ /* 0x000fea000b800000 */
[----:B--2---:R2:W3:Y:S02]  /*1f30*/  SHFL.IDX PT, R0, R8, 0x4, 0x181f ;  /* 0x00981f0008007f89 */ /* 0x0044e400000e0000 */
.L_x_1281:
        /* <DEDUP_REMOVED lines=17> */
.L_x_1221:
[----:B------:R-:W-:Y:S05]  /*2050*/  BSYNC B0 ;  /* 0x0000000000007941 */ /* 0x000fea0003800000 */
.L_x_1220:
[----:B------:R-:W-:Y:S05]  /*2060*/  BRA.DIV ~URZ, `(.L_x_1222) ;  /* 0x00010a427f007947 */ /* 0x000fea000b800000 */
[----:B------:R1:W2:Y:S04]  /*2070*/  SHFL.IDX PT, R9, R7, 0x5, 0x181f ;  /* 0x00b81f0007097f89 */ /* 0x0002a800000e0000 */
[----:B---3--:R1:W3:Y:S02]  /*2080*/  SHFL.IDX PT, R0, R8, 0x5, 0x181f ;  /* 0x00b81f0008007f89 */ /* 0x0082e400000e0000 */
.L_x_1282:
        /* <DEDUP_REMOVED lines=17> */
.L_x_1224:
[----:B------:R-:W-:Y:S05]  /*21a0*/  BSYNC B0 ;  /* 0x0000000000007941 */ /* 0x000fea0003800000 */
.L_x_1223:
[----:B------:R-:W-:Y:S05]  /*21b0*/  BRA.DIV ~URZ, `(.L_x_1225) ;  /* 0x000109e27f007947 */ /* 0x000fea000b800000 */
[----:B--2---:R2:W1:Y:S02]  /*21c0*/  SHFL.IDX PT, R9, R7, 0x6, 0x181f ;  /* 0x00d81f0007097f89 */ /* 0x00446400000e0000 */
.L_x_1283:
[----:B------:R-:W-:Y:S05]  /*21d0*/  BRA.DIV ~URZ, `(.L_x_1226) ;  /* 0x00010a427f007947 */ /* 0x000fea000b800000 */
[----:B---3--:R3:W2:Y:S02]  /*21e0*/  SHFL.IDX PT, R0, R8, 0x6, 0x181f ;  /* 0x00d81f0008007f89 */ /* 0x0086a400000e0000 */
.L_x_1284:
        /* <DEDUP_REMOVED lines=17> */
.L_x_1228:
[----:B------:R-:W-:Y:S05]  /*2300*/  BSYNC B0 ;  /* 0x0000000000007941 */ /* 0x000fea0003800000 */
.L_x_1227:
[----:B------:R-:W-:Y:S05]  /*2310*/  BRA.DIV ~URZ, `(.L_x_1229) ;  /* 0x000109827f007947 */ /* 0x000fea000b800000 */
[----:B--2---:R-:W2:Y:S04]  /*2320*/  SHFL.IDX PT, R7, R7, 0x7, 0x181f ;  /* 0x00f81f0007077f89 */ /* 0x004ea800000e0000 */
[----:B------:R1:W3:Y:S02]  /*2330*/  SHFL.IDX PT, R0, R8, 0x7, 0x181f ;  /* 0x00f81f0008007f89 */ /* 0x0002e400000e0000 */
.L_x_1285:
[----:B----4-:R-:W4:Y:S04]  /*2340*/  LDL R23, [R1+0xc] ;  /* 0x00000c0001177983 */ /* 0x010f280000100800 */
[----:B---3--:R-:W3:Y:S04]  /*2350*/  LDL R30, [R1+0x1c] ;  /* 0x00001c00011e7983 */ /* 0x008ee80000100800 */
[----:B--2---:R-:W2:Y:S04]  /*2360*/  LDL R24, [R1+0xf8] ;  /* 0x0000f80001187983 */ /* 0x004ea80000100800 */
[----:B------:R-:W2:Y:S01]  /*2370*/  LDL R22, [R1+0xf4] ;  /* 0x0000f40001167983 */ /* 0x000ea20000100800 */
[----:B------:R-:W-:-:S04]  /*2380*/  IADD3 R6, R6, 0x70, RZ ;  /* 0x0000007006067810 */ /* 0x000fc80007ffe0ff */
[----:B------:R-:W-:Y:S01]  /*2390*/  ISETP.GE.AND P2, PT, R6, R11, PT ;  /* 0x0000000b0600720c */ /* 0x000fe20003f46270 */
[----:B------:R-:W1:Y:S01]  /*23a0*/  S2R R9, SR_TID.X ;  /* 0x0000000000097919 */ /* 0x000e620000002100 */
[----:B-----5:R-:W-:-:S05]  /*23b0*/  IMAD.WIDE.U32 R156, R10, c[0x0][0x2b0], RZ ;  /* 0x0000ac000a9c7a25 */ /* 0x020fca00078e00ff */
[----:B------:R2:W-:Y:S01]  /*23c0*/  STL.64 [R1+0x40], R156 ;  /* 0x0000409c01007387 */ /* 0x0005e20000100a00 */
[--C-:B-1----:R-:W-:Y:S02]  /*23d0*/  SHF.R.S32.HI R25, RZ, 0x1f, R9.reuse ;  /* 0x0000001fff197819 */ /* 0x102fe40000011409 */
[----:B------:R-:W-:Y:S02]  /*23e0*/  SHF.R.S32.HI R8, RZ, 0x1f, R9 ;  /* 0x0000001fff087819 */ /* 0x000fe40000011409 */
[-C--:B------:R-:W-:Y:S02]  /*23f0*/  LEA.HI R25, R25, R9.reuse, RZ, 0x3 ;  /* 0x0000000919197211 */ /* 0x080fe400078f18ff */
[----:B------:R-:W-:Y:S02]  /*2400*/  LEA.HI R8, R8, R9, RZ, 0x3 ;  /* 0x0000000908087211 */ /* 0x000fe400078f18ff */
[----:B------:R-:W-:Y:S02]  /*2410*/  LOP3.LUT R25, R25, 0xfffffff8, RZ, 0xc0, !PT ;  /* 0xfffffff819197812 */ /* 0x000fe400078ec0ff */
[----:B------:R-:W-:-:S03]  /*2420*/  SHF.R.S32.HI R8, RZ, 0x3, R8 ;  /* 0x00000003ff087819 */ /* 0x000fc60000011408 */
[----:B------:R-:W-:-:S04]  /*2430*/  IMAD.IADD R25, R9, 0x1, -R25 ;  /* 0x0000000109197824 */ /* 0x000fc800078e0a19 */
[----:B------:R-:W-:Y:S01]  /*2440*/  IMAD R59, R25, 0x10, R8 ;  /* 0x00000010193b7824 */ /* 0x000fe200078e0208 */
[-C--:B----4-:R-:W-:Y:S02]  /*2450*/  @!P2 LEA R4, P1, R23, R0.reuse, 0x1 ;  /* 0x000000001704a211 */ /* 0x090fe400078208ff */
[----:B---3--:R-:W-:Y:S02]  /*2460*/  @!P2 LEA R2, P0, R30, R0, 0x1 ;  /* 0x000000001e02a211 */ /* 0x008fe400078008ff */
[----:B------:R-:W-:-:S05]  /*2470*/  SHF.R.S32.HI R0, RZ, 0x1f, R10 ;  /* 0x0000001fff007819 */ /* 0x000fca000001140a */
[----:B------:R-:W-:-:S04]  /*2480*/  IMAD R0, R0, c[0x0][0x2b0], RZ ;  /* 0x0000ac0000007a24 */ /* 0x000fc800078e02ff */
[----:B------:R-:W-:-:S04]  /*2490*/  IMAD R0, R10, c[0x0][0x2b4], R0 ;  /* 0x0000ad000a007a24 */ /* 0x000fc800078e0200 */
[----:B------:R-:W-:-:S05]  /*24a0*/  IMAD.IADD R154, R157, 0x1, R0 ;  /* 0x000000019d9a7824 */ /* 0x000fca00078e0200 */
[----:B------:R1:W-:Y:S01]  /*24b0*/  STL [R1+0x58], R154 ;  /* 0x0000589a01007387 */ /* 0x0003e20000100800 */
[-C--:B--2---:R-:W-:Y:S02]  /*24c0*/  @!P2 LEA.HI.X R5, R23, R7.reuse, R24, 0x1, P1 ;  /* 0x000000071705a211 */ /* 0x084fe400008f0c18 */
[----:B------:R-:W-:-:S03]  /*24d0*/  @!P2 LEA.HI.X R3, R30, R7, R22, 0x1, P0 ;  /* 0x000000071e03a211 */ /* 0x000fc600000f0c16 */
[----:B------:R-:W-:Y:S01]  /*24e0*/  @!PT LDS RZ, [RZ] ;  /* 0x00000000fffff984 */ /* 0x000fe20000000800 */
[----:B------:R-:W-:Y:S01]  /*24f0*/  @!PT LDS RZ, [RZ] ;  /* 0x00000000fffff984 */ /* 0x000fe20000000800 */
[----:B------:R-:W-:Y:S01]  /*2500*/  @!PT LDS RZ, [RZ] ;  /* 0x00000000fffff984 */ /* 0x000fe20000000800 */
[----:B------:R1:W-:Y:S04]  /*2510*/  @!P2 LDGSTS.E.BYPASS.LTC128B.128 [R252+0xb900], [R4.64], !P5 ;  /* 0x0b90000004fcafae */ /* 0x0003e8000e901d48 */
[----:B------:R1:W-:Y:S04]  /*2520*/  @!P2 LDGSTS.E.BYPASS.LTC128B.128 [R252+0xf900], [R2.64], !P3 ;  /* 0x0f90000002fcafae */ /* 0x0003e8000d901d48 */
[----:B------:R-:W0:Y:S01]  /*2530*/  LDGDEPBAR ;  /* 0x00000000000079af */ /* 0x000e220000000000 */
[----:B------:R-:W-:Y:S02]  /*2540*/  WARPSYNC 0xffffffff ;  /* 0xffffffff00007948 */ /* 0x000fe40003800000 */
[----:B------:R-:W2:Y:S01]  /*2550*/  LDL R155, [R1+0x48] ;  /* 0x00004800019b7983 */ /* 0x000ea20000100800 */
[----:B------:R-:W-:-:S02]  /*2560*/  IMAD.MOV.U32 R0, RZ, RZ, c[0x0][0x2b8] ;  /* 0x0000ae00ff007624 */ /* 0x000fc400078e00ff */
[----:B-1----:R-:W-:Y:S01]  /*2570*/  IMAD R2, R58, 0x40, R59 ;  /* 0x000000403a027824 */ /* 0x002fe200078e023b */
[----:B------:R-:W3:Y:S02]  /*2580*/  LDL R27, [R1+0x68] ;  /* 0x00006800011b7983 */ /* 0x000ee40000100800 */
[----:B------:R-:W-:Y:S02]  /*2590*/  ISETP.NE.AND P3, PT, R0, 0x1, PT ;  /* 0x000000010000780c */ /* 0x000fe40003f65270 */
[----:B------:R-:W-:-:S04]  /*25a0*/  ISETP.GE.AND P1, PT, R2, R222, PT ;  /* 0x000000de0200720c */ /* 0x000fc80003f26270 */
[----:B------:R-:W-:Y:S01]  /*25b0*/  ISETP.GT.OR P1, PT, R59, 0x3f, P1 ;  /* 0x0000003f3b00780c */ /* 0x000fe20000f24670 */
[----:B------:R-:W-:Y:S01]  /*25c0*/  IMAD.MOV.U32 R26, RZ, RZ, RZ ;  /* 0x000000ffff1a7224 */ /* 0x000fe200078e00ff */
[----:B------:R-:W-:Y:S01]  /*25d0*/  BAR.SYNC.DEFER_BLOCKING 0x0 ;  /* 0x0000000000007b1d */ /* 0x000fe20000010000 */
[----:B--2---:R-:W-:-:S04]  /*25e0*/  IMAD.IADD R2, R2, 0x1, R155 ;  /* 0x0000000102027824 */ /* 0x004fc800078e029b */
        /* <DEDUP_REMOVED lines=9> */
[----:B------:R-:W-:-:S05]  /*2680*/  IMAD R14, R0, c[0x0][0x2b8], R2 ;  /* 0x0000ae00000e7a24 */ /* 0x000fca00078e0202 */
[----:B------:R-:W-:Y:S01]  /*2690*/  SHF.R.S32.HI R13, RZ, 0x1f, R14 ;  /* 0x0000001fff0d7819 */ /* 0x000fe2000001140e */
[----:B------:R-:W-:-:S04]  /*26a0*/  IMAD.WIDE.U32 R2, R14, c[0x0][0x1e0], RZ ;  /* 0x000078000e027a25 */ /* 0x000fc800078e00ff */
[----:B------:R-:W-:-:S04]  /*26b0*/  IMAD R0, R13, c[0x0][0x1e0], RZ ;  /* 0x000078000d007a24 */ /* 0x000fc800078e02ff */
[----:B------:R-:W-:-:S04]  /*26c0*/  IMAD R0, R14, c[0x0][0x1e4], R0 ;  /* 0x000079000e007a24 */ /* 0x000fc800078e0200 */
[----:B------:R-:W-:Y:S02]  /*26d0*/  IMAD.IADD R3, R3, 0x1, R0 ;  /* 0x0000000103037824 */ /* 0x000fe400078e0200 */
[----:B------:R-:W-:Y:S02]  /*26e0*/  IMAD R0, R21, c[0x0][0x1e8], RZ ;  /* 0x00007a0015007a24 */ /* 0x000fe400078e02ff */
[----:B---3--:R-:W-:-:S04]  /*26f0*/  IMAD.WIDE.U32 R152, R27, c[0x0][0x1e8], RZ ;  /* 0x00007a001b987a25 */ /* 0x008fc800078e00ff */
[----:B------:R-:W-:-:S04]  /*2700*/  IMAD R0, R27, c[0x0][0x1ec], R0 ;  /* 0x00007b001b007a24 */ /* 0x000fc800078e0200 */
[----:B------:R-:W-:Y:S02]  /*2710*/  IMAD.IADD R151, R153, 0x1, R0 ;  /* 0x0000000199977824 */ /* 0x000fe400078e0200 */
[----:B------:R-:W-:-:S04]  /*2720*/  IMAD R148, R58, -0x40, R222 ;  /* 0xffffffc03a947824 */ /* 0x000fc800078e02de */
[----:B------:R-:W-:-:S05]  /*2730*/  IMAD.IADD R28, R148, 0x1, -R8 ;  /* 0x00000001941c7824 */ /* 0x000fca00078e0a08 */
[C---:B------:R-:W-:Y:S02]  /*2740*/  ISETP.GE.AND P5, PT, R28.reuse, 0x1, PT ;  /* 0x000000011c00780c */ /* 0x040fe40003fa6270 */
[----:B------:R-:W-:-:S11]  /*2750*/  ISETP.GE.AND P2, PT, R28, 0x11, PT ;  /* 0x000000111c00780c */ /* 0x000fd60003f46270 */
[C---:B------:R-:W-:Y:S01]  /*2760*/  @P5 ISETP.GE.AND P1, PT, R23.reuse, c[0x0][0x1d4], PT ;  /* 0x0000750017005a0c */ /* 0x040fe20003f26270 */
[----:B------:R-:W-:Y:S01]  /*2770*/  STL [R1+0x8], R14 ;  /* 0x0000080e01007387 */ /* 0x000fe20000100800 */
[C---:B------:R-:W-:Y:S02]  /*2780*/  IMAD.SHL.U32 R149, R23.reuse, 0x2, RZ ;  /* 0x0000000217957824 */ /* 0x040fe400078e00ff */
[----:B------:R-:W-:Y:S01]  /*2790*/  IMAD.SHL.U32 R150, R30, 0x2, RZ ;  /* 0x000000021e967824 */ /* 0x000fe200078e00ff */
[----:B------:R-:W-:Y:S02]  /*27a0*/  SHF.L.U64.HI R57, R23, 0x1, R24 ;  /* 0x0000000117397819 */ /* 0x000fe40000010218 */
[----:B------:R-:W-:Y:S02]  /*27b0*/  IADD3 R243, R232, 0x20, RZ ;  /* 0x00000020e8f37810 */ /* 0x000fe40007ffe0ff */
[----:B------:R-:W-:Y:S02]  /*27c0*/  SHF.L.U64.HI R56, R30, 0x1, R22 ;  /* 0x000000011e387819 */ /* 0x000fe40000010216 */
[----:B--2---:R-:W-:Y:S01]  /*27d0*/  SHF.R.S32.HI R20, RZ, 0x1f, R26 ;  /* 0x0000001fff147819 */ /* 0x004fe2000001141a */
[----:B------:R-:W-:-:S04]  /*27e0*/  IMAD.WIDE.U32 R2, R26, c[0x0][0x1f0], R2 ;  /* 0x00007c001a027a25 */ /* 0x000fc800078e0002 */
[----:B------:R-:W-:Y:S01]  /*27f0*/  IMAD R4, R20, c[0x0][0x1f0], RZ ;  /* 0x00007c0014047a24 */ /* 0x000fe200078e02ff */
[----:B------:R-:W-:-:S03]  /*2800*/  IADD3 R2, P0, R2, R152, RZ ;  /* 0x0000009802027210 */ /* 0x000fc60007f1e0ff */
[----:B------:R-:W-:-:S05]  /*2810*/  IMAD R0, R26, c[0x0][0x1f4], R4 ;  /* 0x00007d001a007a24 */ /* 0x000fca00078e0204 */
[----:B------:R-:W-:Y:S02]  /*2820*/  IADD3.X R3, R151, R3, R0, P0, !PT ;  /* 0x0000000397037210 */ /* 0x000fe400007fe400 */
[----:B------:R-:W-:-:S04]  /*2830*/  LEA R0, P0, R2, c[0x0][0x1c8], 0x1 ;  /* 0x0000720002007a11 */ /* 0x000fc800078008ff */
[----:B------:R-:W-:Y:S01]  /*2840*/  LEA.HI.X R12, R2, c[0x0][0x1cc], R3, 0x1, P0 ;  /* 0x00007300020c7a11 */ /* 0x000fe200000f0c03 */
[----:B------:R-:W1:Y:S04]  /*2850*/  SHFL.IDX PT, R4, R0, RZ, 0x181f ;  /* 0x00181fff00047589 */ /* 0x000e6800000e0000 */
[----:B------:R-:W2:Y:S04]  /*2860*/  SHFL.IDX PT, R7, R12, RZ, 0x181f ;  /* 0x00181fff0c077589 */ /* 0x000ea800000e0000 */
[----:B------:R-:W3:Y:S04]  /*2870*/  SHFL.IDX PT, R5, R0, 0x1, 0x181f ;  /* 0x00381f0000057f89 */ /* 0x000ee800000e0000 */
[----:B------:R-:W4:Y:S04]  /*2880*/  SHFL.IDX PT, R10, R12, 0x1, 0x181f ;  /* 0x00381f000c0a7f89 */ /* 0x000f2800000e0000 */
[----:B------:R-:W5:Y:S01]  /*2890*/  SHFL.IDX PT, R9, R0, 0x2, 0x181f ;  /* 0x00581f0000097f89 */ /* 0x000f6200000e0000 */
[----:B-1----:R-:W-:-:S04]  /*28a0*/  @P5 LEA R2, P0, R23, R4, 0x1 ;  /* 0x0000000417025211 */ /* 0x002fc800078008ff */
[C---:B--2---:R-:W-:Y:S01]  /*28b0*/  @P5 LEA.HI.X R3, R23.reuse, R7, R24, 0x1, P0 ;  /* 0x0000000717035211 */ /* 0x044fe200000f0c18 */
[----:B------:R-:W1:Y:S04]  /*28c0*/  SHFL.IDX PT, R11, R12, 0x2, 0x181f ;  /* 0x00581f000c0b7f89 */ /* 0x000e6800000e0000 */
[----:B------:R2:W-:Y:S01]  /*28d0*/  @P5 LDGSTS.E.BYPASS.LTC128B.128 [R252+0x4100], [R2.64], !P1 ;  /* 0x0410000002fc5fae */ /* 0x0005e2000c901d48 */
[----:B---3--:R-:W-:Y:S02]  /*28e0*/  @P2 LEA R6, P6, R23, R5, 0x1 ;  /* 0x0000000517062211 */ /* 0x008fe400078c08ff */
[C---:B------:R-:W-:Y:S01]  /*28f0*/  @P5 ISETP.GE.AND P0, PT, R30.reuse, c[0x0][0x1d4], PT ;  /* 0x000075001e005a0c */ /* 0x040fe20003f06270 */
[----:B------:R-:W3:Y:S04]  /*2900*/  SHFL.IDX PT, R8, R0, 0x3, 0x181f ;  /* 0x00781f0000087f89 */ /* 0x000ee800000e0000 */
[----:B------:R-:W1:Y:S01]  /*2910*/  SHFL.IDX PT, R0, R12, 0x3, 0x181f ;  /* 0x00781f000c007f89 */ /* 0x000e6200000e0000 */
[----:B--2---:R-:W-:-:S04]  /*2920*/  @P5 LEA R2, P1, R30, R4, 0x1 ;  /* 0x000000041e025211 */ /* 0x004fc800078208ff */
[----:B------:R-:W-:Y:S02]  /*2930*/  @P5 LEA.HI.X R3, R30, R7, R22, 0x1, P1 ;  /* 0x000000071e035211 */ /* 0x000fe400008f0c16 */
[C---:B----4-:R-:W-:Y:S02]  /*2940*/  @P2 LEA.HI.X R7, R23.reuse, R10, R24, 0x1, P6 ;  /* 0x0000000a17072211 */ /* 0x050fe400030f0c18 */
[----:B------:R-:W-:Y:S01]  /*2950*/  ISETP.GE.AND P6, PT, R28, 0x21, PT ;  /* 0x000000211c00780c */ /* 0x000fe20003fc6270 */
[----:B------:R5:W-:Y:S01]  /*2960*/  @P5 LDGSTS.E.BYPASS.LTC128B.128 [R252+0x6100], [R2.64], !P0 ;  /* 0x0610000002fc5fae */ /* 0x000be2000c101d48 */
[----:B------:R-:W-:Y:S02]  /*2970*/  @P2 ISETP.GE.AND P1, PT, R23, c[0x0][0x1d4], PT ;  /* 0x0000750017002a0c */ /* 0x000fe40003f26270 */
[----:B------:R-:W-:-:S04]  /*2980*/  @P2 LEA R4, P0, R30, R5, 0x1 ;  /* 0x000000051e042211 */ /* 0x000fc800078008ff */
[----:B------:R-:W-:-:S07]  /*2990*/  @P2 LEA.HI.X R5, R30, R10, R22, 0x1, P0 ;  /* 0x0000000a1e052211 */ /* 0x000fce00000f0c16 */
[----:B------:R2:W-:Y:S01]  /*29a0*/  @P2 LDGSTS.E.BYPASS.LTC128B.128 [R252+0x4900], [R6.64], !P1 ;  /* 0x0490000006fc2fae */ /* 0x0005e2000c901d48 */
[----:B------:R-:W-:Y:S02]  /*29b0*/  @P2 ISETP.GE.AND P1, PT, R30, c[0x0][0x1d4], PT ;  /* 0x000075001e002a0c */ /* 0x000fe40003f26270 */
[C---:B------:R-:W-:Y:S02]  /*29c0*/  @P6 ISETP.GE.AND P0, PT, R23.reuse, c[0x0][0x1d4], PT ;  /* 0x0000750017006a0c */ /* 0x040fe40003f06270 */
[----:B-----5:R-:W-:-:S09]  /*29d0*/  @P6 LEA R2, P5, R23, R9, 0x1 ;  /* 0x0000000917026211 */ /* 0x020fd200078a08ff */
[----:B------:R3:W-:Y:S01]  /*29e0*/  @P2 LDGSTS.E.BYPASS.LTC128B.128 [R252+0x6900], [R4.64], !P1 ;  /* 0x0690000004fc2fae */ /* 0x0007e2000c901d48 */
[----:B-1----:R-:W-:Y:S02]  /*29f0*/  @P6 LEA.HI.X R3, R23, R11, R24, 0x1, P5 ;  /* 0x0000000b17036211 */ /* 0x002fe400028f0c18 */
[----:B------:R-:W-:-:S03]  /*2a00*/  ISETP.GE.AND P5, PT, R28, 0x31, PT ;  /* 0x000000311c00780c */ /* 0x000fc60003fa6270 */
[----:B------:R1:W-:Y:S01]  /*2a10*/  @P6 LDGSTS.E.BYPASS.LTC128B.128 [R252+0x5100], [R2.64], !P0 ;  /* 0x0510000002fc6fae */ /* 0x0003e2000c101d48 */
[----:B--2---:R-:W-:-:S04]  /*2a20*/  @P6 LEA R6, P2, R30, R9, 0x1 ;  /* 0x000000091e066211 */ /* 0x004fc800078408ff */
[C---:B------:R-:W-:Y:S02]  /*2a30*/  @P6 LEA.HI.X R7, R30.reuse, R11, R22, 0x1, P2 ;  /* 0x0000000b1e076211 */ /* 0x040fe400010f0c16 */
[----:B------:R-:W-:-:S03]  /*2a40*/  @P6 ISETP.GE.AND P2, PT, R30, c[0x0][0x1d4], PT ;  /* 0x000075001e006a0c */ /* 0x000fc60003f46270 */
[----:B---3--:R-:W-:-:S04]  /*2a50*/  @P5 LEA R4, P1, R23, R8, 0x1 ;  /* 0x0000000817045211 */ /* 0x008fc800078208ff */
[----:B------:R-:W-:-:S06]  /*2a60*/  @P5 LEA.HI.X R5, R23, R0, R24, 0x1, P1 ;  /* 0x0000000017055211 */ /* 0x000fcc00008f0c18 */
[----:B------:R2:W-:Y:S01]  /*2a70*/  @P6 LDGSTS.E.BYPASS.LTC128B.128 [R252+0x7100], [R6.64], !P2 ;  /* 0x0710000006fc6fae */ /* 0x0005e2000d101d48 */
[C---:B-1----:R-:W-:Y:S02]  /*2a80*/  @P5 LEA R2, P0, R30.reuse, R8, 0x1 ;  /* 0x000000081e025211 */ /* 0x042fe400078008ff */
[----:B------:R-:W-:Y:S02]  /*2a90*/  @P5 ISETP.GE.AND P1, PT, R23, c[0x0][0x1d4], PT ;  /* 0x0000750017005a0c */ /* 0x000fe40003f26270 */
[C---:B------:R-:W-:Y:S02]  /*2aa0*/  @P5 LEA.HI.X R3, R30.reuse, R0, R22, 0x1, P0 ;  /* 0x000000001e035211 */ /* 0x040fe400000f0c16 */
[----:B------:R-:W-:-:S09]  /*2ab0*/  @P5 ISETP.GE.AND P0, PT, R30, c[0x0][0x1d4], PT ;  /* 0x000075001e005a0c */ /* 0x000fd20003f06270 */
[----:B------:R2:W-:Y:S04]  /*2ac0*/  @P5 LDGSTS.E.BYPASS.LTC128B.128 [R252+0x5900], [R4.64], !P1 ;  /* 0x0590000004fc5fae */ /* 0x0005e8000c901d48 */
[----:B------:R1:W-:Y:S04]  /*2ad0*/  @P5 LDGSTS.E.BYPASS.LTC128B.128 [R252+0x7900], [R2.64], !P0 ;  /* 0x0790000002fc5fae */ /* 0x0003e8000c101d48 */
[----:B------:R-:W0:Y:S01]  /*2ae0*/  LDGDEPBAR ;  /* 0x00000000000079af */ /* 0x000e220000000000 */
[----:B------:R-:W-:-:S04]  /*2af0*/  IMAD R0, R13, c[0x0][0x208], RZ ;  /* 0x000082000d007a24 */ /* 0x000fc800078e02ff */
[----:B------:R-:W-:Y:S01]  /*2b00*/  IMAD R0, R14, c[0x0][0x20c], R0 ;  /* 0x000083000e007a24 */ /* 0x000fe200078e0200 */
[----:B------:R-:W-:-:S04]  /*2b10*/  DEPBAR.LE SB0, 0x1 ;  /* 0x000080400000791a */ /* 0x000fc80000000000 */
[----:B------:R-:W-:-:S04]  /*2b20*/  DEPBAR.LE SB0, 0x0 ;  /* 0x000080000000791a */ /* 0x000fc80000000000 */
[----:B------:R-:W-:Y:S01]  /*2b30*/  BAR.SYNC.DEFER_BLOCKING 0x0 ;  /* 0x0000000000007b1d */ /* 0x000fe20000010000 */
[----:B-1----:R-:W-:-:S04]  /*2b40*/  IMAD.WIDE.U32 R2, R14, c[0x0][0x208], RZ ;  /* 0x000082000e027a25 */ /* 0x002fc800078e00ff */
[----:B------:R-:W-:Y:S02]  /*2b50*/  IMAD.IADD R3, R3, 0x1, R0 ;  /* 0x0000000103037824 */ /* 0x000fe400078e0200 */
[----:B------:R-:W-:Y:S02]  /*2b60*/  IMAD R0, R21, c[0x0][0x210], RZ ;  /* 0x0000840015007a24 */ /* 0x000fe400078e02ff */
[----:B------:R-:W-:-:S04]  /*2b70*/  IMAD.WIDE.U32 R10, R27, c[0x0][0x210], RZ ;  /* 0x000084001b0a7a25 */ /* 0x000fc800078e00ff */
[----:B------:R-:W-:Y:S02]  /*2b80*/  IMAD R0, R27, c[0x0][0x214], R0 ;  /* 0x000085001b007a24 */ /* 0x000fe400078e0200 */
[----:B------:R-:W-:Y:S02]  /*2b90*/  IMAD R8, R20, c[0x0][0x218], RZ ;  /* 0x0000860014087a24 */ /* 0x000fe400078e02ff */
[C---:B------:R-:W-:Y:S01]  /*2ba0*/  IMAD.WIDE.U32 R2, R26.reuse, c[0x0][0x218], R2 ;  /* 0x000086001a027a25 */ /* 0x040fe200078e0002 */
[----:B------:R-:W-:Y:S03]  /*2bb0*/  STL [R1], R26 ;  /* 0x0000001a01007387 */ /* 0x000fe60000100800 */
[----:B------:R-:W-:Y:S01]  /*2bc0*/  IMAD.IADD R9, R11, 0x1, R0 ;  /* 0x000000010b097824 */ /* 0x000fe200078e0200 */
[----:B------:R-:W-:Y:S01]  /*2bd0*/  STL.64 [R1+0x38], R152 ;  /* 0x0000389801007387 */ /* 0x000fe20000100a00 */
[----:B------:R-:W-:Y:S01]  /*2be0*/  IMAD R0, R26, c[0x0][0x21c], R8 ;  /* 0x000087001a007a24 */ /* 0x000fe200078e0208 */
[----:B------:R-:W-:-:S02]  /*2bf0*/  IADD3 R2, P0, R2, R10, RZ ;  /* 0x0000000a02027210 */ /* 0x000fc40007f1e0ff */
[----:B--2---:R-:W-:Y:S04]  /*2c00*/  LDSM.16.M88.4 R4, [R239+0x2000] ;  /* 0x00200000ef04783b */ /* 0x004fe80000000200 */
[----:B------:R-:W-:Y:S04]  /*2c10*/  LDSM.16.M88.4 R16, [R232] ;  /* 0x00000000e810783b */ /* 0x000fe80000000200 */
[----:B------:R-:W-:Y:S01]  /*2c20*/  LDSM.16.M88.4 R12, [R239] ;  /* 0x00000000ef0c783b */ /* 0x000fe20000000200 */
[----:B------:R-:W-:-:S03]  /*2c30*/  IADD3.X R3, R9, R3, R0, P0, !PT ;  /* 0x0000000309037210 */ /* 0x000fc600007fe400 */
[----:B------:R-:W-:Y:S01]  /*2c40*/  STL [R1+0x4c], R151 ;  /* 0x00004c9701007387 */ /* 0x000fe20000100800 */
[----:B------:R-:W-:-:S03]  /*2c50*/  LEA R0, P0, R2, c[0x0][0x1f8], 0x1 ;  /* 0x00007e0002007a11 */ /* 0x000fc600078008ff */
[----:B------:R-:W-:Y:S04]  /*2c60*/  STL.64 [R1+0x50], R10 ;  /* 0x0000500a01007387 */ /* 0x000fe80000100a00 */
[----:B------:R-:W-:Y:S04]  /*2c70*/  STL [R1+0x5c], R9 ;  /* 0x00005c0901007387 */ /* 0x000fe80000100800 */
[----:B------:R-:W2:Y:S01]  /*2c80*/  LDL R158, [R1+0x28] ;  /* 0x00002800019e7983 */ /* 0x000ea20000100800 */
[----:B------:R-:W-:-:S03]  /*2c90*/  LEA.HI.X R20, R2, c[0x0][0x1fc], R3, 0x1, P0 ;  /* 0x00007f0002147a11 */ /* 0x000fc600000f0c03 */
[----:B------:R-:W1:Y:S04]  /*2ca0*/  SHFL.IDX PT, R3, R0, RZ, 0x181f ;  /* 0x00181fff00037589 */ /* 0x000e6800000e0000 */
[----:B------:R-:W3:Y:S04]  /*2cb0*/  SHFL.IDX PT, R2, R0, 0x1, 0x181f ;  /* 0x00381f0000027f89 */ /* 0x000ee800000e0000 */
[----:B------:R-:W4:Y:S04]  /*2cc0*/  SHFL.IDX PT, R8, R20, RZ, 0x181f ;  /* 0x00181fff14087589 */ /* 0x000f2800000e0000 */
[----:B------:R-:W-:Y:S04]  /*2cd0*/  LDSM.16.M88.4 R32, [R232+0x800] ;  /* 0x00080000e820783b */ /* 0x000fe80000000200 */
[----:B------:R-:W-:Y:S04]  /*2ce0*/  LDSM.16.M88.4 R40, [R232+0x1000] ;  /* 0x00100000e828783b */ /* 0x000fe80000000200 */
[----:B------:R-:W-:Y:S04]  /*2cf0*/  LDSM.16.M88.4 R48, [R232+0x1800] ;  /* 0x00180000e830783b */ /* 0x000fe80000000200 */
[----:B------:R-:W-:Y:S01]  /*2d00*/  SHFL.IDX PT, R9, R0, 0x2, 0x181f ;  /* 0x00581f0000097f89 */ /* 0x000fe200000e0000 */
[----:B------:R-:W-:-:S03]  /*2d10*/  R2P PR, R25, 0x6 ;  /* 0x0000000619007804 */ /* 0x000fc60000000000 */
[----:B------:R-:W5:Y:S04]  /*2d20*/  SHFL.IDX PT, R10, R20, 0x1, 0x181f ;  /* 0x00381f00140a7f89 */ /* 0x000f6800000e0000 */
[----:B------:R-:W5:Y:S04]  /*2d30*/  SHFL.IDX PT, R11, R20, 0x2, 0x181f ;  /* 0x00581f00140b7f89 */ /* 0x000f6800000e0000 */
[----:B------:R-:W5:Y:S04]  /*2d40*/  SHFL.IDX PT, R0, R0, 0x3, 0x181f ;  /* 0x00781f0000007f89 */ /* 0x000f6800000e0000 */
[----:B------:R5:W5:Y:S01]  /*2d50*/  SHFL.IDX PT, R29, R20, 0x3, 0x181f ;  /* 0x00781f00141d7f89 */ /* 0x000b6200000e0000 */
[----:B-1----:R-:W-:-:S02]  /*2d60*/  IADD3 R26, P5, R3, R149, RZ ;  /* 0x00000095031a7210 */ /* 0x002fc40007fbe0ff */
[----:B------:R-:W-:Y:S02]  /*2d70*/  @P1 IADD3 R243, R232, -0x20, RZ ;  /* 0xffffffe0e8f31810 */ /* 0x000fe40007ffe0ff */
[-C--:B------:R-:W-:Y:S01]  /*2d80*/  IADD3 R24, P1, R3, R150.reuse, RZ ;  /* 0x0000009603187210 */ /* 0x080fe20007f3e0ff */
[-C--:B------:R-:W-:Y:S01]  /*2d90*/  HMMA.16816.F32.BF16 R52, R4, R16.reuse, RZ ;  /* 0x000000100434723c */ /* 0x080fe200000418ff */
[----:B---3--:R-:W-:Y:S01]  /*2da0*/  IADD3 R22, P6, R2, R149, RZ ;  /* 0x0000009502167210 */ /* 0x008fe20007fde0ff */
[C-C-:B----4-:R-:W-:Y:S01]  /*2db0*/  IMAD.X R27, R8.reuse, 0x1, R57.reuse, P5 ;  /* 0x00000001081b7824 */ /* 0x150fe200028e0639 */
[----:B------:R-:W-:Y:S01]  /*2dc0*/  ISETP.GE.AND P0, PT, R23, c[0x0][0x1d4], PT ;  /* 0x0000750017007a0c */ /* 0x000fe20003f06270 */
[----:B------:R-:W-:Y:S01]  /*2dd0*/  IMAD.X R25, R8, 0x1, R56, P1 ;  /* 0x0000000108197824 */ /* 0x000fe200008e0638 */
[----:B------:R-:W-:Y:S03]  /*2de0*/  LDSM.16.M88.4 R44, [R243] ;  /* 0x00000000f32c783b */ /* 0x000fe60000000200 */
[----:B------:R-:W-:Y:S01]  /*2df0*/  HMMA.16816.F32.BF16 R96, R12, R16, RZ ;  /* 0x000000100c60723c */ /* 0x000fe200000418ff */
[----:B-----5:R-:W-:Y:S01]  /*2e00*/  IMAD.X R23, R10, 0x1, R57, P6 ;  /* 0x000000010a177824 */ /* 0x020fe200030e0639 */
[----:B------:R-:W-:Y:S05]  /*2e10*/  LDSM.16.M88.4 R36, [R243+0x800] ;  /* 0x00080000f324783b */ /* 0x000fea0000000200 */
[----:B------:R-:W-:-:S02]  /*2e20*/  IADD3 R16, P5, R2, R150, RZ ;  /* 0x0000009602107210 */ /* 0x000fc40007fbe0ff */
[CC--:B------:R-:W-:Y:S02]  /*2e30*/  IADD3 R2, P1, R9.reuse, R149.reuse, RZ ;  /* 0x0000009509027210 */ /* 0x0c0fe40007f3e0ff */
[----:B------:R-:W-:Y:S01]  /*2e40*/  IADD3 R20, P6, R9, R150, RZ ;  /* 0x0000009609147210 */ /* 0x000fe20007fde0ff */
[--C-:B------:R-:W-:Y:S01]  /*2e50*/  IMAD.X R17, R10, 0x1, R56.reuse, P5 ;  /* 0x000000010a117824 */ /* 0x100fe200028e0638 */
[----:B------:R-:W-:Y:S01]  /*2e60*/  ISETP.LT.OR P5, PT, R28, 0x1, P0 ;  /* 0x000000011c00780c */ /* 0x000fe200007a1670 */
[-C--:B------:R-:W-:Y:S01]  /*2e70*/  HMMA.16816.F32.BF16 R100, R4, R18.reuse, RZ ;  /* 0x000000120464723c */ /* 0x080fe200000418ff */
[C-C-:B------:R-:W-:Y:S02]  /*2e80*/  IMAD.X R3, R11.reuse, 0x1, R57.reuse, P1 ;  /* 0x000000010b037824 */ /* 0x140fe400008e0639 */
[----:B------:R-:W-:Y:S01]  /*2e90*/  IMAD.X R21, R11, 0x1, R56, P6 ;  /* 0x000000010b157824 */ /* 0x000fe200030e0638 */
[----:B------:R-:W-:Y:S01]  /*2ea0*/  ISETP.GE.AND P6, PT, R30, c[0x0][0x1d4], PT ;  /* 0x000075001e007a0c */ /* 0x000fe20003fc6270 */
[----:B------:R-:W-:Y:S03]  /*2eb0*/  LDSM.16.M88.4 R8, [R241] ;  /* 0x00000000f108783b */ /* 0x000fe60000000200 */
[----:B------:R-:W-:Y:S07]  /*2ec0*/  HMMA.16816.F32.BF16 R80, R12, R18, RZ ;  /* 0x000000120c50723c */ /* 0x000fee00000418ff */
[----:B------:R-:W-:Y:S01]  /*2ed0*/  IADD3 R18, P1, R0, R149, RZ ;  /* 0x0000009500127210 */ /* 0x000fe20007f3e0ff */
[----:B------:R-:W-:Y:S04]  /*2ee0*/  HMMA.16816.F32.BF16 R84, R4, R32, RZ ;  /* 0x000000200454723c */ /* 0x000fe800000418ff */
[----:B------:R-:W-:Y:S01]  /*2ef0*/  IMAD.X R19, R29, 0x1, R57, P1 ;  /* 0x000000011d137824 */ /* 0x000fe200008e0639 */
[----:B------:R-:W-:-:S03]  /*2f00*/  ISETP.LT.OR P1, PT, R28, 0x1, P6 ;  /* 0x000000011c00780c */ /* 0x000fc60003721670 */
[C---:B------:R-:W-:Y:S08]  /*2f10*/  HMMA.16816.F32.BF16 R92, R4.reuse, R40, RZ ;  /* 0x00000028045c723c */ /* 0x040ff000000418ff */
[C---:B------:R-:W-:Y:S08]  /*2f20*/  HMMA.16816.F32.BF16 R88, R4.reuse, R48, RZ ;  /* 0x000000300458723c */ /* 0x040ff000000418ff */
[C---:B------:R-:W-:Y:S08]  /*2f30*/  HMMA.16816.F32.BF16 R108, R4.reuse, R34, RZ ;  /* 0x00000022046c723c */ /* 0x040ff000000418ff */
[C---:B------:R-:W-:Y:S08]  /*2f40*/  HMMA.16816.F32.BF16 R112, R4.reuse, R42, RZ ;  /* 0x0000002a0470723c */ /* 0x040ff000000418ff */
[----:B------:R-:W-:Y:S01]  /*2f50*/  HMMA.16816.F32.BF16 R104, R4, R50, RZ ;  /* 0x000000320468723c */ /* 0x000fe200000418ff */
[----:B------:R-:W1:Y:S07]  /*2f60*/  LDSM.16.M88.4 R4, [R241+0x2000] ;  /* 0x00200000f104783b */ /* 0x000e6e0000000200 */
[C---:B------:R-:W-:Y:S08]  /*2f70*/  HMMA.16816.F32.BF16 R72, R12.reuse, R32, RZ ;  /* 0x000000200c48723c */ /* 0x040ff000000418ff */
[C---:B------:R-:W-:Y:S01]  /*2f80*/  HMMA.16816.F32.BF16 R68, R12.reuse, R34, RZ ;  /* 0x000000220c44723c */ /* 0x040fe200000418ff */
[----:B------:R-:W3:Y:S07]  /*2f90*/  LDSM.16.M88.4 R32, [R243+0x1000] ;  /* 0x00100000f320783b */ /* 0x000eee0000000200 */
[C---:B------:R-:W-:Y:S08]  /*2fa0*/  HMMA.16816.F32.BF16 R64, R12.reuse, R40, RZ ;  /* 0x000000280c40723c */ /* 0x040ff000000418ff */
[----:B------:R-:W-:Y:S01]  /*2fb0*/  HMMA.16816.F32.BF16 R76, R12, R42, RZ ;  /* 0x0000002a0c4c723c */ /* 0x000fe200000418ff */
[----:B------:R-:W4:Y:S04]  /*2fc0*/  LDSM.16.M88.4 R40, [R243+0x1800] ;  /* 0x00180000f328783b */ /* 0x000f280000000200 */
[----:B------:R-:W-:Y:S01]  /*2fd0*/  @!PT LDS RZ, [RZ] ;  /* 0x00000000fffff984 */ /* 0x000fe20000000800 */
[----:B------:R-:W-:Y:S01]  /*2fe0*/  @!PT LDS RZ, [RZ] ;  /* 0x00000000fffff984 */ /* 0x000fe20000000800 */
[----:B------:R-:W-:Y:S01]  /*2ff0*/  @!PT LDS RZ, [RZ] ;  /* 0x00000000fffff984 */ /* 0x000fe20000000800 */
[----:B------:R1:W-:Y:S01]  /*3000*/  LDGSTS.E.BYPASS.LTC128B.128 [R252+0x100], [R26.64], !P5 ;  /* 0x001000001afc7fae */ /* 0x0003e2000e901d48 */
[----:B------:R-:W-:-:S03]  /*3010*/  ISETP.LT.OR P5, PT, R28, 0x11, P0 ;  /* 0x000000111c00780c */ /* 0x000fc600007a1670 */
[----:B------:R1:W-:Y:S01]  /*3020*/  LDGSTS.E.BYPASS.LTC128B.128 [R252+0x2100], [R24.64], !P1 ;  /* 0x0210000018fc7fae */ /* 0x0003e2000c901d48 */
[----:B------:R-:W-:-:S09]  /*3030*/  ISETP.LT.OR P1, PT, R28, 0x11, P6 ;  /* 0x000000111c00780c */ /* 0x000fd20003721670 */
[----:B------:R5:W-:Y:S01]  /*3040*/  LDGSTS.E.BYPASS.LTC128B.128 [R252+0x900], [R22.64], !P5 ;  /* 0x0090000016fc7fae */ /* 0x000be2000e901d48 */
[----:B------:R-:W-:-:S03]  /*3050*/  ISETP.LT.OR P5, PT, R28, 0x21, P0 ;  /* 0x000000211c00780c */ /* 0x000fc600007a1670 */
[----:B------:R1:W-:Y:S01]  /*3060*/  LDGSTS.E.BYPASS.LTC128B.128 [R252+0x2900], [R16.64], !P1 ;  /* 0x0290000010fc7fae */ /* 0x0003e2000c901d48 */
[C---:B------:R-:W-:Y:S02]  /*3070*/  ISETP.LT.OR P1, PT, R28.reuse, 0x21, P6 ;  /* 0x000000211c00780c */ /* 0x040fe40003721670 */
[C---:B------:R-:W-:Y:S02]  /*3080*/  ISETP.LT.OR P0, PT, R28.reuse, 0x31, P0 ;  /* 0x000000311c00780c */ /* 0x040fe40000701670 */
[----:B------:R-:W-:Y:S01]  /*3090*/  ISETP.LT.OR P6, PT, R28, 0x31, P6 ;  /* 0x000000311c00780c */ /* 0x000fe200037c1670 */
[C---:B------:R-:W-:Y:S04]  /*30a0*/  HMMA.16816.F32.BF16 R60, R12.reuse, R48, RZ ;  /* 0x000000300c3c723c */ /* 0x040fe800000418ff */
[----:B------:R3:W-:Y:S04]  /*30b0*/  LDGSTS.E.BYPASS.LTC128B.128 [R252+0x1100], [R2.64], !P5 ;  /* 0x0110000002fc7fae */ /* 0x0007e8000e901d48 */
[----:B------:R-:W-:Y:S01]  /*30c0*/  HMMA.16816.F32.BF16 R12, R12, R50, RZ ;  /* 0x000000320c0c723c */ /* 0x000fe200000418ff */
[----:B------:R5:W-:Y:S04]  /*30d0*/  LDGSTS.E.BYPASS.LTC128B.128 [R252+0x3100], [R20.64], !P1 ;  /* 0x0310000014fc7fae */ /* 0x000be8000c901d48 */
[----:B------:R4:W-:Y:S01]  /*30e0*/  LDGSTS.E.BYPASS.LTC128B.128 [R252+0x1900], [R18.64], !P0 ;  /* 0x0190000012fc7fae */ /* 0x0009e2000c101d48 */
[----:B-1----:R-:W-:Y:S01]  /*30f0*/  IMAD.MOV.U32 R16, RZ, RZ, 0x40 ;  /* 0x00000040ff107424 */ /* 0x002fe200078e00ff */
[----:B---3--:R-:W-:-:S04]  /*3100*/  IADD3 R2, P5, R0, R150, RZ ;  /* 0x0000009600027210 */ /* 0x008fc80007fbe0ff */
[----:B------:R-:W-:Y:S01]  /*3110*/  SEL R0, R16, 0xffffffc0, !P2 ;  /* 0xffffffc010007807 */ /* 0x000fe20005000000 */
[----:B------:R-:W-:-:S04]  /*3120*/  IMAD.X R3, R29, 0x1, R56, P5 ;  /* 0x000000011d037824 */ /* 0x000fc800028e0638 */
[----:B------:R-:W-:Y:S01]  /*3130*/  IMAD.IADD R234, R232, 0x1, R0 ;  /* 0x00000001e8ea7824 */ /* 0x000fe200078e0200 */
[C---:B------:R-:W-:Y:S01]  /*3140*/  HMMA.16816.F32.BF16 R24, R4.reuse, R44, R52 ;  /* 0x0000002c0418723c */ /* 0x040fe20000041834 */
[----:B------:R1:W-:Y:S04]  /*3150*/  LDGSTS.E.BYPASS.LTC128B.128 [R252+0x3900], [R2.64], !P6 ;  /* 0x0390000002fc7fae */ /* 0x0003e8000f101d48 */
[----:B----4-:R-:W-:Y:S04]  /*3160*/  LDSM.16.M88.4 R16, [R240+0x2000] ;  /* 0x00200000f010783b */ /* 0x010fe80000000200 */
[----:B------:R-:W3:Y:S01]  /*3170*/  LDSM.16.M88.4 R52, [R234] ;  /* 0x00000000ea34783b */ /* 0x000ee20000000200 */
[----:B------:R-:W-:Y:S03]  /*3180*/  HMMA.16816.F32.BF16 R116, R4, R36, R84 ;  /* 0x000000240474723c */ /* 0x000fe60000041854 */
[----:B------:R-:W4:Y:S01]  /*3190*/  LDSM.16.M88.4 R48, [R234+0x800] ;  /* 0x00080000ea30783b */ /* 0x000f220000000200 */
[----:B------:R-:W-:-:S02]  /*31a0*/  IADD3 R244, R243, 0x2000, RZ ;  /* 0x00002000f3f47810 */ /* 0x000fc40007ffe0ff */
[----:B------:R-:W-:Y:S01]  /*31b0*/  IADD3 R245, R243, 0x2800, RZ ;  /* 0x00002800f3f57810 */ /* 0x000fe20007ffe0ff */
[----:B------:R-:W0:Y:S01]  /*31c0*/  LDGDEPBAR ;  /* 0x00000000000079af */ /* 0x000e220000000000 */
[C---:B------:R-:W-:Y:S08]  /*31d0*/  HMMA.16816.F32.BF16 R132, R4.reuse, R32, R92 ;  /* 0x000000200484723c */ /* 0x040ff0000004185c */
[C---:B------:R-:W-:Y:S08]  /*31e0*/  HMMA.16816.F32.BF16 R128, R4.reuse, R40, R88 ;  /* 0x000000280480723c */ /* 0x040ff00000041858 */
[----:B------:R-:W-:Y:S08]  /*31f0*/  HMMA.16816.F32.BF16 R84, R4, R46, R100 ;  /* 0x0000002e0454723c */ /* 0x000ff00000041864 */
[C---:B------:R-:W-:Y:S08]  /*3200*/  HMMA.16816.F32.BF16 R120, R8.reuse, R32, R64 ;  /* 0x000000200878723c */ /* 0x040ff00000041840 */
[----:B------:R-:W-:Y:S08]  /*3210*/  HMMA.16816.F32.BF16 R124, R8, R40, R60 ;  /* 0x00000028087c723c */ /* 0x000ff0000004183c */
[C---:B------:R-:W-:Y:S08]  /*3220*/  HMMA.16816.F32.BF16 R92, R4.reuse, R38, R108 ;  /* 0x00000026045c723c */ /* 0x040ff0000004186c */
[----:B------:R-:W-:Y:S08]  /*3230*/  HMMA.16816.F32.BF16 R100, R4, R42, R104 ;  /* 0x0000002a0464723c */ /* 0x000ff00000041868 */
[C---:B------:R-:W-:Y:S08]  /*3240*/  HMMA.16816.F32.BF16 R96, R8.reuse, R44, R96 ;  /* 0x0000002c0860723c */ /* 0x040ff00000041860 */
[C---:B------:R-:W-:Y:S08]  /*3250*/  HMMA.16816.F32.BF16 R88, R8.reuse, R36, R72 ;  /* 0x000000240858723c */ /* 0x040ff00000041848 */
[C---:B------:R-:W-:Y:S01]  /*3260*/  HMMA.16816.F32.BF16 R64, R8.reuse, R46, R80 ;  /* 0x0000002e0840723c */ /* 0x040fe20000041850 */
[----:B------:R-:W1:Y:S07]  /*3270*/  LDSM.16.M88.4 R44, [R234+0x1000] ;  /* 0x00100000ea2c783b */ /* 0x000e6e0000000200 */
[C---:B------:R-:W-:Y:S01]  /*3280*/  HMMA.16816.F32.BF16 R60, R8.reuse, R38, R68 ;  /* 0x00000026083c723c */ /* 0x040fe20000041844 */
[----:B------:R-:W1:Y:S07]  /*3290*/  LDSM.16.M88.4 R36, [R234+0x1800] ;  /* 0x00180000ea24783b */ /* 0x000e6e0000000200 */
[----:B------:R-:W-:Y:S01]  /*32a0*/  HMMA.16816.F32.BF16 R40, R8, R42, R12 ;  /* 0x0000002a0828723c */ /* 0x000fe2000004180c */
[----:B------:R-:W1:Y:S01]  /*32b0*/  LDSM.16.M88.4 R12, [R240] ;  /* 0x00000000f00c783b */ /* 0x000e620000000200 */
[----:B------:R-:W-:-:S05]  /*32c0*/  IMAD.IADD R233, R244, 0x1, R0 ;  /* 0x00000001f4e97824 */ /* 0x000fca00078e0200 */
[----:B------:R-:W-:Y:S01]  /*32d0*/  LDSM.16.M88.4 R28, [R233+-0x1800] ;  /* 0xffe80000e91c783b */ /* 0x000fe20000000200 */
[-C--:B------:R-:W-:Y:S03]  /*32e0*/  HMMA.16816.F32.BF16 R112, R4, R34.reuse, R112 ;  /* 0x000000220470723c */ /* 0x080fe60000041870 */
[----:B------:R-:W-:Y:S04]  /*32f0*/  LDSM.16.M88.4 R4, [R242+0x2000] ;  /* 0x00200000f204783b */ /* 0x000fe80000000200 */
[----:B-----5:R-:W-:Y:S01]  /*3300*/  LDSM.16.M88.4 R20, [R233+-0x800] ;  /* 0xfff80000e914783b */ /* 0x020fe20000000200 */
[----:B------:R-:W-:Y:S03]  /*3310*/  HMMA.16816.F32.BF16 R72, R8, R34, R76 ;  /* 0x000000220848723c */ /* 0x000fe6000004184c */
[----:B------:R-:W5:Y:S04]  /*3320*/  LDSM.16.M88.4 R32, [R233+-0x2000] ;  /* 0xffe00000e920783b */ /* 0x000f680000000200 */
[----:B------:R-:W-:Y:S01]  /*3330*/  LDSM.16.M88.4 R8, [R242] ;  /* 0x00000000f208783b */ /* 0x000fe20000000200 */
[C---:B---3--:R-:W-:Y:S03]  /*3340*/  HMMA.16816.F32.BF16 R76, R16.reuse, R52, R24 ;  /* 0x00000034104c723c */ /* 0x048fe60000041818 */
[----:B------:R-:W3:Y:S05]  /*3350*/  LDSM.16.M88.4 R24, [R233+-0x1000] ;  /* 0xfff00000e918783b */ /* 0x000eea0000000200 */
[C---:B----4-:R-:W-:Y:S08]  /*3360*/  HMMA.16816.F32.BF16 R116, R16.reuse, R48, R116 ;  /* 0x000000301074723c */ /* 0x050ff00000041874 */
[C---:B------:R-:W-:Y:S08]  /*3370*/  HMMA.16816.F32.BF16 R84, R16.reuse, R54, R84 ;  /* 0x000000361054723c */ /* 0x040ff00000041854 */
[C---:B------:R-:W-:Y:S08]  /*3380*/  HMMA.16816.F32.BF16 R92, R16.reuse, R50, R92 ;  /* 0x00000032105c723c */ /* 0x040ff0000004185c */
[C---:B-1----:R-:W-:Y:S08]  /*3390*/  HMMA.16816.F32.BF16 R104, R16.reuse, R44, R132 ;  /* 0x0000002c1068723c */ /* 0x042ff00000041884 */
[C---:B------:R-:W-:Y:S08]  /*33a0*/  HMMA.16816.F32.BF16 R108, R16.reuse, R36, R128 ;  /* 0x00000024106c723c */ /* 0x040ff00000041880 */
        /* <DEDUP_REMOVED lines=8> */
[C---:B------:R-:W-:Y:S08]  /*3430*/  HMMA.16816.F32.BF16 R60, R12.reuse, R44, R120 ;  /* 0x0000002c0c3c723c */ /* 0x040ff00000041878 */
[C---:B------:R-:W-:Y:S01]  /*3440*/  HMMA.16816.F32.BF16 R52, R12.reuse, R46, R72 ;  /* 0x0000002e0c34723c */ /* 0x040fe20000041848 */
[----:B------:R-:W-:Y:S07]  /*3450*/  LDSM.16.M88.4 R44, [R232+0x2000] ;  /* 0x00200000e82c783b */ /* 0x000fee0000000200 */
[----:B------:R-:W-:Y:S01]  /*3460*/  HMMA.16816.F32.BF16 R48, R12, R36, R124 ;  /* 0x000000240c30723c */ /* 0x000fe2000004187c */
[----:B------:R-:W1:Y:S04]  /*3470*/  LDSM.16.M88.4 R12, [R239+0x6000] ;  /* 0x00600000ef0c783b */ /* 0x000e680000000200 */
[----:B------:R-:W4:Y:S03]  /*3480*/  LDSM.16.M88.4 R36, [R232+0x3000] ;  /* 0x00300000e824783b */ /* 0x000f260000000200 */
[C---:B-----5:R-:W-:Y:S08]  /*3490*/  HMMA.16816.F32.BF16 R64, R4.reuse, R32, R76 ;  /* 0x000000200440723c */ /* 0x060ff0000004184c */
[C---:B------:R-:W-:Y:S08]  /*34a0*/  HMMA.16816.F32.BF16 R72, R4.reuse, R34, R84 ;  /* 0x000000220448723c */ /* 0x040ff00000041854 */
[C---:B---3--:R-:W-:Y:S08]  /*34b0*/  HMMA.16816.F32.BF16 R140, R4.reuse, R24, R104 ;  /* 0x00000018048c723c */ /* 0x048ff00000041868 */
[C---:B------:R-:W-:Y:S08]  /*34c0*/  HMMA.16816.F32.BF16 R76, R4.reuse, R28, R116 ;  /* 0x0000001c044c723c */ /* 0x040ff00000041874 */
[C---:B------:R-:W-:Y:S08]  /*34d0*/  HMMA.16816.F32.BF16 R84, R4.reuse, R30, R92 ;  /* 0x0000001e0454723c */ /* 0x040ff0000004185c */
[C---:B------:R-:W-:Y:S08]  /*34e0*/  HMMA.16816.F32.BF16 R136, R4.reuse, R26, R112 ;  /* 0x0000001a0488723c */ /* 0x040ff00000041870 */
[----:B------:R-:W-:Y:S08]  /*34f0*/  HMMA.16816.F32.BF16 R132, R4, R20, R108 ;  /* 0x000000140484723c */ /* 0x000ff0000004186c */
[C---:B------:R-:W-:Y:S08]  /*3500*/  HMMA.16816.F32.BF16 R120, R8.reuse, R34, R80 ;  /* 0x000000220878723c */ /* 0x040ff00000041850 */
[C---:B------:R-:W-:Y:S01]  /*3510*/  HMMA.16816.F32.BF16 R104, R8.reuse, R22, R16 ;  /* 0x000000160868723c */ /* 0x040fe20000041810 */
[----:B------:R-:W3:Y:S07]  /*3520*/  LDSM.16.M88.4 R16, [R232+0x3800] ;  /* 0x00380000e810783b */ /* 0x000eee0000000200 */
[C---:B------:R-:W-:Y:S01]  /*3530*/  HMMA.16816.F32.BF16 R124, R8.reuse, R32, R96 ;  /* 0x00000020087c723c */ /* 0x040fe20000041860 */
[C---:B------:R-:W-:Y:S01]  /*3540*/  IADD3 R246, R243.reuse, 0x3000, RZ ;  /* 0x00003000f3f67810 */ /* 0x040fe20007ffe0ff */
[----:B------:R-:W-:Y:S06]  /*3550*/  LDSM.16.M88.4 R32, [R244] ;  /* 0x00000000f420783b */ /* 0x000fec0000000200 */
[C---:B------:R-:W-:Y:S08]  /*3560*/  HMMA.16816.F32.BF16 R116, R8.reuse, R28, R88 ;  /* 0x0000001c0874723c */ /* 0x040ff00000041858 */
[C---:B------:R-:W-:Y:S01]  /*3570*/  HMMA.16816.F32.BF16 R112, R8.reuse, R30, R68 ;  /* 0x0000001e0870723c */ /* 0x040fe20000041844 */
[----:B------:R-:W-:Y:S07]  /*3580*/  LDSM.16.M88.4 R28, [R245] ;  /* 0x00000000f51c783b */ /* 0x000fee0000000200 */
[C---:B------:R-:W-:Y:S08]  /*3590*/  HMMA.16816.F32.BF16 R108, R8.reuse, R24, R60 ;  /* 0x00000018086c723c */ /* 0x040ff0000004183c */
[C---:B------:R-:W-:Y:S01]  /*35a0*/  HMMA.16816.F32.BF16 R80, R8.reuse, R26, R52 ;  /* 0x0000001a0850723c */ /* 0x040fe20000041834 */
[----:B------:R-:W-:Y:S07]  /*35b0*/  LDSM.16.M88.4 R24, [R246] ;  /* 0x00000000f618783b */ /* 0x000fee0000000200 */
[----:B------:R-:W-:Y:S01]  /*35c0*/  HMMA.16816.F32.BF16 R92, R8, R20, R48 ;  /* 0x00000014085c723c */ /* 0x000fe20000041830 */
[----:B------:R-:W5:Y:S07]  /*35d0*/  LDSM.16.M88.4 R8, [R239+0x4000] ;  /* 0x00400000ef08783b */ /* 0x000f6e0000000200 */
[----:B------:R-:W-:Y:S01]  /*35e0*/  HMMA.16816.F32.BF16 R128, R4, R22, R100 ;  /* 0x000000160480723c */ /* 0x000fe20000041864 */
[----:B------:R-:W2:Y:S04]  /*35f0*/  LDSM.16.M88.4 R4, [R241+0x6000] ;  /* 0x00600000f104783b */ /* 0x000ea80000000200 */
[----:B------:R-:W2:Y:S01]  /*3600*/  LDSM.16.M88.4 R20, [R241+0x4000] ;  /* 0x00400000f114783b */ /* 0x000ea20000000200 */
[----:B------:R-:W-:-:S02]  /*3610*/  IADD3 R247, R243, 0x3800, RZ ;  /* 0x00003800f3f77810 */ /* 0x000fc40007ffe0ff */
[C---:B-1----:R-:W-:Y:S03]  /*3620*/  HMMA.16816.F32.BF16 R60, R12.reuse, R40, R76 ;  /* 0x000000280c3c723c */ /* 0x042fe6000004184c */
[----:B------:R-:W1:Y:S05]  /*3630*/  LDSM.16.M88.4 R52, [R247] ;  /* 0x00000000f734783b */ /* 0x000e6a0000000200 */
[C---:B------:R-:W-:Y:S08]  /*3640*/  HMMA.16816.F32.BF16 R48, R12.reuse, R42, R84 ;  /* 0x0000002a0c30723c */ /* 0x040ff00000041854 */
[C---:B------:R-:W-:Y:S08]  /*3650*/  HMMA.16816.F32.BF16 R88, R12.reuse, R44, R64 ;  /* 0x0000002c0c58723c */ /* 0x040ff00000041840 */
[C---:B------:R-:W-:Y:S08]  /*3660*/  HMMA.16816.F32.BF16 R68, R12.reuse, R46, R72 ;  /* 0x0000002e0c44723c */ /* 0x040ff00000041848 */
[C---:B----4-:R-:W-:Y:S08]  /*3670*/  HMMA.16816.F32.BF16 R84, R12.reuse, R36, R140 ;  /* 0x000000240c54723c */ /* 0x050ff0000004188c */
[C---:B------:R-:W-:Y:S08]  /*3680*/  HMMA.16816.F32.BF16 R100, R12.reuse, R38, R136 ;  /* 0x000000260c64723c */ /* 0x040ff00000041888 */
[C---:B---3--:R-:W-:Y:S08]  /*3690*/  HMMA.16816.F32.BF16 R96, R12.reuse, R16, R132 ;  /* 0x000000100c60723c */ /* 0x048ff00000041884 */
[----:B------:R-:W-:Y:S08]  /*36a0*/  HMMA.16816.F32.BF16 R76, R12, R18, R128 ;  /* 0x000000120c4c723c */ /* 0x000ff00000041880 */
[C---:B-----5:R-:W-:Y:S08]  /*36b0*/  HMMA.16816.F32.BF16 R72, R8.reuse, R44, R124 ;  /* 0x0000002c0848723c */ /* 0x060ff0000004187c */
[C---:B------:R-:W-:Y:S08]  /*36c0*/  HMMA.16816.F32.BF16 R64, R8.reuse, R46, R120 ;  /* 0x0000002e0840723c */ /* 0x040ff00000041878 */
[C---:B------:R-:W-:Y:S08]  /*36d0*/  HMMA.16816.F32.BF16 R12, R8.reuse, R36, R108 ;  /* 0x00000024080c723c */ /* 0x040ff0000004186c */
[C---:B------:R-:W-:Y:S08]  /*36e0*/  HMMA.16816.F32.BF16 R44, R8.reuse, R40, R116 ;  /* 0x00000028082c723c */ /* 0x040ff00000041874 */
[C---:B------:R-:W-:Y:S08]  /*36f0*/  HMMA.16816.F32.BF16 R40, R8.reuse, R42, R112 ;  /* 0x0000002a0828723c */ /* 0x040ff00000041870 */
[C---:B------:R-:W-:Y:S01]  /*3700*/  HMMA.16816.F32.BF16 R80, R8.reuse, R38, R80 ;  /* 0x000000260850723c */ /* 0x040fe20000041850 */
[----:B------:R-:W-:Y:S07]  /*3710*/  LDSM.16.M88.4 R36, [R234+0x3800] ;  /* 0x00380000ea24783b */ /* 0x000fee0000000200 */
[C---:B------:R-:W-:Y:S08]  /*3720*/  HMMA.16816.F32.BF16 R92, R8.reuse, R16, R92 ;  /* 0x00000010085c723c */ /* 0x040ff0000004185c */
[----:B------:R-:W-:Y:S01]  /*3730*/  HMMA.16816.F32.BF16 R104, R8, R18, R104 ;  /* 0x000000120868723c */ /* 0x000fe20000041868 */
[----:B------:R-:W-:Y:S04]  /*3740*/  LDSM.16.M88.4 R16, [R240+0x6000] ;  /* 0x00600000f010783b */ /* 0x000fe80000000200 */
[----:B------:R-:W-:Y:S03]  /*3750*/  LDSM.16.M88.4 R8, [R242+0x4000] ;  /* 0x00400000f208783b */ /* 0x000fe60000000200 */
[----:B--2---:R-:W-:Y:S01]  /*3760*/  HMMA.16816.F32.BF16 R136, R4, R30, R48 ;  /* 0x0000001e0488723c */ /* 0x004fe20000041830 */
[----:B------:R-:W2:Y:S07]  /*3770*/  LDSM.16.M88.4 R48, [R234+0x2000] ;  /* 0x00200000ea30783b */ /* 0x000eae0000000200 */
[C---:B------:R-:W-:Y:S01]  /*3780*/  HMMA.16816.F32.BF16 R112, R20.reuse, R24, R12 ;  /* 0x000000181470723c */ /* 0x040fe2000004180c */
[----:B------:R-:W3:Y:S07]  /*3790*/  LDSM.16.M88.4 R12, [R240+0x4000] ;  /* 0x00400000f00c783b */ /* 0x000eee0000000200 */
[C---:B------:R-:W-:Y:S01]  /*37a0*/  HMMA.16816.F32.BF16 R120, R20.reuse, R28, R44 ;  /* 0x0000001c1478723c */ /* 0x040fe2000004182c */
[----:B------:R-:W4:Y:S07]  /*37b0*/  LDSM.16.M88.4 R44, [R234+0x2800] ;  /* 0x00280000ea2c783b */ /* 0x000f2e0000000200 */
[----:B------:R-:W-:Y:S01]  /*37c0*/  HMMA.16816.F32.BF16 R116, R20, R30, R40 ;  /* 0x0000001e1474723c */ /* 0x000fe20000041828 */
[----:B------:R-:W5:Y:S07]  /*37d0*/  LDSM.16.M88.4 R40, [R234+0x3000] ;  /* 0x00300000ea28783b */ /* 0x000f6e0000000200 */
[C---:B------:R-:W-:Y:S01]  /*37e0*/  HMMA.16816.F32.BF16 R140, R4.reuse, R28, R60 ;  /* 0x0000001c048c723c */ /* 0x040fe2000004183c */
[----:B------:R-:W-:Y:S07]  /*37f0*/  LDSM.16.M88.4 R28, [R233+0x800] ;  /* 0x00080000e91c783b */ /* 0x000fee0000000200 */
[C---:B------:R-:W-:Y:S08]  /*3800*/  HMMA.16816.F32.BF16 R88, R4.reuse, R32, R88 ;  /* 0x000000200458723c */ /* 0x040ff00000041858 */
[----:B------:R-:W-:Y:S08]  /*3810*/  HMMA.16816.F32.BF16 R144, R4, R34, R68 ;  /* 0x000000220490723c */ /* 0x000ff00000041844 */
[C---:B------:R-:W-:Y:S08]  /*3820*/  HMMA.16816.F32.BF16 R124, R20.reuse, R32, R72 ;  /* 0x00000020147c723c */ /* 0x040ff00000041848 */
[----:B------:R-:W-:Y:S01]  /*3830*/  HMMA.16816.F32.BF16 R60, R20, R34, R64 ;  /* 0x00000022143c723c */ /* 0x000fe20000041840 */
[----:B------:R-:W-:Y:S07]  /*3840*/  LDSM.16.M88.4 R32, [R233] ;  /* 0x00000000e920783b */ /* 0x000fee0000000200 */
[C---:B------:R-:W-:Y:S08]  /*3850*/  HMMA.16816.F32.BF16 R132, R4.reuse, R24, R84 ;  /* 0x000000180484723c */ /* 0x040ff00000041854 */
[C---:B------:R-:W-:Y:S08]  /*3860*/  HMMA.16816.F32.BF16 R84, R4.reuse, R26, R100 ;  /* 0x0000001a0454723c */ /* 0x040ff00000041864 */
[C---:B-1----:R-:W-:Y:S08]  /*3870*/  HMMA.16816.F32.BF16 R128, R4.reuse, R52, R96 ;  /* 0x000000340480723c */ /* 0x042ff00000041860 */
[----:B------:R-:W-:Y:S01]  /*3880*/  HMMA.16816.F32.BF16 R68, R4, R54, R76 ;  /* 0x000000360444723c */ /* 0x000fe2000004184c */
[----:B------:R-:W1:Y:S07]  /*3890*/  LDSM.16.M88.4 R4, [R248+0x6000] ;  /* 0x00600000f804783b */ /* 0x000e6e0000000200 */
[C---:B------:R-:W-:Y:S01]  /*38a0*/  HMMA.16816.F32.BF16 R108, R20.reuse, R26, R80 ;  /* 0x0000001a146c723c */ /* 0x040fe20000041850 */
[----:B------:R-:W1:Y:S07]  /*38b0*/  LDSM.16.M88.4 R24, [R233+0x1000] ;  /* 0x00100000e918783b */ /* 0x000e6e0000000200 */
[C---:B------:R-:W-:Y:S08]  /*38c0*/  HMMA.16816.F32.BF16 R76, R20.reuse, R52, R92 ;  /* 0x00000034144c723c */ /* 0x040ff0000004185c */
[----:B------:R-:W-:Y:S01]  /*38d0*/  HMMA.16816.F32.BF16 R72, R20, R54, R104 ;  /* 0x000000361448723c */ /* 0x000fe20000041868 */
[----:B------:R-:W1:Y:S01]  /*38e0*/  LDSM.16.M88.4 R20, [R233+0x1800] ;  /* 0x00180000e914783b */ /* 0x000e620000000200 */
[----:B------:R-:W-:Y:S01]  /*38f0*/  ISETP.GT.AND P0, PT, R58, R158, PT ;  /* 0x0000009e3a00720c */ /* 0x000fe20003f04270 */
[----:B------:R-:W-:-:S05]  /*3900*/  DEPBAR.LE SB0, 0x0 ;  /* 0x000080000000791a */ /* 0x000fca0000000000 */
[C---:B--2---:R-:W-:Y:S08]  /*3910*/  HMMA.16816.F32.BF16 R104, R16.reuse, R48, R88 ;  /* 0x000000301068723c */ /* 0x044ff00000041858 */
[----:B------:R-:W-:Y:S08]  /*3920*/  HMMA.16816.F32.BF16 R100, R16, R50, R144 ;  /* 0x000000321064723c */ /* 0x000ff00000041890 */
[C---:B---3--:R-:W-:Y:S08]  /*3930*/  HMMA.16816.F32.BF16 R64, R12.reuse, R48, R124 ;  /* 0x000000300c40723c */ /* 0x048ff0000004187c */
[----:B------:R-:W-:Y:S08]  /*3940*/  HMMA.16816.F32.BF16 R60, R12, R50, R60 ;  /* 0x000000320c3c723c */ /* 0x000ff0000004183c */
[C---:B----4-:R-:W-:Y:S08]  /*3950*/  HMMA.16816.F32.BF16 R96, R16.reuse, R44, R140 ;  /* 0x0000002c1060723c */ /* 0x050ff0000004188c */
[----:B------:R-:W-:Y:S08]  /*3960*/  HMMA.16816.F32.BF16 R92, R16, R46, R136 ;  /* 0x0000002e105c723c */ /* 0x000ff00000041888 */
[C---:B------:R-:W-:Y:S08]  /*3970*/  HMMA.16816.F32.BF16 R52, R12.reuse, R44, R120 ;  /* 0x0000002c0c34723c */ /* 0x040ff00000041878 */
[----:B------:R-:W-:Y:S08]  /*3980*/  HMMA.16816.F32.BF16 R48, R12, R46, R116 ;  /* 0x0000002e0c30723c */ /* 0x000ff00000041874 */
[C---:B-----5:R-:W-:Y:S08]  /*3990*/  HMMA.16816.F32.BF16 R88, R16.reuse, R40, R132 ;  /* 0x000000281058723c */ /* 0x060ff00000041884 */
[C---:B------:R-:W-:Y:S08]  /*39a0*/  HMMA.16816.F32.BF16 R84, R16.reuse, R42, R84 ;  /* 0x0000002a1054723c */ /* 0x040ff00000041854 */
[C---:B------:R-:W-:Y:S08]  /*39b0*/  HMMA.16816.F32.BF16 R80, R16.reuse, R36, R128 ;  /* 0x000000241050723c */ /* 0x040ff00000041880 */
[----:B------:R-:W-:Y:S08]  /*39c0*/  HMMA.16816.F32.BF16 R68, R16, R38, R68 ;  /* 0x000000261044723c */ /* 0x000ff00000041844 */
[C---:B------:R-:W-:Y:S08]  /*39d0*/  HMMA.16816.F32.BF16 R44, R12.reuse, R40, R112 ;  /* 0x000000280c2c723c */ /* 0x040ff00000041870 */
[C---:B------:R-:W-:Y:S08]  /*39e0*/  HMMA.16816.F32.BF16 R40, R12.reuse, R42, R108 ;  /* 0x0000002a0c28723c */ /* 0x040ff0000004186c */
[C---:B------:R-:W-:Y:S08]  /*39f0*/  HMMA.16816.F32.BF16 R16, R12.reuse, R36, R76 ;  /* 0x000000240c10723c */ /* 0x040ff0000004184c */
[----:B------:R-:W-:Y:S01]  /*3a00*/  HMMA.16816.F32.BF16 R12, R12, R38, R72 ;  /* 0x000000260c0c723c */ /* 0x000fe20000041848 */
[----:B------:R-:W-:Y:S01]  /*3a10*/  BSSY B0, `(.L_x_1230) ;  /* 0x0000065000007945 */ /* 0x000fe20003800000 */
[----:B------:R-:W-:-:S02]  /*3a20*/  ISETP.GT.AND P1, PT, R59, 0x3f, PT ;  /* 0x0000003f3b00780c */ /* 0x000fc40003f24270 */
[----:B------:R-:W-:-:S04]  /*3a30*/  IADD3 R251, R243, 0x1800, RZ ;  /* 0x00001800f3fb7810 */ /* 0x000fc80007ffe0ff */
[----:B-1----:R-:W-:Y:S01]  /*3a40*/  HMMA.16816.F32.BF16 R96, R4, R28, R96 ;  /* 0x0000001c0460723c */ /* 0x002fe20000041860 */
[C---:B------:R-:W-:Y:S02]  /*3a50*/  IADD3 R250, R243.reuse, 0x1000, RZ ;  /* 0x00001000f3fa7810 */ /* 0x040fe40007ffe0ff */
[----:B------:R-:W-:-:S05]  /*3a60*/  IADD3 R249, R243, 0x800, RZ ;  /* 0x00000800f3f97810 */ /* 0x000fca0007ffe0ff */
[C---:B------:R-:W-:Y:S08]  /*3a70*/  HMMA.16816.F32.BF16 R92, R4.reuse, R30, R92 ;  /* 0x0000001e045c723c */ /* 0x040ff0000004185c */
[C---:B------:R-:W-:Y:S08]  /*3a80*/  HMMA.16816.F32.BF16 R72, R4.reuse, R24, R88 ;  /* 0x000000180448723c */ /* 0x040ff00000041858 */
[----:B------:R-:W-:Y:S08]  /*3a90*/  HMMA.16816.F32.BF16 R84, R4, R26, R84 ;  /* 0x0000001a0454723c */ /* 0x000ff00000041854 */
[C---:B------:R-:W-:Y:S08]  /*3aa0*/  HMMA.16816.F32.BF16 R52, R8.reuse, R28, R52 ;  /* 0x0000001c0834723c */ /* 0x040ff00000041834 */
        /* <DEDUP_REMOVED lines=28> */
[----:B------:R-:W-:Y:S01]  /*3c70*/  SHF.R.S32.HI R0, RZ, 0x1f, R7 ;  /* 0x0000001fff007819 */ /* 0x000fe20000011407 */
[----:B------:R1:W-:Y:S04]  /*3c80*/  STL [R1+0x8], R7 ;  /* 0x0000080701007387 */ /* 0x0003e80000100800 */
[----:B------:R-:W-:-:S04]  /*3c90*/  IMAD R0, R0, c[0x0][0x1e0], RZ ;  /* 0x0000780000007a24 */ /* 0x000fc800078e02ff */
[----:B------:R-:W-:-:S05]  /*3ca0*/  IMAD R0, R7, c[0x0][0x1e4], R0 ;  /* 0x0000790007007a24 */ /* 0x000fca00078e0200 */
[----:B------:R-:W-:Y:S01]  /*3cb0*/  IADD3 R3, R3, R0, RZ ;  /* 0x0000000003037210 */ /* 0x000fe20007ffe0ff */
[----:B--2---:R1:W-:Y:S01]  /*3cc0*/  STL [R1], R6 ;  /* 0x0000000601007387 */ /* 0x0043e20000100800 */
[----:B------:R-:W-:-:S03]  /*3cd0*/  SHF.R.S32.HI R0, RZ, 0x1f, R6 ;  /* 0x0000001fff007819 */ /* 0x000fc60000011406 */
        /* <DEDUP_REMOVED lines=8> */
[----:B------:R2:W3:Y:S02]  /*3d60*/  SHFL.IDX PT, R8, R0, RZ, 0x181f ;  /* 0x00181fff00087589 */ /* 0x0004e400000e0000 */
.L_x_1286:
[----:B------:R-:W-:Y:S05]  /*3d70*/  BRA.DIV ~URZ, `(.L_x_1233) ;  /* 0x0000f0827f007947 */ /* 0x000fea000b800000 */
[----:B-1----:R-:W4:Y:S04]  /*3d80*/  LDL R7, [R1+0xc] ;  /* 0x00000c0001077983 */ /* 0x002f280000100800 */
[----:B------:R-:W5:Y:S04]  /*3d90*/  LDL R3, [R1+0x1c] ;  /* 0x00001c0001037983 */ /* 0x000f680000100800 */
[----:B------:R-:W1:Y:S04]  /*3da0*/  SHFL.IDX PT, R2, R4, RZ, 0x181f ;  /* 0x00181fff04027589 */ /* 0x000e6800000e0000 */
[----:B------:R-:W2:Y:S04]  /*3db0*/  SHFL.IDX PT, R5, R4, 0x1, 0x181f ;  /* 0x00381f0004057f89 */ /* 0x000ea800000e0000 */
[----:B------:R-:W3:Y:S04]  /*3dc0*/  SHFL.IDX PT, R9, R0, 0x1, 0x181f ;  /* 0x00381f0000097f89 */ /* 0x000ee800000e0000 */
[----:B------:R-:W2:Y:S04]  /*3dd0*/  SHFL.IDX PT, R12, R4, 0x2, 0x181f ;  /* 0x00581f00040c7f89 */ /* 0x000ea800000e0000 */
[----:B------:R-:W2:Y:S01]  /*3de0*/  SHFL.IDX PT, R13, R0, 0x2, 0x181f ;  /* 0x00581f00000d7f89 */ /* 0x000ea200000e0000 */
[----:B-1----:R-:W-:-:S02]  /*3df0*/  IADD3 R6, P6, R2, R149, RZ ;  /* 0x0000009502067210 */ /* 0x002fc40007fde0ff */
[-C--:B------:R-:W-:Y:S02]  /*3e00*/  IADD3 R2, P5, R2, R150.reuse, RZ ;  /* 0x0000009602027210 */ /* 0x080fe40007fbe0ff */
[----:B----4-:R-:W-:Y:S01]  /*3e10*/  ISETP.GE.AND P2, PT, R7, c[0x0][0x1d4], PT ;  /* 0x0000750007007a0c */ /* 0x010fe20003f46270 */
[C-C-:B---3--:R-:W-:Y:S01]  /*3e20*/  IMAD.X R7, R8.reuse, 0x1, R57.reuse, P6 ;  /* 0x0000000108077824 */ /* 0x148fe200030e0639 */
[----:B--2---:R-:W-:Y:S02]  /*3e30*/  IADD3 R10, P6, R5, R149, RZ ;  /* 0x00000095050a7210 */ /* 0x004fe40007fde0ff */
[----:B-----5:R-:W-:Y:S01]  /*3e40*/  ISETP.GE.AND P0, PT, R3, c[0x0][0x1d4], PT ;  /* 0x0000750003007a0c */ /* 0x020fe20003f06270 */
[----:B------:R-:W-:Y:S01]  /*3e50*/  IMAD.X R3, R8, 0x1, R56, P5 ;  /* 0x0000000108037824 */ /* 0x000fe200028e0638 */
[----:B------:R-:W-:Y:S01]  /*3e60*/  IADD3 R8, P5, R5, R150, RZ ;  /* 0x0000009605087210 */ /* 0x000fe20007fbe0ff */
[----:B------:R-:W-:Y:S01]  /*3e70*/  IMAD.X R11, R9, 0x1, R57, P6 ;  /* 0x00000001090b7824 */ /* 0x000fe200030e0639 */
[----:B------:R-:W-:-:S03]  /*3e80*/  SEL R5, RZ, 0x10, P0 ;  /* 0x00000010ff057807 */ /* 0x000fc60000000000 */
[----:B------:R-:W-:Y:S02]  /*3e90*/  IMAD.X R9, R9, 0x1, R56, P5 ;  /* 0x0000000109097824 */ /* 0x000fe400028e0638 */
[----:B------:R1:W-:Y:S04]  /*3ea0*/  LDGSTS.E.BYPASS.LTC128B.128 [R252+0x4100], [R6.64], !P2 ;  /* 0x0410000006fc7fae */ /* 0x0003e8000d101d48 */
[----:B------:R2:W-:Y:S04]  /*3eb0*/  LDGSTS.E.BYPASS.LTC128B.128 [R252+0x6100], [R2.64], !P0 ;  /* 0x0610000002fc7fae */ /* 0x0005e8000c101d48 */
[----:B------:R3:W-:Y:S04]  /*3ec0*/  LDGSTS.E.BYPASS.LTC128B.128 [R252+0x4900], [R10.64], !P2 ;  /* 0x049000000afc7fae */ /* 0x0007e8000d101d48 */
[----:B------:R4:W-:Y:S01]  /*3ed0*/  LDGSTS.E.BYPASS.LTC128B.128 [R252+0x6900], [R8.64], !P0 ;  /* 0x0690000008fc7fae */ /* 0x0009e2000c101d48 */
[----:B-1----:R-:W-:-:S02]  /*3ee0*/  IADD3 R6, P5, R12, R150, RZ ;  /* 0x000000960c067210 */ /* 0x002fc40007fbe0ff */
[----:B--2---:R-:W-:-:S03]  /*3ef0*/  IADD3 R2, P6, R12, R149, RZ ;  /* 0x000000950c027210 */ /* 0x004fc60007fde0ff */
[C---:B------:R-:W-:Y:S02]  /*3f00*/  IMAD.X R7, R13.reuse, 0x1, R56, P5 ;  /* 0x000000010d077824 */ /* 0x040fe400028e0638 */
[----:B------:R-:W-:Y:S01]  /*3f10*/  IMAD.X R3, R13, 0x1, R57, P6 ;  /* 0x000000010d037824 */ /* 0x000fe200030e0639 */
[----:B----4-:R3:W1:Y:S04]  /*3f20*/  SHFL.IDX PT, R8, R0, 0x3, 0x181f ;  /* 0x00781f0000087f89 */ /* 0x01066800000e0000 */
[----:B------:R3:W2:Y:S04]  /*3f30*/  SHFL.IDX PT, R0, R4, 0x3, 0x181f ;  /* 0x00781f0004007f89 */ /* 0x0006a800000e0000 */
[----:B------:R3:W-:Y:S04]  /*3f40*/  LDGSTS.E.BYPASS.LTC128B.128 [R252+0x5100], [R2.64], !P2 ;  /* 0x0510000002fc7fae */ /* 0x0007e8000d101d48 */
[----:B------:R4:W-:Y:S02]  /*3f50*/  LDGSTS.E.BYPASS.LTC128B.128 [R252+0x7100], [R6.64], !P0 ;  /* 0x0710000006fc7fae */ /* 0x0009e4000c101d48 */
[----:B----4-:R-:W-:-:S04]  /*3f60*/  SEL R6, RZ, 0x10, P2 ;  /* 0x00000010ff067807 */ /* 0x010fc80001000000 */
.L_x_1287:
[----:B-123--:R-:W-:Y:S02]  /*3f70*/  IADD3 R2, -R6, 0x10, RZ ;  /* 0x0000001006027810 */ /* 0x00efe40007ffe1ff */
[----:B------:R-:W-:-:S02]  /*3f80*/  IADD3 R3, -R5, 0x10, RZ ;  /* 0x0000001005037810 */ /* 0x000fc40007ffe1ff */
[----:B------:R-:W-:Y:S02]  /*3f90*/  LOP3.LUT R2, R2, 0xf, RZ, 0xc0, !PT ;  /* 0x0000000f02027812 */ /* 0x000fe400078ec0ff */
[----:B------:R-:W-:Y:S02]  /*3fa0*/  ISETP.NE.U32.AND P6, PT, R6, RZ, PT ;  /* 0x000000ff0600720c */ /* 0x000fe40003fc5070 */
[----:B------:R-:W-:Y:S02]  /*3fb0*/  IADD3 R4, P2, P0, R2, R0, R149 ;  /* 0x0000000002047210 */ /* 0x000fe4000785e095 */
        /* <DEDUP_REMOVED lines=10> */
.L_x_1231:
[----:B------:R-:W-:Y:S05]  /*4060*/  BSYNC B0 ;  /* 0x0000000000007941 */ /* 0x000fea0003800000 */
.L_x_1230:
[----:B-1----:R-:W2:Y:S04]  /*4070*/  LDL R3, [R1+0xac] ;  /* 0x0000ac0001037983 */ /* 0x002ea80000100800 */
[----:B------:R-:W2:Y:S04]  /*4080*/  LDL R0, [R1+0xfc] ;  /* 0x0000fc0001007983 */ /* 0x000ea80000100800 */
[----:B------:R-:W3:Y:S01]  /*4090*/  LDL R6, [R1+0x60] ;  /* 0x0000600001067983 */ /* 0x000ee20000100800 */
[----:B------:R-:W-:Y:S02]  /*40a0*/  MOV R2, 0xffffffc0 ;  /* 0xffffffc000027802 */ /* 0x000fe40000000f00 */
[----:B------:R-:W-:Y:S01]  /*40b0*/  MOV R4, c[0x0][0x2ac] ;  /* 0x0000ab0000047a02 */ /* 0x000fe20000000f00 */
[----:B------:R-:W0:Y:S02]  /*40c0*/  LDGDEPBAR ;  /* 0x00000000000079af */ /* 0x000e240000000000 */
[----:B------:R-:W-:-:S04]  /*40d0*/  IMAD R2, R58, R2, 0x1 ;  /* 0x000000013a027424 */ /* 0x000fc800078e0202 */
[----:B------:R-:W-:Y:S01]  /*40e0*/  IMAD R2, R4, c[0x0][0x1d0], R2 ;  /* 0x0000740004027a24 */ /* 0x000fe200078e0202 */
[----:B--2---:R-:W-:Y:S02]  /*40f0*/  IADD3 R0, R0, R3, RZ ;  /* 0x0000000300007210 */ /* 0x004fe40007ffe0ff */
[----:B---3--:R-:W-:-:S03]  /*4100*/  IADD3 R5, -R6, R148, RZ ;  /* 0x0000009406057210 */ /* 0x008fc60007ffe1ff */
[----:B------:R-:W-:Y:S01]  /*4110*/  @P4 IMAD.HI.U32 R3, R0, c[0x0][0x2c8], RZ ;  /* 0x0000b20000034a27 */ /* 0x000fe200078e00ff */
[----:B------:R1:W-:Y:S01]  /*4120*/  STL [R1+0x2c], R0 ;  /* 0x00002c0001007387 */ /* 0x0003e20000100800 */
[----:B------:R-:W-:-:S03]  /*4130*/  IADD3 R4, R2, -c[0x0][0x168], -R6 ;  /* 0x80005a0002047a10 */ /* 0x000fc60007ffe806 */
[----:B-1----:R-:W-:Y:S01]  /*4140*/  @P4 SHF.R.U32.HI R0, RZ, c[0x0][0x2cc], R3 ;  /* 0x0000b300ff004a19 */ /* 0x002fe20000011603 */
[----:B------:R-:W-:Y:S05]  /*4150*/  BRA.DIV ~URZ, `(.L_x_1234) ;  /* 0x0000f2527f007947 */ /* 0x000fea000b800000 */
[----:B------:R1:W2:Y:S02]  /*4160*/  SHFL.IDX PT, R2, R0, RZ, 0x1c1f ;  /* 0x001c1fff00027589 */ /* 0x0002a400000e0000 */
.L_x_1288:
        /* <DEDUP_REMOVED lines=33> */
[----:B------:R-:W-:Y:S01]  /*4380*/  FSEL R65, R25, -INF , P0 ;  /* 0xff80000019417808 */ /* 0x000fe20000000000 */
[----:B------:R-:W-:Y:S05]  /*4390*/  BRA.DIV ~URZ, `(.L_x_1235) ;  /* 0x0000f0827f007947 */ /* 0x000fea000b800000 */
[----:B------:R-:W2:Y:S04]  /*43a0*/  SHFL.IDX PT, R3, R0, 0x1, 0x1c1f ;  /* 0x003c1f0000037f89 */ /* 0x000ea800000e0000 */
[----:B------:R-:W3:Y:S04]  /*43b0*/  SHFL.IDX PT, R2, R0, 0x2, 0x1c1f ;  /* 0x005c1f0000027f89 */ /* 0x000ee800000e0000 */
[----:B-1----:R-:W1:Y:S01]  /*43c0*/  SHFL.IDX PT, R0, R0, 0x3, 0x1c1f ;  /* 0x007c1f0000007f89 */ /* 0x002e6200000e0000 */
[----:B--2---:R-:W-:-:S02]  /*43d0*/  IMAD.IADD R3, R4, 0x1, R3 ;  /* 0x0000000104037824 */ /* 0x004fc400078e0203 */
[----:B---3--:R-:W-:-:S03]  /*43e0*/  IMAD.IADD R2, R4, 0x1, R2 ;  /* 0x0000000104027824 */ /* 0x008fc600078e0202 */
[----:B------:R-:W-:Y:S01]  /*43f0*/  IMNMX R3, R5, R3, PT ;  /* 0x0000000305037217 */ /* 0x000fe20003800200 */
[----:B-1----:R-:W-:-:S03]  /*4400*/  IMAD.IADD R0, R4, 0x1, R0 ;  /* 0x0000000104007824 */ /* 0x002fc600078e0200 */
[C---:B------:R-:W-:Y:S02]  /*4410*/  ISETP.GT.AND P0, PT, R3.reuse, 0x9, PT ;  /* 0x000000090300780c */ /* 0x040fe40003f04270 */
[----:B------:R-:W-:Y:S02]  /*4420*/  ISETP.GT.AND P5, PT, R3, 0x1, PT ;  /* 0x000000010300780c */ /* 0x000fe40003fa4270 */
[----:B------:R-:W-:Y:S02]  /*4430*/  FSEL R16, R63, -INF , P0 ;  /* 0xff8000003f107808 */ /* 0x000fe40000000000 */
[----:B------:R-:W-:Y:S02]  /*4440*/  ISETP.GT.AND P0, PT, R3, 0x19, PT ;  /* 0x000000190300780c */ /* 0x000fe40003f04270 */
[----:B------:R-:W-:Y:S02]  /*4450*/  FSEL R10, R67, -INF , P5 ;  /* 0xff800000430a7808 */ /* 0x000fe40002800000 */
[----:B------:R-:W-:-:S02]  /*4460*/  FSEL R25, R51, -INF , P0 ;  /* 0xff80000033197808 */ /* 0x000fc40000000000 */
[C---:B------:R-:W-:Y:S02]  /*4470*/  ISETP.GT.AND P0, PT, R3.reuse, 0x29, PT ;  /* 0x000000290300780c */ /* 0x040fe40003f04270 */
[----:B------:R-:W-:Y:S02]  /*4480*/  ISETP.GT.AND P5, PT, R3, 0x11, PT ;  /* 0x000000110300780c */ /* 0x000fe40003fa4270 */
[----:B------:R-:W-:Y:S02]  /*4490*/  FSEL R60, R43, -INF , P0 ;  /* 0xff8000002b3c7808 */ /* 0x000fe40000000000 */
[C---:B------:R-:W-:Y:S02]  /*44a0*/  ISETP.GT.AND P2, PT, R3.reuse, 0x8, PT ;  /* 0x000000080300780c */ /* 0x040fe40003f44270 */
[----:B------:R-:W-:Y:S02]  /*44b0*/  ISETP.GT.AND P0, PT, R3, 0x31, PT ;  /* 0x000000310300780c */ /* 0x000fe40003f04270 */
[----:B------:R-:W-:-:S02]  /*44c0*/  IMNMX R2, R5, R2, PT ;  /* 0x0000000205027217 */ /* 0x000fc40003800200 */
[----:B------:R-:W-:Y:S02]  /*44d0*/  FSEL R19, R55, -INF , P5 ;  /* 0xff80000037137808 */ /* 0x000fe40002800000 */
[----:B------:R-:W-:Y:S02]  /*44e0*/  FSEL R14, R62, -INF , P2 ;  /* 0xff8000003e0e7808 */ /* 0x000fe40001000000 */
[----:B------:R-:W-:Y:S02]  /*44f0*/  ISETP.GT.AND P5, PT, R3, 0x21, PT ;  /* 0x000000210300780c */ /* 0x000fe40003fa4270 */
[----:B------:R-:W-:Y:S02]  /*4500*/  FSEL R51, R31, -INF , P0 ;  /* 0xff8000001f337808 */ /* 0x000fe40000000000 */
[----:B------:R-:W-:Y:S02]  /*4510*/  ISETP.GT.AND P2, PT, R3, 0x18, PT ;  /* 0x000000180300780c */ /* 0x000fe40003f44270 */
[----:B------:R-:W-:-:S02]  /*4520*/  ISETP.GT.AND P0, PT, R2, RZ, PT ;  /* 0x000000ff0200720c */ /* 0x000fc40003f04270 */
[----:B------:R-:W-:Y:S02]  /*4530*/  IMNMX R0, R5, R0, PT ;  /* 0x0000000005007217 */ /* 0x000fe40003800200 */
[----:B------:R-:W-:Y:S02]  /*4540*/  FSEL R63, R47, -INF , P5 ;  /* 0xff8000002f3f7808 */ /* 0x000fe40002800000 */
[----:B------:R-:W-:Y:S02]  /*4550*/  FSEL R23, R50, -INF , P2 ;  /* 0xff80000032177808 */ /* 0x000fe40001000000 */
[C---:B------:R-:W-:Y:S02]  /*4560*/  ISETP.GT.AND P5, PT, R3.reuse, 0x38, PT ;  /* 0x000000380300780c */ /* 0x040fe40003fa4270 */
[----:B------:R-:W-:Y:S02]  /*4570*/  FSEL R20, R104, -INF , P0 ;  /* 0xff80000068147808 */ /* 0x000fe40000000000 */
[----:B------:R-:W-:-:S02]  /*4580*/  ISETP.GT.AND P2, PT, R3, 0x28, PT ;  /* 0x000000280300780c */ /* 0x000fc40003f44270 */
[----:B------:R-:W-:Y:S02]  /*4590*/  ISETP.GT.AND P0, PT, R0, 0x1, PT ;  /* 0x000000010000780c */ /* 0x000fe40003f04270 */
[----:B------:R-:W-:Y:S02]  /*45a0*/  FSEL R50, R26, -INF , P5 ;  /* 0xff8000001a327808 */ /* 0x000fe40002800000 */
[----:B------:R-:W-:Y:S02]  /*45b0*/  ISETP.GT.AND P6, PT, R3, RZ, PT ;  /* 0x000000ff0300720c */ /* 0x000fe40003fc4270 */
[----:B------:R-:W-:Y:S02]  /*45c0*/  FSEL R62, R42, -INF , P2 ;  /* 0xff8000002a3e7808 */ /* 0x000fe40001000000 */
[----:B------:R-:W-:Y:S02]  /*45d0*/  FSEL R26, R107, -INF , P0 ;  /* 0xff8000006b1a7808 */ /* 0x000fe40000000000 */
[----:B------:R-:W-:-:S02]  /*45e0*/  ISETP.GT.AND P2, PT, R3, 0x39, PT ;  /* 0x000000390300780c */ /* 0x000fc40003f44270 */
[----:B------:R-:W-:Y:S02]  /*45f0*/  ISETP.GT.AND P0, PT, R2, 0x9, PT ;  /* 0x000000090200780c */ /* 0x000fe40003f04270 */
[----:B------:R-:W-:Y:S02]  /*4600*/  FSEL R9, R66, -INF , P6 ;  /* 0xff80000042097808 */ /* 0x000fe40003000000 */
[----:B------:R-:W-:Y:S02]  /*4610*/  ISETP.GT.AND P6, PT, R3, 0x10, PT ;  /* 0x000000100300780c */ /* 0x000fe40003fc4270 */
        /* <DEDUP_REMOVED lines=8> */
[----:B------:R-:W-:-:S02]  /*46a0*/  ISETP.GT.AND P5, PT, R0, RZ, PT ;  /* 0x000000ff0000720c */ /* 0x000fc40003fa4270 */
[----:B------:R-:W-:Y:S02]  /*46b0*/  ISETP.GT.AND P2, PT, R2, 0x8, PT ;  /* 0x000000080200780c */ /* 0x000fe40003f44270 */
[----:B------:R-:W-:Y:S02]  /*46c0*/  ISETP.GT.AND P0, PT, R0, 0x11, PT ;  /* 0x000000110000780c */ /* 0x000fe40003f04270 */
[----:B------:R-:W-:Y:S02]  /*46d0*/  FSEL R64, R46, -INF , P6 ;  /* 0xff8000002e407808 */ /* 0x000fe40003000000 */
[----:B------:R-:W-:Y:S02]  /*46e0*/  ISETP.GT.AND P6, PT, R3, 0x30, PT ;  /* 0x000000300300780c */ /* 0x000fe40003fc4270 */
[----:B------:R-:W-:Y:S02]  /*46f0*/  FSEL R24, R106, -INF , P5 ;  /* 0xff8000006a187808 */ /* 0x000fe40002800000 */
[----:B------:R-:W-:-:S02]  /*4700*/  FSEL R27, R100, -INF , P2 ;  /* 0xff800000641b7808 */ /* 0x000fc40001000000 */
[----:B------:R-:W-:Y:S02]  /*4710*/  FSEL R36, R99, -INF , P0 ;  /* 0xff80000063247808 */ /* 0x000fe40000000000 */
[C---:B------:R-:W-:Y:S02]  /*4720*/  ISETP.GT.AND P5, PT, R0.reuse, 0x8, PT ;  /* 0x000000080000780c */ /* 0x040fe40003fa4270 */
[----:B------:R-:W-:Y:S02]  /*4730*/  ISETP.GT.AND P2, PT, R0, 0x9, PT ;  /* 0x000000090000780c */ /* 0x000fe40003f44270 */
[----:B------:R-:W-:Y:S02]  /*4740*/  ISETP.GT.AND P0, PT, R2, 0x19, PT ;  /* 0x000000190200780c */ /* 0x000fe40003f04270 */
[----:B------:R-:W-:Y:S02]  /*4750*/  FSEL R58, R30, -INF , P6 ;  /* 0xff8000001e3a7808 */ /* 0x000fe40003000000 */
[----:B------:R-:W-:-:S02]  /*4760*/  FSEL R30, R102, -INF , P5 ;  /* 0xff800000661e7808 */ /* 0x000fc40002800000 */
[----:B------:R-:W-:Y:S02]  /*4770*/  FSEL R32, R103, -INF , P2 ;  /* 0xff80000067207808 */ /* 0x000fe40001000000 */
[----:B------:R-:W-:Y:S02]  /*4780*/  FSEL R34, R93, -INF , P0 ;  /* 0xff8000005d227808 */ /* 0x000fe40000000000 */
[----:B------:R-:W-:Y:S02]  /*4790*/  ISETP.GT.AND P5, PT, R2, 0x11, PT ;  /* 0x000000110200780c */ /* 0x000fe40003fa4270 */
[C---:B------:R-:W-:Y:S02]  /*47a0*/  ISETP.GT.AND P2, PT, R0.reuse, 0x10, PT ;  /* 0x000000100000780c */ /* 0x040fe40003f44270 */
[----:B------:R-:W-:Y:S02]  /*47b0*/  ISETP.GT.AND P0, PT, R0, 0x18, PT ;  /* 0x000000180000780c */ /* 0x000fe40003f04270 */
[----:B------:R-:W-:-:S02]  /*47c0*/  FSEL R31, R97, -INF , P5 ;  /* 0xff800000611f7808 */ /* 0x000fc40002800000 */
[----:B------:R-:W-:Y:S02]  /*47d0*/  FSEL R35, R98, -INF , P2 ;  /* 0xff80000062237808 */ /* 0x000fe40001000000 */
[----:B------:R-:W-:Y:S02]  /*47e0*/  FSEL R40, R94, -INF , P0 ;  /* 0xff8000005e287808 */ /* 0x000fe40000000000 */
[C---:B------:R-:W-:Y:S02]  /*47f0*/  ISETP.GT.AND P5, PT, R2.reuse, 0x18, PT ;  /* 0x000000180200780c */ /* 0x040fe40003fa4270 */
[----:B------:R-:W-:Y:S02]  /*4800*/  ISETP.GT.AND P2, PT, R2, 0x20, PT ;  /* 0x000000200200780c */ /* 0x000fe40003f44270 */
[----:B------:R-:W-:Y:S02]  /*4810*/  ISETP.GT.AND P0, PT, R0, 0x21, PT ;  /* 0x000000210000780c */ /* 0x000fe40003f04270 */
[----:B------:R-:W-:-:S02]  /*4820*/  FSEL R33, R92, -INF , P5 ;  /* 0xff8000005c217808 */ /* 0x000fc40002800000 */
[----:B------:R-:W-:Y:S02]  /*4830*/  FSEL R61, R72, -INF , P2 ;  /* 0xff800000483d7808 */ /* 0x000fe40001000000 */
[----:B------:R-:W-:Y:S02]  /*4840*/  FSEL R67, R75, -INF , P0 ;  /* 0xff8000004b437808 */ /* 0x000fe40000000000 */
[C---:B------:R-:W-:Y:S02]  /*4850*/  ISETP.GT.AND P5, PT, R0.reuse, 0x19, PT ;  /* 0x000000190000780c */ /* 0x040fe40003fa4270 */
[----:B------:R-:W-:Y:S02]  /*4860*/  ISETP.GT.AND P2, PT, R0, 0x20, PT ;  /* 0x000000200000780c */ /* 0x000fe40003f44270 */
        /* <DEDUP_REMOVED lines=10> */
[----:B------:R-:W-:Y:S02]  /*4910*/  FMNMX.FTZ R3, R7, R8, !PT ;  /* 0x0000000807037209 */ /* 0x000fe40007810000 */
[----:B------:R-:W-:Y:S02]  /*4920*/  FSEL R89, R84, -INF , P5 ;  /* 0xff80000054597808 */ /* 0x000fe40002800000 */
[----:B------:R-:W-:Y:S02]  /*4930*/  FSEL R120, R85, -INF , P2 ;  /* 0xff80000055787808 */ /* 0x000fe40001000000 */
[----:B------:R-:W-:-:S02]  /*4940*/  FSEL R74, R87, -INF , P0 ;  /* 0xff800000574a7808 */ /* 0x000fc40000000000 */
[C---:B------:R-:W-:Y:S02]  /*4950*/  ISETP.GT.AND P5, PT, R2.reuse, 0x31, PT ;  /* 0x000000310200780c */ /* 0x040fe40003fa4270 */
[----:B------:R-:W-:Y:S02]  /*4960*/  ISETP.GT.AND P2, PT, R2, 0x38, PT ;  /* 0x000000380200780c */ /* 0x000fe40003f44270 */
[----:B------:R-:W-:Y:S02]  /*4970*/  FSEL R75, R86, -INF , P6 ;  /* 0xff800000564b7808 */ /* 0x000fe40003000000 */
[----:B------:R-:W-:Y:S02]  /*4980*/  ISETP.GT.AND P0, PT, R0, 0x30, PT ;  /* 0x000000300000780c */ /* 0x000fe40003f04270 */
[----:B------:R-:W-:Y:S02]  /*4990*/  ISETP.GT.AND P6, PT, R2, 0x39, PT ;  /* 0x000000390200780c */ /* 0x000fe40003fc4270 */
[----:B------:R-:W-:-:S02]  /*49a0*/  FMNMX.FTZ R2, R11, R3, !PT ;  /* 0x000000030b027209 */ /* 0x000fc40007810000 */
[----:B------:R-:W-:Y:S02]  /*49b0*/  FSEL R88, R81, -INF , P5 ;  /* 0xff80000051587808 */ /* 0x000fe40002800000 */
[----:B------:R-:W-:Y:S02]  /*49c0*/  FSEL R90, R68, -INF , P2 ;  /* 0xff800000445a7808 */ /* 0x000fe40001000000 */
[----:B------:R-:W-:Y:S02]  /*49d0*/  FSEL R72, R82, -INF , P0 ;  /* 0xff80000052487808 */ /* 0x000fe40000000000 */
[C---:B------:R-:W-:Y:S02]  /*49e0*/  ISETP.GT.AND P5, PT, R0.reuse, 0x31, PT ;  /* 0x000000310000780c */ /* 0x040fe40003fa4270 */
[C---:B------:R-:W-:Y:S02]  /*49f0*/  ISETP.GT.AND P2, PT, R0.reuse, 0x38, PT ;  /* 0x000000380000780c */ /* 0x040fe40003f44270 */
[----:B------:R-:W-:-:S02]  /*4a00*/  ISETP.GT.AND P0, PT, R0, 0x39, PT ;  /* 0x000000390000780c */ /* 0x000fc40003f04270 */
        /* <DEDUP_REMOVED lines=52> */
[----:B------:R-:W-:Y:S02]  /*4d50*/  FSEL R57, R70, -INF , P2 ;  /* 0xff80000046397808 */ /* 0x000fe40001000000 */
[----:B------:R-:W-:-:S02]  /*4d60*/  FMNMX.FTZ R0, R121, R0, !PT ;  /* 0x0000000079007209 */ /* 0x000fc40007810000 */
[----:B------:R-:W-:Y:S02]  /*4d70*/  FMNMX.FTZ R135, R50, R135, !PT ;  /* 0x0000008732877209 */ /* 0x000fe40007810000 */
[----:B------:R-:W-:Y:S02]  /*4d80*/  FMNMX.FTZ R3, R73, R3, !PT ;  /* 0x0000000349037209 */ /* 0x000fe40007810000 */
[----:B------:R-:W-:Y:S02]  /*4d90*/  FMNMX.FTZ R134, R48, R2, !PT ;  /* 0x0000000230867209 */ /* 0x000fe40007810000 */
[----:B------:R-:W-:Y:S02]  /*4da0*/  FMNMX.FTZ R0, R65, R0, !PT ;  /* 0x0000000041007209 */ /* 0x000fe40007810000 */
[----:B------:R-:W-:Y:S01]  /*4db0*/  FMNMX.FTZ R135, R49, R135, !PT ;  /* 0x0000008731877209 */ /* 0x000fe20007810000 */
[----:B------:R-:W1:Y:S01]  /*4dc0*/  SHFL.BFLY PT, R5, R134, 0x2, 0x1f ;  /* 0x0c401f0086057f89 */ /* 0x000e6200000e0000 */
[----:B------:R-:W-:-:S02]  /*4dd0*/  FSEL R56, R71, -INF , P0 ;  /* 0xff80000047387808 */ /* 0x000fc40000000000 */
[----:B------:R-:W-:Y:S01]  /*4de0*/  FMNMX.FTZ R2, R57, R3, !PT ;  /* 0x0000000339027209 */ /* 0x000fe20007810000 */
[----:B------:R-:W2:Y:S03]  /*4df0*/  SHFL.BFLY PT, R4, R0, 0x2, 0x1f ;  /* 0x0c401f0000047f89 */ /* 0x000ea600000e0000 */
[----:B------:R-:W-:Y:S01]  /*4e00*/  FMNMX.FTZ R2, R56, R2, !PT ;  /* 0x0000000238027209 */ /* 0x000fe20007810000 */
[----:B------:R-:W3:Y:S04]  /*4e10*/  SHFL.BFLY PT, R3, R135, 0x2, 0x1f ;  /* 0x0c401f0087037f89 */ /* 0x000ee800000e0000 */
[----:B------:R-:W4:Y:S01]  /*4e20*/  SHFL.BFLY PT, R6, R2, 0x2, 0x1f ;  /* 0x0c401f0002067f89 */ /* 0x000f2200000e0000 */
[----:B-1----:R-:W-:-:S02]  /*4e30*/  FMNMX.FTZ R134, R134, R5, !PT ;  /* 0x0000000586867209 */ /* 0x002fc40007810000 */
[----:B--2---:R-:W-:-:S03]  /*4e40*/  FMNMX.FTZ R0, R4, R0, !PT ;  /* 0x0000000004007209 */ /* 0x004fc60007810000 */
[----:B------:R-:W1:Y:S01]  /*4e50*/  SHFL.BFLY PT, R4, R134, 0x1, 0x1f ;  /* 0x0c201f0086047f89 */ /* 0x000e6200000e0000 */
[----:B---3--:R-:W-:-:S03]  /*4e60*/  FMNMX.FTZ R135, R135, R3, !PT ;  /* 0x0000000387877209 */ /* 0x008fc60007810000 */
[----:B------:R-:W2:Y:S01]  /*4e70*/  SHFL.BFLY PT, R136, R0, 0x1, 0x1f ;  /* 0x0c201f0000887f89 */ /* 0x000ea200000e0000 */
[----:B----4-:R-:W-:-:S03]  /*4e80*/  FMNMX.FTZ R6, R2, R6, !PT ;  /* 0x0000000602067209 */ /* 0x010fc60007810000 */
[----:B------:R-:W3:Y:S04]  /*4e90*/  SHFL.BFLY PT, R3, R135, 0x1, 0x1f ;  /* 0x0c201f0087037f89 */ /* 0x000ee800000e0000 */
[----:B------:R4:W4:Y:S01]  /*4ea0*/  SHFL.BFLY PT, R133, R6, 0x1, 0x1f ;  /* 0x0c201f0006857f89 */ /* 0x00092200000e0000 */
[----:B-1----:R-:W-:Y:S02]  /*4eb0*/  FMNMX.FTZ R134, R134, R4, !PT ;  /* 0x0000000486867209 */ /* 0x002fe40007810000 */
[----:B--2---:R-:W-:Y:S02]  /*4ec0*/  FMNMX.FTZ R136, R0, R136, !PT ;  /* 0x0000008800887209 */ /* 0x004fe40007810000 */
[----:B---3--:R-:W-:-:S03]  /*4ed0*/  FMNMX.FTZ R135, R135, R3, !PT ;  /* 0x0000000387877209 */ /* 0x008fc60007810000 */
.L_x_1289:
[C---:B------:R-:W-:Y:S01]  /*4ee0*/  FMUL.FTZ R4, R136.reuse, c[0x0][0x2d0] ;  /* 0x0000b40088047a20 */ /* 0x040fe20000410000 */
[----:B------:R-:W-:Y:S01]  /*4ef0*/  FSETP.NEU.FTZ.AND P0, PT, R136, -INF , PT ;  /* 0xff8000008800780b */ /* 0x000fe20003f1d000 */
[----:B------:R-:W-:Y:S01]  /*4f00*/  FMUL.FTZ R3, R135, c[0x0][0x2d0] ;  /* 0x0000b40087037a20 */ /* 0x000fe20000410000 */
[----:B----4-:R-:W-:Y:S01]  /*4f10*/  FMNMX.FTZ R133, R133, R6, !PT ;  /* 0x0000000685857209 */ /* 0x010fe20007810000 */
[----:B------:R-:W-:Y:S01]  /*4f20*/  WARPSYNC 0xffffffff ;  /* 0xffffffff00007948 */ /* 0x000fe20003800000 */
[----:B------:R-:W-:Y:S01]  /*4f30*/  FSEL R4, R4, RZ, P0 ;  /* 0x000000ff04047208 */ /* 0x000fe20000000000 */
[----:B------:R-:W-:Y:S01]  /*4f40*/  LDSM.16.MT88.4 R68, [R235] ;  /* 0x00000000eb44783b */ /* 0x000fe20000004200 */
[----:B------:R-:W-:-:S03]  /*4f50*/  FSETP.NEU.FTZ.AND P0, PT, R135, -INF , PT ;  /* 0xff8000008700780b */ /* 0x000fc60003f1d000 */
[--C-:B------:R-:W-:Y:S01]  /*4f60*/  FFMA.FTZ R0, R7, c[0x0][0x2d0], -R4.reuse ;  /* 0x0000b40007007a23 */ /* 0x100fe20000010804 */
[----:B------:R-:W-:Y:S01]  /*4f70*/  FSEL R3, R3, RZ, P0 ;  /* 0x000000ff03037208 */ /* 0x000fe20000000000 */
[----:B------:R-:W-:Y:S01]  /*4f80*/  FFMA.FTZ R2, R18, c[0x0][0x2d0], -R4 ;  /* 0x0000b40012027a23 */ /* 0x000fe20000010804 */
[----:B------:R-:W-:Y:S01]  /*4f90*/  FSETP.NEU.FTZ.AND P0, PT, R134, -INF , PT ;  /* 0xff8000008600780b */ /* 0x000fe20003f1d000 */
[----:B------:R1:W-:Y:S01]  /*4fa0*/  MUFU.EX2 R144, R0 ;  /* 0x0000000000907308 */ /* 0x0003e20000000800 */
[----:B------:R-:W-:Y:S01]  /*4fb0*/  LDSM.16.MT88.4 R92, [R236] ;  /* 0x00000000ec5c783b */ /* 0x000fe20000004200 */
[----:B------:R-:W-:-:S03]  /*4fc0*/  FFMA.FTZ R5, R23, c[0x0][0x2d0], -R3 ;  /* 0x0000b40017057a23 */ /* 0x000fc60000010803 */
[----:B------:R-:W2:Y:S03]  /*4fd0*/  LDSM.16.MT88.4 R96, [R238] ;  /* 0x00000000ee60783b */ /* 0x000ea60000004200 */
[----:B------:R3:W-:Y:S01]  /*4fe0*/  MUFU.EX2 R191, R2 ;  /* 0x0000000200bf7308 */ /* 0x0007e20000000800 */
[----:B------:R-:W-:Y:S04]  /*4ff0*/  LDSM.16.MT88.4 R76, [R235+0x800] ;  /* 0x00080000eb4c783b */ /* 0x000fe80000004200 */
[----:B------:R-:W-:Y:S01]  /*5000*/  LDSM.16.MT88.4 R116, [R235+0x2000] ;  /* 0x00200000eb74783b */ /* 0x000fe20000004200 */
[----:B-1----:R-:W-:Y:S02]  /*5010*/  FFMA.FTZ R0, R8, c[0x0][0x2d0], -R4 ;  /* 0x0000b40008007a23 */ /* 0x002fe40000010804 */
[----:B------:R1:W-:Y:S01]  /*5020*/  MUFU.EX2 R189, R5 ;  /* 0x0000000500bd7308 */ /* 0x0003e20000000800 */
[----:B------:R-:W-:Y:S04]  /*5030*/  LDSM.16.MT88.4 R84, [R236+0x800] ;  /* 0x00080000ec54783b */ /* 0x000fe80000004200 */
[----:B------:R-:W-:Y:S01]  /*5040*/  LDSM.16.MT88.4 R100, [R237] ;  /* 0x00000000ed64783b */ /* 0x000fe20000004200 */
[----:B---3--:R-:W-:-:S02]  /*5050*/  FMUL.FTZ R2, R134, c[0x0][0x2d0] ;  /* 0x0000b40086027a20 */ /* 0x008fc40000410000 */
[----:B------:R3:W-:Y:S01]  /*5060*/  MUFU.EX2 R143, R0 ;  /* 0x00000000008f7308 */ /* 0x0007e20000000800 */
[----:B------:R-:W4:Y:S02]  /*5070*/  LDSM.16.MT88.4 R104, [R238+0x800] ;  /* 0x00080000ee68783b */ /* 0x000f240000004200 */
[----:B------:R-:W-:Y:S02]  /*5080*/  FSEL R2, R2, RZ, P0 ;  /* 0x000000ff02027208 */ /* 0x000fe40000000000 */
[----:B------:R-:W-:Y:S01]  /*5090*/  LDSM.16.MT88.4 R112, [R235+0x2800] ;  /* 0x00280000eb70783b */ /* 0x000fe20000004200 */
[----:B------:R-:W-:Y:S02]  /*50a0*/  FSETP.NEU.FTZ.AND P0, PT, R133, -INF , PT ;  /* 0xff8000008500780b */ /* 0x000fe40003f1d000 */
[--C-:B-1----:R-:W-:Y:S01]  /*50b0*/  FFMA.FTZ R5, R33, c[0x0][0x2d0], -R2.reuse ;  /* 0x0000b40021057a23 */ /* 0x102fe20000010802 */
[----:B------:R-:W-:Y:S01]  /*50c0*/  LDSM.16.MT88.4 R80, [R236+0x2000] ;  /* 0x00200000ec50783b */ /* 0x000fe20000004200 */
[----:B------:R-:W-:-:S02]  /*50d0*/  FFMA.FTZ R61, R61, c[0x0][0x2d0], -R2 ;  /* 0x0000b4003d3d7a23 */ /* 0x000fc40000010802 */
[----:B------:R1:W-:Y:S01]  /*50e0*/  MUFU.EX2 R183, R5 ;  /* 0x0000000500b77308 */ /* 0x0003e20000000800 */
[----:B------:R-:W5:Y:S01]  /*50f0*/  LDSM.16.MT88.4 R108, [R237+0x800] ;  /* 0x00080000ed6c783b */ /* 0x000f620000004200 */
[----:B------:R-:W-:Y:S02]  /*5100*/  FFMA.FTZ R48, R48, c[0x0][0x2d0], -R2 ;  /* 0x0000b40030307a23 */ /* 0x000fe40000010802 */
[----:B---3--:R-:W-:Y:S01]  /*5110*/  FFMA.FTZ R0, R11, c[0x0][0x2d0], -R4 ;  /* 0x0000b4000b007a23 */ /* 0x008fe20000010804 */
[----:B------:R-:W3:Y:S03]  /*5120*/  LDSM.16.MT88.4 R52, [R236+0x2800] ;  /* 0x00280000ec34783b */ /* 0x000ee60000004200 */
[----:B------:R2:W-:Y:S01]  /*5130*/  MUFU.EX2 R146, R0 ;  /* 0x0000000000927308 */ /* 0x0005e20000000800 */
[----:B-1----:R-:W-:-:S07]  /*5140*/  FFMA.FTZ R5, R34, c[0x0][0x2d0], -R2 ;  /* 0x0000b40022057a23 */ /* 0x002fce0000010802 */
[----:B------:R-:W-:Y:S01]  /*5150*/  MUFU.EX2 R188, R5 ;  /* 0x0000000500bc7308 */ /* 0x000fe20000000800 */
[----:B--2---:R-:W-:-:S07]  /*5160*/  FFMA.FTZ R0, R12, c[0x0][0x2d0], -R4 ;  /* 0x0000b4000c007a23 */ /* 0x004fce0000010804 */
[----:B------:R1:W-:Y:S02]  /*5170*/  MUFU.EX2 R153, R0 ;  /* 0x0000000000997308 */ /* 0x0003e40000000800 */
[----:B-1----:R-:W-:-:S06]  /*5180*/  FFMA.FTZ R0, R13, c[0x0][0x2d0], -R4 ;  /* 0x0000b4000d007a23 */ /* 0x002fcc0000010804 */
[----:B------:R1:W-:Y:S02]  /*5190*/  MUFU.EX2 R155, R0 ;  /* 0x00000000009b7308 */ /* 0x0003e40000000800 */
[----:B-1----:R-:W-:-:S06]  /*51a0*/  FFMA.FTZ R0, R15, c[0x0][0x2d0], -R4 ;  /* 0x0000b4000f007a23 */ /* 0x002fcc0000010804 */
[----:B------:R1:W-:Y:S02]  /*51b0*/  MUFU.EX2 R160, R0 ;  /* 0x0000000000a07308 */ /* 0x0003e40000000800 */
[----:B-1----:R-:W-:-:S06]  /*51c0*/  FFMA.FTZ R0, R21, c[0x0][0x2d0], -R4 ;  /* 0x0000b40015007a23 */ /* 0x002fcc0000010804 */
[----:B------:R1:W2:Y:S02]  /*51d0*/  MUFU.EX2 R220, R0 ;  /* 0x0000000000dc7308 */ /* 0x0002a40000000800 */
[----:B-1----:R-:W-:Y:S01]  /*51e0*/  FFMA.FTZ R0, R9, c[0x0][0x2d0], -R3 ;  /* 0x0000b40009007a23 */ /* 0x002fe20000010803 */
[----:B--2---:R-:W-:-:S05]  /*51f0*/  F2FP.BF16.PACK_AB R18, R220, R191 ;  /* 0x000000bfdc12723e */ /* 0x004fca00000010ff */
[----:B------:R1:W-:Y:S02]  /*5200*/  MUFU.EX2 R138, R0 ;  /* 0x00000000008a7308 */ /* 0x0003e40000000800 */
[----:B-1----:R-:W-:-:S06]  /*5210*/  FFMA.FTZ R0, R10, c[0x0][0x2d0], -R3 ;  /* 0x0000b4000a007a23 */ /* 0x002fcc0000010803 */
[----:B------:R1:W2:Y:S02]  /*5220*/  MUFU.EX2 R137, R0 ;  /* 0x0000000000897308 */ /* 0x0002a40000000800 */
[----:B-1----:R-:W-:Y:S01]  /*5230*/  FFMA.FTZ R0, R14, c[0x0][0x2d0], -R3 ;  /* 0x0000b4000e007a23 */ /* 0x002fe20000010803 */
[----:B------:R-:W-:-:S05]  /*5240*/  F2FP.BF16.PACK_AB R14, R188, R183 ;  /* 0x000000b7bc0e723e */ /* 0x000fca00000010ff */
[----:B------:R1:W-:Y:S02]  /*5250*/  MUFU.EX2 R140, R0 ;  /* 0x00000000008c7308 */ /* 0x0003e40000000800 */
[----:B-1----:R-:W-:Y:S01]  /*5260*/  FFMA.FTZ R0, R16, c[0x0][0x2d0], -R3 ;  /* 0x0000b40010007a23 */ /* 0x002fe20000010803 */
[----:B------:R-:W-:-:S05]  /*5270*/  F2FP.BF16.PACK_AB R16, R160, R155 ;  /* 0x0000009ba010723e */ /* 0x000fca00000010ff */
[----:B------:R1:W-:Y:S02]  /*5280*/  MUFU.EX2 R145, R0 ;  /* 0x0000000000917308 */ /* 0x0003e40000000800 */
[----:B-1----:R-:W-:-:S06]  /*5290*/  FFMA.FTZ R0, R17, c[0x0][0x2d0], -R3 ;  /* 0x0000b40011007a23 */ /* 0x002fcc0000010803 */
[----:B------:R1:W-:Y:S02]  /*52a0*/  MUFU.EX2 R152, R0 ;  /* 0x0000000000987308 */ /* 0x0003e40000000800 */
[----:B-1----:R-:W-:-:S06]  /*52b0*/  FFMA.FTZ R0, R19, c[0x0][0x2d0], -R3 ;  /* 0x0000b40013007a23 */ /* 0x002fcc0000010803 */
[----:B------:R1:W1:Y:S02]  /*52c0*/  MUFU.EX2 R154, R0 ;  /* 0x00000000009a7308 */ /* 0x0002640000000800 */
[----:B-1----:R-:W-:Y:S01]  /*52d0*/  FFMA.FTZ R0, R25, c[0x0][0x2d0], -R3 ;  /* 0x0000b40019007a23 */ /* 0x002fe20000010803 */
[----:B--2---:R-:W-:Y:S02]  /*52e0*/  F2FP.BF16.PACK_AB R25, R137, R138 ;  /* 0x0000008a8919723e */ /* 0x004fe400000010ff */
[----:B------:R-:W-:-:S03]  /*52f0*/  F2FP.BF16.PACK_AB R17, R154, R152 ;  /* 0x000000989a11723e */ /* 0x000fc600000010ff */
[----:B------:R1:W2:Y:S02]  /*5300*/  MUFU.EX2 R190, R0 ;  /* 0x0000000000be7308 */ /* 0x0002a40000000800 */
[----:B-1----:R-:W-:Y:S01]  /*5310*/  FFMA.FTZ R0, R20, c[0x0][0x2d0], -R2 ;  /* 0x0000b40014007a23 */ /* 0x002fe20000010802 */
[----:B--2---:R-:W-:-:S05]  /*5320*/  F2FP.BF16.PACK_AB R19, R190, R189 ;  /* 0x000000bdbe13723e */ /* 0x004fca00000010ff */
[----:B------:R1:W-:Y:S02]  /*5330*/  MUFU.EX2 R129, R0 ;  /* 0x0000000000817308 */ /* 0x0003e40000000800 */
[----:B-1----:R-:W-:-:S06]  /*5340*/  FFMA.FTZ R0, R22, c[0x0][0x2d0], -R2 ;  /* 0x0000b40016007a23 */ /* 0x002fcc0000010802 */
[----:B------:R1:W2:Y:S02]  /*5350*/  MUFU.EX2 R128, R0 ;  /* 0x0000000000807308 */ /* 0x0002a40000000800 */
[----:B-1----:R-:W-:Y:S01]  /*5360*/  FFMA.FTZ R0, R27, c[0x0][0x2d0], -R2 ;  /* 0x0000b4001b007a23 */ /* 0x002fe20000010802 */
[----:B--2---:R-:W-:Y:S02]  /*5370*/  F2FP.BF16.PACK_AB R20, R128, R129 ;  /* 0x000000818014723e */ /* 0x004fe400000010ff */
[----:B------:R-:W-:-:S03]  /*5380*/  F2FP.BF16.PACK_AB R27, R145, R140 ;  /* 0x0000008c911b723e */ /* 0x000fc600000010ff */
        /* <DEDUP_REMOVED lines=8> */
[----:B-1----:R-:W-:Y:S01]  /*5410*/  FMUL.FTZ R0, R133, c[0x0][0x2d0] ;  /* 0x0000b40085007a20 */ /* 0x002fe20000410000 */
[----:B--2---:R-:W-:-:S04]  /*5420*/  F2FP.BF16.PACK_AB R12, R147, R142 ;  /* 0x0000008e930c723e */ /* 0x004fc800000010ff */
[----:B------:R-:W-:-:S05]  /*5430*/  FSEL R0, R0, RZ, P0 ;  /* 0x000000ff00007208 */ /* 0x000fca0000000000 */
[--C-:B------:R-:W-:Y:S01]  /*5440*/  FFMA.FTZ R5, R24, c[0x0][0x2d0], -R0.reuse ;  /* 0x0000b40018057a23 */ /* 0x100fe20000010800 */
[----:B------:R-:W-:Y:S01]  /*5450*/  F2FP.BF16.PACK_AB R24, R143, R144 ;  /* 0x000000908f18723e */ /* 0x000fe200000010ff */
[--C-:B------:R-:W-:Y:S02]  /*5460*/  FFMA.FTZ R67, R67, c[0x0][0x2d0], -R0.reuse ;  /* 0x0000b40043437a23 */ /* 0x100fe40000010800 */
[----:B------:R1:W-:Y:S01]  /*5470*/  MUFU.EX2 R7, R5 ;  /* 0x0000000500077308 */ /* 0x0003e20000000800 */
[--C-:B------:R-:W-:Y:S02]  /*5480*/  FFMA.FTZ R72, R72, c[0x0][0x2d0], -R0.reuse ;  /* 0x0000b40048487a23 */ /* 0x100fe40000010800 */
[--C-:B------:R-:W-:Y:S02]  /*5490*/  FFMA.FTZ R73, R73, c[0x0][0x2d0], -R0.reuse ;  /* 0x0000b40049497a23 */ /* 0x100fe40000010800 */
[----:B-1----:R-:W-:Y:S01]  /*54a0*/  FFMA.FTZ R5, R26, c[0x0][0x2d0], -R0 ;  /* 0x0000b4001a057a23 */ /* 0x002fe20000010800 */
[----:B------:R-:W-:-:S03]  /*54b0*/  F2FP.BF16.PACK_AB R26, R153, R146 ;  /* 0x00000092991a723e */ /* 0x000fc600000010ff */
[----:B------:R1:W2:Y:S04]  /*54c0*/  MUFU.EX2 R6, R5 ;  /* 0x0000000500067308 */ /* 0x0002a80000000800 */
[----:B------:R-:W-:Y:S01]  /*54d0*/  HMMA.16816.F32.BF16 R44, R24, R96, RZ ;  /* 0x00000060182c723c */ /* 0x000fe200000418ff */
[----:B-1----:R-:W-:Y:S01]  /*54e0*/  FFMA.FTZ R5, R30, c[0x0][0x2d0], -R0 ;  /* 0x0000b4001e057a23 */ /* 0x002fe20000010800 */
[----:B--2---:R-:W-:-:S03]  /*54f0*/  F2FP.BF16.PACK_AB R21, R6, R7 ;  /* 0x000000070615723e */ /* 0x004fc600000010ff */
[----:B------:R1:W-:Y:S11]  /*5500*/  MUFU.EX2 R130, R5 ;  /* 0x0000000500827308 */ /* 0x0003f60000000800 */
[----:B------:R-:W-:Y:S08]  /*5510*/  @!UPT UIADD3 URZ, URZ, URZ, URZ ;  /* 0x0000003f3f3ff290 */ /* 0x000ff0000fffe03f */
[----:B----4-:R-:W-:Y:S01]  /*5520*/  HMMA.16816.F32.BF16 R192, R16, R104, R44 ;  /* 0x0000006810c0723c */ /* 0x010fe2000004182c */
[----:B------:R-:W2:Y:S01]  /*5530*/  LDSM.16.MT88.4 R44, [R238+0x2000] ;  /* 0x00200000ee2c783b */ /* 0x000ea20000004200 */
[----:B-1----:R-:W-:-:S04]  /*5540*/  FFMA.FTZ R5, R32, c[0x0][0x2d0], -R0 ;  /* 0x0000b40020057a23 */ /* 0x002fc80000010800 */
[----:B------:R1:W4:Y:S02]  /*5550*/  MUFU.EX2 R132, R5 ;  /* 0x0000000500847308 */ /* 0x0003240000000800 */
[--C-:B-1----:R-:W-:Y:S01]  /*5560*/  FFMA.FTZ R5, R35, c[0x0][0x2d0], -R0.reuse ;  /* 0x0000b40023057a23 */ /* 0x102fe20000010800 */
[----:B----4-:R-:W-:Y:S01]  /*5570*/  F2FP.BF16.PACK_AB R23, R132, R130 ;  /* 0x000000828417723e */ /* 0x010fe200000010ff */
[----:B------:R-:W-:Y:S04]  /*5580*/  HMMA.16816.F32.BF16 R32, R24, R92, RZ ;  /* 0x0000005c1820723c */ /* 0x000fe800000418ff */
[----:B------:R1:W-:Y:S04]  /*5590*/  MUFU.EX2 R141, R5 ;  /* 0x00000005008d7308 */ /* 0x0003e80000000800 */
[C---:B------:R-:W-:Y:S08]  /*55a0*/  HMMA.16816.F32.BF16 R28, R20.reuse, R68, RZ ;  /* 0x00000044141c723c */ /* 0x040ff000000418ff */
[----:B------:R-:W-:Y:S01]  /*55b0*/  HMMA.16816.F32.BF16 R8, R20, R92, RZ ;  /* 0x0000005c1408723c */ /* 0x000fe200000418ff */
[----:B-1----:R-:W-:-:S04]  /*55c0*/  FFMA.FTZ R5, R36, c[0x0][0x2d0], -R0 ;  /* 0x0000b40024057a23 */ /* 0x002fc80000010800 */
[----:B------:R-:W1:Y:S03]  /*55d0*/  MUFU.EX2 R180, R5 ;  /* 0x0000000500b47308 */ /* 0x000e660000000800 */
[----:B------:R-:W-:Y:S07]  /*55e0*/  HMMA.16816.F32.BF16 R36, R24, R68, RZ ;  /* 0x000000441824723c */ /* 0x000fee00000418ff */
[--C-:B------:R-:W-:Y:S01]  /*55f0*/  FFMA.FTZ R68, R75, c[0x0][0x2d0], -R0.reuse ;  /* 0x0000b4004b447a23 */ /* 0x100fe20000010800 */
[----:B------:R-:W-:Y:S01]  /*5600*/  HMMA.16816.F32.BF16 R184, R16, R84, R32 ;  /* 0x0000005410b8723c */ /* 0x000fe20000041820 */
[----:B------:R-:W-:-:S02]  /*5610*/  FFMA.FTZ R69, R74, c[0x0][0x2d0], -R0 ;  /* 0x0000b4004a457a23 */ /* 0x000fc40000010800 */
[--C-:B------:R-:W-:Y:S02]  /*5620*/  FFMA.FTZ R74, R57, c[0x0][0x2d0], -R0.reuse ;  /* 0x0000b400394a7a23 */ /* 0x100fe40000010800 */
[--C-:B------:R-:W-:Y:S01]  /*5630*/  FFMA.FTZ R75, R56, c[0x0][0x2d0], -R0.reuse ;  /* 0x0000b400384b7a23 */ /* 0x100fe20000010800 */
[----:B-1----:R-:W-:Y:S01]  /*5640*/  F2FP.BF16.PACK_AB R13, R180, R141 ;  /* 0x0000008db40d723e */ /* 0x002fe200000010ff */
[--C-:B------:R-:W-:Y:S01]  /*5650*/  FFMA.FTZ R5, R40, c[0x0][0x2d0], -R0.reuse ;  /* 0x0000b40028057a23 */ /* 0x100fe20000010800 */
[----:B------:R-:W-:Y:S03]  /*5660*/  HMMA.16816.F32.BF16 R32, R20, R100, RZ ;  /* 0x000000641420723c */ /* 0x000fe600000418ff */
[----:B------:R1:W-:Y:S05]  /*5670*/  MUFU.EX2 R182, R5 ;  /* 0x0000000500b67308 */ /* 0x0003ea0000000800 */
[----:B------:R-:W-:Y:S08]  /*5680*/  HMMA.16816.F32.BF16 R176, R16, R76, R36 ;  /* 0x0000004c10b0723c */ /* 0x000ff00000041824 */
[----:B------:R-:W-:Y:S01]  /*5690*/  HMMA.16816.F32.BF16 R36, R24, R100, RZ ;  /* 0x000000641824723c */ /* 0x000fe200000418ff */
[----:B-1----:R-:W-:-:S04]  /*56a0*/  FFMA.FTZ R5, R41, c[0x0][0x2d0], -R0 ;  /* 0x0000b40029057a23 */ /* 0x002fc80000010800 */
[----:B------:R-:W1:Y:S03]  /*56b0*/  MUFU.EX2 R181, R5 ;  /* 0x0000000500b57308 */ /* 0x000e660000000800 */
[----:B------:R-:W-:Y:S01]  /*56c0*/  HMMA.16816.F32.BF16 R40, R20, R96, RZ ;  /* 0x000000601428723c */ /* 0x000fe200000418ff */
[----:B-1----:R-:W-:Y:S11]  /*56d0*/  F2FP.BF16.PACK_AB R15, R181, R182 ;  /* 0x000000b6b50f723e */ /* 0x002ff600000010ff */
[----:B------:R-:W-:Y:S04]  /*56e0*/  @!UPT UIADD3 URZ, URZ, URZ, URZ ;  /* 0x0000003f3f3ff290 */ /* 0x000fe8000fffe03f */
[----:B-----5:R-:W-:Y:S07]  /*56f0*/  HMMA.16816.F32.BF16 R200, R16, R108, R36 ;  /* 0x0000006c10c8723c */ /* 0x020fee0000041824 */
[----:B------:R-:W-:Y:S01]  /*5700*/  FFMA.FTZ R39, R60, c[0x0][0x2d0], -R3 ;  /* 0x0000b4003c277a23 */ /* 0x000fe20000010803 */
[----:B------:R-:W-:Y:S01]  /*5710*/  HMMA.16816.F32.BF16 R172, R12, R76, R28 ;  /* 0x0000004c0cac723c */ /* 0x000fe2000004181c */
[----:B------:R-:W-:Y:S02]  /*5720*/  FFMA.FTZ R60, R66, c[0x0][0x2d0], -R2 ;  /* 0x0000b400423c7a23 */ /* 0x000fe40000010802 */
[----:B------:R-:W-:-:S02]  /*5730*/  FFMA.FTZ R66, R59, c[0x0][0x2d0], -R0 ;  /* 0x0000b4003b427a23 */ /* 0x000fc40000010800 */
[--C-:B------:R-:W-:Y:S01]  /*5740*/  FFMA.FTZ R37, R122, c[0x0][0x2d0], -R4.reuse ;  /* 0x0000b4007a257a23 */ /* 0x100fe20000010804 */
[----:B------:R-:W-:Y:S01]  /*5750*/  MUFU.EX2 R39, R39 ;  /* 0x0000002700277308 */ /* 0x000fe20000000800 */
[----:B------:R-:W-:Y:S01]  /*5760*/  FFMA.FTZ R36, R121, c[0x0][0x2d0], -R4 ;  /* 0x0000b40079247a23 */ /* 0x000fe20000010804 */
[----:B------:R-:W-:Y:S01]  /*5770*/  HMMA.16816.F32.BF16 R28, R24, R116, RZ ;  /* 0x00000074181c723c */ /* 0x000fe200000418ff */
[--C-:B------:R-:W-:Y:S02]  /*5780*/  FFMA.FTZ R38, R62, c[0x0][0x2d0], -R3.reuse ;  /* 0x0000b4003e267a23 */ /* 0x100fe40000010803 */
[----:B------:R-:W-:Y:S02]  /*5790*/  FFMA.FTZ R62, R49, c[0x0][0x2d0], -R3 ;  /* 0x0000b400313e7a23 */ /* 0x000fe40000010803 */
[----:B------:R-:W-:Y:S02]  /*57a0*/  FFMA.FTZ R49, R90, c[0x0][0x2d0], -R2 ;  /* 0x0000b4005a317a23 */ /* 0x000fe40000010802 */
[----:B------:R-:W-:Y:S01]  /*57b0*/  FADD.FTZ R0, R129, R128 ;  /* 0x0000008081007221 */ /* 0x000fe20000010000 */
[----:B------:R-:W-:Y:S03]  /*57c0*/  HMMA.16816.F32.BF16 R148, R12, R108, R32 ;  /* 0x0000006c0c94723c */ /* 0x000fe60000041820 */
[----:B------:R-:W-:-:S04]  /*57d0*/  FADD.FTZ R0, R131, R0 ;  /* 0x0000000083007221 */ /* 0x000fc80000010000 */
[--C-:B------:R-:W-:Y:S01]  /*57e0*/  FFMA.FTZ R35, R65, c[0x0][0x2d0], -R4.reuse ;  /* 0x0000b40041237a23 */ /* 0x100fe20000010804 */
[----:B------:R-:W-:Y:S01]  /*57f0*/  HMMA.16816.F32.BF16 R164, R12, R84, R8 ;  /* 0x000000540ca4723c */ /* 0x000fe20000041808 */
[--C-:B------:R-:W-:Y:S01]  /*5800*/  FFMA.FTZ R65, R58, c[0x0][0x2d0], -R3.reuse ;  /* 0x0000b4003a417a23 */ /* 0x100fe20000010803 */
[----:B------:R-:W-:Y:S01]  /*5810*/  MUFU.EX2 R85, R36 ;  /* 0x0000002400557308 */ /* 0x000fe20000000800 */
[----:B------:R-:W1:Y:S01]  /*5820*/  LDSM.16.MT88.4 R56, [R238+0x2800] ;  /* 0x00280000ee38783b */ /* 0x000e620000004200 */
[----:B------:R-:W-:Y:S02]  /*5830*/  FFMA.FTZ R32, R127, c[0x0][0x2d0], -R4 ;  /* 0x0000b4007f207a23 */ /* 0x000fe40000010804 */
[--C-:B------:R-:W-:Y:S02]  /*5840*/  FFMA.FTZ R34, R64, c[0x0][0x2d0], -R3.reuse ;  /* 0x0000b40040227a23 */ /* 0x100fe40000010803 */
[----:B------:R-:W-:Y:S01]  /*5850*/  HMMA.16816.F32.BF16 R208, R16, R112, R28 ;  /* 0x0000007010d0723c */ /* 0x000fe2000004181c */
[--C-:B------:R-:W-:Y:S01]  /*5860*/  FFMA.FTZ R33, R63, c[0x0][0x2d0], -R3.reuse ;  /* 0x0000b4003f217a23 */ /* 0x100fe20000010803 */
[----:B------:R-:W-:Y:S01]  /*5870*/  MUFU.EX2 R36, R60 ;  /* 0x0000003c00247308 */ /* 0x000fe20000000800 */
[----:B------:R-:W-:-:S02]  /*5880*/  FFMA.FTZ R64, R51, c[0x0][0x2d0], -R3 ;  /* 0x0000b40033407a23 */ /* 0x000fc40000010803 */
[----:B------:R-:W-:Y:S02]  /*5890*/  FFMA.FTZ R63, R50, c[0x0][0x2d0], -R3 ;  /* 0x0000b400323f7a23 */ /* 0x000fe40000010803 */
[----:B------:R-:W-:Y:S01]  /*58a0*/  FADD.FTZ R3, R144, R143 ;  /* 0x0000008f90037221 */ /* 0x000fe20000010000 */
[----:B------:R-:W-:Y:S01]  /*58b0*/  HMMA.16816.F32.BF16 R28, R24, R80, RZ ;  /* 0x00000050181c723c */ /* 0x000fe200000418ff */
[--C-:B------:R-:W-:Y:S02]  /*58c0*/  FFMA.FTZ R51, R91, c[0x0][0x2d0], -R2.reuse ;  /* 0x0000b4005b337a23 */ /* 0x100fe40000010802 */
[----:B------:R-:W-:Y:S01]  /*58d0*/  FFMA.FTZ R50, R88, c[0x0][0x2d0], -R2 ;  /* 0x0000b40058327a23 */ /* 0x000fe20000010802 */
[----:B------:R-:W-:Y:S01]  /*58e0*/  MUFU.EX2 R63, R63 ;  /* 0x0000003f003f7308 */ /* 0x000fe20000000800 */
[----:B------:R-:W-:Y:S02]  /*58f0*/  FADD.FTZ R3, R146, R3 ;  /* 0x0000000392037221 */ /* 0x000fe40000010000 */
[----:B------:R-:W-:Y:S01]  /*5900*/  FADD.FTZ R0, R139, R0 ;  /* 0x000000008b007221 */ /* 0x000fe20000010000 */
[----:B------:R-:W-:Y:S01]  /*5910*/  HMMA.16816.F32.BF16 R8, R20, R116, RZ ;  /* 0x000000741408723c */ /* 0x000fe200000418ff */
[----:B------:R-:W-:-:S02]  /*5920*/  FADD.FTZ R3, R153, R3 ;  /* 0x0000000399037221 */ /* 0x000fc40000010000 */
[----:B------:R-:W-:Y:S01]  /*5930*/  FADD.FTZ R0, R142, R0 ;  /* 0x000000008e007221 */ /* 0x000fe20000010000 */
[----:B------:R-:W-:Y:S01]  /*5940*/  MUFU.EX2 R51, R51 ;  /* 0x0000003300337308 */ /* 0x000fe20000000800 */
[----:B------:R-:W-:-:S03]  /*5950*/  FADD.FTZ R3, R155, R3 ;  /* 0x000000039b037221 */ /* 0x000fc60000010000 */
[----:B------:R-:W-:Y:S04]  /*5960*/  HMMA.16816.F32.BF16 R156, R12, R104, R40 ;  /* 0x000000680c9c723c */ /* 0x000fe80000041828 */
[----:B------:R-:W4:Y:S03]  /*5970*/  MUFU.EX2 R50, R50 ;  /* 0x0000003200327308 */ /* 0x000f260000000800 */
[----:B------:R-:W-:Y:S01]  /*5980*/  FADD.FTZ R40, R7, R6 ;  /* 0x0000000607287221 */ /* 0x000fe20000010000 */
[----:B---3--:R-:W-:Y:S07]  /*5990*/  HMMA.16816.F32.BF16 R216, R16, R52, R28 ;  /* 0x0000003410d8723c */ /* 0x008fee000004181c */
[--C-:B------:R-:W-:Y:S01]  /*59a0*/  FFMA.FTZ R31, R126, c[0x0][0x2d0], -R4.reuse ;  /* 0x0000b4007e1f7a23 */ /* 0x100fe20000010804 */
[----:B------:R-:W-:Y:S01]  /*59b0*/  HMMA.16816.F32.BF16 R204, R12, R112, R8 ;  /* 0x000000700ccc723c */ /* 0x000fe20000041808 */
[----:B------:R-:W-:-:S02]  /*59c0*/  FFMA.FTZ R30, R125, c[0x0][0x2d0], -R4 ;  /* 0x0000b4007d1e7a23 */ /* 0x000fc40000010804 */
[--C-:B------:R-:W-:Y:S01]  /*59d0*/  FFMA.FTZ R29, R124, c[0x0][0x2d0], -R4.reuse ;  /* 0x0000b4007c1d7a23 */ /* 0x100fe20000010804 */
[----:B------:R-:W-:Y:S01]  /*59e0*/  MUFU.EX2 R76, R31 ;  /* 0x0000001f004c7308 */ /* 0x000fe20000000800 */
[----:B------:R-:W-:Y:S01]  /*59f0*/  FFMA.FTZ R28, R123, c[0x0][0x2d0], -R4 ;  /* 0x0000b4007b1c7a23 */ /* 0x000fe20000010804 */
[----:B----4-:R-:W-:Y:S02]  /*5a00*/  F2FP.BF16.PACK_AB R124, R50, R51 ;  /* 0x00000033327c723e */ /* 0x010fe400000010ff */
[C---:B--2---:R-:W-:Y:S04]  /*5a10*/  HMMA.16816.F32.BF16 R4, R20.reuse, R44, RZ ;  /* 0x0000002c1404723c */ /* 0x044fe800000418ff */
[----:B------:R-:W-:Y:S04]  /*5a20*/  MUFU.EX2 R31, R33 ;  /* 0x00000021001f7308 */ /* 0x000fe80000000800 */
[----:B------:R-:W-:Y:S04]  /*5a30*/  HMMA.16816.F32.BF16 R8, R20, R80, RZ ;  /* 0x000000501408723c */ /* 0x000fe800000418ff */
[----:B------:R-:W-:Y:S08]  /*5a40*/  MUFU.EX2 R80, R32 ;  /* 0x0000002000507308 */ /* 0x000ff00000000800 */
[----:B------:R2:W-:Y:S04]  /*5a50*/  MUFU.EX2 R77, R29 ;  /* 0x0000001d004d7308 */ /* 0x0005e80000000800 */
[C---:B-1----:R-:W-:Y:S04]  /*5a60*/  HMMA.16816.F32.BF16 R196, R12.reuse, R56, R4 ;  /* 0x000000380cc4723c */ /* 0x042fe80000041804 */
[----:B------:R1:W-:Y:S03]  /*5a70*/  MUFU.EX2 R88, R28 ;  /* 0x0000001c00587308 */ /* 0x0003e60000000800 */
[----:B------:R-:W-:Y:S01]  /*5a80*/  FADD.FTZ R4, R130, R40 ;  /* 0x0000002882047221 */ /* 0x000fe20000010000 */
[----:B------:R-:W-:Y:S01]  /*5a90*/  HMMA.16816.F32.BF16 R212, R12, R52, R8 ;  /* 0x000000340cd4723c */ /* 0x000fe20000041808 */
[----:B------:R-:W3:Y:S02]  /*5aa0*/  LDSM.16.MT88.4 R40, [R237+0x2000] ;  /* 0x00200000ed28783b */ /* 0x000ee40000004200 */
[----:B------:R-:W-:Y:S01]  /*5ab0*/  FADD.FTZ R4, R132, R4 ;  /* 0x0000000484047221 */ /* 0x000fe20000010000 */
[----:B------:R-:W-:Y:S03]  /*5ac0*/  MUFU.EX2 R84, R30 ;  /* 0x0000001e00547308 */ /* 0x000fe60000000800 */
[----:B------:R-:W-:Y:S01]  /*5ad0*/  FFMA.FTZ R53, R89, c[0x0][0x2d0], -R2 ;  /* 0x0000b40059357a23 */ /* 0x000fe20000010802 */
[----:B------:R-:W-:Y:S01]  /*5ae0*/  HMMA.16816.F32.BF16 R8, R24, R44, RZ ;  /* 0x0000002c1808723c */ /* 0x000fe200000418ff */
[----:B--2---:R-:W-:-:S02]  /*5af0*/  FADD.FTZ R29, R141, R4 ;  /* 0x000000048d1d7221 */ /* 0x004fc40000010000 */
[----:B------:R-:W-:Y:S01]  /*5b00*/  FFMA.FTZ R52, R120, c[0x0][0x2d0], -R2 ;  /* 0x0000b40078347a23 */ /* 0x000fe20000010802 */
[----:B------:R-:W2:Y:S01]  /*5b10*/  MUFU.EX2 R89, R35 ;  /* 0x0000002300597308 */ /* 0x000ea20000000800 */
[----:B------:R-:W-:Y:S02]  /*5b20*/  FADD.FTZ R2, R138, R137 ;  /* 0x000000898a027221 */ /* 0x000fe40000010000 */
[----:B-1----:R-:W-:Y:S02]  /*5b30*/  FADD.FTZ R28, R160, R3 ;  /* 0x00000003a01c7221 */ /* 0x002fe40000010000 */
[----:B------:R-:W-:-:S03]  /*5b40*/  FADD.FTZ R2, R140, R2 ;  /* 0x000000028c027221 */ /* 0x000fc60000010000 */
[----:B------:R1:W-:Y:S01]  /*5b50*/  MUFU.EX2 R44, R34 ;  /* 0x00000022002c7308 */ /* 0x0003e20000000800 */
[----:B------:R-:W-:-:S04]  /*5b60*/  FADD.FTZ R2, R145, R2 ;  /* 0x0000000291027221 */ /* 0x000fc80000010000 */
[----:B------:R-:W-:-:S03]  /*5b70*/  FADD.FTZ R2, R152, R2 ;  /* 0x0000000298027221 */ /* 0x000fc60000010000 */
[----:B------:R-:W-:Y:S01]  /*5b80*/  MUFU.EX2 R45, R38 ;  /* 0x00000026002d7308 */ /* 0x000fe20000000800 */
[----:B------:R-:W-:Y:S01]  /*5b90*/  FADD.FTZ R3, R154, R2 ;  /* 0x000000029a037221 */ /* 0x000fe20000010000 */
[----:B--2---:R-:W-:Y:S01]  /*5ba0*/  F2FP.BF16.PACK_AB R130, R89, R85 ;  /* 0x000000555982723e */ /* 0x004fe200000010ff */
[----:B------:R-:W-:Y:S01]  /*5bb0*/  FADD.FTZ R2, R147, R0 ;  /* 0x0000000093027221 */ /* 0x000fe20000010000 */
[----:B------:R-:W-:Y:S01]  /*5bc0*/  HMMA.16816.F32.BF16 R168, R16, R56, R8 ;  /* 0x0000003810a8723c */ /* 0x000fe20000041808 */
[----:B------:R-:W-:Y:S02]  /*5bd0*/  FADD.FTZ R0, R191, R28 ;  /* 0x0000001cbf007221 */ /* 0x000fe40000010000 */
[----:B------:R-:W-:Y:S01]  /*5be0*/  FADD.FTZ R2, R183, R2 ;  /* 0x00000002b7027221 */ /* 0x000fe20000010000 */
[----:B-1----:R-:W1:Y:S01]  /*5bf0*/  LDSM.16.MT88.4 R32, [R237+0x2800] ;  /* 0x00280000ed20783b */ /* 0x002e620000004200 */
[----:B------:R-:W-:Y:S01]  /*5c00*/  FADD.FTZ R0, R220, R0 ;  /* 0x00000000dc007221 */ /* 0x000fe20000010000 */
[----:B------:R-:W-:Y:S01]  /*5c10*/  MUFU.EX2 R38, R61 ;  /* 0x0000003d00267308 */ /* 0x000fe20000000800 */
[----:B------:R-:W-:Y:S01]  /*5c20*/  FADD.FTZ R3, R189, R3 ;  /* 0x00000003bd037221 */ /* 0x000fe20000010000 */
[----:B---3--:R-:W-:Y:S01]  /*5c30*/  HMMA.16816.F32.BF16 R4, R20, R40, RZ ;  /* 0x000000281404723c */ /* 0x008fe200000418ff */
[----:B------:R-:W-:-:S02]  /*5c40*/  FADD.FTZ R0, R80, R0 ;  /* 0x0000000050007221 */ /* 0x000fc40000010000 */
[----:B------:R-:W-:Y:S02]  /*5c50*/  FADD.FTZ R3, R190, R3 ;  /* 0x00000003be037221 */ /* 0x000fe40000010000 */
[----:B------:R-:W-:Y:S01]  /*5c60*/  FADD.FTZ R0, R76, R0 ;  /* 0x000000004c007221 */ /* 0x000fe20000010000 */
[----:B------:R-:W2:Y:S02]  /*5c70*/  MUFU.EX2 R81, R37 ;  /* 0x0000002500517308 */ /* 0x000ea40000000800 */
[----:B------:R-:W-:Y:S01]  /*5c80*/  HMMA.16816.F32.BF16 R8, R24, R40, RZ ;  /* 0x000000281808723c */ /* 0x000fe200000418ff */
[----:B------:R-:W-:-:S05]  /*5c90*/  FADD.FTZ R0, R84, R0 ;  /* 0x0000000054007221 */ /* 0x000fca0000010000 */
[----:B------:R-:W-:Y:S08]  /*5ca0*/  MUFU.EX2 R37, R53 ;  /* 0x0000003500257308 */ /* 0x000ff00000000800 */
[----:B------:R-:W3:Y:S01]  /*5cb0*/  MUFU.EX2 R30, R52 ;  /* 0x00000034001e7308 */ /* 0x000ee20000000800 */
[----:B--2---:R-:W-:-:S07]  /*5cc0*/  F2FP.BF16.PACK_AB R128, R81, R88 ;  /* 0x000000585180723e */ /* 0x004fce00000010ff */
[----:B------:R-:W-:Y:S01]  /*5cd0*/  MUFU.EX2 R56, R65 ;  /* 0x0000004100387308 */ /* 0x000fe20000000800 */
[-C--:B-1----:R-:W-:Y:S07]  /*5ce0*/  HMMA.16816.F32.BF16 R160, R12, R32.reuse, R4 ;  /* 0x000000200ca0723c */ /* 0x082fee0000041804 */
[----:B------:R-:W-:Y:S01]  /*5cf0*/  MUFU.EX2 R52, R49 ;  /* 0x0000003100347308 */ /* 0x000fe20000000800 */
[----:B------:R-:W-:Y:S01]  /*5d00*/  FADD.FTZ R4, R180, R29 ;  /* 0x0000001db4047221 */ /* 0x000fe20000010000 */
[----:B------:R-:W-:Y:S01]  /*5d10*/  HMMA.16816.F32.BF16 R152, R16, R32, R8 ;  /* 0x000000201098723c */ /* 0x000fe20000041808 */
[----:B------:R-:W-:-:S02]  /*5d20*/  FADD.FTZ R6, R188, R2 ;  /* 0x00000002bc067221 */ /* 0x000fc40000010000 */
[----:B------:R-:W-:-:S03]  /*5d30*/  FADD.FTZ R2, R182, R4 ;  /* 0x00000004b6027221 */ /* 0x000fc60000010000 */
[----:B------:R-:W1:Y:S01]  /*5d40*/  MUFU.EX2 R49, R48 ;  /* 0x0000003000317308 */ /* 0x000e620000000800 */
[----:B------:R-:W-:Y:S01]  /*5d50*/  FADD.FTZ R5, R77, R0 ;  /* 0x000000004d057221 */ /* 0x000fe20000010000 */
[----:B------:R-:W-:Y:S01]  /*5d60*/  F2FP.BF16.PACK_AB R4, R36, R38 ;  /* 0x000000262404723e */ /* 0x000fe200000010ff */
[----:B------:R-:W-:Y:S01]  /*5d70*/  FADD.FTZ R28, R181, R2 ;  /* 0x00000002b51c7221 */ /* 0x000fe20000010000 */
[----:B------:R-:W-:Y:S01]  /*5d80*/  F2FP.BF16.PACK_AB R9, R31, R44 ;  /* 0x0000002c1f09723e */ /* 0x000fe200000010ff */
[----:B------:R-:W-:Y:S01]  /*5d90*/  FADD.FTZ R2, R44, R3 ;  /* 0x000000032c027221 */ /* 0x000fe20000010000 */
[----:B------:R-:W-:Y:S02]  /*5da0*/  F2FP.BF16.PACK_AB R11, R39, R45 ;  /* 0x0000002d270b723e */ /* 0x000fe400000010ff */
[----:B------:R-:W2:Y:S01]  /*5db0*/  MUFU.EX2 R48, R66 ;  /* 0x0000004200307308 */ /* 0x000ea20000000800 */
[----:B------:R-:W-:Y:S01]  /*5dc0*/  FADD.FTZ R2, R31, R2 ;  /* 0x000000021f027221 */ /* 0x000fe20000010000 */
[----:B------:R-:W-:-:S02]  /*5dd0*/  F2FP.BF16.PACK_AB R8, R76, R80 ;  /* 0x000000504c08723e */ /* 0x000fc400000010ff */
[----:B------:R-:W-:Y:S01]  /*5de0*/  F2FP.BF16.PACK_AB R10, R77, R84 ;  /* 0x000000544d0a723e */ /* 0x000fe200000010ff */
[----:B------:R-:W-:Y:S02]  /*5df0*/  FADD.FTZ R0, R45, R2 ;  /* 0x000000022d007221 */ /* 0x000fe40000010000 */
[----:B------:R-:W-:Y:S01]  /*5e00*/  FADD.FTZ R2, R38, R6 ;  /* 0x0000000626027221 */ /* 0x000fe20000010000 */
[----:B------:R-:W4:Y:S01]  /*5e10*/  MUFU.EX2 R41, R64 ;  /* 0x0000004000297308 */ /* 0x000f220000000800 */
[----:B------:R-:W-:Y:S01]  /*5e20*/  FADD.FTZ R3, R39, R0 ;  /* 0x0000000027037221 */ /* 0x000fe20000010000 */
[----:B---3--:R-:W-:Y:S01]  /*5e30*/  F2FP.BF16.PACK_AB R6, R30, R37 ;  /* 0x000000251e06723e */ /* 0x008fe200000010ff */
[----:B------:R-:W-:Y:S01]  /*5e40*/  FADD.FTZ R0, R36, R2 ;  /* 0x0000000224007221 */ /* 0x000fe20000010000 */
[----:B-1----:R-:W-:Y:S01]  /*5e50*/  F2FP.BF16.PACK_AB R126, R49, R52 ;  /* 0x00000034317e723e */ /* 0x002fe200000010ff */
[----:B------:R-:W-:Y:S02]  /*5e60*/  FADD.FTZ R2, R56, R3 ;  /* 0x0000000338027221 */ /* 0x000fe40000010000 */
[----:B------:R-:W-:Y:S01]  /*5e70*/  FADD.FTZ R0, R37, R0 ;  /* 0x0000000025007221 */ /* 0x000fe20000010000 */
[----:B------:R-:W1:Y:S03]  /*5e80*/  MUFU.EX2 R40, R67 ;  /* 0x0000004300287308 */ /* 0x000e660000000800 */
[----:B------:R-:W-:-:S02]  /*5e90*/  FADD.FTZ R7, R30, R0 ;  /* 0x000000001e077221 */ /* 0x000fc40000010000 */
[----:B------:R-:W-:Y:S02]  /*5ea0*/  FADD.FTZ R0, R88, R5 ;  /* 0x0000000558007221 */ /* 0x000fe40000010000 */
[----:B--2---:R-:W-:Y:S01]  /*5eb0*/  FADD.FTZ R5, R48, R28 ;  /* 0x0000001c30057221 */ /* 0x004fe20000010000 */
[----:B------:R-:W2:Y:S01]  /*5ec0*/  MUFU.EX2 R33, R68 ;  /* 0x0000004400217308 */ /* 0x000ea20000000800 */
[----:B------:R-:W-:Y:S01]  /*5ed0*/  FADD.FTZ R0, R81, R0 ;  /* 0x0000000051007221 */ /* 0x000fe20000010000 */
[C---:B----4-:R-:W-:Y:S01]  /*5ee0*/  F2FP.BF16.PACK_AB R129, R41.reuse, R56 ;  /* 0x000000382981723e */ /* 0x050fe200000010ff */
[----:B------:R-:W-:Y:S02]  /*5ef0*/  FADD.FTZ R3, R41, R2 ;  /* 0x0000000229037221 */ /* 0x000fe40000010000 */
[----:B------:R-:W-:Y:S02]  /*5f00*/  FADD.FTZ R2, R85, R0 ;  /* 0x0000000055027221 */ /* 0x000fe40000010000 */
[----:B------:R-:W-:Y:S01]  /*5f10*/  FADD.FTZ R0, R63, R3 ;  /* 0x000000033f007221 */ /* 0x000fe20000010000 */
[----:B------:R-:W3:Y:S01]  /*5f20*/  MUFU.EX2 R57, R62 ;  /* 0x0000003e00397308 */ /* 0x000ee20000000800 */
[----:B-1----:R-:W-:-:S02]  /*5f30*/  FADD.FTZ R5, R40, R5 ;  /* 0x0000000528057221 */ /* 0x002fc40000010000 */
[----:B------:R-:W-:Y:S02]  /*5f40*/  FADD.FTZ R28, R89, R2 ;  /* 0x00000002591c7221 */ /* 0x000fe40000010000 */
[----:B------:R-:W-:Y:S01]  /*5f50*/  FADD.FTZ R2, R51, R7 ;  /* 0x0000000733027221 */ /* 0x000fe20000010000 */
[----:B------:R-:W-:Y:S02]  /*5f60*/  HMMA.16816.F32.BF16 R88, R20, R70, RZ ;  /* 0x000000461458723c */ /* 0x000fe400000418ff */
[----:B------:R-:W1:Y:S01]  /*5f70*/  MUFU.EX2 R31, R69 ;  /* 0x00000045001f7308 */ /* 0x000e620000000800 */
[----:B--2---:R-:W-:Y:S01]  /*5f80*/  FADD.FTZ R3, R33, R5 ;  /* 0x0000000521037221 */ /* 0x004fe20000010000 */
[----:B------:R2:W-:Y:S06]  /*5f90*/  STL [R1+0x18], R28 ;  /* 0x0000181c01007387 */ /* 0x0005ec0000100800 */
[----:B------:R-:W4:Y:S01]  /*5fa0*/  MUFU.EX2 R32, R72 ;  /* 0x0000004800207308 */ /* 0x000f220000000800 */
[C---:B---3--:R-:W-:Y:S01]  /*5fb0*/  FADD.FTZ R5, R57.reuse, R0 ;  /* 0x0000000039057221 */ /* 0x048fe20000010000 */
[----:B------:R-:W-:Y:S01]  /*5fc0*/  F2FP.BF16.PACK_AB R131, R57, R63 ;  /* 0x0000003f3983723e */ /* 0x000fe200000010ff */
[----:B------:R-:W-:-:S05]  /*5fd0*/  FADD.FTZ R0, R50, R2 ;  /* 0x0000000232007221 */ /* 0x000fca0000010000 */
[----:B------:R-:W-:Y:S01]  /*5fe0*/  MUFU.EX2 R29, R74 ;  /* 0x0000004a001d7308 */ /* 0x000fe20000000800 */
[C---:B-1----:R-:W-:Y:S01]  /*5ff0*/  FADD.FTZ R2, R31.reuse, R3 ;  /* 0x000000031f027221 */ /* 0x042fe20000010000 */
[----:B------:R1:W-:Y:S01]  /*6000*/  STL [R1+0x14], R5 ;  /* 0x0000140501007387 */ /* 0x0003e20000100800 */
[----:B------:R-:W-:Y:S01]  /*6010*/  FADD.FTZ R0, R52, R0 ;  /* 0x0000000034007221 */ /* 0x000fe20000010000 */
[----:B------:R-:W-:-:S04]  /*6020*/  F2FP.BF16.PACK_AB R7, R31, R33 ;  /* 0x000000211f07723e */ /* 0x000fc800000010ff */
[----:B------:R-:W3:Y:S01]  /*6030*/  MUFU.EX2 R30, R73 ;  /* 0x00000049001e7308 */ /* 0x000ee20000000800 */
[----:B----4-:R-:W-:-:S07]  /*6040*/  FADD.FTZ R2, R32, R2 ;  /* 0x0000000220027221 */ /* 0x010fce0000010000 */
[----:B--2---:R-:W2:Y:S01]  /*6050*/  MUFU.EX2 R28, R75 ;  /* 0x0000004b001c7308 */ /* 0x004ea20000000800 */
[----:B------:R-:W-:Y:S01]  /*6060*/  FADD.FTZ R0, R49, R0 ;  /* 0x0000000031007221 */ /* 0x000fe20000010000 */
[C---:B------:R-:W-:Y:S04]  /*6070*/  HMMA.16816.F32.BF16 R64, R20.reuse, R98, RZ ;  /* 0x000000621440723c */ /* 0x040fe800000418ff */
[----:B------:R4:W-:Y:S01]  /*6080*/  STL [R1+0x20], R0 ;  /* 0x0000200001007387 */ /* 0x0009e20000100800 */
[C---:B---3--:R-:W-:Y:S01]  /*6090*/  FADD.FTZ R2, R30.reuse, R2 ;  /* 0x000000021e027221 */ /* 0x048fe20000010000 */
[----:B------:R-:W-:Y:S02]  /*60a0*/  F2FP.BF16.PACK_AB R125, R30, R32 ;  /* 0x000000201e7d723e */ /* 0x000fe400000010ff */
[C---:B------:R-:W-:Y:S01]  /*60b0*/  HMMA.16816.F32.BF16 R60, R20.reuse, R102, RZ ;  /* 0x00000066143c723c */ /* 0x040fe200000418ff */
[----:B-1----:R-:W-:Y:S01]  /*60c0*/  F2FP.BF16.PACK_AB R5, R40, R48 ;  /* 0x000000302805723e */ /* 0x002fe200000010ff */
[----:B------:R-:W-:Y:S01]  /*60d0*/  FADD.FTZ R2, R29, R2 ;  /* 0x000000021d027221 */ /* 0x000fe20000010000 */
[----:B------:R-:W3:Y:S03]  /*60e0*/  LDL R132, [R1+0x28] ;  /* 0x0000280001847983 */ /* 0x000ee60000100800 */
[C---:B--2---:R-:W-:Y:S01]  /*60f0*/  FADD.FTZ R2, R28.reuse, R2 ;  /* 0x000000021c027221 */ /* 0x044fe20000010000 */
[----:B------:R-:W-:Y:S01]  /*6100*/  F2FP.BF16.PACK_AB R127, R28, R29 ;  /* 0x0000001d1c7f723e */ /* 0x000fe200000010ff */
[C---:B------:R-:W-:Y:S08]  /*6110*/  HMMA.16816.F32.BF16 R72, R20.reuse, R94, RZ ;  /* 0x0000005e1448723c */ /* 0x040ff000000418ff */
[C---:B------:R-:W-:Y:S01]  /*6120*/  HMMA.16816.F32.BF16 R48, R20.reuse, R118, RZ ;  /* 0x000000761430723c */ /* 0x040fe200000418ff */
[----:B----4-:R-:W2:Y:S07]  /*6130*/  LDL R0, [R1+0xac] ;  /* 0x0000ac0001007983 */ /* 0x010eae0000100800 */
[C---:B------:R-:W-:Y:S08]  /*6140*/  HMMA.16816.F32.BF16 R36, R20.reuse, R82, RZ ;  /* 0x000000521424723c */ /* 0x040ff000000418ff */
[C---:B------:R-:W-:Y:S08]  /*6150*/  HMMA.16816.F32.BF16 R28, R20.reuse, R46, RZ ;  /* 0x0000002e141c723c */ /* 0x040ff000000418ff */
[----:B------:R-:W-:Y:S08]  /*6160*/  HMMA.16816.F32.BF16 R20, R20, R42, RZ ;  /* 0x0000002a1414723c */ /* 0x000ff000000418ff */
        /* <DEDUP_REMOVED lines=8> */
[----:B------:R-:W-:Y:S11]  /*61f0*/  HMMA.16816.F32.BF16 R12, R24, R70, RZ ;  /* 0x00000046180c723c */ /* 0x000ff600000418ff */
[----:B------:R-:W-:Y:S11]  /*6200*/  @!UPT UIADD3 URZ, URZ, URZ, URZ ;  /* 0x0000003f3f3ff290 */ /* 0x000ff6000fffe03f */
[----:B------:R-:W-:Y:S02]  /*6210*/  @!UPT UIADD3 URZ, URZ, URZ, URZ ;  /* 0x0000003f3f3ff290 */ /* 0x000fe4000fffe03f */
[----:B------:R-:W-:Y:S01]  /*6220*/  HMMA.16816.F32.BF16 R180, R16, R78, R12 ;  /* 0x0000004e10b4723c */ /* 0x000fe2000004180c */
[----:B------:R-:W-:Y:S04]  /*6230*/  STL [R1+0x24], R2 ;  /* 0x0000240201007387 */ /* 0x000fe80000100800 */
[----:B------:R-:W-:Y:S03]  /*6240*/  LDSM.16.MT88.4 R76, [R235+0x3800] ;  /* 0x00380000eb4c783b */ /* 0x000fe60000004200 */
[----:B------:R-:W-:Y:S01]  /*6250*/  HMMA.16816.F32.BF16 R12, R24, R94, RZ ;  /* 0x0000005e180c723c */ /* 0x000fe200000418ff */
[----:B------:R-:W-:Y:S11]  /*6260*/  LDSM.16.MT88.4 R92, [R236+0x3800] ;  /* 0x00380000ec5c783b */ /* 0x000ff60000004200 */
[----:B------:R-:W-:Y:S11]  /*6270*/  @!UPT UIADD3 URZ, URZ, URZ, URZ ;  /* 0x0000003f3f3ff290 */ /* 0x000ff6000fffe03f */
[----:B------:R-:W-:Y:S01]  /*6280*/  @!UPT UIADD3 URZ, URZ, URZ, URZ ;  /* 0x0000003f3f3ff290 */ /* 0x000fe2000fffe03f */
[----:B------:R-:W-:Y:S08]  /*6290*/  HMMA.16816.F32.BF16 R188, R16, R86, R12 ;  /* 0x0000005610bc723c */ /* 0x000ff0000004180c */
[----:B------:R-:W-:Y:S11]  /*62a0*/  HMMA.16816.F32.BF16 R12, R24, R98, RZ ;  /* 0x00000062180c723c */ /* 0x000ff600000418ff */
[----:B------:R-:W-:Y:S11]  /*62b0*/  @!UPT UIADD3 URZ, URZ, URZ, URZ ;  /* 0x0000003f3f3ff290 */ /* 0x000ff6000fffe03f */
[----:B------:R-:W-:Y:S02]  /*62c0*/  @!UPT UIADD3 URZ, URZ, URZ, URZ ;  /* 0x0000003f3f3ff290 */ /* 0x000fe4000fffe03f */
[----:B------:R-:W-:Y:S08]  /*62d0*/  HMMA.16816.F32.BF16 R104, R16, R106, R12 ;  /* 0x0000006a1068723c */ /* 0x000ff0000004180c */
[----:B------:R-:W-:Y:S11]  /*62e0*/  HMMA.16816.F32.BF16 R12, R24, R102, RZ ;  /* 0x00000066180c723c */ /* 0x000ff600000418ff */
[----:B------:R-:W-:Y:S11]  /*62f0*/  @!UPT UIADD3 URZ, URZ, URZ, URZ ;  /* 0x0000003f3f3ff290 */ /* 0x000ff6000fffe03f */
[----:B------:R-:W-:Y:S02]  /*6300*/  @!UPT UIADD3 URZ, URZ, URZ, URZ ;  /* 0x0000003f3f3ff290 */ /* 0x000fe4000fffe03f */
[----:B------:R-:W-:Y:S01]  /*6310*/  HMMA.16816.F32.BF16 R20, R16, R110, R12 ;  /* 0x0000006e1014723c */ /* 0x000fe2000004180c */
[----:B------:R-:W-:Y:S07]  /*6320*/  LDSM.16.MT88.4 R108, [R238+0x3800] ;  /* 0x00380000ee6c783b */ /* 0x000fee0000004200 */
[----:B------:R-:W-:Y:S11]  /*6330*/  HMMA.16816.F32.BF16 R12, R24, R118, RZ ;  /* 0x00000076180c723c */ /* 0x000ff600000418ff */
[----:B------:R-:W-:Y:S11]  /*6340*/  @!UPT UIADD3 URZ, URZ, URZ, URZ ;  /* 0x0000003f3f3ff290 */ /* 0x000ff6000fffe03f */
[----:B------:R-:W-:Y:S02]  /*6350*/  @!UPT UIADD3 URZ, URZ, URZ, URZ ;  /* 0x0000003f3f3ff290 */ /* 0x000fe4000fffe03f */
[----:B------:R-:W-:Y:S08]  /*6360*/  HMMA.16816.F32.BF16 R36, R16, R114, R12 ;  /* 0x000000721024723c */ /* 0x000ff0000004180c */
[----:B------:R-:W-:Y:S11]  /*6370*/  HMMA.16816.F32.BF16 R12, R24, R82, RZ ;  /* 0x00000052180c723c */ /* 0x000ff600000418ff */
[----:B------:R-:W-:Y:S11]  /*6380*/  @!UPT UIADD3 URZ, URZ, URZ, URZ ;  /* 0x0000003f3f3ff290 */ /* 0x000ff6000fffe03f */
[----:B------:R-:W-:Y:S02]  /*6390*/  @!UPT UIADD3 URZ, URZ, URZ, URZ ;  /* 0x0000003f3f3ff290 */ /* 0x000fe4000fffe03f */
[----:B------:R-:W-:Y:S08]  /*63a0*/  HMMA.16816.F32.BF16 R52, R16, R54, R12 ;  /* 0x000000361034723c */ /* 0x000ff0000004180c */
[C---:B------:R-:W-:Y:S08]  /*63b0*/  HMMA.16816.F32.BF16 R12, R24.reuse, R46, RZ ;  /* 0x0000002e180c723c */ /* 0x040ff000000418ff */
[----:B------:R-:W-:Y:S11]  /*63c0*/  HMMA.16816.F32.BF16 R24, R24, R42, RZ ;  /* 0x0000002a1818723c */ /* 0x000ff600000418ff */
[----:B------:R-:W-:Y:S05]  /*63d0*/  @!UPT UIADD3 URZ, URZ, URZ, URZ ;  /* 0x0000003f3f3ff290 */ /* 0x000fea000fffe03f */
[C---:B------:R-:W-:Y:S01]  /*63e0*/  HMMA.16816.F32.BF16 R56, R16.reuse, R58, R12 ;  /* 0x0000003a1038723c */ /* 0x040fe2000004180c */
[----:B------:R-:W1:Y:S07]  /*63f0*/  LDSM.16.MT88.4 R12, [R236+0x1000] ;  /* 0x00100000ec0c783b */ /* 0x000e6e0000004200 */
[----:B------:R-:W-:Y:S01]  /*6400*/  HMMA.16816.F32.BF16 R24, R16, R34, R24 ;  /* 0x000000221018723c */ /* 0x000fe20000041818 */
[----:B------:R-:W4:Y:S07]  /*6410*/  LDSM.16.MT88.4 R16, [R235+0x1000] ;  /* 0x00100000eb10783b */ /* 0x000f2e0000004200 */
[C---:B-1----:R-:W-:Y:S08]  /*6420*/  HMMA.16816.F32.BF16 R184, R8.reuse, R12, R184 ;  /* 0x0000000c08b8723c */ /* 0x042ff000000418b8 */
[-C--:B----4-:R-:W-:Y:S08]  /*6430*/  HMMA.16816.F32.BF16 R176, R8, R16.reuse, R176 ;  /* 0x0000001008b0723c */ /* 0x090ff000000418b0 */
[----:B------:R-:W-:Y:S08]  /*6440*/  HMMA.16816.F32.BF16 R172, R4, R16, R172 ;  /* 0x0000001004ac723c */ /* 0x000ff000000418ac */
[-C--:B------:R-:W-:Y:S08]  /*6450*/  HMMA.16816.F32.BF16 R180, R8, R18.reuse, R180 ;  /* 0x0000001208b4723c */ /* 0x080ff000000418b4 */
[C---:B------:R-:W-:Y:S01]  /*6460*/  HMMA.16816.F32.BF16 R28, R4.reuse, R18, R88 ;  /* 0x00000012041c723c */ /* 0x040fe20000041858 */
[----:B------:R-:W1:Y:S07]  /*6470*/  LDSM.16.MT88.4 R16, [R238+0x1000] ;  /* 0x00100000ee10783b */ /* 0x000e6e0000004200 */
[----:B------:R-:W-:Y:S08]  /*6480*/  HMMA.16816.F32.BF16 R164, R4, R12, R164 ;  /* 0x0000000c04a4723c */ /* 0x000ff000000418a4 */
[-C--:B------:R-:W-:Y:S08]  /*6490*/  HMMA.16816.F32.BF16 R188, R8, R14.reuse, R188 ;  /* 0x0000000e08bc723c */ /* 0x080ff000000418bc */
[----:B------:R-:W-:Y:S01]  /*64a0*/  HMMA.16816.F32.BF16 R32, R4, R14, R72 ;  /* 0x0000000e0420723c */ /* 0x000fe20000041848 */
[----:B------:R-:W4:Y:S07]  /*64b0*/  LDSM.16.MT88.4 R12, [R237+0x1000] ;  /* 0x00100000ed0c783b */ /* 0x000f2e0000004200 */
[-C--:B-1----:R-:W-:Y:S08]  /*64c0*/  HMMA.16816.F32.BF16 R192, R8, R16.reuse, R192 ;  /* 0x0000001008c0723c */ /* 0x082ff000000418c0 */
[----:B------:R-:W-:Y:S08]  /*64d0*/  HMMA.16816.F32.BF16 R156, R4, R16, R156 ;  /* 0x00000010049c723c */ /* 0x000ff0000004189c */
[-C--:B------:R-:W-:Y:S08]  /*64e0*/  HMMA.16816.F32.BF16 R104, R8, R18.reuse, R104 ;  /* 0x000000120868723c */ /* 0x080ff00000041868 */
[----:B------:R-:W-:Y:S01]  /*64f0*/  HMMA.16816.F32.BF16 R40, R4, R18, R64 ;  /* 0x000000120428723c */ /* 0x000fe20000041840 */
[----:B------:R-:W1:Y:S07]  /*6500*/  LDSM.16.MT88.4 R16, [R235+0x3000] ;  /* 0x00300000eb10783b */ /* 0x000e6e0000004200 */
[-C--:B----4-:R-:W-:Y:S08]  /*6510*/  HMMA.16816.F32.BF16 R200, R8, R12.reuse, R200 ;  /* 0x0000000c08c8723c */ /* 0x090ff000000418c8 */
[----:B------:R-:W-:Y:S08]  /*6520*/  HMMA.16816.F32.BF16 R148, R4, R12, R148 ;  /* 0x0000000c0494723c */ /* 0x000ff00000041894 */
[-C--:B------:R-:W-:Y:S08]  /*6530*/  HMMA.16816.F32.BF16 R20, R8, R14.reuse, R20 ;  /* 0x0000000e0814723c */ /* 0x080ff00000041814 */
[C---:B------:R-:W-:Y:S01]  /*6540*/  HMMA.16816.F32.BF16 R44, R4.reuse, R14, R60 ;  /* 0x0000000e042c723c */ /* 0x040fe2000004183c */
[----:B------:R-:W4:Y:S07]  /*6550*/  LDSM.16.MT88.4 R12, [R236+0x3000] ;  /* 0x00300000ec0c783b */ /* 0x000f2e0000004200 */
[----:B-1----:R-:W-:Y:S08]  /*6560*/  HMMA.16816.F32.BF16 R60, R4, R18, R48 ;  /* 0x00000012043c723c */ /* 0x002ff00000041830 */
[C---:B------:R-:W-:Y:S08]  /*6570*/  HMMA.16816.F32.BF16 R68, R8.reuse, R16, R208 ;  /* 0x000000100844723c */ /* 0x040ff000000418d0 */
[-C--:B----4-:R-:W-:Y:S08]  /*6580*/  HMMA.16816.F32.BF16 R84, R8, R12.reuse, R216 ;  /* 0x0000000c0854723c */ /* 0x090ff000000418d8 */
[----:B------:R-:W-:Y:S08]  /*6590*/  HMMA.16816.F32.BF16 R88, R4, R12, R212 ;  /* 0x0000000c0458723c */ /* 0x000ff000000418d4 */
[-C--:B------:R-:W-:Y:S08]  /*65a0*/  HMMA.16816.F32.BF16 R52, R8, R14.reuse, R52 ;  /* 0x0000000e0834723c */ /* 0x080ff00000041834 */
[C---:B------:R-:W-:Y:S01]  /*65b0*/  HMMA.16816.F32.BF16 R48, R4.reuse, R14, R120 ;  /* 0x0000000e0430723c */ /* 0x040fe20000041878 */
[----:B------:R-:W1:Y:S07]  /*65c0*/  LDSM.16.MT88.4 R12, [R237+0x3000] ;  /* 0x00300000ed0c783b */ /* 0x000e6e0000004200 */
[----:B------:R-:W-:Y:S08]  /*65d0*/  HMMA.16816.F32.BF16 R72, R4, R16, R204 ;  /* 0x000000100448723c */ /* 0x000ff000000418cc */
[----:B------:R-:W-:Y:S01]  /*65e0*/  HMMA.16816.F32.BF16 R36, R8, R18, R36 ;  /* 0x000000120824723c */ /* 0x000fe20000041824 */
[----:B------:R-:W4:Y:S01]  /*65f0*/  LDSM.16.MT88.4 R16, [R238+0x3000] ;  /* 0x00300000ee10783b */ /* 0x000f220000004200 */
[----:B--2---:R-:W-:-:S06]  /*6600*/  @P4 IMAD.HI.U32 R2, R0, c[0x0][0x2c8], RZ ;  /* 0x0000b20000024a27 */ /* 0x004fcc00078e00ff */
[----:B-1----:R-:W-:Y:S01]  /*6610*/  HMMA.16816.F32.BF16 R116, R8, R12, R152 ;  /* 0x0000000c0874723c */ /* 0x002fe20000041898 */
[----:B------:R-:W1:Y:S01]  /*6620*/  LDSM.16.MT88.4 R152, [R238+0x1800] ;  /* 0x00180000ee98783b */ /* 0x000e620000004200 */
[----:B------:R-:W-:-:S06]  /*6630*/  @P4 SHF.R.U32.HI R0, RZ, c[0x0][0x2cc], R2 ;  /* 0x0000b300ff004a19 */ /* 0x000fcc0000011602 */
[C---:B------:R-:W-:Y:S08]  /*6640*/  HMMA.16816.F32.BF16 R24, R8.reuse, R14, R24 ;  /* 0x0000000e0818723c */ /* 0x040ff00000041818 */
[C---:B----4-:R-:W-:Y:S01]  /*6650*/  HMMA.16816.F32.BF16 R100, R8.reuse, R16, R168 ;  /* 0x000000100864723c */ /* 0x050fe200000418a8 */
[----:B------:R-:W2:Y:S07]  /*6660*/  LDSM.16.MT88.4 R168, [R235+0x1800] ;  /* 0x00180000eba8783b */ /* 0x000eae0000004200 */
[----:B------:R-:W-:Y:S08]  /*6670*/  HMMA.16816.F32.BF16 R56, R8, R18, R56 ;  /* 0x000000120838723c */ /* 0x000ff00000041838 */
[----:B------:R-:W-:Y:S01]  /*6680*/  HMMA.16816.F32.BF16 R8, R4, R16, R196 ;  /* 0x000000100408723c */ /* 0x000fe200000418c4 */
[----:B------:R-:W-:-:S07]  /*6690*/  IADD3 R0, R0, -c[0x0][0x168], R222 ;  /* 0x80005a0000007a10 */ /* 0x000fce0007ffe0de */
[C---:B------:R-:W-:Y:S01]  /*66a0*/  HMMA.16816.F32.BF16 R16, R4.reuse, R18, R144 ;  /* 0x000000120410723c */ /* 0x040fe20000041890 */
[----:B------:R-:W-:Y:S07]  /*66b0*/  LDSM.16.MT88.4 R144, [R237+0x1800] ;  /* 0x00180000ed90783b */ /* 0x000fee0000004200 */
[C---:B------:R-:W-:Y:S01]  /*66c0*/  HMMA.16816.F32.BF16 R120, R4.reuse, R12, R160 ;  /* 0x0000000c0478723c */ /* 0x040fe200000418a0 */
[----:B------:R-:W4:Y:S07]  /*66d0*/  LDSM.16.MT88.4 R160, [R236+0x1800] ;  /* 0x00180000eca0783b */ /* 0x000f2e0000004200 */
[----:B------:R-:W-:Y:S01]  /*66e0*/  HMMA.16816.F32.BF16 R12, R4, R14, R140 ;  /* 0x0000000e040c723c */ /* 0x000fe2000004188c */
[----:B------:R-:W5:Y:S01]  /*66f0*/  LDSM.16.MT88.4 R4, [R237+0x3800] ;  /* 0x00380000ed04783b */ /* 0x000f620000004200 */
[----:B------:R-:W-:-:S04]  /*6700*/  SHF.R.S32.HI R2, RZ, 0x1f, R0 ;  /* 0x0000001fff027819 */ /* 0x000fc80000011400 */
[----:B------:R-:W-:Y:S02]  /*6710*/  LEA.HI R0, R2, R0, RZ, 0x6 ;  /* 0x0000000002007211 */ /* 0x000fe400078f30ff */
[----:B-1----:R-:W-:Y:S02]  /*6720*/  HMMA.16816.F32.BF16 R196, R128, R154, R104 ;  /* 0x0000009a80c4723c */ /* 0x002fe40000041868 */
[----:B------:R-:W-:Y:S02]  /*6730*/  SHF.R.S32.HI R0, RZ, 0x6, R0 ;  /* 0x00000006ff007819 */ /* 0x000fe40000011400 */
[----:B------:R-:W-:-:S04]  /*6740*/  IADD3 R3, R221, -0x2, RZ ;  /* 0xfffffffedd037810 */ /* 0x000fc80007ffe0ff */
[----:B------:R-:W-:Y:S01]  /*6750*/  HMMA.16816.F32.BF16 R104, R124, R108, R8 ;  /* 0x0000006c7c68723c */ /* 0x000fe20000041808 */
[----:B------:R1:W-:Y:S06]  /*6760*/  STL [R1+0x4], R3 ;  /* 0x0000040301007387 */ /* 0x0003ec0000100800 */
[----:B---3--:R-:W-:-:S05]  /*6770*/  IMNMX R8, R132, R0, !PT ;  /* 0x0000000084087217 */ /* 0x008fca0007800200 */
[----:B------:R1:W-:Y:S01]  /*6780*/  STL [R1+0x30], R8 ;  /* 0x0000300801007387 */ /* 0x0003e20000100800 */
[----:B------:R-:W-:Y:S01]  /*6790*/  ISETP.GE.AND P0, PT, R3, R8, PT ;  /* 0x000000080300720c */ /* 0x000fe20003f06270 */
[-C--:B--2---:R-:W-:Y:S08]  /*67a0*/  HMMA.16816.F32.BF16 R176, R128, R168.reuse, R176 ;  /* 0x000000a880b0723c */ /* 0x084ff000000418b0 */
[----:B------:R-:W-:Y:S08]  /*67b0*/  HMMA.16816.F32.BF16 R172, R124, R168, R172 ;  /* 0x000000a87cac723c */ /* 0x000ff000000418ac */
[C---:B------:R-:W-:Y:S08]  /*67c0*/  HMMA.16816.F32.BF16 R180, R128.reuse, R170, R180 ;  /* 0x000000aa80b4723c */ /* 0x040ff000000418b4 */
[-C--:B----4-:R-:W-:Y:S08]  /*67d0*/  HMMA.16816.F32.BF16 R184, R128, R160.reuse, R184 ;  /* 0x000000a080b8723c */ /* 0x090ff000000418b8 */
[----:B------:R-:W-:Y:S08]  /*67e0*/  HMMA.16816.F32.BF16 R164, R124, R160, R164 ;  /* 0x000000a07ca4723c */ /* 0x000ff000000418a4 */
[C---:B------:R-:W-:Y:S08]  /*67f0*/  HMMA.16816.F32.BF16 R188, R128.reuse, R162, R188 ;  /* 0x000000a280bc723c */ /* 0x040ff000000418bc */
[-C--:B------:R-:W-:Y:S08]  /*6800*/  HMMA.16816.F32.BF16 R192, R128, R152.reuse, R192 ;  /* 0x0000009880c0723c */ /* 0x080ff000000418c0 */
[----:B------:R-:W-:Y:S08]  /*6810*/  HMMA.16816.F32.BF16 R156, R124, R152, R156 ;  /* 0x000000987c9c723c */ /* 0x000ff0000004189c */
[-C--:B------:R-:W-:Y:S08]  /*6820*/  HMMA.16816.F32.BF16 R200, R128, R144.reuse, R200 ;  /* 0x0000009080c8723c */ /* 0x080ff000000418c8 */
[----:B------:R-:W-:Y:S08]  /*6830*/  HMMA.16816.F32.BF16 R148, R124, R144, R148 ;  /* 0x000000907c94723c */ /* 0x000ff00000041894 */
[C---:B------:R-:W-:Y:S08]  /*6840*/  HMMA.16816.F32.BF16 R204, R128.reuse, R146, R20 ;  /* 0x0000009280cc723c */ /* 0x040ff00000041814 */
[C---:B------:R-:W-:Y:S08]  /*6850*/  HMMA.16816.F32.BF16 R68, R128.reuse, R76, R68 ;  /* 0x0000004c8044723c */ /* 0x040ff00000041844 */
[C---:B------:R-:W-:Y:S08]  /*6860*/  HMMA.16816.F32.BF16 R80, R128.reuse, R78, R36 ;  /* 0x0000004e8050723c */ /* 0x040ff00000041824 */
[C---:B------:R-:W-:Y:S08]  /*6870*/  HMMA.16816.F32.BF16 R84, R128.reuse, R92, R84 ;  /* 0x0000005c8054723c */ /* 0x040ff00000041854 */
[C---:B------:R-:W-:Y:S08]  /*6880*/  HMMA.16816.F32.BF16 R96, R128.reuse, R94, R52 ;  /* 0x0000005e8060723c */ /* 0x040ff00000041834 */
[C---:B------:R-:W-:Y:S08]  /*6890*/  HMMA.16816.F32.BF16 R100, R128.reuse, R108, R100 ;  /* 0x0000006c8064723c */ /* 0x040ff00000041864 */
[----:B------:R-:W-:Y:S08]  /*68a0*/  HMMA.16816.F32.BF16 R112, R128, R110, R56 ;  /* 0x0000006e8070723c */ /* 0x000ff00000041838 */
[C---:B------:R-:W-:Y:S08]  /*68b0*/  HMMA.16816.F32.BF16 R72, R124.reuse, R76, R72 ;  /* 0x0000004c7c48723c */ /* 0x040ff00000041848 */
[C---:B------:R-:W-:Y:S08]  /*68c0*/  HMMA.16816.F32.BF16 R88, R124.reuse, R92, R88 ;  /* 0x0000005c7c58723c */ /* 0x040ff00000041858 */
[C---:B------:R-:W-:Y:S08]  /*68d0*/  HMMA.16816.F32.BF16 R168, R124.reuse, R170, R28 ;  /* 0x000000aa7ca8723c */ /* 0x040ff0000004181c */
[C---:B------:R-:W-:Y:S08]  /*68e0*/  HMMA.16816.F32.BF16 R160, R124.reuse, R162, R32 ;  /* 0x000000a27ca0723c */ /* 0x040ff00000041820 */
[C---:B------:R-:W-:Y:S08]  /*68f0*/  HMMA.16816.F32.BF16 R152, R124.reuse, R154, R40 ;  /* 0x0000009a7c98723c */ /* 0x040ff00000041828 */
[----:B------:R-:W-:Y:S08]  /*6900*/  HMMA.16816.F32.BF16 R144, R124, R146, R44 ;  /* 0x000000927c90723c */ /* 0x000ff0000004182c */
[----:B-----5:R-:W-:Y:S08]  /*6910*/  HMMA.16816.F32.BF16 R116, R128, R4, R116 ;  /* 0x000000048074723c */ /* 0x020ff00000041874 */
[C---:B------:R-:W-:Y:S08]  /*6920*/  HMMA.16816.F32.BF16 R76, R124.reuse, R78, R60 ;  /* 0x0000004e7c4c723c */ /* 0x040ff0000004183c */
[C---:B------:R-:W-:Y:S08]  /*6930*/  HMMA.16816.F32.BF16 R92, R124.reuse, R94, R48 ;  /* 0x0000005e7c5c723c */ /* 0x040ff00000041830 */
[C---:B------:R-:W-:Y:S08]  /*6940*/  HMMA.16816.F32.BF16 R108, R124.reuse, R110, R16 ;  /* 0x0000006e7c6c723c */ /* 0x040ff00000041810 */
[----:B------:R-:W-:Y:S08]  /*6950*/  HMMA.16816.F32.BF16 R120, R124, R4, R120 ;  /* 0x000000047c78723c */ /* 0x000ff00000041878 */
[-C--:B------:R-:W-:Y:S08]  /*6960*/  HMMA.16816.F32.BF16 R128, R128, R6.reuse, R24 ;  /* 0x000000068080723c */ /* 0x080ff00000041818 */
[----:B------:R-:W-:Y:S01]  /*6970*/  HMMA.16816.F32.BF16 R124, R124, R6, R12 ;  /* 0x000000067c7c723c */ /* 0x000fe2000004180c */
[----:B------:R-:W-:Y:S10]  /*6980*/  @!P0 BRA `(.L_x_1236) ;  /* 0x00004e3000008947 */ /* 0x000ff40003800000 */
[----:B-1----:R-:W-:Y:S01]  /*6990*/  IMAD.MOV.U32 R0, RZ, RZ, R3 ;  /* 0x000000ffff007224 */ /* 0x002fe200078e0003 */
[----:B------:R-:W-:Y:S01]  /*69a0*/  MOV R138, R135 ;  /* 0x00000087008a7202 */ /* 0x000fe20000000f00 */
[----:B------:R-:W-:Y:S01]  /*69b0*/  IMAD.MOV.U32 R140, RZ, RZ, R133 ;  /* 0x000000ffff8c7224 */ /* 0x000fe200078e0085 */
[----:B------:R-:W-:-:S02]  /*69c0*/  MOV R137, R136 ;  /* 0x0000008800897202 */ /* 0x000fc40000000f00 */
[----:B------:R1:W-:Y:S01]  /*69d0*/  STL [R1+0x4], R0 ;  /* 0x0000040001007387 */ /* 0x0003e20000100800 */
[----:B------:R-:W-:-:S07]  /*69e0*/  MOV R139, R134 ;  /* 0x00000086008b7202 */ /* 0x000fce0000000f00 */
.L_x_1247:
[----:B------:R-:W2:Y:S01]  /*69f0*/  LDL R2, [R1+0x4] ;  /* 0x0000040001027983 */ /* 0x000ea20000100800 */
[----:B------:R-:W-:Y:S04]  /*6a00*/  DEPBAR.LE SB0, 0x0 ;  /* 0x000080000000791a */ /* 0x000fe80000000000 */
[----:B-1----:R-:W2:Y:S01]  /*6a10*/  LDL R0, [R1+0x28] ;  /* 0x0000280001007983 */ /* 0x002ea20000100800 */
[----:B------:R-:W-:Y:S01]  /*6a20*/  WARPSYNC 0xffffffff ;  /* 0xffffffff00007948 */ /* 0x000fe20003800000 */
[----:B------:R-:W-:Y:S02]  /*6a30*/  BSSY B0, `(.L_x_1237) ;  /* 0x000005c000007945 */ /* 0x000fe40003800000 */
[----:B------:R-:W-:Y:S06]  /*6a40*/  BAR.SYNC.DEFER_BLOCKING 0x0 ;  /* 0x0000000000007b1d */ /* 0x000fec0000010000 */
[----:B------:R1:W3:Y:S04]  /*6a50*/  LDSM.16.M88.4 R64, [R239] ;  /* 0x00000000ef40783b */ /* 0x0002e80000000200 */
[----:B------:R1:W4:Y:S04]  /*6a60*/  LDSM.16.M88.4 R60, [R239+0x2000] ;  /* 0x00200000ef3c783b */ /* 0x0003280000000200 */
[----:B------:R1:W1:Y:S04]  /*6a70*/  LDSM.16.M88.4 R16, [R232] ;  /* 0x00000000e810783b */ /* 0x0002680000000200 */
[----:B------:R1:W1:Y:S04]  /*6a80*/  LDSM.16.M88.4 R32, [R232+0x800] ;  /* 0x00080000e820783b */ /* 0x0002680000000200 */
[----:B------:R1:W1:Y:S04]  /*6a90*/  LDSM.16.M88.4 R48, [R232+0x1000] ;  /* 0x00100000e830783b */ /* 0x0002680000000200 */
[----:B------:R1:W1:Y:S04]  /*6aa0*/  LDSM.16.M88.4 R132, [R232+0x1800] ;  /* 0x00180000e884783b */ /* 0x0002680000000200 */
[----:B------:R1:W1:Y:S04]  /*6ab0*/  LDSM.16.M88.4 R208, [R241] ;  /* 0x00000000f1d0783b */ /* 0x0002680000000200 */
[----:B------:R1:W1:Y:S04]  /*6ac0*/  LDSM.16.M88.4 R216, [R241+0x2000] ;  /* 0x00200000f1d8783b */ /* 0x0002680000000200 */
[----:B------:R1:W1:Y:S04]  /*6ad0*/  LDSM.16.M88.4 R212, [R243] ;  /* 0x00000000f3d4783b */ /* 0x0002680000000200 */
[----:B------:R1:W1:Y:S04]  /*6ae0*/  LDSM.16.M88.4 R220, [R249] ;  /* 0x00000000f9dc783b */ /* 0x0002680000000200 */
[----:B------:R1:W1:Y:S04]  /*6af0*/  LDSM.16.M88.4 R224, [R250] ;  /* 0x00000000fae0783b */ /* 0x0002680000000200 */
[----:B------:R1:W1:Y:S01]  /*6b00*/  LDSM.16.M88.4 R228, [R251] ;  /* 0x00000000fbe4783b */ /* 0x0002620000000200 */
[----:B--2---:R-:W-:Y:S11]  /*6b10*/  ISETP.GT.AND P0, PT, R0, R2, PT ;  /* 0x000000020000720c */ /* 0x004ff60003f04270 */
[----:B------:R-:W-:Y:S02]  /*6b20*/  @!UPT UIADD3 URZ, URZ, URZ, URZ ;  /* 0x0000003f3f3ff290 */ /* 0x000fe4000fffe03f */
[----:B------:R-:W-:-:S05]  /*6b30*/  @P0 BRA `(.L_x_1238) ;  /* 0x000004b000000947 */ /* 0x000fca0003800000 */
[----:B-1-34-:R-:W2:Y:S04]  /*6b40*/  LDL R4, [R1+0x8] ;  /* 0x0000080001047983 */ /* 0x01aea80000100800 */
[----:B------:R-:W3:Y:S04]  /*6b50*/  LDL R12, [R1] ;  /* 0x00000000010c7983 */ /* 0x000ee80000100800 */
[----:B------:R-:W4:Y:S04]  /*6b60*/  LDL.64 R10, [R1+0x50] ;  /* 0x00005000010a7983 */ /* 0x000f280000100a00 */
[----:B------:R-:W5:Y:S04]  /*6b70*/  LDL R9, [R1+0x5c] ;  /* 0x00005c0001097983 */ /* 0x000f680000100800 */
[----:B------:R-:W4:Y:S04]  /*6b80*/  LDL R6, [R1+0xf4] ;  /* 0x0000f40001067983 */ /* 0x000f280000100800 */
[----:B------:R-:W4:Y:S04]  /*6b90*/  LDL R8, [R1+0x1c] ;  /* 0x00001c0001087983 */ /* 0x000f280000100800 */
[----:B------:R-:W5:Y:S04]  /*6ba0*/  LDL R5, [R1+0xf8] ;  /* 0x0000f80001057983 */ /* 0x000f680000100800 */
[----:B------:R-:W5:Y:S01]  /*6bb0*/  LDL R7, [R1+0xc] ;  /* 0x00000c0001077983 */ /* 0x000f620000100800 */
[----:B--2---:R-:W-:Y:S01]  /*6bc0*/  IMAD.WIDE.U32 R2, R4, c[0x0][0x208], RZ ;  /* 0x0000820004027a25 */ /* 0x004fe200078e00ff */
[----:B------:R-:W-:Y:S05]  /*6bd0*/  SHF.R.S32.HI R0, RZ, 0x1f, R4 ;  /* 0x0000001fff007819 */ /* 0x000fea0000011404 */
[----:B------:R-:W-:Y:S04]  /*6be0*/  IMAD R0, R0, c[0x0][0x208], RZ ;  /* 0x0000820000007a24 */ /* 0x000fe800078e02ff */
[----:B------:R-:W-:Y:S04]  /*6bf0*/  IMAD R0, R4, c[0x0][0x20c], R0 ;  /* 0x0000830004007a24 */ /* 0x000fe800078e0200 */
[----:B------:R-:W-:Y:S01]  /*6c00*/  IMAD.IADD R3, R3, 0x1, R0 ;  /* 0x0000000103037824 */ /* 0x000fe200078e0200 */
[----:B---3--:R-:W-:Y:S03]  /*6c10*/  SHF.R.S32.HI R0, RZ, 0x1f, R12 ;  /* 0x0000001fff007819 */ /* 0x008fe6000001140c */
[----:B------:R-:W-:Y:S01]  /*6c20*/  IMAD.WIDE.U32 R2, R12, c[0x0][0x218], R2 ;  /* 0x000086000c027a25 */ /* 0x000fe200078e0002 */
[C---:B----4-:R-:W-:Y:S02]  /*6c30*/  SHF.L.U64.HI R6, R8.reuse, 0x1, R6 ;  /* 0x0000000108067819 */ /* 0x050fe40000010206 */
[----:B------:R-:W-:Y:S01]  /*6c40*/  SHF.L.U32 R13, R8, 0x1, RZ ;  /* 0x00000001080d7819 */ /* 0x000fe200000006ff */
[----:B------:R-:W-:Y:S01]  /*6c50*/  IMAD R4, R0, c[0x0][0x218], RZ ;  /* 0x0000860000047a24 */ /* 0x000fe200078e02ff */
[----:B------:R-:W-:Y:S03]  /*6c60*/  IADD3 R0, P0, R10, R2, RZ ;  /* 0x000000020a007210 */ /* 0x000fe60007f1e0ff */
[----:B------:R-:W-:Y:S01]  /*6c70*/  IMAD R4, R12, c[0x0][0x21c], R4 ;  /* 0x000087000c047a24 */ /* 0x000fe200078e0204 */
[C---:B-----5:R-:W-:Y:S01]  /*6c80*/  SHF.L.U64.HI R5, R7.reuse, 0x1, R5 ;  /* 0x0000000107057819 */ /* 0x060fe20000010205 */
[----:B------:R-:W-:Y:S03]  /*6c90*/  IMAD.SHL.U32 R12, R7, 0x2, RZ ;  /* 0x00000002070c7824 */ /* 0x000fe600078e00ff */
[----:B------:R-:W-:Y:S02]  /*6ca0*/  IADD3.X R2, R9, R3, R4, P0, !PT ;  /* 0x0000000309027210 */ /* 0x000fe400007fe404 */
[C---:B------:R-:W-:Y:S04]  /*6cb0*/  LEA R4, P0, R0.reuse, c[0x0][0x1f8], 0x1 ;  /* 0x00007e0000047a11 */ /* 0x040fe800078008ff */
[----:B------:R-:W-:Y:S01]  /*6cc0*/  LEA.HI.X R0, R0, c[0x0][0x1fc], R2, 0x1, P0 ;  /* 0x00007f0000007a11 */ /* 0x000fe200000f0c02 */
[----:B------:R-:W-:-:S06]  /*6cd0*/  BRA.DIV ~URZ, `(.L_x_1239) ;  /* 0x0000d5127f007947 */ /* 0x000fcc000b800000 */
[----:B------:R1:W2:Y:S02]  /*6ce0*/  SHFL.IDX PT, R7, R0, RZ, 0x181f ;  /* 0x00181fff00077589 */ /* 0x0002a400000e0000 */
.L_x_1290:
[----:B------:R-:W-:-:S05]  /*6cf0*/  BRA.DIV ~URZ, `(.L_x_1240) ;  /* 0x0000d5627f007947 */ /* 0x000fca000b800000 */
[----:B------:R-:W3:Y:S04]  /*6d00*/  LDL R2, [R1+0xc] ;  /* 0x00000c0001027983 */ /* 0x000ee80000100800 */
[----:B------:R-:W4:Y:S04]  /*6d10*/  LDL R9, [R1+0x1c] ;  /* 0x00001c0001097983 */ /* 0x000f280000100800 */
[----:B------:R-:W5:Y:S01]  /*6d20*/  SHFL.IDX PT, R10, R4, RZ, 0x181f ;  /* 0x00181fff040a7589 */ /* 0x000f6200000e0000 */
[----:B---3--:R-:W-:Y:S02]  /*6d30*/  ISETP.GE.AND P2, PT, R2, c[0x0][0x1d4], PT ;  /* 0x0000750002007a0c */ /* 0x008fe40003f46270 */
[CC--:B-----5:R-:W-:Y:S02]  /*6d40*/  IADD3 R2, P0, R10.reuse, R12.reuse, RZ ;  /* 0x0000000c0a027210 */ /* 0x0e0fe40007f1e0ff */
[-C--:B------:R-:W-:Y:S03]  /*6d50*/  IADD3 R10, P5, R10, R13.reuse, RZ ;  /* 0x0000000d0a0a7210 */ /* 0x080fe60007fbe0ff */
[--C-:B--2---:R-:W-:Y:S01]  /*6d60*/  IMAD.X R3, R7, 0x1, R5.reuse, P0 ;  /* 0x0000000107037824 */ /* 0x104fe200000e0605 */
[----:B----4-:R-:W-:Y:S01]  /*6d70*/  ISETP.GE.AND P0, PT, R9, c[0x0][0x1d4], PT ;  /* 0x0000750009007a0c */ /* 0x010fe20003f06270 */
        /* <DEDUP_REMOVED lines=24> */
.L_x_1291:
        /* <DEDUP_REMOVED lines=15> */
.L_x_1238:
[----:B-1-34-:R-:W-:Y:S05]  /*6ff0*/  BSYNC B0 ;  /* 0x0000000000007941 */ /* 0x01afea0003800000 */
.L_x_1237:
[----:B------:R-:W0:Y:S01]  /*7000*/  LDGDEPBAR ;  /* 0x00000000000079af */ /* 0x000e220000000000 */
[----:B------:R-:W-:Y:S01]  /*7010*/  WARPSYNC 0xffffffff ;  /* 0xffffffff00007948 */ /* 0x000fe20003800000 */
[-C--:B------:R-:W-:Y:S01]  /*7020*/  HMMA.16816.F32.BF16 R4, R64, R16.reuse, RZ ;  /* 0x000000104004723c */ /* 0x080fe200000418ff */
[----:B------:R-:W-:Y:S05]  /*7030*/  BSSY B0, `(.L_x_1241) ;  /* 0x000010e000007945 */ /* 0x000fea0003800000 */
[----:B------:R-:W2:Y:S02]  /*7040*/  LDL R0, [R1+0x28] ;  /* 0x0000280001007983 */ /* 0x000ea40000100800 */
[C---:B------:R-:W-:Y:S02]  /*7050*/  HMMA.16816.F32.BF16 R8, R60.reuse, R16, RZ ;  /* 0x000000103c08723c */ /* 0x040fe400000418ff */
[----:B------:R-:W2:Y:S06]  /*7060*/  LDL R2, [R1+0x4] ;  /* 0x0000040001027983 */ /* 0x000eac0000100800 */
[-C--:B------:R-:W-:Y:S08]  /*7070*/  HMMA.16816.F32.BF16 R12, R60, R18.reuse, RZ ;  /* 0x000000123c0c723c */ /* 0x080ff000000418ff */
        /* <DEDUP_REMOVED lines=13> */
[----:B------:R-:W-:Y:S07]  /*7150*/  LDSM.16.M88.4 R132, [R240] ;  /* 0x00000000f084783b */ /* 0x000fee0000000200 */
[-C--:B------:R-:W-:Y:S08]  /*7160*/  HMMA.16816.F32.BF16 R4, R208, R212.reuse, R4 ;  /* 0x000000d4d004723c */ /* 0x080ff00000041804 */
[C---:B------:R-:W-:Y:S08]  /*7170*/  HMMA.16816.F32.BF16 R8, R216.reuse, R212, R8 ;  /* 0x000000d4d808723c */ /* 0x040ff00000041808 */
[-C--:B------:R-:W-:Y:S08]  /*7180*/  HMMA.16816.F32.BF16 R12, R216, R214.reuse, R12 ;  /* 0x000000d6d80c723c */ /* 0x080ff0000004180c */
[C---:B------:R-:W-:Y:S01]  /*7190*/  HMMA.16816.F32.BF16 R16, R208.reuse, R214, R16 ;  /* 0x000000d6d010723c */ /* 0x040fe20000041810 */
[----:B------:R-:W1:Y:S07]  /*71a0*/  LDSM.16.M88.4 R212, [R234] ;  /* 0x00000000ead4783b */ /* 0x000e6e0000000200 */
        /* <DEDUP_REMOVED lines=15> */
[----:B------:R-:W4:Y:S07]  /*72a0*/  LDSM.16.M88.4 R208, [R234+0x800] ;  /* 0x00080000ead0783b */ /* 0x000f2e0000000200 */
[-C--:B-1----:R-:W-:Y:S08]  /*72b0*/  HMMA.16816.F32.BF16 R4, R132, R212.reuse, R4 ;  /* 0x000000d48404723c */ /* 0x082ff00000041804 */
[C---:B---3--:R-:W-:Y:S08]  /*72c0*/  HMMA.16816.F32.BF16 R8, R220.reuse, R212, R8 ;  /* 0x000000d4dc08723c */ /* 0x048ff00000041808 */
[-C--:B------:R-:W-:Y:S08]  /*72d0*/  HMMA.16816.F32.BF16 R12, R220, R214.reuse, R12 ;  /* 0x000000d6dc0c723c */ /* 0x080ff0000004180c */
[C---:B------:R-:W-:Y:S01]  /*72e0*/  HMMA.16816.F32.BF16 R16, R132.reuse, R214, R16 ;  /* 0x000000d68410723c */ /* 0x040fe20000041810 */
[----:B------:R-:W-:Y:S07]  /*72f0*/  LDSM.16.M88.4 R212, [R233+-0x2000] ;  /* 0xffe00000e9d4783b */ /* 0x000fee0000000200 */
[-C--:B----4-:R-:W-:Y:S08]  /*7300*/  HMMA.16816.F32.BF16 R20, R132, R208.reuse, R20 ;  /* 0x000000d08414723c */ /* 0x090ff00000041814 */
[C---:B------:R-:W-:Y:S08]  /*7310*/  HMMA.16816.F32.BF16 R24, R220.reuse, R208, R24 ;  /* 0x000000d0dc18723c */ /* 0x040ff00000041818 */
[-C--:B------:R-:W-:Y:S03]  /*7320*/  HMMA.16816.F32.BF16 R28, R220, R210.reuse, R28 ;  /* 0x000000d2dc1c723c */ /* 0x080fe6000004181c */
[----:B--2---:R-:W-:Y:S05]  /*7330*/  ISETP.GT.AND P0, PT, R2, R0, PT ;  /* 0x000000000200720c */ /* 0x004fea0003f04270 */
[C---:B------:R-:W-:Y:S01]  /*7340*/  HMMA.16816.F32.BF16 R32, R132.reuse, R210, R32 ;  /* 0x000000d28420723c */ /* 0x040fe20000041820 */
[----:B------:R-:W1:Y:S07]  /*7350*/  LDSM.16.M88.4 R208, [R242] ;  /* 0x00000000f2d0783b */ /* 0x000e6e0000000200 */
        /* <DEDUP_REMOVED lines=8> */
[----:B------:R-:W-:Y:S07]  /*73e0*/  LDSM.16.M88.4 R220, [R233+-0x1000] ;  /* 0xfff00000e9dc783b */ /* 0x000fee0000000200 */
[----:B------:R-:W-:Y:S01]  /*73f0*/  HMMA.16816.F32.BF16 R64, R132, R226, R64 ;  /* 0x000000e28440723c */ /* 0x000fe20000041840 */
[----:B------:R-:W3:Y:S07]  /*7400*/  LDSM.16.M88.4 R132, [R233+-0x1800] ;  /* 0xffe80000e984783b */ /* 0x000eee0000000200 */
[-C--:B-1----:R-:W-:Y:S01]  /*7410*/  HMMA.16816.F32.BF16 R4, R208, R212.reuse, R4 ;  /* 0x000000d4d004723c */ /* 0x082fe20000041804 */
[----:B------:R-:W1:Y:S07]  /*7420*/  LDSM.16.M88.4 R224, [R233+-0x800] ;  /* 0xfff80000e9e0783b */ /* 0x000e6e0000000200 */
        /* <DEDUP_REMOVED lines=13> */
[----:B------:R-:W3:Y:S07]  /*7500*/  LDSM.16.M88.4 R220, [R239+0x6000] ;  /* 0x00600000efdc783b */ /* 0x000eee0000000200 */
[-C--:B-1----:R-:W-:Y:S08]  /*7510*/  HMMA.16816.F32.BF16 R52, R208, R224.reuse, R52 ;  /* 0x000000e0d034723c */ /* 0x082ff00000041834 */
[C---:B------:R-:W-:Y:S08]  /*7520*/  HMMA.16816.F32.BF16 R56, R216.reuse, R224, R56 ;  /* 0x000000e0d838723c */ /* 0x040ff00000041838 */
[-C--:B------:R-:W-:Y:S01]  /*7530*/  HMMA.16816.F32.BF16 R60, R216, R226.reuse, R60 ;  /* 0x000000e2d83c723c */ /* 0x080fe2000004183c */
[----:B------:R-:W-:Y:S07]  /*7540*/  LDSM.16.M88.4 R216, [R232+0x3000] ;  /* 0x00300000e8d8783b */ /* 0x000fee0000000200 */
[----:B------:R-:W-:Y:S01]  /*7550*/  HMMA.16816.F32.BF16 R64, R208, R226, R64 ;  /* 0x000000e2d040723c */ /* 0x000fe20000041840 */
[----:B------:R-:W1:Y:S07]  /*7560*/  LDSM.16.M88.4 R208, [R232+0x2800] ;  /* 0x00280000e8d0783b */ /* 0x000e6e0000000200 */
[-C--:B--2---:R-:W-:Y:S01]  /*7570*/  HMMA.16816.F32.BF16 R4, R132, R212.reuse, R4 ;  /* 0x000000d48404723c */ /* 0x084fe20000041804 */
[----:B------:R-:W2:Y:S07]  /*7580*/  LDSM.16.M88.4 R224, [R232+0x3800] ;  /* 0x00380000e8e0783b */ /* 0x000eae0000000200 */
[C---:B---3--:R-:W-:Y:S08]  /*7590*/  HMMA.16816.F32.BF16 R8, R220.reuse, R212, R8 ;  /* 0x000000d4dc08723c */ /* 0x048ff00000041808 */
[-C--:B------:R-:W-:Y:S08]  /*75a0*/  HMMA.16816.F32.BF16 R12, R220, R214.reuse, R12 ;  /* 0x000000d6dc0c723c */ /* 0x080ff0000004180c */
[C---:B------:R-:W-:Y:S01]  /*75b0*/  HMMA.16816.F32.BF16 R16, R132.reuse, R214, R16 ;  /* 0x000000d68410723c */ /* 0x040fe20000041810 */
[----:B------:R-:W-:Y:S07]  /*75c0*/  LDSM.16.M88.4 R212, [R244] ;  /* 0x00000000f4d4783b */ /* 0x000fee0000000200 */
[-C--:B-1----:R-:W-:Y:S08]  /*75d0*/  HMMA.16816.F32.BF16 R20, R132, R208.reuse, R20 ;  /* 0x000000d08414723c */ /* 0x082ff00000041814 */
        /* <DEDUP_REMOVED lines=8> */
[----:B------:R-:W3:Y:S07]  /*7660*/  LDSM.16.M88.4 R216, [R241+0x6000] ;  /* 0x00600000f1d8783b */ /* 0x000eee0000000200 */
[-C--:B--2---:R-:W-:Y:S08]  /*7670*/  HMMA.16816.F32.BF16 R52, R132, R224.reuse, R52 ;  /* 0x000000e08434723c */ /* 0x084ff00000041834 */
[C---:B------:R-:W-:Y:S08]  /*7680*/  HMMA.16816.F32.BF16 R56, R220.reuse, R224, R56 ;  /* 0x000000e0dc38723c */ /* 0x040ff00000041838 */
[-C--:B------:R-:W-:Y:S01]  /*7690*/  HMMA.16816.F32.BF16 R60, R220, R226.reuse, R60 ;  /* 0x000000e2dc3c723c */ /* 0x080fe2000004183c */
[----:B------:R-:W-:Y:S07]  /*76a0*/  LDSM.16.M88.4 R220, [R246] ;  /* 0x00000000f6dc783b */ /* 0x000fee0000000200 */
[----:B------:R-:W-:Y:S01]  /*76b0*/  HMMA.16816.F32.BF16 R64, R132, R226, R64 ;  /* 0x000000e28440723c */ /* 0x000fe20000041840 */
[----:B------:R-:W2:Y:S07]  /*76c0*/  LDSM.16.M88.4 R132, [R245] ;  /* 0x00000000f584783b */ /* 0x000eae0000000200 */
[-C--:B-1----:R-:W-:Y:S01]  /*76d0*/  HMMA.16816.F32.BF16 R4, R208, R212.reuse, R4 ;  /* 0x000000d4d004723c */ /* 0x082fe20000041804 */
[----:B------:R-:W1:Y:S07]  /*76e0*/  LDSM.16.M88.4 R224, [R247] ;  /* 0x00000000f7e0783b */ /* 0x000e6e0000000200 */
[C---:B---3--:R-:W-:Y:S08]  /*76f0*/  HMMA.16816.F32.BF16 R8, R216.reuse, R212, R8 ;  /* 0x000000d4d808723c */ /* 0x048ff00000041808 */
[-C--:B------:R-:W-:Y:S08]  /*7700*/  HMMA.16816.F32.BF16 R12, R216, R214.reuse, R12 ;  /* 0x000000d6d80c723c */ /* 0x080ff0000004180c */
[C---:B------:R-:W-:Y:S01]  /*7710*/  HMMA.16816.F32.BF16 R16, R208.reuse, R214, R16 ;  /* 0x000000d6d010723c */ /* 0x040fe20000041810 */
[----:B------:R-:W-:Y:S07]  /*7720*/  LDSM.16.M88.4 R212, [R234+0x2000] ;  /* 0x00200000ead4783b */ /* 0x000fee0000000200 */
[-C--:B--2---:R-:W-:Y:S08]  /*7730*/  HMMA.16816.F32.BF16 R20, R208, R132.reuse, R20 ;  /* 0x00000084d014723c */ /* 0x084ff00000041814 */
        /* <DEDUP_REMOVED lines=34> */
[----:B------:R-:W-:Y:S07]  /*7960*/  LDSM.16.M88.4 R220, [R233+0x1000] ;  /* 0x00100000e9dc783b */ /* 0x000fee0000000200 */
[----:B------:R-:W-:Y:S01]  /*7970*/  HMMA.16816.F32.BF16 R64, R132, R226, R64 ;  /* 0x000000e28440723c */ /* 0x000fe20000041840 */
[----:B------:R-:W2:Y:S07]  /*7980*/  LDSM.16.M88.4 R132, [R233+0x800] ;  /* 0x00080000e984783b */ /* 0x000eae0000000200 */
[-C--:B-1----:R-:W-:Y:S01]  /*7990*/  HMMA.16816.F32.BF16 R4, R208, R212.reuse, R4 ;  /* 0x000000d4d004723c */ /* 0x082fe20000041804 */
[----:B------:R-:W1:Y:S01]  /*79a0*/  LDSM.16.M88.4 R224, [R233+0x1800] ;  /* 0x00180000e9e0783b */ /* 0x000e620000000200 */
[----:B------:R-:W-:Y:S06]  /*79b0*/  DEPBAR.LE SB0, 0x0 ;  /* 0x000080000000791a */ /* 0x000fec0000000000 */
[C---:B---3--:R-:W-:Y:S01]  /*79c0*/  HMMA.16816.F32.BF16 R8, R216.reuse, R212, R8 ;  /* 0x000000d4d808723c */ /* 0x048fe20000041808 */
[----:B------:R-:W-:Y:S07]  /*79d0*/  BAR.SYNC.DEFER_BLOCKING 0x0 ;  /* 0x0000000000007b1d */ /* 0x000fee0000010000 */
[-C--:B------:R-:W-:Y:S08]  /*79e0*/  HMMA.16816.F32.BF16 R12, R216, R214.reuse, R12 ;  /* 0x000000d6d80c723c */ /* 0x080ff0000004180c */
[C---:B------:R-:W-:Y:S08]  /*79f0*/  HMMA.16816.F32.BF16 R16, R208.reuse, R214, R16 ;  /* 0x000000d6d010723c */ /* 0x040ff00000041810 */
[-C--:B--2---:R-:W-:Y:S08]  /*7a00*/  HMMA.16816.F32.BF16 R20, R208, R132.reuse, R20 ;  /* 0x00000084d014723c */ /* 0x084ff00000041814 */
        /* <DEDUP_REMOVED lines=11> */
[----:B------:R-:W-:Y:S07]  /*7ac0*/  @!UPT UIADD3 URZ, URZ, URZ, URZ ;  /* 0x0000003f3f3ff290 */ /* 0x000fee000fffe03f */
[----:B------:R-:W-:-:S11]  /*7ad0*/  @!P0 BRA `(.L_x_1242) ;  /* 0x0000063000008947 */ /* 0x000fd60003800000 */
[----:B------:R-:W2:Y:S04]  /*7ae0*/  LDL R3, [R1+0x48] ;  /* 0x0000480001037983 */ /* 0x000ea80000100800 */
[----:B------:R-:W3:Y:S04]  /*7af0*/  LDL.64 R228, [R1+0x40] ;  /* 0x0000400001e47983 */ /* 0x000ee80000100a00 */
[----:B------:R-:W4:Y:S04]  /*7b00*/  LDL R143, [R1+0x58] ;  /* 0x00005800018f7983 */ /* 0x000f280000100800 */
[----:B------:R-:W1:Y:S04]  /*7b10*/  S2R R136, SR_TID.X ;  /* 0x0000000000887919 */ /* 0x000e680000002100 */
[----:B------:R-:W5:Y:S04]  /*7b20*/  LDL.64 R208, [R1+0x38] ;  /* 0x0000380001d07983 */ /* 0x000f680000100a00 */
[----:B------:R-:W4:Y:S04]  /*7b30*/  LDL R142, [R1+0x4c] ;  /* 0x00004c00018e7983 */ /* 0x000f280000100800 */
[----:B------:R-:W5:Y:S04]  /*7b40*/  LDL R134, [R1+0xf4] ;  /* 0x0000f40001867983 */ /* 0x000f680000100800 */
[----:B------:R-:W5:Y:S04]  /*7b50*/  LDL R141, [R1+0x1c] ;  /* 0x00001c00018d7983 */ /* 0x000f680000100800 */
[----:B------:R-:W5:Y:S01]  /*7b60*/  LDL R135, [R1+0xf8] ;  /* 0x0000f80001877983 */ /* 0x000f620000100800 */
[--C-:B-1----:R-:W-:Y:S02]  /*7b70*/  SHF.R.S32.HI R0, RZ, 0x1f, R136.reuse ;  /* 0x0000001fff007819 */ /* 0x102fe40000011488 */
[----:B------:R-:W-:Y:S02]  /*7b80*/  SHF.R.S32.HI R231, RZ, 0x1f, R136 ;  /* 0x0000001fffe77819 */ /* 0x000fe40000011488 */
[-C--:B------:R-:W-:Y:S02]  /*7b90*/  LEA.HI R0, R0, R136.reuse, RZ, 0x3 ;  /* 0x0000008800007211 */ /* 0x080fe400078f18ff */
[----:B------:R-:W-:Y:S02]  /*7ba0*/  LEA.HI R231, R231, R136, RZ, 0x3 ;  /* 0x00000088e7e77211 */ /* 0x000fe400078f18ff */
[----:B------:R-:W-:Y:S02]  /*7bb0*/  LOP3.LUT R0, R0, 0xfffffff8, RZ, 0xc0, !PT ;  /* 0xfffffff800007812 */ /* 0x000fe400078ec0ff */
[----:B------:R-:W-:Y:S03]  /*7bc0*/  SHF.R.S32.HI R231, RZ, 0x3, R231 ;  /* 0x00000003ffe77819 */ /* 0x000fe600000114e7 */
[----:B------:R-:W-:Y:S02]  /*7bd0*/  IMAD.IADD R0, R136, 0x1, -R0 ;  /* 0x0000000188007824 */ /* 0x000fe400078e0a00 */
[----:B------:R-:W5:Y:S02]  /*7be0*/  LDL R136, [R1+0xc] ;  /* 0x00000c0001887983 */ /* 0x000f640000100800 */
        /* <DEDUP_REMOVED lines=8> */
[----:B------:R-:W-:Y:S01]  /*7c70*/  IMAD.MOV.U32 R143, RZ, RZ, RZ ;  /* 0x000000ffff8f7224 */ /* 0x000fe200078e00ff */
[----:B------:R-:W-:Y:S01]  /*7c80*/  @!P1 LEA R132, P0, R3, c[0x0][0x2a0], 0x2 ;  /* 0x0000a80003849a11 */ /* 0x000fe200078010ff */
[----:B------:R-:W-:Y:S01]  /*7c90*/  IMAD.MOV R0, RZ, RZ, -R0 ;  /* 0x000000ffff007224 */ /* 0x000fe200078e0a00 */
[----:B-----5:R-:W-:Y:S03]  /*7ca0*/  SHF.L.U64.HI R134, R141, 0x1, R134 ;  /* 0x000000018d867819 */ /* 0x020fe60000010286 */
[----:B------:R-:W-:Y:S01]  /*7cb0*/  IMAD R210, R0, c[0x0][0x2b8], R2 ;  /* 0x0000ae0000d27a24 */ /* 0x000fe200078e0202 */
[----:B------:R-:W-:Y:S03]  /*7cc0*/  @!P1 LEA.HI.X R133, R3, c[0x0][0x2a4], R133, 0x2, P0 ;  /* 0x0000a90003859a11 */ /* 0x000fe600000f1485 */
[----:B------:R-:W-:Y:S01]  /*7cd0*/  IMAD.WIDE.U32 R2, R210, c[0x0][0x1e0], RZ ;  /* 0x00007800d2027a25 */ /* 0x000fe200078e00ff */
[----:B------:R-:W-:Y:S01]  /*7ce0*/  SHF.R.S32.HI R0, RZ, 0x1f, R210 ;  /* 0x0000001fff007819 */ /* 0x000fe200000114d2 */
[----:B------:R1:W2:Y:S04]  /*7cf0*/  @!P1 LDG.E R143, [R132.64] ;  /* 0x00000008848f9981 */ /* 0x0002a8000c1e1900 */
[----:B------:R-:W-:Y:S01]  /*7d00*/  IMAD R0, R0, c[0x0][0x1e0], RZ ;  /* 0x0000780000007a24 */ /* 0x000fe200078e02ff */
[----:B------:R3:W-:Y:S03]  /*7d10*/  STL [R1+0x8], R210 ;  /* 0x000008d201007387 */ /* 0x0007e60000100800 */
[----:B------:R-:W-:Y:S04]  /*7d20*/  IMAD R0, R210, c[0x0][0x1e4], R0 ;  /* 0x00007900d2007a24 */ /* 0x000fe800078e0200 */
[----:B------:R-:W-:Y:S01]  /*7d30*/  IMAD.IADD R3, R3, 0x1, R0 ;  /* 0x0000000103037824 */ /* 0x000fe200078e0200 */
[C---:B-1----:R-:W-:Y:S01]  /*7d40*/  SHF.L.U64.HI R133, R136.reuse, 0x1, R135 ;  /* 0x0000000188857819 */ /* 0x042fe20000010287 */
[----:B---3--:R-:W-:Y:S02]  /*7d50*/  IMAD.SHL.U32 R210, R141, 0x2, RZ ;  /* 0x000000028dd27824 */ /* 0x008fe400078e00ff */
[----:B------:R-:W-:Y:S01]  /*7d60*/  IMAD.SHL.U32 R141, R136, 0x2, RZ ;  /* 0x00000002888d7824 */ /* 0x000fe200078e00ff */
[----:B--2---:R-:W-:Y:S01]  /*7d70*/  SHF.R.S32.HI R132, RZ, 0x1f, R143 ;  /* 0x0000001fff847819 */ /* 0x004fe2000001148f */
[----:B------:R1:W-:Y:S01]  /*7d80*/  STL [R1], R143 ;  /* 0x0000008f01007387 */ /* 0x0003e20000100800 */
        /* <DEDUP_REMOVED lines=9> */
.L_x_1292:
[----:B------:R-:W-:-:S05]  /*7e20*/  BRA.DIV ~URZ, `(.L_x_1244) ;  /* 0x0000ca527f007947 */ /* 0x000fca000b800000 */
[----:B------:R-:W4:Y:S04]  /*7e30*/  LDL R2, [R1+0xc] ;  /* 0x00000c0001027983 */ /* 0x000f280000100800 */
[----:B------:R-:W5:Y:S04]  /*7e40*/  LDL R142, [R1+0x1c] ;  /* 0x00001c00018e7983 */ /* 0x000f680000100800 */
[----:B------:R-:W1:Y:S04]  /*7e50*/  SHFL.IDX PT, R208, R132, RZ, 0x181f ;  /* 0x00181fff84d07589 */ /* 0x000e6800000e0000 */
[----:B------:R-:W-:Y:S01]  /*7e60*/  SHFL.IDX PT, R136, R0, 0x2, 0x181f ;  /* 0x00581f0000887f89 */ /* 0x000fe200000e0000 */
[----:B----4-:R-:W-:Y:S02]  /*7e70*/  ISETP.GE.AND P2, PT, R2, c[0x0][0x1d4], PT ;  /* 0x0000750002007a0c */ /* 0x010fe40003f46270 */
[CC--:B-1----:R-:W-:Y:S02]  /*7e80*/  IADD3 R2, P0, R208.reuse, R141.reuse, RZ ;  /* 0x0000008dd0027210 */ /* 0x0c2fe40007f1e0ff */
[-C--:B------:R-:W-:Y:S03]  /*7e90*/  IADD3 R208, P5, R208, R210.reuse, RZ ;  /* 0x000000d2d0d07210 */ /* 0x080fe60007fbe0ff */
[C-C-:B---3--:R-:W-:Y:S01]  /*7ea0*/  IMAD.X R3, R135.reuse, 0x1, R133.reuse, P0 ;  /* 0x0000000187037824 */ /* 0x148fe200000e0685 */
[----:B-----5:R-:W-:Y:S01]  /*7eb0*/  ISETP.GE.AND P0, PT, R142, c[0x0][0x1d4], PT ;  /* 0x000075008e007a0c */ /* 0x020fe20003f06270 */
[--C-:B------:R-:W-:Y:S02]  /*7ec0*/  IMAD.X R209, R135, 0x1, R134.reuse, P5 ;  /* 0x0000000187d17824 */ /* 0x100fe400028e0686 */
[----:B------:R-:W-:Y:S04]  /*7ed0*/  SHFL.IDX PT, R135, R132, 0x2, 0x181f ;  /* 0x00581f0084877f89 */ /* 0x000fe800000e0000 */
[----:B------:R1:W-:Y:S06]  /*7ee0*/  LDGSTS.E.BYPASS.LTC128B.128 [R252+0x4100], [R2.64], !P2 ;  /* 0x0410000002fc7fae */ /* 0x0003ec000d101d48 */
[----:B------:R3:W-:Y:S04]  /*7ef0*/  LDGSTS.E.BYPASS.LTC128B.128 [R252+0x6100], [R208.64], !P0 ;  /* 0x06100000d0fc7fae */ /* 0x0007e8000c101d48 */
[----:B-1----:R-:W1:Y:S04]  /*7f00*/  SHFL.IDX PT, R2, R132, 0x1, 0x181f ;  /* 0x00381f0084027f89 */ /* 0x002e6800000e0000 */
[----:B------:R-:W4:Y:S04]  /*7f10*/  SHFL.IDX PT, R3, R0, 0x1, 0x181f ;  /* 0x00381f0000037f89 */ /* 0x000f2800000e0000 */
[----:B--2---:R-:W2:Y:S04]  /*7f20*/  SHFL.IDX PT, R0, R0, 0x3, 0x181f ;  /* 0x00781f0000007f89 */ /* 0x004ea800000e0000 */
[----:B------:R-:W2:Y:S01]  /*7f30*/  SHFL.IDX PT, R132, R132, 0x3, 0x181f ;  /* 0x00781f0084847f89 */ /* 0x000ea200000e0000 */
[CC--:B-1----:R-:W-:Y:S02]  /*7f40*/  IADD3 R142, P6, R2.reuse, R141.reuse, RZ ;  /* 0x0000008d028e7210 */ /* 0x0c2fe40007fde0ff */
[-C--:B------:R-:W-:Y:S03]  /*7f50*/  IADD3 R2, P5, R2, R210.reuse, RZ ;  /* 0x000000d202027210 */ /* 0x080fe60007fbe0ff */
[C-C-:B----4-:R-:W-:Y:S02]  /*7f60*/  IMAD.X R143, R3.reuse, 0x1, R133.reuse, P6 ;  /* 0x00000001038f7824 */ /* 0x150fe400030e0685 */
[--C-:B------:R-:W-:Y:S03]  /*7f70*/  IMAD.X R3, R3, 0x1, R134.reuse, P5 ;  /* 0x0000000103037824 */ /* 0x100fe600028e0686 */
[----:B------:R3:W-:Y:S04]  /*7f80*/  LDGSTS.E.BYPASS.LTC128B.128 [R252+0x4900], [R142.64], !P2 ;  /* 0x049000008efc7fae */ /* 0x0007e8000d101d48 */
[----:B------:R1:W-:Y:S02]  /*7f90*/  LDGSTS.E.BYPASS.LTC128B.128 [R252+0x6900], [R2.64], !P0 ;  /* 0x0690000002fc7fae */ /* 0x0003e4000c101d48 */
[C---:B-1----:R-:W-:Y:S05]  /*7fa0*/  IADD3 R2, P5, R135.reuse, R141, RZ ;  /* 0x0000008d87027210 */ /* 0x042fea0007fbe0ff */
[C---:B------:R-:W-:Y:S05]  /*7fb0*/  IMAD.X R3, R136.reuse, 0x1, R133, P5 ;  /* 0x0000000188037824 */ /* 0x040fea00028e0685 */
[----:B------:R1:W-:Y:S02]  /*7fc0*/  LDGSTS.E.BYPASS.LTC128B.128 [R252+0x5100], [R2.64], !P2 ;  /* 0x0510000002fc7fae */ /* 0x0003e4000d101d48 */
[----:B-1----:R-:W-:Y:S02]  /*7fd0*/  IADD3 R2, P5, R135, R210, RZ ;  /* 0x000000d287027210 */ /* 0x002fe40007fbe0ff */
[----:B------:R-:W-:Y:S03]  /*7fe0*/  SEL R135, RZ, 0x10, P2 ;  /* 0x00000010ff877807 */ /* 0x000fe60001000000 */
[----:B------:R-:W-:Y:S01]  /*7ff0*/  IMAD.X R3, R136, 0x1, R134, P5 ;  /* 0x0000000188037824 */ /* 0x000fe200028e0686 */
[----:B------:R-:W-:Y:S04]  /*8000*/  SEL R136, RZ, 0x10, P0 ;  /* 0x00000010ff887807 */ /* 0x000fe80000000000 */
[----:B------:R3:W-:Y:S03]  /*8010*/  LDGSTS.E.BYPASS.LTC128B.128 [R252+0x7100], [R2.64], !P0 ;  /* 0x0710000002fc7fae */ /* 0x0007e6000c101d48 */
.L_x_1293:
[C---:B--2---:R-:W-:Y:S02]  /*8020*/  ISETP.NE.U32.AND P5, PT, R135.reuse, RZ, PT ;  /* 0x000000ff8700720c */ /* 0x044fe40003fa5070 */
        /* <DEDUP_REMOVED lines=14> */
.L_x_1242:
[----:B------:R-:W-:Y:S05]  /*8110*/  BSYNC B0 ;  /* 0x0000000000007941 */ /* 0x000fea0003800000 */
.L_x_1241:
[----:B------:R-:W2:Y:S01]  /*8120*/  LDL R132, [R1+0x2c] ;  /* 0x00002c0001847983 */ /* 0x000ea20000100800 */
[----:B------:R-:W-:Y:S03]  /*8130*/  MOV R133, 0xffffffc0 ;  /* 0xffffffc000857802 */ /* 0x000fe60000000f00 */
[----:B-1----:R-:W3:Y:S04]  /*8140*/  LDL R3, [R1+0x4] ;  /* 0x0000040001037983 */ /* 0x002ee80000100800 */
[----:B------:R-:W4:Y:S04]  /*8150*/  LDL R2, [R1+0x60] ;  /* 0x0000600001027983 */ /* 0x000f280000100800 */
[----:B------:R-:W0:Y:S01]  /*8160*/  LDGDEPBAR ;  /* 0x00000000000079af */ /* 0x000e220000000000 */
[----:B--2---:R-:W-:Y:S04]  /*8170*/  @P4 IMAD.HI.U32 R0, R132, c[0x0][0x2c8], RZ ;  /* 0x0000b20084004a27 */ /* 0x004fe800078e00ff */
[----:B---3--:R-:W-:Y:S01]  /*8180*/  IMAD R133, R3, R133, 0x1 ;  /* 0x0000000103857424 */ /* 0x008fe200078e0285 */
[----:B------:R-:W-:Y:S02]  /*8190*/  @P4 SHF.R.U32.HI R132, RZ, c[0x0][0x2cc], R0 ;  /* 0x0000b300ff844a19 */ /* 0x000fe40000011600 */
[----:B------:R-:W-:Y:S02]  /*81a0*/  MOV R0, c[0x0][0x2ac] ;  /* 0x0000ab0000007a02 */ /* 0x000fe40000000f00 */
[----:B----4-:R-:W-:Y:S05]  /*81b0*/  IADD3 R133, -R2, R133, RZ ;  /* 0x0000008502857210 */ /* 0x010fea0007ffe1ff */
[----:B------:R-:W-:Y:S05]  /*81c0*/  IMAD R133, R0, c[0x0][0x1d0], R133 ;  /* 0x0000740000857a24 */ /* 0x000fea00078e0285 */
[----:B------:R-:W-:Y:S01]  /*81d0*/  IADD3 R133, R133, -c[0x0][0x168], RZ ;  /* 0x80005a0085857a10 */ /* 0x000fe20007ffe0ff */
[----:B------:R-:W-:-:S05]  /*81e0*/  BRA.DIV ~URZ, `(.L_x_1245) ;  /* 0x0000cc427f007947 */ /* 0x000fca000b800000 */
[----:B------:R1:W2:Y:S02]  /*81f0*/  SHFL.IDX PT, R0, R132, RZ, 0x1c1f ;  /* 0x001c1fff84007589 */ /* 0x0002a400000e0000 */
.L_x_1294:
        /* <DEDUP_REMOVED lines=34> */
[----:B------:R-:W-:Y:S01]  /*8420*/  FMNMX.FTZ R136, R4, R137, !PT ;  /* 0x0000008904887209 */ /* 0x000fe20007810000 */
[----:B------:R-:W2:Y:S03]  /*8430*/  SHFL.IDX PT, R2, R132, 0x1, 0x1c1f ;  /* 0x003c1f0084027f89 */ /* 0x000ea600000e0000 */
[----:B------:R-:W-:Y:S04]  /*8440*/  FMNMX.FTZ R136, R142, R136, !PT ;  /* 0x000000888e887209 */ /* 0x000fe80007810000 */
[----:B------:R-:W-:Y:S01]  /*8450*/  FMNMX.FTZ R136, R5, R136, !PT ;  /* 0x0000008805887209 */ /* 0x000fe20007810000 */
[----:B------:R-:W3:Y:S03]  /*8460*/  SHFL.IDX PT, R0, R132, 0x2, 0x1c1f ;  /* 0x005c1f0084007f89 */ /* 0x000ee600000e0000 */
[----:B------:R-:W-:Y:S04]  /*8470*/  FMNMX.FTZ R136, R141, R136, !PT ;  /* 0x000000888d887209 */ /* 0x000fe80007810000 */
[----:B------:R-:W-:Y:S01]  /*8480*/  FMNMX.FTZ R136, R20, R136, !PT ;  /* 0x0000008814887209 */ /* 0x000fe20007810000 */
[----:B------:R-:W4:Y:S03]  /*8490*/  SHFL.IDX PT, R3, R132, 0x3, 0x1c1f ;  /* 0x007c1f0084037f89 */ /* 0x000f2600000e0000 */
[----:B------:R-:W-:Y:S04]  /*84a0*/  FMNMX.FTZ R136, R21, R136, !PT ;  /* 0x0000008815887209 */ /* 0x000fe80007810000 */
[----:B------:R-:W-:Y:S04]  /*84b0*/  FMNMX.FTZ R136, R32, R136, !PT ;  /* 0x0000008820887209 */ /* 0x000fe80007810000 */
[----:B------:R-:W-:Y:S04]  /*84c0*/  FMNMX.FTZ R136, R33, R136, !PT ;  /* 0x0000008821887209 */ /* 0x000fe80007810000 */
[----:B------:R-:W-:Y:S04]  /*84d0*/  FMNMX.FTZ R136, R36, R136, !PT ;  /* 0x0000008824887209 */ /* 0x000fe80007810000 */
[----:B------:R-:W-:Y:S04]  /*84e0*/  FMNMX.FTZ R136, R37, R136, !PT ;  /* 0x0000008825887209 */ /* 0x000fe80007810000 */
[----:B------:R-:W-:Y:S01]  /*84f0*/  FMNMX.FTZ R136, R48, R136, !PT ;  /* 0x0000008830887209 */ /* 0x000fe20007810000 */
[C---:B--2---:R-:W-:Y:S02]  /*8500*/  IMAD.IADD R2, R133.reuse, 0x1, R2 ;  /* 0x0000000185027824 */ /* 0x044fe400078e0202 */
[----:B---3--:R-:W-:Y:S01]  /*8510*/  IMAD.IADD R0, R133, 0x1, R0 ;  /* 0x0000000185007824 */ /* 0x008fe200078e0200 */
[----:B------:R-:W-:Y:S01]  /*8520*/  FMNMX.FTZ R136, R49, R136, !PT ;  /* 0x0000008831887209 */ /* 0x000fe20007810000 */
[----:B----4-:R-:W-:Y:S01]  /*8530*/  IMAD.IADD R133, R133, 0x1, R3 ;  /* 0x0000000185857824 */ /* 0x010fe200078e0203 */
        /* <DEDUP_REMOVED lines=32> */
[C---:B------:R-:W-:Y:S02]  /*8740*/  ISETP.GT.AND P6, PT, R0.reuse, RZ, PT ;  /* 0x000000ff0000720c */ /* 0x040fe40003fc4270 */
[----:B------:R-:W-:Y:S02]  /*8750*/  ISETP.GT.AND P5, PT, R0, 0x1, PT ;  /* 0x000000010000780c */ /* 0x000fe40003fa4270 */
[C---:B------:R-:W-:Y:S02]  /*8760*/  ISETP.GT.AND P2, PT, R133.reuse, RZ, PT ;  /* 0x000000ff8500720c */ /* 0x040fe40003f44270 */
[----:B------:R-:W-:Y:S02]  /*8770*/  ISETP.GT.AND P0, PT, R133, 0x1, PT ;  /* 0x000000018500780c */ /* 0x000fe40003f04270 */
[----:B------:R-:W-:Y:S02]  /*8780*/  FSEL R16, R8, -INF , P6 ;  /* 0xff80000008107808 */ /* 0x000fe40003000000 */
[----:B------:R-:W-:Y:S02]  /*8790*/  FSEL R9, R9, -INF , P5 ;  /* 0xff80000009097808 */ /* 0x000fe40002800000 */
[----:B------:R-:W-:Y:S02]  /*87a0*/  FSEL R10, R10, -INF , P2 ;  /* 0xff8000000a0a7808 */ /* 0x000fe40001000000 */
[----:B------:R-:W-:Y:S02]  /*87b0*/  FSEL R11, R11, -INF , P0 ;  /* 0xff8000000b0b7808 */ /* 0x000fe40000000000 */
[C---:B------:R-:W-:Y:S02]  /*87c0*/  ISETP.GT.AND P6, PT, R0.reuse, 0x8, PT ;  /* 0x000000080000780c */ /* 0x040fe40003fc4270 */
[----:B------:R-:W-:Y:S02]  /*87d0*/  ISETP.GT.AND P5, PT, R0, 0x9, PT ;  /* 0x000000090000780c */ /* 0x000fe40003fa4270 */
[C---:B------:R-:W-:Y:S02]  /*87e0*/  ISETP.GT.AND P2, PT, R133.reuse, 0x8, PT ;  /* 0x000000088500780c */ /* 0x040fe40003f44270 */
        /* <DEDUP_REMOVED lines=9> */
[----:B------:R-:W-:Y:S02]  /*8880*/  FMNMX.FTZ R136, R52, R136, !PT ;  /* 0x0000008834887209 */ /* 0x000fe40007810000 */
        /* <DEDUP_REMOVED lines=37> */
[----:B------:R-:W-:Y:S01]  /*8ae0*/  FMNMX.FTZ R135, R18, R135, !PT ;  /* 0x0000008712877209 */ /* 0x000fe20007810000 */
[----:B------:R-:W2:Y:S01]  /*8af0*/  SHFL.BFLY PT, R0, R136, 0x2, 0x1f ;  /* 0x0c401f0088007f89 */ /* 0x000ea200000e0000 */
        /* <DEDUP_REMOVED lines=12> */
[----:B--2---:R-:W-:Y:S02]  /*8bc0*/  FMNMX.FTZ R136, R0, R136, !PT ;  /* 0x0000008800887209 */ /* 0x004fe40007810000 */
[----:B------:R-:W-:Y:S02]  /*8bd0*/  FMNMX.FTZ R135, R39, R135, !PT ;  /* 0x0000008727877209 */ /* 0x000fe40007810000 */
        /* <DEDUP_REMOVED lines=11> */
[----:B------:R-:W-:Y:S02]  /*8c90*/  FSEL R56, R56, -INF , P6 ;  /* 0xff80000038387808 */ /* 0x000fe40003000000 */
[----:B------:R-:W-:Y:S02]  /*8ca0*/  FMNMX.FTZ R135, R67, R135, !PT ;  /* 0x0000008743877209 */ /* 0x000fe40007810000 */
[----:B------:R-:W-:Y:S02]  /*8cb0*/  FMNMX.FTZ R134, R45, R134, !PT ;  /* 0x000000862d867209 */ /* 0x000fe40007810000 */
[----:B--2---:R-:W-:Y:S02]  /*8cc0*/  FMNMX.FTZ R136, R136, R0, !PT ;  /* 0x0000000088887209 */ /* 0x004fe40007810000 */
[----:B------:R-:W-:Y:S01]  /*8cd0*/  FSEL R57, R57, -INF , P5 ;  /* 0xff80000039397808 */ /* 0x000fe20002800000 */
[----:B------:R-:W2:Y:S01]  /*8ce0*/  SHFL.BFLY PT, R0, R135, 0x2, 0x1f ;  /* 0x0c401f0087007f89 */ /* 0x000ea200000e0000 */
[----:B------:R-:W-:Y:S02]  /*8cf0*/  FMNMX.FTZ R134, R56, R134, !PT ;  /* 0x0000008638867209 */ /* 0x000fe40007810000 */
[----:B------:R-:W-:Y:S02]  /*8d00*/  FSEL R60, R60, -INF , P2 ;  /* 0xff8000003c3c7808 */ /* 0x000fe40001000000 */
[----:B------:R-:W-:Y:S02]  /*8d10*/  FMNMX.FTZ R134, R57, R134, !PT ;  /* 0x0000008639867209 */ /* 0x000fe40007810000 */
[----:B------:R-:W-:Y:S02]  /*8d20*/  FSEL R61, R61, -INF , P0 ;  /* 0xff8000003d3d7808 */ /* 0x000fe40000000000 */
[----:B------:R-:W-:Y:S02]  /*8d30*/  FMNMX.FTZ R134, R60, R134, !PT ;  /* 0x000000863c867209 */ /* 0x000fe40007810000 */
[----:B------:R-:W-:Y:S02]  /*8d40*/  ISETP.GT.AND P6, PT, R133, 0x30, PT ;  /* 0x000000308500780c */ /* 0x000fe40003fc4270 */
[----:B------:R-:W-:Y:S02]  /*8d50*/  FMNMX.FTZ R134, R61, R134, !PT ;  /* 0x000000863d867209 */ /* 0x000fe40007810000 */
[C---:B------:R-:W-:Y:S02]  /*8d60*/  ISETP.GT.AND P5, PT, R133.reuse, 0x31, PT ;  /* 0x000000318500780c */ /* 0x040fe40003fa4270 */
[----:B------:R-:W-:Y:S02]  /*8d70*/  FSEL R58, R58, -INF , P6 ;  /* 0xff8000003a3a7808 */ /* 0x000fe40003000000 */
[----:B------:R-:W-:Y:S02]  /*8d80*/  ISETP.GT.AND P2, PT, R133, 0x38, PT ;  /* 0x000000388500780c */ /* 0x000fe40003f44270 */
[----:B------:R-:W-:Y:S02]  /*8d90*/  FSEL R59, R59, -INF , P5 ;  /* 0xff8000003b3b7808 */ /* 0x000fe40002800000 */
[----:B------:R-:W-:Y:S02]  /*8da0*/  ISETP.GT.AND P0, PT, R133, 0x39, PT ;  /* 0x000000398500780c */ /* 0x000fe40003f04270 */
[----:B--2---:R-:W-:Y:S02]  /*8db0*/  FMNMX.FTZ R135, R135, R0, !PT ;  /* 0x0000000087877209 */ /* 0x004fe40007810000 */
[----:B------:R-:W-:Y:S02]  /*8dc0*/  FSEL R62, R62, -INF , P2 ;  /* 0xff8000003e3e7808 */ /* 0x000fe40001000000 */
[----:B------:R-:W-:Y:S01]  /*8dd0*/  FSEL R63, R63, -INF , P0 ;  /* 0xff8000003f3f7808 */ /* 0x000fe20000000000 */
[----:B------:R-:W2:Y:S02]  /*8de0*/  SHFL.BFLY PT, R0, R135, 0x1, 0x1f ;  /* 0x0c201f0087007f89 */ /* 0x000ea400000e0000 */
[----:B--2---:R-:W-:Y:S06]  /*8df0*/  FMNMX.FTZ R135, R135, R0, !PT ;  /* 0x0000000087877209 */ /* 0x004fec0007810000 */
        /* <DEDUP_REMOVED lines=23> */
.L_x_1295:
[----:B------:R-:W3:Y:S01]  /*8f70*/  LDL.LU R7, [R1+0x18] ;  /* 0x0000180001077983 */ /* 0x000ee20000300800 */
[C---:B------:R-:W-:Y:S01]  /*8f80*/  FSETP.NEU.FTZ.AND P0, PT, R136.reuse, -INF , PT ;  /* 0xff8000008800780b */ /* 0x040fe20003f1d000 */
[----:B------:R-:W-:Y:S01]  /*8f90*/  FMUL.FTZ R2, R136, c[0x0][0x2d0] ;  /* 0x0000b40088027a20 */ /* 0x000fe20000410000 */
[----:B--2---:R-:W-:Y:S01]  /*8fa0*/  FMNMX.FTZ R133, R0, R132, !PT ;  /* 0x0000008400857209 */ /* 0x004fe20007810000 */
[----:B------:R-:W2:Y:S01]  /*8fb0*/  LDL.LU R210, [R1+0x14] ;  /* 0x0000140001d27983 */ /* 0x000ea20000300800 */
[----:B------:R-:W-:Y:S01]  /*8fc0*/  FSEL R0, R136, RZ, P0 ;  /* 0x000000ff88007208 */ /* 0x000fe20000000000 */
[----:B------:R-:W-:Y:S01]  /*8fd0*/  WARPSYNC 0xffffffff ;  /* 0xffffffff00007948 */ /* 0x000fe20003800000 */
[----:B------:R-:W-:Y:S02]  /*8fe0*/  FSEL R2, R2, RZ, P0 ;  /* 0x000000ff02027208 */ /* 0x000fe40000000000 */
[----:B------:R-:W-:Y:S01]  /*8ff0*/  FSETP.NEU.FTZ.AND P0, PT, R135, -INF , PT ;  /* 0xff8000008700780b */ /* 0x000fe20003f1d000 */
[----:B------:R-:W-:Y:S02]  /*9000*/  FADD.FTZ R0, -R0, R137 ;  /* 0x0000008900007221 */ /* 0x000fe40000010100 */
[--C-:B------:R-:W-:Y:S02]  /*9010*/  FFMA.FTZ R3, R4, c[0x0][0x2d0], -R2.reuse ;  /* 0x0000b40004037a23 */ /* 0x100fe40000010802 */
[----:B------:R-:W-:Y:S02]  /*9020*/  FMUL.FTZ R0, R0, c[0x0][0x2d0] ;  /* 0x0000b40000007a20 */ /* 0x000fe40000410000 */
[--C-:B------:R-:W-:Y:S02]  /*9030*/  FFMA.FTZ R4, R142, c[0x0][0x2d0], -R2.reuse ;  /* 0x0000b4008e047a23 */ /* 0x100fe40000010802 */
[----:B-1----:R-:W-:Y:S01]  /*9040*/  MUFU.EX2 R132, R0 ;  /* 0x0000000000847308 */ /* 0x002fe20000000800 */
        /* <DEDUP_REMOVED lines=14> */
[--C-:B------:R-:W-:Y:S01]  /*9130*/  FFMA.FTZ R141, R65, c[0x0][0x2d0], -R2.reuse ;  /* 0x0000b400418d7a23 */ /* 0x100fe20000010802 */
[----:B------:R-:W-:Y:S01]  /*9140*/  MOV R65, R212 ;  /* 0x000000d400417202 */ /* 0x000fe20000000f00 */
[----:B------:R-:W-:Y:S02]  /*9150*/  FFMA.FTZ R215, R64, c[0x0][0x2d0], -R2 ;  /* 0x0000b40040d77a23 */ /* 0x000fe40000010802 */
[----:B------:R-:W-:Y:S01]  /*9160*/  FMUL.FTZ R2, R135, c[0x0][0x2d0] ;  /* 0x0000b40087027a20 */ /* 0x000fe20000410000 */
[----:B------:R-:W-:Y:S04]  /*9170*/  MUFU.EX2 R8, R8 ;  /* 0x0000000800087308 */ /* 0x000fe80000000800 */
[----:B------:R-:W-:Y:S05]  /*9180*/  FSEL R2, R2, RZ, P0 ;  /* 0x000000ff02027208 */ /* 0x000fea0000000000 */
        /* <DEDUP_REMOVED lines=14> */
[--C-:B------:R-:W-:Y:S01]  /*9270*/  FFMA.FTZ R64, R55, c[0x0][0x2d0], -R2.reuse ;  /* 0x0000b40037407a23 */ /* 0x100fe20000010802 */
[----:B-1----:R-:W-:Y:S01]  /*9280*/  F2FP.BF16.PACK_AB R208, R4, R3 ;  /* 0x0000000304d0723e */ /* 0x002fe200000010ff */
        /* <DEDUP_REMOVED lines=16> */
[----:B---3--:R-:W-:Y:S02]  /*9390*/  FFMA.FTZ R0, R132, R7, R3 ;  /* 0x0000000784007223 */ /* 0x008fe40000010003 */
[----:B------:R-:W-:Y:S02]  /*93a0*/  FFMA.FTZ R3, R6, c[0x0][0x2d0], -R2 ;  /* 0x0000b40006037a23 */ /* 0x000fe40000010802 */
[----:B------:R-:W-:Y:S01]  /*93b0*/  FADD.FTZ R7, R4, R0 ;  /* 0x0000000004077221 */ /* 0x000fe20000010000 */
[----:B------:R-:W-:Y:S01]  /*93c0*/  FSEL R0, R135, RZ, P0 ;  /* 0x000000ff87007208 */ /* 0x000fe20000000000 */
[--C-:B------:R-:W-:Y:S01]  /*93d0*/  FFMA.FTZ R4, R17, c[0x0][0x2d0], -R2.reuse ;  /* 0x0000b40011047a23 */ /* 0x100fe20000010802 */
[----:B------:R-:W-:Y:S01]  /*93e0*/  MUFU.EX2 R209, R3 ;  /* 0x0000000300d17308 */ /* 0x000fe20000000800 */
[----:B------:R-:W-:Y:S01]  /*93f0*/  FSETP.NEU.FTZ.AND P0, PT, R134, -INF , PT ;  /* 0xff8000008600780b */ /* 0x000fe20003f1d000 */
[----:B------:R-:W-:Y:S02]  /*9400*/  FFMA.FTZ R6, R18, c[0x0][0x2d0], -R2 ;  /* 0x0000b40012067a23 */ /* 0x000fe40000010802 */
[----:B------:R-:W-:Y:S02]  /*9410*/  FADD.FTZ R0, -R0, R138 ;  /* 0x0000008a00007221 */ /* 0x000fe40000010100 */
[----:B------:R-:W-:Y:S02]  /*9420*/  FFMA.FTZ R138, R66, c[0x0][0x2d0], -R2 ;  /* 0x0000b400428a7a23 */ /* 0x000fe40000010802 */
[----:B------:R-:W-:Y:S02]  /*9430*/  FMUL.FTZ R0, R0, c[0x0][0x2d0] ;  /* 0x0000b40000007a20 */ /* 0x000fe40000410000 */
[----:B------:R-:W-:Y:S01]  /*9440*/  MUFU.EX2 R4, R4 ;  /* 0x0000000400047308 */ /* 0x000fe20000000800 */
[----:B------:R-:W-:Y:S05]  /*9450*/  FMUL.FTZ R2, R134, c[0x0][0x2d0] ;  /* 0x0000b40086027a20 */ /* 0x000fea0000410000 */
[----:B------:R-:W-:Y:S04]  /*9460*/  FSEL R2, R2, RZ, P0 ;  /* 0x000000ff02027208 */ /* 0x000fe80000000000 */
[----:B------:R-:W2:Y:S01]  /*9470*/  MUFU.EX2 R3, R0 ;  /* 0x0000000000037308 */ /* 0x000ea20000000800 */
[--C-:B------:R-:W-:Y:S02]  /*9480*/  FFMA.FTZ R32, R12, c[0x0][0x2d0], -R2.reuse ;  /* 0x0000b4000c207a23 */ /* 0x100fe40000010802 */
[--C-:B------:R-:W-:Y:S01]  /*9490*/  FFMA.FTZ R54, R57, c[0x0][0x2d0], -R2.reuse ;  /* 0x0000b40039367a23 */ /* 0x100fe20000010802 */
[----:B------:R-:W3:Y:S01]  /*94a0*/  LDL.LU R12, [R1+0x20] ;  /* 0x00002000010c7983 */ /* 0x000ee20000300800 */
        /* <DEDUP_REMOVED lines=12> */
[----:B--2---:R-:W-:Y:S01]  /*9570*/  FFMA.FTZ R0, R3, R210, R209 ;  /* 0x000000d203007223 */ /* 0x004fe200000100d1 */
[C---:B------:R-:W-:Y:S01]  /*9580*/  F2FP.BF16.PACK_AB R209, R4.reuse, R209 ;  /* 0x000000d104d1723e */ /* 0x040fe200000010ff */
[----:B------:R-:W-:Y:S02]  /*9590*/  FFMA.FTZ R51, R45, c[0x0][0x2d0], -R2 ;  /* 0x0000b4002d337a23 */ /* 0x000fe40000010802 */
[----:B------:R-:W-:Y:S01]  /*95a0*/  FADD.FTZ R33, R4, R0 ;  /* 0x0000000004217221 */ /* 0x000fe20000010000 */
[----:B------:R-:W-:Y:S01]  /*95b0*/  FSEL R0, R134, RZ, P0 ;  /* 0x000000ff86007208 */ /* 0x000fe20000000000 */
[--C-:B------:R-:W-:Y:S01]  /*95c0*/  FFMA.FTZ R4, R16, c[0x0][0x2d0], -R2.reuse ;  /* 0x0000b40010047a23 */ /* 0x100fe20000010802 */
[----:B------:R1:W-:Y:S01]  /*95d0*/  MUFU.EX2 R210, R5 ;  /* 0x0000000500d27308 */ /* 0x0003e20000000800 */
[----:B------:R-:W-:Y:S01]  /*95e0*/  FSETP.NEU.FTZ.AND P0, PT, R133, -INF , PT ;  /* 0xff8000008500780b */ /* 0x000fe20003f1d000 */
[--C-:B------:R-:W-:Y:S02]  /*95f0*/  FFMA.FTZ R60, R60, c[0x0][0x2d0], -R2.reuse ;  /* 0x0000b4003c3c7a23 */ /* 0x100fe40000010802 */
[----:B------:R-:W-:Y:S01]  /*9600*/  FADD.FTZ R0, -R0, R139 ;  /* 0x0000008b00007221 */ /* 0x000fe20000010100 */
[----:B------:R-:W-:Y:S01]  /*9610*/  MOV R139, R214 ;  /* 0x000000d6008b7202 */ /* 0x000fe20000000f00 */
[C---:B------:R-:W-:Y:S02]  /*9620*/  FMUL.FTZ R70, R3.reuse, R70 ;  /* 0x0000004603467220 */ /* 0x040fe40000410000 */
[----:B------:R-:W-:Y:S02]  /*9630*/  FMUL.FTZ R0, R0, c[0x0][0x2d0] ;  /* 0x0000b40000007a20 */ /* 0x000fe40000410000 */
[----:B------:R2:W-:Y:S01]  /*9640*/  MUFU.EX2 R21, R4 ;  /* 0x0000000400157308 */ /* 0x0005e20000000800 */
[C---:B------:R-:W-:Y:S02]  /*9650*/  FMUL.FTZ R71, R3.reuse, R71 ;  /* 0x0000004703477220 */ /* 0x040fe40000410000 */
[C---:B------:R-:W-:Y:S02]  /*9660*/  FMUL.FTZ R82, R3.reuse, R82 ;  /* 0x0000005203527220 */ /* 0x040fe40000410000 */
[C---:B------:R-:W-:Y:S02]  /*9670*/  FMUL.FTZ R83, R3.reuse, R83 ;  /* 0x0000005303537220 */ /* 0x040fe40000410000 */
[C---:B------:R-:W-:Y:S02]  /*9680*/  FMUL.FTZ R86, R3.reuse, R86 ;  /* 0x0000005603567220 */ /* 0x040fe40000410000 */
[C---:B------:R-:W-:Y:S01]  /*9690*/  FMUL.FTZ R87, R3.reuse, R87 ;  /* 0x0000005703577220 */ /* 0x040fe20000410000 */
[----:B------:R-:W4:Y:S01]  /*96a0*/  MUFU.EX2 R0, R0 ;  /* 0x0000000000007308 */ /* 0x000f220000000800 */
[C---:B------:R-:W-:Y:S02]  /*96b0*/  FMUL.FTZ R98, R3.reuse, R98 ;  /* 0x0000006203627220 */ /* 0x040fe40000410000 */
[----:B------:R-:W-:Y:S02]  /*96c0*/  FMUL.FTZ R99, R3, R99 ;  /* 0x0000006303637220 */ /* 0x000fe40000410000 */
[----:B-1----:R-:W-:Y:S01]  /*96d0*/  FFMA.FTZ R5, R9, c[0x0][0x2d0], -R2 ;  /* 0x0000b40009057a23 */ /* 0x002fe20000010802 */
[----:B------:R-:W-:Y:S01]  /*96e0*/  FSEL R2, R133, RZ, P0 ;  /* 0x000000ff85027208 */ /* 0x000fe20000000000 */
[C---:B------:R-:W-:Y:S01]  /*96f0*/  FMUL.FTZ R102, R3.reuse, R102 ;  /* 0x0000006603667220 */ /* 0x040fe20000410000 */
[----:B------:R-:W-:Y:S01]  /*9700*/  MOV R9, R215 ;  /* 0x000000d700097202 */ /* 0x000fe20000000f00 */
[C---:B------:R-:W-:Y:S01]  /*9710*/  FMUL.FTZ R103, R3.reuse, R103 ;  /* 0x0000006703677220 */ /* 0x040fe20000410000 */
[----:B------:R1:W5:Y:S01]  /*9720*/  MUFU.EX2 R20, R5 ;  /* 0x0000000500147308 */ /* 0x0003620000000800 */
[----:B------:R-:W-:Y:S01]  /*9730*/  FADD.FTZ R2, -R2, R140 ;  /* 0x0000008c02027221 */ /* 0x000fe20000010100 */
[----:B------:R-:W-:Y:S01]  /*9740*/  MOV R140, R9 ;  /* 0x00000009008c7202 */ /* 0x000fe20000000f00 */
[----:B------:R-:W-:Y:S02]  /*9750*/  FMUL.FTZ R114, R3, R114 ;  /* 0x0000007203727220 */ /* 0x000fe40000410000 */
[----:B--2---:R-:W-:Y:S02]  /*9760*/  FMUL.FTZ R4, R133, c[0x0][0x2d0] ;  /* 0x0000b40085047a20 */ /* 0x004fe40000410000 */
[----:B------:R-:W-:Y:S02]  /*9770*/  FMUL.FTZ R2, R2, c[0x0][0x2d0] ;  /* 0x0000b40002027a20 */ /* 0x000fe40000410000 */
[C---:B------:R-:W-:Y:S01]  /*9780*/  FMUL.FTZ R115, R3.reuse, R115 ;  /* 0x0000007303737220 */ /* 0x040fe20000410000 */
[----:B------:R-:W-:Y:S01]  /*9790*/  FSEL R4, R4, RZ, P0 ;  /* 0x000000ff04047208 */ /* 0x000fe20000000000 */
[----:B------:R-:W-:Y:S02]  /*97a0*/  FMUL.FTZ R118, R3, R118 ;  /* 0x0000007603767220 */ /* 0x000fe40000410000 */
[----:B------:R-:W-:Y:S01]  /*97b0*/  MUFU.EX2 R2, R2 ;  /* 0x0000000200027308 */ /* 0x000fe20000000800 */
[----:B----4-:R-:W-:Y:S02]  /*97c0*/  FMUL.FTZ R9, R0, R173 ;  /* 0x000000ad00097220 */ /* 0x010fe40000410000 */
[----:B------:R-:W2:Y:S01]  /*97d0*/  LDL.LU R173, [R1+0x24] ;  /* 0x0000240001ad7983 */ /* 0x000ea20000300800 */
[--C-:B------:R-:W-:Y:S02]  /*97e0*/  FFMA.FTZ R10, R10, c[0x0][0x2d0], -R4.reuse ;  /* 0x0000b4000a0a7a23 */ /* 0x100fe40000010804 */
[--C-:B------:R-:W-:Y:S02]  /*97f0*/  FFMA.FTZ R46, R46, c[0x0][0x2d0], -R4.reuse ;  /* 0x0000b4002e2e7a23 */ /* 0x100fe40000010804 */
[--C-:B------:R-:W-:Y:S02]  /*9800*/  FFMA.FTZ R22, R43, c[0x0][0x2d0], -R4.reuse ;  /* 0x0000b4002b167a23 */ /* 0x100fe40000010804 */
[--C-:B------:R-:W-:Y:S02]  /*9810*/  FFMA.FTZ R23, R62, c[0x0][0x2d0], -R4.reuse ;  /* 0x0000b4003e177a23 */ /* 0x100fe40000010804 */
[----:B-1----:R-:W-:Y:S01]  /*9820*/  FADD.FTZ R5, R210, R7 ;  /* 0x00000007d2057221 */ /* 0x002fe20000010000 */
[----:B------:R-:W-:Y:S01]  /*9830*/  F2FP.BF16.PACK_AB R210, R8, R210 ;  /* 0x000000d208d2723e */ /* 0x000fe200000010ff */
[--C-:B------:R-:W-:Y:S01]  /*9840*/  FFMA.FTZ R214, R30, c[0x0][0x2d0], -R4.reuse ;  /* 0x0000b4001ed67a23 */ /* 0x100fe20000010804 */
[----:B------:R-:W-:Y:S01]  /*9850*/  MOV R7, R60 ;  /* 0x0000003c00077202 */ /* 0x000fe20000000f00 */
[----:B------:R-:W-:Y:S01]  /*9860*/  FADD.FTZ R212, R8, R5 ;  /* 0x0000000508d47221 */ /* 0x000fe20000010000 */
[----:B------:R-:W-:Y:S01]  /*9870*/  MOV R5, R55 ;  /* 0x0000003700057202 */ /* 0x000fe20000000f00 */
[--C-:B------:R-:W-:Y:S01]  /*9880*/  FFMA.FTZ R213, R31, c[0x0][0x2d0], -R4.reuse ;  /* 0x0000b4001fd57a23 */ /* 0x100fe20000010804 */
[----:B------:R-:W-:Y:S01]  /*9890*/  MOV R55, R141 ;  /* 0x0000008d00377202 */ /* 0x000fe20000000f00 */
        /* <DEDUP_REMOVED lines=11> */
[----:B------:R-:W-:Y:S02]  /*9950*/  FFMA.FTZ R67, R63, c[0x0][0x2d0], -R4 ;  /* 0x0000b4003f437a23 */ /* 0x000fe40000010804 */
[C---:B------:R-:W-:Y:S01]  /*9960*/  FMUL.FTZ R8, R0.reuse, R172 ;  /* 0x000000ac00087220 */ /* 0x040fe20000410000 */
[----:B------:R-:W-:Y:S01]  /*9970*/  MOV R172, R46 ;  /* 0x0000002e00ac7202 */ /* 0x000fe20000000f00 */
[C---:B------:R-:W-:Y:S01]  /*9980*/  FMUL.FTZ R13, R0.reuse, R169 ;  /* 0x000000a9000d7220 */ /* 0x040fe20000410000 */
[----:B------:R-:W-:Y:S01]  /*9990*/  MOV R169, R50 ;  /* 0x0000003200a97202 */ /* 0x000fe20000000f00 */
[C---:B------:R-:W-:Y:S01]  /*99a0*/  FMUL.FTZ R24, R0.reuse, R164 ;  /* 0x000000a400187220 */ /* 0x040fe20000410000 */
[----:B------:R-:W-:Y:S01]  /*99b0*/  MOV R50, R65 ;  /* 0x0000004100327202 */ /* 0x000fe20000000f00 */
[C---:B------:R-:W-:Y:S01]  /*99c0*/  FMUL.FTZ R25, R0.reuse, R165 ;  /* 0x000000a500197220 */ /* 0x040fe20000410000 */
[----:B------:R-:W-:Y:S01]  /*99d0*/  MUFU.EX2 R164, R19 ;  /* 0x0000001300a47308 */ /* 0x000fe20000000800 */
[C---:B------:R-:W-:Y:S01]  /*99e0*/  FMUL.FTZ R28, R0.reuse, R160 ;  /* 0x000000a0001c7220 */ /* 0x040fe20000410000 */
[----:B------:R-:W-:Y:S01]  /*99f0*/  MOV R165, R7 ;  /* 0x0000000700a57202 */ /* 0x000fe20000000f00 */
[C---:B------:R-:W-:Y:S01]  /*9a00*/  FMUL.FTZ R29, R0.reuse, R161 ;  /* 0x000000a1001d7220 */ /* 0x040fe20000410000 */
[----:B------:R-:W-:Y:S01]  /*9a10*/  MOV R65, R211 ;  /* 0x000000d300417202 */ /* 0x000fe20000000f00 */
[C---:B------:R-:W-:Y:S02]  /*9a20*/  FMUL.FTZ R40, R0.reuse, R156 ;  /* 0x0000009c00287220 */ /* 0x040fe40000410000 */
[C---:B------:R-:W-:Y:S02]  /*9a30*/  FMUL.FTZ R41, R0.reuse, R157 ;  /* 0x0000009d00297220 */ /* 0x040fe40000410000 */
[C---:B------:R-:W-:Y:S01]  /*9a40*/  FMUL.FTZ R44, R0.reuse, R152 ;  /* 0x00000098002c7220 */ /* 0x040fe20000410000 */
[----:B------:R-:W1:Y:S01]  /*9a50*/  MUFU.EX2 R161, R32 ;  /* 0x0000002000a17308 */ /* 0x000e620000000800 */
[C---:B------:R-:W-:Y:S01]  /*9a60*/  FMUL.FTZ R45, R0.reuse, R153 ;  /* 0x00000099002d7220 */ /* 0x040fe20000410000 */
[----:B------:R-:W-:Y:S01]  /*9a70*/  MOV R153, R140 ;  /* 0x0000008c00997202 */ /* 0x000fe20000000f00 */
[----:B------:R-:W-:Y:S01]  /*9a80*/  FMUL.FTZ R56, R0, R148 ;  /* 0x0000009400387220 */ /* 0x000fe20000410000 */
[----:B-----5:R-:W-:Y:S01]  /*9a90*/  F2FP.BF16.PACK_AB R140, R20, R21 ;  /* 0x00000015148c723e */ /* 0x020fe200000010ff */
[C---:B------:R-:W-:Y:S01]  /*9aa0*/  FMUL.FTZ R57, R0.reuse, R149 ;  /* 0x0000009500397220 */ /* 0x040fe20000410000 */
[----:B------:R-:W-:Y:S01]  /*9ab0*/  MOV R152, R38 ;  /* 0x0000002600987202 */ /* 0x000fe20000000f00 */
[C---:B------:R-:W-:Y:S01]  /*9ac0*/  FMUL.FTZ R60, R0.reuse, R144 ;  /* 0x00000090003c7220 */ /* 0x040fe20000410000 */
[----:B------:R-:W-:Y:S01]  /*9ad0*/  MOV R149, R39 ;  /* 0x0000002700957202 */ /* 0x000fe20000000f00 */
[C---:B------:R-:W-:Y:S01]  /*9ae0*/  FMUL.FTZ R61, R0.reuse, R145 ;  /* 0x00000091003d7220 */ /* 0x040fe20000410000 */
[----:B------:R4:W-:Y:S01]  /*9af0*/  MUFU.EX2 R160, R17 ;  /* 0x0000001100a07308 */ /* 0x0009e20000000800 */
[C---:B------:R-:W-:Y:S01]  /*9b00*/  FMUL.FTZ R72, R0.reuse, R72 ;  /* 0x0000004800487220 */ /* 0x040fe20000410000 */
[----:B------:R-:W-:Y:S01]  /*9b10*/  MOV R145, R37 ;  /* 0x0000002500917202 */ /* 0x000fe20000000f00 */
        /* <DEDUP_REMOVED lines=10> */
[----:B------:R-:W-:Y:S01]  /*9bc0*/  FMUL.FTZ R92, R0, R92 ;  /* 0x0000005c005c7220 */ /* 0x000fe20000410000 */
        /* <DEDUP_REMOVED lines=11> */
[C---:B------:R-:W-:Y:S02]  /*9c80*/  FMUL.FTZ R30, R2.reuse, R162 ;  /* 0x000000a2021e7220 */ /* 0x040fe40000410000 */
[----:B------:R1:W5:Y:S01]  /*9c90*/  MUFU.EX2 R162, R36 ;  /* 0x0000002400a27308 */ /* 0x0003620000000800 */
[C---:B------:R-:W-:Y:S02]  /*9ca0*/  FMUL.FTZ R31, R2.reuse, R163 ;  /* 0x000000a3021f7220 */ /* 0x040fe40000410000 */
[----:B------:R-:W-:Y:S02]  /*9cb0*/  FMUL.FTZ R43, R2, R159 ;  /* 0x0000009f022b7220 */ /* 0x000fe40000410000 */
[----:B------:R-:W-:Y:S02]  /*9cc0*/  FADD.FTZ R157, R6, R33 ;  /* 0x00000021069d7221 */ /* 0x000fe40000010000 */
[C---:B------:R-:W-:Y:S02]  /*9cd0*/  FMUL.FTZ R7, R3.reuse, R179 ;  /* 0x000000b303077220 */ /* 0x040fe40000410000 */
[C---:B------:R-:W-:Y:S01]  /*9ce0*/  FMUL.FTZ R10, R2.reuse, R174 ;  /* 0x000000ae020a7220 */ /* 0x040fe20000410000 */
[----:B------:R5:W-:Y:S01]  /*9cf0*/  MUFU.EX2 R159, R18 ;  /* 0x00000012009f7308 */ /* 0x000be20000000800 */
[C---:B------:R-:W-:Y:S01]  /*9d00*/  FMUL.FTZ R11, R2.reuse, R175 ;  /* 0x000000af020b7220 */ /* 0x040fe20000410000 */
[----:B------:R-:W-:Y:S01]  /*9d10*/  MOV R174, R145 ;  /* 0x0000009100ae7202 */ /* 0x000fe20000000f00 */
[C---:B------:R-:W-:Y:S01]  /*9d20*/  FMUL.FTZ R14, R2.reuse, R170 ;  /* 0x000000aa020e7220 */ /* 0x040fe20000410000 */
[----:B------:R-:W-:Y:S01]  /*9d30*/  MOV R145, R54 ;  /* 0x0000003600917202 */ /* 0x000fe20000000f00 */
[----:B------:R-:W-:Y:S01]  /*9d40*/  FMUL.FTZ R15, R2, R171 ;  /* 0x000000ab020f7220 */ /* 0x000fe20000410000 */
[----:B------:R-:W-:Y:S01]  /*9d50*/  MOV R171, R148 ;  /* 0x0000009400ab7202 */ /* 0x000fe20000000f00 */
[----:B----4-:R-:W-:Y:S01]  /*9d60*/  FMUL.FTZ R17, R132, R181 ;  /* 0x000000b584117220 */ /* 0x010fe20000410000 */
[----:B------:R-:W-:Y:S01]  /*9d70*/  MOV R148, R52 ;  /* 0x0000003400947202 */ /* 0x000fe20000000f00 */
[C---:B------:R-:W-:Y:S01]  /*9d80*/  FMUL.FTZ R19, R3.reuse, R183 ;  /* 0x000000b703137220 */ /* 0x040fe20000410000 */
[----:B------:R4:W4:Y:S01]  /*9d90*/  MUFU.EX2 R163, R16 ;  /* 0x0000001000a37308 */ /* 0x0009220000000800 */
[----:B------:R-:W-:Y:S01]  /*9da0*/  MOV R175, R165 ;  /* 0x000000a500af7202 */ /* 0x000fe20000000f00 */
[----:B------:R-:W-:Y:S01]  /*9db0*/  FMUL.FTZ R26, R2, R166 ;  /* 0x000000a6021a7220 */ /* 0x000fe20000410000 */
[----:B------:R-:W-:Y:S01]  /*9dc0*/  MOV R170, R153 ;  /* 0x0000009900aa7202 */ /* 0x000fe20000000f00 */
[----:B-1----:R-:W-:Y:S01]  /*9dd0*/  LDSM.16.MT88.4 R36, [R236] ;  /* 0x00000000ec24783b */ /* 0x002fe20000004200 */
[----:B-----5:R-:W-:Y:S01]  /*9de0*/  F2FP.BF16.PACK_AB R211, R162, R6 ;  /* 0x00000006a2d3723e */ /* 0x020fe200000010ff */
[C---:B------:R-:W-:Y:S01]  /*9df0*/  FMUL.FTZ R6, R3.reuse, R178 ;  /* 0x000000b203067220 */ /* 0x040fe20000410000 */
[----:B------:R-:W-:Y:S01]  /*9e00*/  MOV R153, R48 ;  /* 0x0000003000997202 */ /* 0x000fe20000000f00 */
[----:B------:R-:W-:Y:S01]  /*9e10*/  FMUL.FTZ R27, R2, R167 ;  /* 0x000000a7021b7220 */ /* 0x000fe20000410000 */
[----:B------:R-:W-:Y:S01]  /*9e20*/  MOV R166, R175 ;  /* 0x000000af00a67202 */ /* 0x000fe20000000f00 */
[C---:B------:R-:W-:Y:S01]  /*9e30*/  FMUL.FTZ R32, R132.reuse, R188 ;  /* 0x000000bc84207220 */ /* 0x040fe20000410000 */
[----:B------:R-:W-:Y:S01]  /*9e40*/  MOV R175, R51 ;  /* 0x0000003300af7202 */ /* 0x000fe20000000f00 */
[----:B------:R-:W-:Y:S01]  /*9e50*/  FMUL.FTZ R33, R132, R189 ;  /* 0x000000bd84217220 */ /* 0x000fe20000410000 */
[----:B------:R-:W-:Y:S01]  /*9e60*/  MOV R188, R148 ;  /* 0x0000009400bc7202 */ /* 0x000fe20000000f00 */
[----:B------:R-:W-:Y:S01]  /*9e70*/  FMUL.FTZ R18, R3, R182 ;  /* 0x000000b603127220 */ /* 0x000fe20000410000 */
[----:B------:R-:W-:Y:S01]  /*9e80*/  MOV R189, R138 ;  /* 0x0000008a00bd7202 */ /* 0x000fe20000000f00 */
[C---:B------:R-:W-:Y:S01]  /*9e90*/  FMUL.FTZ R62, R2.reuse, R146 ;  /* 0x00000092023e7220 */ /* 0x040fe20000410000 */
[----:B------:R-:W-:Y:S01]  /*9ea0*/  MUFU.EX2 R138, R225 ;  /* 0x000000e1008a7308 */ /* 0x000fe20000000800 */
[C---:B------:R-:W-:Y:S01]  /*9eb0*/  FMUL.FTZ R63, R2.reuse, R147 ;  /* 0x00000093023f7220 */ /* 0x040fe20000410000 */
[----:B------:R-:W-:Y:S01]  /*9ec0*/  MOV R167, R170 ;  /* 0x000000aa00a77202 */ /* 0x000fe20000000f00 */
[C---:B------:R-:W-:Y:S01]  /*9ed0*/  FMUL.FTZ R46, R2.reuse, R154 ;  /* 0x0000009a022e7220 */ /* 0x040fe20000410000 */
[----:B------:R-:W-:Y:S01]  /*9ee0*/  MOV R182, R153 ;  /* 0x0000009900b67202 */ /* 0x000fe20000000f00 */
[----:B------:R-:W-:Y:S01]  /*9ef0*/  FMUL.FTZ R47, R2, R155 ;  /* 0x0000009b022f7220 */ /* 0x000fe20000410000 */
[----:B------:R-:W-:Y:S01]  /*9f00*/  MOV R178, R152 ;  /* 0x0000009800b27202 */ /* 0x000fe20000000f00 */
[C---:B----4-:R-:W-:Y:S01]  /*9f10*/  FMUL.FTZ R16, R132.reuse, R180 ;  /* 0x000000b484107220 */ /* 0x050fe20000410000 */
[----:B------:R-:W-:Y:S01]  /*9f20*/  F2FP.BF16.PACK_AB R143, R163, R160 ;  /* 0x000000a0a38f723e */ /* 0x000fe200000010ff */
[C---:B------:R-:W-:Y:S01]  /*9f30*/  FMUL.FTZ R48, R132.reuse, R196 ;  /* 0x000000c484307220 */ /* 0x040fe20000410000 */
[----:B------:R-:W-:Y:S01]  /*9f40*/  MOV R180, R145 ;  /* 0x0000009100b47202 */ /* 0x000fe20000000f00 */
[C---:B------:R-:W-:Y:S01]  /*9f50*/  FMUL.FTZ R51, R3.reuse, R199 ;  /* 0x000000c703337220 */ /* 0x040fe20000410000 */
[----:B------:R-:W-:Y:S01]  /*9f60*/  MOV R196, R49 ;  /* 0x0000003100c47202 */ /* 0x000fe20000000f00 */
[----:B------:R-:W-:Y:S01]  /*9f70*/  FMUL.FTZ R49, R132, R197 ;  /* 0x000000c584317220 */ /* 0x000fe20000410000 */
[----:B------:R-:W-:Y:S01]  /*9f80*/  MOV R197, R50 ;  /* 0x0000003200c57202 */ /* 0x000fe20000000f00 */
[C---:B------:R-:W-:Y:S01]  /*9f90*/  FMUL.FTZ R50, R3.reuse, R198 ;  /* 0x000000c603327220 */ /* 0x040fe20000410000 */
[----:B------:R-:W-:Y:S01]  /*9fa0*/  MOV R199, R65 ;  /* 0x0000004100c77202 */ /* 0x000fe20000000f00 */
[C---:B------:R-:W-:Y:S01]  /*9fb0*/  FMUL.FTZ R58, R2.reuse, R150 ;  /* 0x00000096023a7220 */ /* 0x040fe20000410000 */
[----:B------:R-:W-:Y:S01]  /*9fc0*/  MOV R198, R171 ;  /* 0x000000ab00c67202 */ /* 0x000fe20000000f00 */
[----:B------:R-:W-:Y:S01]  /*9fd0*/  FMUL.FTZ R59, R2, R151 ;  /* 0x00000097023b7220 */ /* 0x000fe20000410000 */
[----:B------:R-:W-:Y:S01]  /*9fe0*/  MUFU.EX2 R171, R217 ;  /* 0x000000d900ab7308 */ /* 0x000fe20000000800 */
[----:B------:R-:W-:Y:S01]  /*9ff0*/  FMUL.FTZ R65, R132, R205 ;  /* 0x000000cd84417220 */ /* 0x000fe20000410000 */
        /* <DEDUP_REMOVED lines=20> */
[----:B------:R-:W-:Y:S02]  /*a140*/  FMUL.FTZ R127, R2, R127 ;  /* 0x0000007f027f7220 */ /* 0x000fe40000410000 */
[C---:B------:R-:W-:Y:S02]  /*a150*/  FMUL.FTZ R130, R3.reuse, R130 ;  /* 0x0000008203827220 */ /* 0x040fe40000410000 */
[C---:B------:R-:W-:Y:S02]  /*a160*/  FMUL.FTZ R131, R3.reuse, R131 ;  /* 0x0000008303837220 */ /* 0x040fe40000410000 */
[C---:B---3--:R-:W-:Y:S02]  /*a170*/  FFMA.FTZ R4, R0.reuse, R12, R21 ;  /* 0x0000000c00047223 */ /* 0x048fe40000010015 */
[----:B------:R-:W-:Y:S01]  /*a180*/  FMUL.FTZ R12, R0, R168 ;  /* 0x000000a8000c7220 */ /* 0x000fe20000410000 */
[----:B------:R-:W-:Y:S01]  /*a190*/  MOV R0, R22 ;  /* 0x0000001600007202 */ /* 0x000fe20000000f00 */
[----:B------:R-:W-:Y:S01]  /*a1a0*/  FADD.FTZ R158, R20, R4 ;  /* 0x00000004149e7221 */ /* 0x000fe20000010000 */
[----:B------:R-:W-:Y:S01]  /*a1b0*/  MOV R168, R5 ;  /* 0x0000000500a87202 */ /* 0x000fe20000000f00 */
[C---:B------:R-:W-:Y:S01]  /*a1c0*/  FMUL.FTZ R4, R132.reuse, R176 ;  /* 0x000000b084047220 */ /* 0x040fe20000410000 */
[----:B------:R-:W-:Y:S01]  /*a1d0*/  MOV R176, R67 ;  /* 0x0000004300b07202 */ /* 0x000fe20000000f00 */
[----:B------:R-:W-:Y:S01]  /*a1e0*/  FMUL.FTZ R5, R132, R177 ;  /* 0x000000b184057220 */ /* 0x000fe20000410000 */
[----:B------:R-:W-:Y:S01]  /*a1f0*/  MOV R165, R168 ;  /* 0x000000a800a57202 */ /* 0x000fe20000000f00 */
[----:B------:R-:W-:Y:S01]  /*a200*/  FMUL.FTZ R67, R3, R207 ;  /* 0x000000cf03437220 */ /* 0x000fe20000410000 */
[----:B------:R-:W-:Y:S01]  /*a210*/  MOV R168, R53 ;  /* 0x0000003500a87202 */ /* 0x000fe20000000f00 */
[----:B------:R-:W-:Y:S10]  /*a220*/  MUFU.EX2 R216, R176 ;  /* 0x000000b000d87308 */ /* 0x000ff40000000800 */
[----:B------:R-:W-:Y:S01]  /*a230*/  MUFU.EX2 R168, R168 ;  /* 0x000000a800a87308 */ /* 0x000fe20000000800 */
[----:B--2---:R-:W-:Y:S01]  /*a240*/  FFMA.FTZ R156, R2, R173, R141 ;  /* 0x000000ad029c7223 */ /* 0x004fe2000001008d */
[----:B------:R-:W-:Y:S08]  /*a250*/  MOV R173, R172 ;  /* 0x000000ac00ad7202 */ /* 0x000ff00000000f00 */
[----:B------:R-:W1:Y:S01]  /*a260*/  MUFU.EX2 R2, R227 ;  /* 0x000000e300027308 */ /* 0x000e620000000800 */
[----:B------:R-:W-:Y:S02]  /*a270*/  MOV R172, R23 ;  /* 0x0000001700ac7202 */ /* 0x000fe40000000f00 */
[----:B------:R-:W2:Y:S01]  /*a280*/  LDSM.16.MT88.4 R20, [R235] ;  /* 0x00000000eb14783b */ /* 0x000ea20000004200 */
[----:B------:R-:W-:Y:S02]  /*a290*/  F2FP.BF16.PACK_AB R141, R159, R141 ;  /* 0x0000008d9f8d723e */ /* 0x000fe400000010ff */
[----:B------:R-:W-:Y:S04]  /*a2a0*/  MOV R177, R172 ;  /* 0x000000ac00b17202 */ /* 0x000fe80000000f00 */
[----:B------:R-:W-:Y:S10]  /*a2b0*/  MUFU.EX2 R172, R223 ;  /* 0x000000df00ac7308 */ /* 0x000ff40000000800 */
[----:B------:R-:W-:Y:S01]  /*a2c0*/  MUFU.EX2 R217, R177 ;  /* 0x000000b100d97308 */ /* 0x000fe20000000800 */
[-C--:B--2---:R-:W-:Y:S08]  /*a2d0*/  HMMA.16816.F32.BF16 R4, R208, R20.reuse, R4 ;  /* 0x00000014d004723c */ /* 0x084ff00000041804 */
[C---:B------:R-:W-:Y:S07]  /*a2e0*/  HMMA.16816.F32.BF16 R8, R140.reuse, R20, R8 ;  /* 0x000000148c08723c */ /* 0x040fee0000041808 */
[C---:B------:R-:W-:Y:S01]  /*a2f0*/  FMUL.FTZ R20, R132.reuse, R184 ;  /* 0x000000b884147220 */ /* 0x040fe20000410000 */
[-C--:B------:R-:W-:Y:S01]  /*a300*/  HMMA.16816.F32.BF16 R12, R140, R22.reuse, R12 ;  /* 0x000000168c0c723c */ /* 0x080fe2000004180c */
[----:B------:R-:W-:Y:S03]  /*a310*/  MUFU.EX2 R184, R222 ;  /* 0x000000de00b87308 */ /* 0x000fe60000000800 */
[----:B------:R-:W-:Y:S01]  /*a320*/  FMUL.FTZ R21, R132, R185 ;  /* 0x000000b984157220 */ /* 0x000fe20000410000 */
[----:B------:R-:W-:Y:S02]  /*a330*/  MOV R185, R0 ;  /* 0x0000000000b97202 */ /* 0x000fe40000000f00 */
[----:B------:R-:W-:Y:S01]  /*a340*/  MOV R0, R55 ;  /* 0x0000003700007202 */ /* 0x000fe20000000f00 */
[C---:B------:R-:W-:Y:S01]  /*a350*/  HMMA.16816.F32.BF16 R16, R208.reuse, R22, R16 ;  /* 0x00000016d010723c */ /* 0x040fe20000041810 */
[----:B------:R-:W2:Y:S03]  /*a360*/  LDSM.16.MT88.4 R52, [R238] ;  /* 0x00000000ee34783b */ /* 0x000ea60000004200 */
[----:B------:R-:W-:Y:S01]  /*a370*/  MOV R183, R0 ;  /* 0x0000000000b77202 */ /* 0x000fe20000000f00 */
[----:B------:R-:W-:Y:S02]  /*a380*/  FADD.FTZ R0, R137, R212 ;  /* 0x000000d489007221 */ /* 0x000fe40000010000 */
[C---:B------:R-:W-:Y:S01]  /*a390*/  FMUL.FTZ R22, R3.reuse, R186 ;  /* 0x000000ba03167220 */ /* 0x040fe20000410000 */
[----:B------:R-:W-:Y:S01]  /*a3a0*/  MOV R186, R149 ;  /* 0x0000009500ba7202 */ /* 0x000fe20000000f00 */
[C---:B------:R-:W-:Y:S03]  /*a3b0*/  FMUL.FTZ R23, R3.reuse, R187 ;  /* 0x000000bb03177220 */ /* 0x040fe60000410000 */
[----:B------:R-:W-:Y:S01]  /*a3c0*/  MOV R149, R34 ;  /* 0x0000002200957202 */ /* 0x000fe20000000f00 */
[C---:B------:R-:W-:Y:S01]  /*a3d0*/  FMUL.FTZ R34, R3.reuse, R190 ;  /* 0x000000be03227220 */ /* 0x040fe20000410000 */
[----:B------:R-:W-:Y:S01]  /*a3e0*/  MOV R190, R139 ;  /* 0x0000008b00be7202 */ /* 0x000fe20000000f00 */
[----:B-1----:R-:W-:Y:S01]  /*a3f0*/  FADD.FTZ R0, R2, R0 ;  /* 0x0000000002007221 */ /* 0x002fe20000010000 */
[-C--:B------:R-:W-:Y:S01]  /*a400*/  HMMA.16816.F32.BF16 R20, R208, R36.reuse, R20 ;  /* 0x00000024d014723c */ /* 0x080fe20000041814 */
[----:B------:R-:W1:Y:S02]  /*a410*/  MUFU.EX2 R139, R226 ;  /* 0x000000e2008b7308 */ /* 0x000e640000000800 */
[----:B------:R-:W-:Y:S02]  /*a420*/  MOV R179, R149 ;  /* 0x0000009500b37202 */ /* 0x000fe40000000f00 */
[----:B------:R-:W-:Y:S01]  /*a430*/  LDSM.16.MT88.4 R148, [R235+0x800] ;  /* 0x00080000eb94783b */ /* 0x000fe20000004200 */
[----:B------:R-:W-:Y:S02]  /*a440*/  MOV R187, R144 ;  /* 0x0000009000bb7202 */ /* 0x000fe40000000f00 */
[C---:B------:R-:W-:Y:S03]  /*a450*/  HMMA.16816.F32.BF16 R24, R140.reuse, R36, R24 ;  /* 0x000000248c18723c */ /* 0x040fe60000041818 */
[----:B------:R-:W-:Y:S01]  /*a460*/  MUFU.EX2 R225, R190 ;  /* 0x000000be00e17308 */ /* 0x000fe20000000800 */
[----:B------:R-:W-:Y:S01]  /*a470*/  MOV R144, R35 ;  /* 0x0000002300907202 */ /* 0x000fe20000000f00 */
[C---:B------:R-:W-:Y:S01]  /*a480*/  FMUL.FTZ R35, R3.reuse, R191 ;  /* 0x000000bf03237220 */ /* 0x040fe20000410000 */
[----:B------:R-:W-:Y:S01]  /*a490*/  MOV R191, R66 ;  /* 0x0000004200bf7202 */ /* 0x000fe20000000f00 */
[----:B------:R-:W-:Y:S01]  /*a4a0*/  FMUL.FTZ R66, R3, R206 ;  /* 0x000000ce03427220 */ /* 0x000fe20000410000 */
[-C--:B------:R-:W-:Y:S04]  /*a4b0*/  HMMA.16816.F32.BF16 R28, R140, R38.reuse, R28 ;  /* 0x000000268c1c723c */ /* 0x080fe8000004181c */
[----:B------:R-:W-:Y:S01]  /*a4c0*/  MOV R181, R144 ;  /* 0x0000009000b57202 */ /* 0x000fe20000000f00 */
[----:B------:R-:W-:Y:S01]  /*a4d0*/  MUFU.EX2 R226, R189 ;  /* 0x000000bd00e27308 */ /* 0x000fe20000000800 */
[----:B------:R-:W3:Y:S01]  /*a4e0*/  LDSM.16.MT88.4 R144, [R237] ;  /* 0x00000000ed90783b */ /* 0x000ee20000004200 */
[C---:B------:R-:W-:Y:S01]  /*a4f0*/  FMUL.FTZ R36, R132.reuse, R192 ;  /* 0x000000c084247220 */ /* 0x040fe20000410000 */
[C---:B------:R-:W-:Y:S04]  /*a500*/  HMMA.16816.F32.BF16 R32, R208.reuse, R38, R32 ;  /* 0x00000026d020723c */ /* 0x040fe80000041820 */
[C---:B------:R-:W-:Y:S02]  /*a510*/  FMUL.FTZ R37, R132.reuse, R193 ;  /* 0x000000c184257220 */ /* 0x040fe40000410000 */
[----:B-1----:R-:W-:Y:S01]  /*a520*/  FADD.FTZ R0, R139, R0 ;  /* 0x000000008b007221 */ /* 0x002fe20000010000 */
[----:B------:R-:W-:Y:S01]  /*a530*/  MUFU.EX2 R192, R214 ;  /* 0x000000d600c07308 */ /* 0x000fe20000000800 */
[C---:B------:R-:W-:Y:S04]  /*a540*/  FMUL.FTZ R38, R3.reuse, R194 ;  /* 0x000000c203267220 */ /* 0x040fe80000410000 */
[C---:B------:R-:W-:Y:S05]  /*a550*/  FMUL.FTZ R39, R3.reuse, R195 ;  /* 0x000000c303277220 */ /* 0x040fea0000410000 */
[----:B------:R-:W-:Y:S02]  /*a560*/  MUFU.EX2 R195, R213 ;  /* 0x000000d500c37308 */ /* 0x000fe40000000800 */
[-C--:B--2---:R-:W-:Y:S08]  /*a570*/  HMMA.16816.F32.BF16 R36, R208, R52.reuse, R36 ;  /* 0x00000034d024723c */ /* 0x084ff00000041824 */
[C---:B------:R-:W-:Y:S01]  /*a580*/  HMMA.16816.F32.BF16 R40, R140.reuse, R52, R40 ;  /* 0x000000348c28723c */ /* 0x040fe20000041828 */
[----:B------:R-:W-:Y:S06]  /*a590*/  MUFU.EX2 R194, R220 ;  /* 0x000000dc00c27308 */ /* 0x000fec0000000800 */
[C---:B------:R-:W-:Y:S01]  /*a5a0*/  FMUL.FTZ R52, R132.reuse, R200 ;  /* 0x000000c884347220 */ /* 0x040fe20000410000 */
[-C--:B------:R-:W-:Y:S03]  /*a5b0*/  HMMA.16816.F32.BF16 R44, R140, R54.reuse, R44 ;  /* 0x000000368c2c723c */ /* 0x080fe6000004182c */
[----:B------:R-:W1:Y:S01]  /*a5c0*/  MUFU.EX2 R200, R221 ;  /* 0x000000dd00c87308 */ /* 0x000e620000000800 */
[C---:B------:R-:W-:Y:S01]  /*a5d0*/  FMUL.FTZ R53, R132.reuse, R201 ;  /* 0x000000c984357220 */ /* 0x040fe20000410000 */
[----:B------:R-:W-:Y:S01]  /*a5e0*/  MOV R201, R64 ;  /* 0x0000004000c97202 */ /* 0x000fe20000000f00 */
[----:B------:R-:W-:Y:S02]  /*a5f0*/  FMUL.FTZ R64, R132, R204 ;  /* 0x000000cc84407220 */ /* 0x000fe40000410000 */
[C---:B------:R-:W-:Y:S01]  /*a600*/  HMMA.16816.F32.BF16 R48, R208.reuse, R54, R48 ;  /* 0x00000036d030723c */ /* 0x040fe20000041830 */
[----:B------:R-:W-:Y:S03]  /*a610*/  LDSM.16.MT88.4 R204, [R237+0x1800] ;  /* 0x00180000edcc783b */ /* 0x000fe60000004200 */
[----:B------:R-:W-:Y:S01]  /*a620*/  FADD.FTZ R132, R162, R157 ;  /* 0x0000009da2847221 */ /* 0x000fe20000010000 */
[----:B------:R-:W2:Y:S02]  /*a630*/  MUFU.EX2 R193, R219 ;  /* 0x000000db00c17308 */ /* 0x000ea40000000800 */
[C---:B------:R-:W-:Y:S02]  /*a640*/  FMUL.FTZ R54, R3.reuse, R202 ;  /* 0x000000ca03367220 */ /* 0x040fe40000410000 */
[----:B------:R-:W-:Y:S03]  /*a650*/  FMUL.FTZ R55, R3, R203 ;  /* 0x000000cb03377220 */ /* 0x000fe60000410000 */
[----:B------:R-:W-:Y:S03]  /*a660*/  FADD.FTZ R3, R161, R158 ;  /* 0x0000009ea1037221 */ /* 0x000fe60000010000 */
[----:B------:R-:W-:Y:S01]  /*a670*/  MUFU.EX2 R161, R198 ;  /* 0x000000c600a17308 */ /* 0x000fe20000000800 */
[-C--:B---3--:R-:W-:Y:S08]  /*a680*/  HMMA.16816.F32.BF16 R52, R208, R144.reuse, R52 ;  /* 0x00000090d034723c */ /* 0x088ff00000041834 */
[C---:B------:R-:W-:Y:S01]  /*a690*/  HMMA.16816.F32.BF16 R56, R140.reuse, R144, R56 ;  /* 0x000000908c38723c */ /* 0x040fe20000041838 */
[----:B------:R-:W-:Y:S07]  /*a6a0*/  MUFU.EX2 R219, R178 ;  /* 0x000000b200db7308 */ /* 0x000fee0000000800 */
[-C--:B------:R-:W-:Y:S03]  /*a6b0*/  HMMA.16816.F32.BF16 R60, R140, R146.reuse, R60 ;  /* 0x000000928c3c723c */ /* 0x080fe6000004183c */
[----:B------:R-:W-:Y:S05]  /*a6c0*/  MUFU.EX2 R186, R186 ;  /* 0x000000ba00ba7308 */ /* 0x000fea0000000800 */
[C---:B------:R-:W-:Y:S01]  /*a6d0*/  HMMA.16816.F32.BF16 R64, R208.reuse, R146, R64 ;  /* 0x00000092d040723c */ /* 0x040fe20000041840 */
[----:B------:R-:W3:Y:S04]  /*a6e0*/  LDSM.16.MT88.4 R144, [R235+0x2000] ;  /* 0x00200000eb90783b */ /* 0x000ee80000004200 */
        /* <DEDUP_REMOVED lines=19> */
[----:B------:R-:W-:Y:S01]  /*a820*/  F2FP.BF16.PACK_AB R145, R215, R170 ;  /* 0x000000aad791723e */ /* 0x000fe200000010ff */
[-C--:B------:R-:W-:Y:S04]  /*a830*/  HMMA.16816.F32.BF16 R124, R140, R146.reuse, R124 ;  /* 0x000000928c7c723c */ /* 0x080fe8000004187c */
[----:B------:R-:W-:Y:S03]  /*a840*/  F2FP.BF16.PACK_AB R144, R171, R218 ;  /* 0x000000daab90723e */ /* 0x000fe600000010ff */
[----:B------:R-:W-:Y:S01]  /*a850*/  F2FP.BF16.PACK_AB R140, R2, R137 ;  /* 0x00000089028c723e */ /* 0x000fe200000010ff */
[----:B------:R-:W-:Y:S04]  /*a860*/  HMMA.16816.F32.BF16 R128, R208, R146, R128 ;  /* 0x00000092d080723c */ /* 0x000fe80000041880 */
[C---:B------:R-:W-:Y:S01]  /*a870*/  F2FP.BF16.PACK_AB R142, R138.reuse, R139 ;  /* 0x0000008b8a8e723e */ /* 0x040fe200000010ff */
[----:B------:R-:W-:Y:S01]  /*a880*/  FADD.FTZ R2, R138, R0 ;  /* 0x000000008a027221 */ /* 0x000fe20000010000 */
[----:B------:R-:W-:Y:S01]  /*a890*/  F2FP.BF16.PACK_AB R141, R172, R224 ;  /* 0x000000e0ac8d723e */ /* 0x000fe200000010ff */
[----:B------:R-:W-:Y:S01]  /*a8a0*/  FADD.FTZ R0, R159, R156 ;  /* 0x0000009c9f007221 */ /* 0x000fe20000010000 */
[----:B-1----:R-:W-:Y:S01]  /*a8b0*/  F2FP.BF16.PACK_AB R143, R200, R184 ;  /* 0x000000b8c88f723e */ /* 0x002fe200000010ff */
[----:B------:R-:W1:Y:S01]  /*a8c0*/  LDSM.16.MT88.4 R156, [R238+0x800] ;  /* 0x00080000ee9c783b */ /* 0x000e620000004200 */
[----:B------:R-:W-:Y:S02]  /*a8d0*/  MUFU.EX2 R138, R199 ;  /* 0x000000c7008a7308 */ /* 0x000fe40000000800 */
[----:B--2---:R-:W-:Y:S01]  /*a8e0*/  F2FP.BF16.PACK_AB R146, R194, R193 ;  /* 0x000000c1c292723e */ /* 0x004fe200000010ff */
[----:B------:R-:W-:Y:S01]  /*a8f0*/  FADD.FTZ R137, R160, R0 ;  /* 0x00000000a0897221 */ /* 0x000fe20000010000 */
[----:B------:R-:W-:Y:S01]  /*a900*/  F2FP.BF16.PACK_AB R147, R195, R192 ;  /* 0x000000c0c393723e */ /* 0x000fe200000010ff */
[-C--:B------:R-:W-:Y:S05]  /*a910*/  HMMA.16816.F32.BF16 R4, R140, R148.reuse, R4 ;  /* 0x000000948c04723c */ /* 0x080fea0000041804 */
[----:B------:R2:W-:Y:S01]  /*a920*/  MUFU.EX2 R160, R197 ;  /* 0x000000c500a07308 */ /* 0x0005e20000000800 */
[----:B------:R-:W-:Y:S01]  /*a930*/  FADD.FTZ R137, R163, R137 ;  /* 0x00000089a3897221 */ /* 0x000fe20000010000 */
[----:B------:R-:W-:Y:S01]  /*a940*/  F2FP.BF16.PACK_AB R211, R216, R217 ;  /* 0x000000d9d8d3723e */ /* 0x000fe200000010ff */
[C---:B------:R-:W-:Y:S07]  /*a950*/  HMMA.16816.F32.BF16 R8, R144.reuse, R148, R8 ;  /* 0x000000949008723c */ /* 0x040fee0000041808 */
[----:B------:R-:W3:Y:S01]  /*a960*/  MUFU.EX2 R139, R201 ;  /* 0x000000c9008b7308 */ /* 0x000ee20000000800 */
[-C--:B------:R-:W-:Y:S08]  /*a970*/  HMMA.16816.F32.BF16 R12, R144, R150.reuse, R12 ;  /* 0x00000096900c723c */ /* 0x080ff0000004180c */
[C---:B------:R-:W-:Y:S01]  /*a980*/  HMMA.16816.F32.BF16 R16, R140.reuse, R150, R16 ;  /* 0x000000968c10723c */ /* 0x040fe20000041810 */
[----:B------:R-:W4:Y:S01]  /*a990*/  LDSM.16.MT88.4 R148, [R237+0x800] ;  /* 0x00080000ed94783b */ /* 0x000f220000004200 */
[----:B------:R5:W-:Y:S02]  /*a9a0*/  MUFU.EX2 R201, R196 ;  /* 0x000000c400c97308 */ /* 0x000be40000000800 */
[----:B--2---:R-:W-:Y:S04]  /*a9b0*/  MOV R197, R185 ;  /* 0x000000b900c57202 */ /* 0x004fe80000000f00 */
[-C--:B------:R-:W-:Y:S04]  /*a9c0*/  HMMA.16816.F32.BF16 R20, R140, R152.reuse, R20 ;  /* 0x000000988c14723c */ /* 0x080fe80000041814 */
[----:B------:R-:W-:Y:S01]  /*a9d0*/  MUFU.EX2 R230, R197 ;  /* 0x000000c500e67308 */ /* 0x000fe20000000800 */
[----:B---3--:R-:W-:Y:S03]  /*a9e0*/  FADD.FTZ R0, R139, R2 ;  /* 0x000000028b007221 */ /* 0x008fe60000010000 */
[C---:B------:R-:W-:Y:S04]  /*a9f0*/  HMMA.16816.F32.BF16 R24, R144.reuse, R152, R24 ;  /* 0x000000989018723c */ /* 0x040fe80000041818 */
[----:B------:R-:W-:Y:S02]  /*aa00*/  FADD.FTZ R0, R138, R0 ;  /* 0x000000008a007221 */ /* 0x000fe40000010000 */
[----:B------:R-:W-:Y:S02]  /*aa10*/  MUFU.EX2 R185, R231 ;  /* 0x000000e700b97308 */ /* 0x000fe40000000800 */
[-C--:B------:R-:W-:Y:S04]  /*aa20*/  HMMA.16816.F32.BF16 R28, R144, R154.reuse, R28 ;  /* 0x0000009a901c723c */ /* 0x080fe8000004181c */
[----:B------:R-:W-:Y:S01]  /*aa30*/  FADD.FTZ R0, R161, R0 ;  /* 0x00000000a1007221 */ /* 0x000fe20000010000 */
[----:B-----5:R-:W-:Y:S03]  /*aa40*/  MOV R196, R173 ;  /* 0x000000ad00c47202 */ /* 0x020fe60000000f00 */
[C---:B------:R-:W-:Y:S01]  /*aa50*/  HMMA.16816.F32.BF16 R32, R140.reuse, R154, R32 ;  /* 0x0000009a8c20723c */ /* 0x040fe20000041820 */
[----:B------:R-:W2:Y:S01]  /*aa60*/  LDSM.16.MT88.4 R152, [R235+0x2800] ;  /* 0x00280000eb98783b */ /* 0x000ea20000004200 */
[----:B------:R-:W-:Y:S02]  /*aa70*/  MUFU.EX2 R173, R229 ;  /* 0x000000e500ad7308 */ /* 0x000fe40000000800 */
[----:B------:R-:W-:Y:S02]  /*aa80*/  FADD.FTZ R2, R160, R0 ;  /* 0x00000000a0027221 */ /* 0x000fe40000010000 */
[----:B------:R-:W-:Y:S02]  /*aa90*/  FADD.FTZ R0, R164, R3 ;  /* 0x00000003a4007221 */ /* 0x000fe40000010000 */
[-C--:B-1----:R-:W-:Y:S04]  /*aaa0*/  HMMA.16816.F32.BF16 R36, R140, R156.reuse, R36 ;  /* 0x0000009c8c24723c */ /* 0x082fe80000041824 */
[----:B------:R1:W-:Y:S01]  /*aab0*/  MUFU.EX2 R229, R196 ;  /* 0x000000c400e57308 */ /* 0x0003e20000000800 */
[----:B------:R-:W-:Y:S02]  /*aac0*/  FADD.FTZ R3, R224, R132 ;  /* 0x00000084e0037221 */ /* 0x000fe40000010000 */
[----:B------:R-:W-:Y:S01]  /*aad0*/  FADD.FTZ R132, R218, R0 ;  /* 0x00000000da847221 */ /* 0x000fe20000010000 */
[C---:B------:R-:W-:Y:S04]  /*aae0*/  HMMA.16816.F32.BF16 R40, R144.reuse, R156, R40 ;  /* 0x0000009c9028723c */ /* 0x040fe80000041828 */
[----:B------:R-:W-:Y:S02]  /*aaf0*/  FADD.FTZ R0, R169, R2 ;  /* 0x00000002a9007221 */ /* 0x000fe40000010000 */
[----:B------:R-:W3:Y:S01]  /*ab00*/  MUFU.EX2 R218, R179 ;  /* 0x000000b300da7308 */ /* 0x000ee20000000800 */
[----:B------:R-:W-:Y:S01]  /*ab10*/  FADD.FTZ R3, R172, R3 ;  /* 0x00000003ac037221 */ /* 0x000fe20000010000 */
[-C--:B------:R-:W-:Y:S04]  /*ab20*/  HMMA.16816.F32.BF16 R44, R144, R158.reuse, R44 ;  /* 0x0000009e902c723c */ /* 0x080fe8000004182c */
[----:B------:R-:W-:Y:S02]  /*ab30*/  FADD.FTZ R0, R168, R0 ;  /* 0x00000000a8007221 */ /* 0x000fe40000010000 */
[----:B------:R-:W-:Y:S02]  /*ab40*/  FADD.FTZ R132, R171, R132 ;  /* 0x00000084ab847221 */ /* 0x000fe40000010000 */
[C---:B------:R-:W-:Y:S01]  /*ab50*/  HMMA.16816.F32.BF16 R48, R140.reuse, R158, R48 ;  /* 0x0000009e8c30723c */ /* 0x040fe20000041830 */
[----:B------:R-:W5:Y:S01]  /*ab60*/  LDSM.16.MT88.4 R156, [R236+0x2800] ;  /* 0x00280000ec9c783b */ /* 0x000f620000004200 */
[----:B------:R-:W-:Y:S02]  /*ab70*/  MUFU.EX2 R231, R228 ;  /* 0x000000e400e77308 */ /* 0x000fe40000000800 */
[----:B-1----:R-:W-:Y:S02]  /*ab80*/  MOV R196, R183 ;  /* 0x000000b700c47202 */ /* 0x002fe40000000f00 */
[----:B------:R-:W-:Y:S02]  /*ab90*/  MOV R183, R181 ;  /* 0x000000b500b77202 */ /* 0x000fe40000000f00 */
[-C--:B----4-:R-:W-:Y:S04]  /*aba0*/  HMMA.16816.F32.BF16 R52, R140, R148.reuse, R52 ;  /* 0x000000948c34723c */ /* 0x090fe80000041834 */
[----:B------:R-:W-:Y:S01]  /*abb0*/  MOV R181, R166 ;  /* 0x000000a600b57202 */ /* 0x000fe20000000f00 */
[----:B------:R-:W-:Y:S01]  /*abc0*/  MUFU.EX2 R223, R183 ;  /* 0x000000b700df7308 */ /* 0x000fe20000000800 */
[----:B---3--:R-:W-:Y:S02]  /*abd0*/  F2FP.BF16.PACK_AB R209, R219, R218 ;  /* 0x000000dadbd1723e */ /* 0x008fe400000010ff */
[C---:B------:R-:W-:Y:S07]  /*abe0*/  HMMA.16816.F32.BF16 R56, R144.reuse, R148, R56 ;  /* 0x000000949038723c */ /* 0x040fee0000041838 */
[----:B------:R-:W-:Y:S01]  /*abf0*/  MUFU.EX2 R221, R181 ;  /* 0x000000b500dd7308 */ /* 0x000fe20000000800 */
[-C--:B------:R-:W-:Y:S08]  /*ac00*/  HMMA.16816.F32.BF16 R60, R144, R150.reuse, R60 ;  /* 0x00000096903c723c */ /* 0x080ff0000004183c */
[C---:B------:R-:W-:Y:S01]  /*ac10*/  HMMA.16816.F32.BF16 R64, R140.reuse, R150, R64 ;  /* 0x000000968c40723c */ /* 0x040fe20000041840 */
[----:B------:R-:W1:Y:S01]  /*ac20*/  LDSM.16.MT88.4 R148, [R238+0x2800] ;  /* 0x00280000ee94783b */ /* 0x000e620000004200 */
[----:B------:R3:W-:Y:S06]  /*ac30*/  MUFU.EX2 R228, R191 ;  /* 0x000000bf00e47308 */ /* 0x0007ec0000000800 */
[-C--:B--2---:R-:W-:Y:S08]  /*ac40*/  HMMA.16816.F32.BF16 R68, R140, R152.reuse, R68 ;  /* 0x000000988c44723c */ /* 0x084ff00000041844 */
[C---:B------:R-:W-:Y:S08]  /*ac50*/  HMMA.16816.F32.BF16 R72, R144.reuse, R152, R72 ;  /* 0x000000989048723c */ /* 0x040ff00000041848 */
[-C--:B------:R-:W-:Y:S04]  /*ac60*/  HMMA.16816.F32.BF16 R76, R144, R154.reuse, R76 ;  /* 0x0000009a904c723c */ /* 0x080fe8000004184c */
[----:B---3--:R-:W-:Y:S02]  /*ac70*/  MOV R191, R188 ;  /* 0x000000bc00bf7202 */ /* 0x008fe40000000f00 */
[----:B------:R-:W-:Y:S02]  /*ac80*/  MOV R188, R182 ;  /* 0x000000b600bc7202 */ /* 0x000fe40000000f00 */
[C---:B------:R-:W-:Y:S01]  /*ac90*/  HMMA.16816.F32.BF16 R80, R140.reuse, R154, R80 ;  /* 0x0000009a8c50723c */ /* 0x040fe20000041850 */
[----:B------:R-:W2:Y:S01]  /*aca0*/  LDSM.16.MT88.4 R152, [R237+0x2800] ;  /* 0x00280000ed98783b */ /* 0x000ea20000004200 */
[----:B------:R-:W-:Y:S02]  /*acb0*/  MUFU.EX2 R227, R191 ;  /* 0x000000bf00e37308 */ /* 0x000fe40000000800 */
[----:B------:R-:W-:Y:S02]  /*acc0*/  MOV R182, R180 ;  /* 0x000000b400b67202 */ /* 0x000fe40000000f00 */
[----:B------:R-:W-:Y:S02]  /*acd0*/  MOV R180, R165 ;  /* 0x000000a500b47202 */ /* 0x000fe40000000f00 */
[-C--:B-----5:R-:W-:Y:S04]  /*ace0*/  HMMA.16816.F32.BF16 R84, R140, R156.reuse, R84 ;  /* 0x0000009c8c54723c */ /* 0x0a0fe80000041854 */
[----:B------:R-:W3:Y:S04]  /*acf0*/  MUFU.EX2 R222, R182 ;  /* 0x000000b600de7308 */ /* 0x000ee80000000800 */
[C---:B------:R-:W-:Y:S06]  /*ad00*/  HMMA.16816.F32.BF16 R88, R144.reuse, R156, R88 ;  /* 0x0000009c9058723c */ /* 0x040fec0000041858 */
[----:B------:R4:W5:Y:S02]  /*ad10*/  MUFU.EX2 R220, R180 ;  /* 0x000000b400dc7308 */ /* 0x0009640000000800 */
[-C--:B------:R-:W-:Y:S08]  /*ad20*/  HMMA.16816.F32.BF16 R92, R144, R158.reuse, R92 ;  /* 0x0000009e905c723c */ /* 0x080ff0000004185c */
[C---:B------:R-:W-:Y:S01]  /*ad30*/  HMMA.16816.F32.BF16 R96, R140.reuse, R158, R96 ;  /* 0x0000009e8c60723c */ /* 0x040fe20000041860 */
[----:B------:R-:W2:Y:S01]  /*ad40*/  LDSM.16.MT88.4 R156, [R235+0x1000] ;  /* 0x00100000eb9c783b */ /* 0x000ea20000004200 */
[----:B------:R5:W-:Y:S02]  /*ad50*/  MUFU.EX2 R224, R188 ;  /* 0x000000bc00e07308 */ /* 0x000be40000000800 */
[----:B---3--:R-:W-:Y:S04]  /*ad60*/  F2FP.BF16.PACK_AB R208, R222, R223 ;  /* 0x000000dfded0723e */ /* 0x008fe800000010ff */
[-C--:B-1----:R-:W-:Y:S01]  /*ad70*/  HMMA.16816.F32.BF16 R100, R140, R148.reuse, R100 ;  /* 0x000000948c64723c */ /* 0x082fe20000041864 */
[----:B----4-:R-:W-:Y:S03]  /*ad80*/  LDSM.16.MT88.4 R180, [R235+0x1800] ;  /* 0x00180000ebb4783b */ /* 0x010fe60000004200 */
[----:B-----5:R-:W-:Y:S04]  /*ad90*/  F2FP.BF16.PACK_AB R210, R220, R221 ;  /* 0x000000dddcd2723e */ /* 0x020fe800000010ff */
[C---:B------:R-:W-:Y:S08]  /*ada0*/  HMMA.16816.F32.BF16 R104, R144.reuse, R148, R104 ;  /* 0x000000949068723c */ /* 0x040ff00000041868 */
[-C--:B------:R-:W-:Y:S01]  /*adb0*/  HMMA.16816.F32.BF16 R108, R144, R150.reuse, R108 ;  /* 0x00000096906c723c */ /* 0x080fe2000004186c */
[----:B------:R-:W-:Y:S07]  /*adc0*/  LDSM.16.MT88.4 R188, [R236+0x1800] ;  /* 0x00180000ecbc783b */ /* 0x000fee0000004200 */
[C---:B------:R-:W-:Y:S01]  /*add0*/  HMMA.16816.F32.BF16 R112, R140.reuse, R150, R112 ;  /* 0x000000968c70723c */ /* 0x040fe20000041870 */
[----:B------:R-:W1:Y:S07]  /*ade0*/  LDSM.16.MT88.4 R148, [R236+0x1000] ;  /* 0x00100000ec94783b */ /* 0x000e6e0000004200 */
[-C--:B--2---:R-:W-:Y:S08]  /*adf0*/  HMMA.16816.F32.BF16 R116, R140, R152.reuse, R116 ;  /* 0x000000988c74723c */ /* 0x084ff00000041874 */
[C---:B------:R-:W-:Y:S08]  /*ae00*/  HMMA.16816.F32.BF16 R120, R144.reuse, R152, R120 ;  /* 0x000000989078723c */ /* 0x040ff00000041878 */
[-C--:B------:R-:W-:Y:S07]  /*ae10*/  HMMA.16816.F32.BF16 R124, R144, R154.reuse, R124 ;  /* 0x0000009a907c723c */ /* 0x080fee000004187c */
[----:B------:R-:W-:Y:S01]  /*ae20*/  F2FP.BF16.PACK_AB R146, R160, R161 ;  /* 0x000000a1a092723e */ /* 0x000fe200000010ff */
[----:B------:R-:W-:Y:S01]  /*ae30*/  HMMA.16816.F32.BF16 R128, R140, R154, R128 ;  /* 0x0000009a8c80723c */ /* 0x000fe20000041880 */
[----:B------:R-:W2:Y:S03]  /*ae40*/  LDSM.16.MT88.4 R152, [R238+0x1000] ;  /* 0x00100000ee98783b */ /* 0x000ea60000004200 */
[----:B------:R-:W-:Y:S02]  /*ae50*/  F2FP.BF16.PACK_AB R144, R138, R139 ;  /* 0x0000008b8a90723e */ /* 0x000fe400000010ff */
[----:B------:R-:W-:Y:S01]  /*ae60*/  F2FP.BF16.PACK_AB R145, R186, R201 ;  /* 0x000000c9ba91723e */ /* 0x000fe200000010ff */
[----:B------:R3:W4:Y:S01]  /*ae70*/  MUFU.EX2 R139, R167 ;  /* 0x000000a7008b7308 */ /* 0x0007220000000800 */
[----:B------:R-:W-:Y:S01]  /*ae80*/  F2FP.BF16.PACK_AB R147, R174, R202 ;  /* 0x000000caae93723e */ /* 0x000fe200000010ff */
[----:B------:R-:W-:Y:S03]  /*ae90*/  LDSM.16.MT88.4 R160, [R235+0x3000] ;  /* 0x00300000eba0783b */ /* 0x000fe60000004200 */
[----:B------:R-:W-:Y:S02]  /*aea0*/  F2FP.BF16.PACK_AB R140, R187, R185 ;  /* 0x000000b9bb8c723e */ /* 0x000fe400000010ff */
[----:B------:R-:W-:Y:S01]  /*aeb0*/  F2FP.BF16.PACK_AB R142, R175, R173 ;  /* 0x000000adaf8e723e */ /* 0x000fe200000010ff */
[-C--:B------:R-:W-:Y:S02]  /*aec0*/  HMMA.16816.F32.BF16 R4, R144, R156.reuse, R4 ;  /* 0x0000009c9004723c */ /* 0x080fe40000041804 */
[----:B------:R5:W1:Y:S03]  /*aed0*/  MUFU.EX2 R138, R196 ;  /* 0x000000c4008a7308 */ /* 0x000a660000000800 */
[----:B------:R-:W-:Y:S02]  /*aee0*/  F2FP.BF16.PACK_AB R141, R230, R231 ;  /* 0x000000e7e68d723e */ /* 0x000fe400000010ff */
[----:B------:R-:W-:Y:S07]  /*aef0*/  F2FP.BF16.PACK_AB R143, R228, R229 ;  /* 0x000000e5e48f723e */ /* 0x000fee00000010ff */
[C---:B------:R-:W-:Y:S01]  /*af00*/  HMMA.16816.F32.BF16 R8, R140.reuse, R156, R8 ;  /* 0x0000009c8c08723c */ /* 0x040fe20000041808 */
[----:B---3--:R-:W-:Y:S03]  /*af10*/  LDSM.16.MT88.4 R164, [R236+0x3000] ;  /* 0x00300000eca4783b */ /* 0x008fe60000004200 */
[----:B----4-:R-:W-:Y:S04]  /*af20*/  FADD.FTZ R0, R139, R0 ;  /* 0x000000008b007221 */ /* 0x010fe80000010000 */
[-C--:B------:R-:W-:Y:S01]  /*af30*/  HMMA.16816.F32.BF16 R12, R140, R158.reuse, R12 ;  /* 0x0000009e8c0c723c */ /* 0x080fe2000004180c */
[----:B-----5:R-:W-:Y:S03]  /*af40*/  LDSM.16.MT88.4 R196, [R238+0x1800] ;  /* 0x00180000eec4783b */ /* 0x020fe60000004200 */
[----:B-1----:R-:W-:Y:S04]  /*af50*/  FADD.FTZ R0, R138, R0 ;  /* 0x000000008a007221 */ /* 0x002fe80000010000 */
[C---:B------:R-:W-:Y:S01]  /*af60*/  HMMA.16816.F32.BF16 R16, R144.reuse, R158, R16 ;  /* 0x0000009e9010723c */ /* 0x040fe20000041810 */
[----:B------:R-:W1:Y:S07]  /*af70*/  LDSM.16.MT88.4 R156, [R237+0x1000] ;  /* 0x00100000ed9c783b */ /* 0x000e6e0000004200 */
[-C--:B------:R-:W-:Y:S01]  /*af80*/  HMMA.16816.F32.BF16 R20, R144, R148.reuse, R20 ;  /* 0x000000949014723c */ /* 0x080fe20000041814 */
[----:B------:R3:W-:Y:S07]  /*af90*/  STL [R1+0x18], R0 ;  /* 0x0000180001007387 */ /* 0x0007ee0000100800 */
[C---:B------:R-:W-:Y:S08]  /*afa0*/  HMMA.16816.F32.BF16 R24, R140.reuse, R148, R24 ;  /* 0x000000948c18723c */ /* 0x040ff00000041818 */
[-C--:B------:R-:W-:Y:S08]  /*afb0*/  HMMA.16816.F32.BF16 R28, R140, R150.reuse, R28 ;  /* 0x000000968c1c723c */ /* 0x080ff0000004181c */
[C---:B------:R-:W-:Y:S01]  /*afc0*/  HMMA.16816.F32.BF16 R32, R144.reuse, R150, R32 ;  /* 0x000000969020723c */ /* 0x040fe20000041820 */
[----:B------:R-:W4:Y:S03]  /*afd0*/  LDSM.16.MT88.4 R148, [R238+0x3000] ;  /* 0x00300000ee94783b */ /* 0x000f260000004200 */
[----:B---3--:R-:W-:Y:S01]  /*afe0*/  FADD.FTZ R0, R170, R137 ;  /* 0x00000089aa007221 */ /* 0x008fe20000010000 */
[----:B------:R-:W-:Y:S03]  /*aff0*/  MOV R137, R173 ;  /* 0x000000ad00897202 */ /* 0x000fe60000000f00 */
[-C--:B--2---:R-:W-:Y:S04]  /*b000*/  HMMA.16816.F32.BF16 R36, R144, R152.reuse, R36 ;  /* 0x000000989024723c */ /* 0x084fe80000041824 */
[----:B------:R-:W-:Y:S01]  /*b010*/  FADD.FTZ R2, R215, R0 ;  /* 0x00000000d7027221 */ /* 0x000fe20000010000 */
[----:B------:R-:W-:Y:S01]  /*b020*/  MOV R0, R184 ;  /* 0x000000b800007202 */ /* 0x000fe20000000f00 */
[----:B------:R-:W-:Y:S02]  /*b030*/  LDSM.16.MT88.4 R212, [R235+0x3800] ;  /* 0x00380000ebd4783b */ /* 0x000fe40000004200 */
[C---:B------:R-:W-:Y:S04]  /*b040*/  HMMA.16816.F32.BF16 R40, R140.reuse, R152, R40 ;  /* 0x000000988c28723c */ /* 0x040fe80000041828 */
[----:B------:R-:W-:Y:S04]  /*b050*/  FADD.FTZ R0, R0, R3 ;  /* 0x0000000300007221 */ /* 0x000fe80000010000 */
[-C--:B------:R-:W-:Y:S08]  /*b060*/  HMMA.16816.F32.BF16 R44, R140, R154.reuse, R44 ;  /* 0x0000009a8c2c723c */ /* 0x080ff0000004182c */
[C---:B------:R-:W-:Y:S01]  /*b070*/  HMMA.16816.F32.BF16 R48, R144.reuse, R154, R48 ;  /* 0x0000009a9030723c */ /* 0x040fe20000041830 */
[----:B------:R-:W2:Y:S07]  /*b080*/  LDSM.16.MT88.4 R152, [R237+0x3000] ;  /* 0x00300000ed98783b */ /* 0x000eae0000004200 */
[-C--:B-1----:R-:W-:Y:S08]  /*b090*/  HMMA.16816.F32.BF16 R52, R144, R156.reuse, R52 ;  /* 0x0000009c9034723c */ /* 0x082ff00000041834 */
        /* <DEDUP_REMOVED lines=14> */
[C---:B------:R-:W-:Y:S08]  /*b180*/  HMMA.16816.F32.BF16 R112, R144.reuse, R150, R112 ;  /* 0x000000969070723c */ /* 0x040ff00000041870 */
[-C--:B--2---:R-:W-:Y:S08]  /*b190*/  HMMA.16816.F32.BF16 R116, R144, R152.reuse, R116 ;  /* 0x000000989074723c */ /* 0x084ff00000041874 */
[C---:B------:R-:W-:Y:S08]  /*b1a0*/  HMMA.16816.F32.BF16 R120, R140.reuse, R152, R120 ;  /* 0x000000988c78723c */ /* 0x040ff00000041878 */
[-C--:B------:R-:W-:Y:S07]  /*b1b0*/  HMMA.16816.F32.BF16 R124, R140, R154.reuse, R124 ;  /* 0x0000009a8c7c723c */ /* 0x080fee000004187c */
[----:B------:R-:W-:Y:S01]  /*b1c0*/  F2FP.BF16.PACK_AB R140, R168, R169 ;  /* 0x000000a9a88c723e */ /* 0x000fe200000010ff */
[----:B------:R-:W-:Y:S04]  /*b1d0*/  HMMA.16816.F32.BF16 R128, R144, R154, R128 ;  /* 0x0000009a9080723c */ /* 0x000fe80000041880 */
[----:B------:R-:W-:Y:S02]  /*b1e0*/  F2FP.BF16.PACK_AB R142, R138, R139 ;  /* 0x0000008b8a8e723e */ /* 0x000fe400000010ff */
[----:B------:R-:W-:Y:S02]  /*b1f0*/  F2FP.BF16.PACK_AB R141, R225, R227 ;  /* 0x000000e3e18d723e */ /* 0x000fe400000010ff */
[----:B------:R-:W-:Y:S04]  /*b200*/  F2FP.BF16.PACK_AB R143, R224, R226 ;  /* 0x000000e2e08f723e */ /* 0x000fe800000010ff */
[----:B------:R-:W-:Y:S02]  /*b210*/  MOV R138, R175 ;  /* 0x000000af008a7202 */ /* 0x000fe40000000f00 */
[----:B------:R-:W-:Y:S01]  /*b220*/  MOV R139, R174 ;  /* 0x000000ae008b7202 */ /* 0x000fe20000000f00 */
[-C--:B------:R-:W-:Y:S01]  /*b230*/  HMMA.16816.F32.BF16 R176, R140, R180.reuse, R4 ;  /* 0x000000b48cb0723c */ /* 0x080fe20000041804 */
[----:B------:R-:W1:Y:S07]  /*b240*/  LDSM.16.MT88.4 R4, [R236+0x3800] ;  /* 0x00380000ec04783b */ /* 0x000e6e0000004200 */
[C---:B------:R-:W-:Y:S01]  /*b250*/  HMMA.16816.F32.BF16 R172, R208.reuse, R180, R8 ;  /* 0x000000b4d0ac723c */ /* 0x040fe20000041808 */
[----:B------:R-:W2:Y:S07]  /*b260*/  LDSM.16.MT88.4 R8, [R238+0x3800] ;  /* 0x00380000ee08783b */ /* 0x000eae0000004200 */
[-C--:B------:R-:W-:Y:S01]  /*b270*/  HMMA.16816.F32.BF16 R168, R208, R182.reuse, R12 ;  /* 0x000000b6d0a8723c */ /* 0x080fe2000004180c */
[----:B------:R-:W3:Y:S07]  /*b280*/  LDSM.16.MT88.4 R12, [R237+0x3800] ;  /* 0x00380000ed0c783b */ /* 0x000eee0000004200 */
[C---:B------:R-:W-:Y:S07]  /*b290*/  HMMA.16816.F32.BF16 R180, R140.reuse, R182, R16 ;  /* 0x000000b68cb4723c */ /* 0x040fee0000041810 */
[----:B------:R-:W-:Y:S02]  /*b2a0*/  MOV R18, R187 ;  /* 0x000000bb00127202 */ /* 0x000fe40000000f00 */
[----:B------:R-:W-:Y:S03]  /*b2b0*/  MOV R17, R186 ;  /* 0x000000ba00117202 */ /* 0x000fe60000000f00 */
[----:B------:R-:W-:Y:S02]  /*b2c0*/  MOV R16, R185 ;  /* 0x000000b900107202 */ /* 0x000fe40000000f00 */
[-C--:B------:R-:W-:Y:S03]  /*b2d0*/  HMMA.16816.F32.BF16 R184, R140, R188.reuse, R20 ;  /* 0x000000bc8cb8723c */ /* 0x080fe60000041814 */
[----:B------:R-:W-:Y:S04]  /*b2e0*/  MOV R19, R202 ;  /* 0x000000ca00137202 */ /* 0x000fe80000000f00 */
[----:B------:R-:W-:Y:S01]  /*b2f0*/  MOV R23, R201 ;  /* 0x000000c900177202 */ /* 0x000fe20000000f00 */
[C---:B------:R-:W-:Y:S04]  /*b300*/  HMMA.16816.F32.BF16 R164, R208.reuse, R188, R24 ;  /* 0x000000bcd0a4723c */ /* 0x040fe80000041818 */
[----:B------:R-:W-:Y:S02]  /*b310*/  MOV R20, R200 ;  /* 0x000000c800147202 */ /* 0x000fe40000000f00 */
[----:B------:R-:W-:Y:S02]  /*b320*/  MOV R22, R195 ;  /* 0x000000c300167202 */ /* 0x000fe40000000f00 */
[-C--:B------:R-:W-:Y:S04]  /*b330*/  HMMA.16816.F32.BF16 R160, R208, R190.reuse, R28 ;  /* 0x000000bed0a0723c */ /* 0x080fe8000004181c */
[----:B------:R-:W-:Y:S01]  /*b340*/  MOV R21, R194 ;  /* 0x000000c200157202 */ /* 0x000fe20000000f00 */
[----:B------:R-:W-:Y:S01]  /*b350*/  FADD.FTZ R0, R20, R0 ;  /* 0x0000000014007221 */ /* 0x000fe20000010000 */
[----:B------:R-:W-:Y:S02]  /*b360*/  MOV R26, R193 ;  /* 0x000000c1001a7202 */ /* 0x000fe40000000f00 */
[C---:B------:R-:W-:Y:S04]  /*b370*/  HMMA.16816.F32.BF16 R188, R140.reuse, R190, R32 ;  /* 0x000000be8cbc723c */ /* 0x040fe80000041820 */
[----:B------:R-:W-:Y:S01]  /*b380*/  MOV R27, R192 ;  /* 0x000000c0001b7202 */ /* 0x000fe20000000f00 */
[----:B------:R-:W-:Y:S02]  /*b390*/  FADD.FTZ R0, R23, R0 ;  /* 0x0000000017007221 */ /* 0x000fe40000010000 */
[----:B------:R-:W-:Y:S01]  /*b3a0*/  FADD.FTZ R3, R26, R132 ;  /* 0x000000841a037221 */ /* 0x000fe20000010000 */
[-C--:B------:R-:W-:Y:S04]  /*b3b0*/  HMMA.16816.F32.BF16 R192, R140, R196.reuse, R36 ;  /* 0x000000c48cc0723c */ /* 0x080fe80000041824 */
[----:B------:R-:W-:Y:S02]  /*b3c0*/  FADD.FTZ R0, R17, R0 ;  /* 0x0000000011007221 */ /* 0x000fe40000010000 */
[----:B------:R-:W-:Y:S02]  /*b3d0*/  FADD.FTZ R3, R21, R3 ;  /* 0x0000000315037221 */ /* 0x000fe40000010000 */
[C---:B------:R-:W-:Y:S04]  /*b3e0*/  HMMA.16816.F32.BF16 R156, R208.reuse, R196, R40 ;  /* 0x000000c4d09c723c */ /* 0x040fe80000041828 */
[----:B------:R-:W-:Y:S02]  /*b3f0*/  FADD.FTZ R0, R19, R0 ;  /* 0x0000000013007221 */ /* 0x000fe40000010000 */
        /* <DEDUP_REMOVED lines=17> */
[----:B------:R-:W-:Y:S04]  /*b510*/  FADD.FTZ R2, R231, R2 ;  /* 0x00000002e7027221 */ /* 0x000fe80000010000 */
[C---:B------:R-:W-:Y:S04]  /*b520*/  HMMA.16816.F32.BF16 R204, R140.reuse, R206, R64 ;  /* 0x000000ce8ccc723c */ /* 0x040fe80000041840 */
[----:B------:R-:W-:Y:S04]  /*b530*/  FADD.FTZ R2, R230, R2 ;  /* 0x00000002e6027221 */ /* 0x000fe80000010000 */
[-C--:B------:R-:W-:Y:S04]  /*b540*/  HMMA.16816.F32.BF16 R68, R140, R212.reuse, R68 ;  /* 0x000000d48c44723c */ /* 0x080fe80000041844 */
[----:B------:R-:W-:Y:S04]  /*b550*/  FADD.FTZ R2, R229, R2 ;  /* 0x00000002e5027221 */ /* 0x000fe80000010000 */
[C---:B------:R-:W-:Y:S04]  /*b560*/  HMMA.16816.F32.BF16 R72, R208.reuse, R212, R72 ;  /* 0x000000d4d048723c */ /* 0x040fe80000041848 */
[----:B------:R-:W-:Y:S04]  /*b570*/  FADD.FTZ R2, R228, R2 ;  /* 0x00000002e4027221 */ /* 0x000fe80000010000 */
[-C--:B------:R-:W-:Y:S04]  /*b580*/  HMMA.16816.F32.BF16 R76, R208, R214.reuse, R76 ;  /* 0x000000d6d04c723c */ /* 0x080fe8000004184c */
[----:B------:R-:W-:Y:S04]  /*b590*/  FADD.FTZ R2, R218, R2 ;  /* 0x00000002da027221 */ /* 0x000fe80000010000 */
[C---:B------:R-:W-:Y:S08]  /*b5a0*/  HMMA.16816.F32.BF16 R80, R140.reuse, R214, R80 ;  /* 0x000000d68c50723c */ /* 0x040ff00000041850 */
[-C--:B-1----:R-:W-:Y:S08]  /*b5b0*/  HMMA.16816.F32.BF16 R84, R140, R4.reuse, R84 ;  /* 0x000000048c54723c */ /* 0x082ff00000041854 */
[C---:B------:R-:W-:Y:S07]  /*b5c0*/  HMMA.16816.F32.BF16 R88, R208.reuse, R4, R88 ;  /* 0x00000004d058723c */ /* 0x040fee0000041858 */
[----:B------:R-:W-:Y:S01]  /*b5d0*/  FADD.FTZ R4, R225, R0 ;  /* 0x00000000e1047221 */ /* 0x000fe20000010000 */
[-C--:B------:R-:W-:Y:S04]  /*b5e0*/  HMMA.16816.F32.BF16 R92, R208, R6.reuse, R92 ;  /* 0x00000006d05c723c */ /* 0x080fe8000004185c */
[----:B------:R-:W-:Y:S02]  /*b5f0*/  FADD.FTZ R4, R226, R4 ;  /* 0x00000004e2047221 */ /* 0x000fe40000010000 */
[----:B------:R-:W-:Y:S02]  /*b600*/  FADD.FTZ R0, R222, R3 ;  /* 0x00000003de007221 */ /* 0x000fe40000010000 */
[C---:B------:R-:W-:Y:S01]  /*b610*/  HMMA.16816.F32.BF16 R96, R140.reuse, R6, R96 ;  /* 0x000000068c60723c */ /* 0x040fe20000041860 */
[----:B------:R-:W4:Y:S03]  /*b620*/  LDL R6, [R1+0x30] ;  /* 0x0000300001067983 */ /* 0x000f260000100800 */
[----:B------:R-:W-:Y:S01]  /*b630*/  FADD.FTZ R4, R224, R4 ;  /* 0x00000004e0047221 */ /* 0x000fe20000010000 */
[----:B------:R-:W5:Y:S01]  /*b640*/  LDL.LU R5, [R1+0x4] ;  /* 0x0000040001057983 */ /* 0x000f620000300800 */
[----:B------:R-:W-:Y:S02]  /*b650*/  FADD.FTZ R3, R219, R2 ;  /* 0x00000002db037221 */ /* 0x000fe40000010000 */
[-C--:B--2---:R-:W-:Y:S01]  /*b660*/  HMMA.16816.F32.BF16 R100, R140, R8.reuse, R100 ;  /* 0x000000088c64723c */ /* 0x084fe20000041864 */
[----:B------:R-:W-:Y:S03]  /*b670*/  STL [R1+0x14], R4 ;  /* 0x0000140401007387 */ /* 0x000fe60000100800 */
[----:B------:R-:W-:Y:S02]  /*b680*/  FADD.FTZ R2, R221, R0 ;  /* 0x00000000dd027221 */ /* 0x000fe40000010000 */
[----:B------:R-:W-:Y:S02]  /*b690*/  FADD.FTZ R0, R217, R3 ;  /* 0x00000003d9007221 */ /* 0x000fe40000010000 */
[C---:B------:R-:W-:Y:S04]  /*b6a0*/  HMMA.16816.F32.BF16 R104, R208.reuse, R8, R104 ;  /* 0x00000008d068723c */ /* 0x040fe80000041868 */
[----:B------:R-:W-:Y:S02]  /*b6b0*/  FADD.FTZ R2, R220, R2 ;  /* 0x00000002dc027221 */ /* 0x000fe40000010000 */
[----:B------:R-:W-:Y:S02]  /*b6c0*/  FADD.FTZ R0, R216, R0 ;  /* 0x00000000d8007221 */ /* 0x000fe40000010000 */
[-C--:B------:R-:W-:Y:S01]  /*b6d0*/  HMMA.16816.F32.BF16 R108, R208, R10.reuse, R108 ;  /* 0x0000000ad06c723c */ /* 0x080fe2000004186c */
[----:B------:R-:W-:Y:S07]  /*b6e0*/  STL [R1+0x20], R2 ;  /* 0x0000200201007387 */ /* 0x000fee0000100800 */
[C---:B------:R-:W-:Y:S08]  /*b6f0*/  HMMA.16816.F32.BF16 R112, R140.reuse, R10, R112 ;  /* 0x0000000a8c70723c */ /* 0x040ff00000041870 */
[-C--:B---3--:R-:W-:Y:S08]  /*b700*/  HMMA.16816.F32.BF16 R116, R140, R12.reuse, R116 ;  /* 0x0000000c8c74723c */ /* 0x088ff00000041874 */
[C---:B------:R-:W-:Y:S08]  /*b710*/  HMMA.16816.F32.BF16 R120, R208.reuse, R12, R120 ;  /* 0x0000000cd078723c */ /* 0x040ff00000041878 */
[-C--:B------:R-:W-:Y:S08]  /*b720*/  HMMA.16816.F32.BF16 R124, R208, R14.reuse, R124 ;  /* 0x0000000ed07c723c */ /* 0x080ff0000004187c */
[----:B------:R-:W-:Y:S07]  /*b730*/  HMMA.16816.F32.BF16 R128, R140, R14, R128 ;  /* 0x0000000e8c80723c */ /* 0x000fee0000041880 */
[----:B------:R-:W-:Y:S02]  /*b740*/  MOV R140, R133 ;  /* 0x00000085008c7202 */ /* 0x000fe40000000f00 */
[C---:B-----5:R-:W-:Y:S02]  /*b750*/  IADD3 R3, R5.reuse, -0x1, RZ ;  /* 0xffffffff05037810 */ /* 0x060fe40007ffe0ff */
[----:B----4-:R-:W-:Y:S03]  /*b760*/  ISETP.GT.AND P0, PT, R5, R6, PT ;  /* 0x000000060500720c */ /* 0x010fe60003f04270 */
[----:B------:R-:W-:Y:S04]  /*b770*/  STL [R1+0x4], R3 ;  /* 0x0000040301007387 */ /* 0x000fe80000100800 */
[----:B------:R1:W-:Y:S02]  /*b780*/  STL [R1+0x24], R0 ;  /* 0x0000240001007387 */ /* 0x0003e40000100800 */
[----:B-1----:R-:W-:Y:S05]  /*b790*/  MOV R0, R3 ;  /* 0x0000000300007202 */ /* 0x002fea0000000f00 */
[----:B------:R1:W-:Y:S02]  /*b7a0*/  STL [R1+0x4], R0 ;  /* 0x0000040001007387 */ /* 0x0003e40000100800 */
[----:B-1----:R-:W-:-:S05]  /*b7b0*/  @P0 BRA `(.L_x_1247) ;  /* 0xffffb23000000947 */ /* 0x002fca000383ffff */
.L_x_1236:
[----:B-1----:R-:W2:Y:S04]  /*b7c0*/  LDL R2, [R1+0x28] ;  /* 0x0000280001027983 */ /* 0x002ea80000100800 */
[----:B------:R-:W2:Y:S02]  /*b7d0*/  LDL R0, [R1+0x4] ;  /* 0x0000040001007983 */ /* 0x000ea40000100800 */
[----:B--2---:R-:W-:-:S13]  /*b7e0*/  ISETP.GE.AND P0, PT, R0, R2, PT ;  /* 0x000000020000720c */ /* 0x004fda0003f06270 */
[----:B------:R-:W-:Y:S05]  /*b7f0*/  @!P0 BRA `(.L_x_1248) ;  /* 0x0000424000008947 */ /* 0x000fea0003800000 */
[----:B------:R-:W-:Y:S01]  /*b800*/  IMAD.MOV.U32 R138, RZ, RZ, R135 ;  /* 0x000000ffff8a7224 */ /* 0x000fe200078e0087 */
[----:B------:R-:W-:Y:S01]  /*b810*/  MOV R140, R133 ;  /* 0x00000085008c7202 */ /* 0x000fe20000000f00 */
[----:B------:R-:W-:Y:S01]  /*b820*/  IMAD.MOV.U32 R137, RZ, RZ, R136 ;  /* 0x000000ffff897224 */ /* 0x000fe200078e0088 */
[----:B------:R-:W-:Y:S02]  /*b830*/  MOV R139, R134 ;  /* 0x00000086008b7202 */ /* 0x000fe40000000f00 */
.L_x_1255:
[----:B------:R-:W2:Y:S01]  /*b840*/  LDL R4, [R1+0x8] ;  /* 0x0000080001047983 */ /* 0x000ea20000100800 */
[----:B------:R-:W-:Y:S04]  /*b850*/  DEPBAR.LE SB0, 0x0 ;  /* 0x000080000000791a */ /* 0x000fe80000000000 */
[----:B------:R-:W3:Y:S01]  /*b860*/  LDL R12, [R1] ;  /* 0x00000000010c7983 */ /* 0x000ee20000100800 */
[----:B------:R-:W-:Y:S03]  /*b870*/  WARPSYNC 0xffffffff ;  /* 0xffffffff00007948 */ /* 0x000fe60003800000 */
[----:B------:R-:W4:Y:S04]  /*b880*/  LDL.64 R10, [R1+0x50] ;  /* 0x00005000010a7983 */ /* 0x000f280000100a00 */
[----:B------:R-:W5:Y:S04]  /*b890*/  LDL R9, [R1+0x5c] ;  /* 0x00005c0001097983 */ /* 0x000f680000100800 */
[----:B------:R-:W4:Y:S04]  /*b8a0*/  LDL R8, [R1+0xf4] ;  /* 0x0000f40001087983 */ /* 0x000f280000100800 */
[----:B------:R-:W4:Y:S04]  /*b8b0*/  LDL R7, [R1+0x1c] ;  /* 0x00001c0001077983 */ /* 0x000f280000100800 */
[----:B------:R-:W5:Y:S04]  /*b8c0*/  LDL R6, [R1+0xf8] ;  /* 0x0000f80001067983 */ /* 0x000f680000100800 */
[----:B------:R-:W5:Y:S04]  /*b8d0*/  LDL R5, [R1+0xc] ;  /* 0x00000c0001057983 */ /* 0x000f680000100800 */
[----:B------:R-:W-:Y:S06]  /*b8e0*/  BAR.SYNC.DEFER_BLOCKING 0x0 ;  /* 0x0000000000007b1d */ /* 0x000fec0000010000 */
[----:B------:R1:W1:Y:S04]  /*b8f0*/  LDSM.16.M88.4 R64, [R239] ;  /* 0x00000000ef40783b */ /* 0x0002680000000200 */
[----:B------:R1:W1:Y:S04]  /*b900*/  LDSM.16.M88.4 R60, [R239+0x2000] ;  /* 0x00200000ef3c783b */ /* 0x0002680000000200 */
        /* <DEDUP_REMOVED lines=10> */
[----:B--2---:R-:W-:Y:S01]  /*b9b0*/  IMAD.WIDE.U32 R2, R4, c[0x0][0x208], RZ ;  /* 0x0000820004027a25 */ /* 0x004fe200078e00ff */
[----:B------:R-:W-:Y:S05]  /*b9c0*/  SHF.R.S32.HI R0, RZ, 0x1f, R4 ;  /* 0x0000001fff007819 */ /* 0x000fea0000011404 */
[----:B------:R-:W-:Y:S04]  /*b9d0*/  IMAD R0, R0, c[0x0][0x208], RZ ;  /* 0x0000820000007a24 */ /* 0x000fe800078e02ff */
[----:B------:R-:W-:Y:S01]  /*b9e0*/  IMAD R0, R4, c[0x0][0x20c], R0 ;  /* 0x0000830004007a24 */ /* 0x000fe200078e0200 */
[----:B---3--:R-:W-:Y:S03]  /*b9f0*/  SHF.R.S32.HI R4, RZ, 0x1f, R12 ;  /* 0x0000001fff047819 */ /* 0x008fe6000001140c */
[----:B------:R-:W-:Y:S02]  /*ba00*/  IMAD.IADD R3, R3, 0x1, R0 ;  /* 0x0000000103037824 */ /* 0x000fe400078e0200 */
[----:B------:R-:W-:Y:S02]  /*ba10*/  IMAD R4, R4, c[0x0][0x218], RZ ;  /* 0x0000860004047a24 */ /* 0x000fe400078e02ff */
[C---:B------:R-:W-:Y:S01]  /*ba20*/  IMAD.WIDE.U32 R2, R12.reuse, c[0x0][0x218], R2 ;  /* 0x000086000c027a25 */ /* 0x040fe200078e0002 */
[C---:B----4-:R-:W-:Y:S03]  /*ba30*/  SHF.L.U64.HI R52, R7.reuse, 0x1, R8 ;  /* 0x0000000107347819 */ /* 0x050fe60000010208 */
[----:B------:R-:W-:Y:S01]  /*ba40*/  IMAD R4, R12, c[0x0][0x21c], R4 ;  /* 0x000087000c047a24 */ /* 0x000fe200078e0204 */
[----:B------:R-:W-:Y:S02]  /*ba50*/  IADD3 R36, P0, R10, R2, RZ ;  /* 0x000000020a247210 */ /* 0x000fe40007f1e0ff */
[----:B------:R-:W-:Y:S02]  /*ba60*/  SHF.L.U32 R57, R7, 0x1, RZ ;  /* 0x0000000107397819 */ /* 0x000fe400000006ff */
[----:B-----5:R-:W-:Y:S02]  /*ba70*/  IADD3.X R4, R9, R3, R4, P0, !PT ;  /* 0x0000000309047210 */ /* 0x020fe400007fe404 */
[C---:B------:R-:W-:Y:S01]  /*ba80*/  LEA R0, P0, R36.reuse, c[0x0][0x1f8], 0x1 ;  /* 0x00007e0024007a11 */ /* 0x040fe200078008ff */
[C---:B------:R-:W-:Y:S01]  /*ba90*/  IMAD.SHL.U32 R55, R5.reuse, 0x2, RZ ;  /* 0x0000000205377824 */ /* 0x040fe200078e00ff */
[----:B------:R-:W-:Y:S02]  /*baa0*/  SHF.L.U64.HI R44, R5, 0x1, R6 ;  /* 0x00000001052c7819 */ /* 0x000fe40000010206 */
[----:B------:R-:W-:Y:S01]  /*bab0*/  LEA.HI.X R36, R36, c[0x0][0x1fc], R4, 0x1, P0 ;  /* 0x00007f0024247a11 */ /* 0x000fe200000f0c04 */
[----:B------:R-:W-:-:S06]  /*bac0*/  BRA.DIV ~URZ, `(.L_x_1249) ;  /* 0x0000a1527f007947 */ /* 0x000fcc000b800000 */
[----:B-1----:R1:W2:Y:S02]  /*bad0*/  SHFL.IDX PT, R28, R36, RZ, 0x181f ;  /* 0x00181fff241c7589 */ /* 0x0022a400000e0000 */
.L_x_1296:
[-C--:B------:R-:W-:Y:S01]  /*bae0*/  HMMA.16816.F32.BF16 R4, R64, R16.reuse, RZ ;  /* 0x000000104004723c */ /* 0x080fe200000418ff */
[----:B------:R-:W3:Y:S01]  /*baf0*/  LDL R136, [R1+0xc] ;  /* 0x00000c0001887983 */ /* 0x000ee20000100800 */
[----:B------:R-:W-:Y:S03]  /*bb00*/  BSSY B0, `(.L_x_1250) ;  /* 0x0000131000007945 */ /* 0x000fe60003800000 */
[----:B------:R-:W4:Y:S03]  /*bb10*/  LDL R142, [R1+0x1c] ;  /* 0x00001c00018e7983 */ /* 0x000f260000100800 */
[C---:B------:R-:W-:Y:S01]  /*bb20*/  HMMA.16816.F32.BF16 R8, R60.reuse, R16, RZ ;  /* 0x000000103c08723c */ /* 0x040fe200000418ff */
[----:B------:R-:W5:Y:S07]  /*bb30*/  SHFL.IDX PT, R3, R0, RZ, 0x181f ;  /* 0x00181fff00037589 */ /* 0x000f6e00000e0000 */
[-C--:B------:R-:W-:Y:S01]  /*bb40*/  HMMA.16816.F32.BF16 R12, R60, R18.reuse, RZ ;  /* 0x000000123c0c723c */ /* 0x080fe200000418ff */
[----:B------:R-:W1:Y:S07]  /*bb50*/  SHFL.IDX PT, R40, R0, 0x1, 0x181f ;  /* 0x00381f0000287f89 */ /* 0x000e6e00000e0000 */
[C---:B------:R-:W-:Y:S01]  /*bb60*/  HMMA.16816.F32.BF16 R16, R64.reuse, R18, RZ ;  /* 0x000000124010723c */ /* 0x040fe200000418ff */
[----:B------:R-:W2:Y:S07]  /*bb70*/  SHFL.IDX PT, R37, R36, 0x1, 0x181f ;  /* 0x00381f0024257f89 */ /* 0x000eae00000e0000 */
[-C--:B------:R-:W-:Y:S01]  /*bb80*/  HMMA.16816.F32.BF16 R20, R64, R32.reuse, RZ ;  /* 0x000000204014723c */ /* 0x080fe200000418ff */
[----:B------:R-:W1:Y:S07]  /*bb90*/  SHFL.IDX PT, R45, R0, 0x2, 0x181f ;  /* 0x00581f00002d7f89 */ /* 0x000e6e00000e0000 */
[C---:B------:R-:W-:Y:S01]  /*bba0*/  HMMA.16816.F32.BF16 R24, R60.reuse, R32, RZ ;  /* 0x000000203c18723c */ /* 0x040fe200000418ff */
[----:B------:R-:W1:Y:S08]  /*bbb0*/  SHFL.IDX PT, R46, R36, 0x2, 0x181f ;  /* 0x00581f00242e7f89 */ /* 0x000e7000000e0000 */
[----:B------:R-:W2:Y:S08]  /*bbc0*/  SHFL.IDX PT, R0, R0, 0x3, 0x181f ;  /* 0x00781f0000007f89 */ /* 0x000eb000000e0000 */
[----:B------:R3:W3:Y:S08]  /*bbd0*/  SHFL.IDX PT, R53, R36, 0x3, 0x181f ;  /* 0x00781f0024357f89 */ /* 0x0006f000000e0000 */
[----:B------:R-:W4:Y:S01]  /*bbe0*/  LDL R143, [R1+0x28] ;  /* 0x00002800018f7983 */ /* 0x000f220000100800 */
[C---:B-----5:R-:W-:Y:S02]  /*bbf0*/  IADD3 R2, P4, R3.reuse, R55, RZ ;  /* 0x0000003703027210 */ /* 0x060fe40007f9e0ff */
[----:B------:R-:W-:Y:S03]  /*bc00*/  IADD3 R38, P5, R3, R57, RZ ;  /* 0x0000003903267210 */ /* 0x000fe60007fbe0ff */
[----:B--2---:R-:W-:Y:S01]  /*bc10*/  IMAD.X R3, R28, 0x1, R44, P4 ;  /* 0x000000011c037824 */ /* 0x004fe200020e062c */
[----:B-1----:R-:W-:Y:S01]  /*bc20*/  IADD3 R42, P4, R40, R55, RZ ;  /* 0x00000037282a7210 */ /* 0x002fe20007f9e0ff */
[----:B------:R-:W-:Y:S01]  /*bc30*/  IMAD.X R39, R28, 0x1, R52, P5 ;  /* 0x000000011c277824 */ /* 0x000fe200028e0634 */
[----:B------:R-:W-:Y:S01]  /*bc40*/  IADD3 R40, P5, R40, R57, RZ ;  /* 0x0000003928287210 */ /* 0x000fe20007fbe0ff */
[-C--:B------:R-:W-:Y:S02]  /*bc50*/  HMMA.16816.F32.BF16 R28, R60, R34.reuse, RZ ;  /* 0x000000223c1c723c */ /* 0x080fe400000418ff */
[C---:B------:R-:W-:Y:S02]  /*bc60*/  IMAD.X R43, R37.reuse, 0x1, R44, P4 ;  /* 0x00000001252b7824 */ /* 0x040fe400020e062c */
[----:B------:R-:W-:Y:S04]  /*bc70*/  IMAD.X R41, R37, 0x1, R52, P5 ;  /* 0x0000000125297824 */ /* 0x000fe800028e0634 */
[C---:B------:R-:W-:Y:S02]  /*bc80*/  HMMA.16816.F32.BF16 R32, R64.reuse, R34, RZ ;  /* 0x000000224020723c */ /* 0x040fe400000418ff */
[----:B---3--:R-:W-:Y:S02]  /*bc90*/  ISETP.GE.AND P2, PT, R136, c[0x0][0x1d4], PT ;  /* 0x0000750088007a0c */ /* 0x008fe40003f46270 */
[----:B----4-:R-:W-:Y:S02]  /*bca0*/  ISETP.GE.AND P0, PT, R142, c[0x0][0x1d4], PT ;  /* 0x000075008e007a0c */ /* 0x010fe40003f06270 */
[----:B------:R-:W-:Y:S02]  /*bcb0*/  SEL R141, RZ, 0x10, P2 ;  /* 0x00000010ff8d7807 */ /* 0x000fe40001000000 */
[----:B------:R-:W-:Y:S04]  /*bcc0*/  SEL R56, RZ, 0x10, P0 ;  /* 0x00000010ff387807 */ /* 0x000fe80000000000 */
[C---:B------:R-:W-:Y:S02]  /*bcd0*/  IADD3 R54, -R141.reuse, 0x10, RZ ;  /* 0x000000108d367810 */ /* 0x040fe40007ffe1ff */
[----:B------:R-:W-:Y:S01]  /*bce0*/  ISETP.NE.U32.AND P6, PT, R141, RZ, PT ;  /* 0x000000ff8d00720c */ /* 0x000fe20003fc5070 */
[----:B------:R1:W-:Y:S01]  /*bcf0*/  LDGSTS.E.BYPASS.LTC128B.128 [R252+0x100], [R2.64], !P2 ;  /* 0x0010000002fc7fae */ /* 0x0003e2000d101d48 */
[----:B------:R-:W-:Y:S02]  /*bd00*/  LOP3.LUT R54, R54, 0xf, RZ, 0xc0, !PT ;  /* 0x0000000f36367812 */ /* 0x000fe400078ec0ff */
[C---:B------:R-:W-:Y:S02]  /*bd10*/  ISETP.NE.U32.AND P5, PT, R56.reuse, RZ, PT ;  /* 0x000000ff3800720c */ /* 0x040fe40003fa5070 */
[----:B------:R-:W-:Y:S03]  /*bd20*/  IADD3 R56, -R56, 0x10, RZ ;  /* 0x0000001038387810 */ /* 0x000fe60007ffe1ff */
[----:B------:R2:W-:Y:S01]  /*bd30*/  LDGSTS.E.BYPASS.LTC128B.128 [R252+0x2100], [R38.64], !P0 ;  /* 0x0210000026fc7fae */ /* 0x0005e2000c101d48 */
[----:B------:R-:W-:Y:S07]  /*bd40*/  LOP3.LUT R56, R56, 0xf, RZ, 0xc0, !PT ;  /* 0x0000000f38387812 */ /* 0x000fee00078ec0ff */
[----:B------:R3:W-:Y:S08]  /*bd50*/  LDGSTS.E.BYPASS.LTC128B.128 [R252+0x900], [R42.64], !P2 ;  /* 0x009000002afc7fae */ /* 0x0007f0000d101d48 */
[----:B------:R3:W-:Y:S01]  /*bd60*/  LDGSTS.E.BYPASS.LTC128B.128 [R252+0x2900], [R40.64], !P0 ;  /* 0x0290000028fc7fae */ /* 0x0007e2000c101d48 */
[C---:B-1----:R-:W-:Y:S05]  /*bd70*/  IADD3 R2, P4, R45.reuse, R55, RZ ;  /* 0x000000372d027210 */ /* 0x042fea0007f9e0ff */
[C---:B------:R-:W-:Y:S01]  /*bd80*/  IMAD.X R3, R46.reuse, 0x1, R44, P4 ;  /* 0x000000012e037824 */ /* 0x040fe200020e062c */
[-C--:B--2---:R-:W-:Y:S04]  /*bd90*/  HMMA.16816.F32.BF16 R36, R64, R48.reuse, RZ ;  /* 0x000000304024723c */ /* 0x084fe800000418ff */
[----:B------:R1:W-:Y:S04]  /*bda0*/  LDGSTS.E.BYPASS.LTC128B.128 [R252+0x1100], [R2.64], !P2 ;  /* 0x0110000002fc7fae */ /* 0x0003e8000d101d48 */
[C---:B---3--:R-:W-:Y:S04]  /*bdb0*/  HMMA.16816.F32.BF16 R40, R60.reuse, R48, RZ ;  /* 0x000000303c28723c */ /* 0x048fe800000418ff */
[----:B-1----:R-:W-:Y:S05]  /*bdc0*/  IADD3 R2, P2, R45, R57, RZ ;  /* 0x000000392d027210 */ /* 0x002fea0007f5e0ff */
[----:B------:R-:W-:Y:S03]  /*bdd0*/  IMAD.X R3, R46, 0x1, R52, P2 ;  /* 0x000000012e037824 */ /* 0x000fe600010e0634 */
[-C--:B------:R-:W-:Y:S02]  /*bde0*/  IADD3 R54, P4, P2, R54, R0.reuse, R55 ;  /* 0x0000000036367210 */ /* 0x080fe40007a9e037 */
[----:B------:R1:W-:Y:S02]  /*bdf0*/  LDGSTS.E.BYPASS.LTC128B.128 [R252+0x3100], [R2.64], !P0 ;  /* 0x0310000002fc7fae */ /* 0x0003e4000c101d48 */
[-C--:B------:R-:W-:Y:S02]  /*be00*/  IADD3.X R55, RZ, R53.reuse, R44, P4, P2 ;  /* 0x00000035ff377210 */ /* 0x080fe400027e442c */
[-C--:B------:R-:W-:Y:S01]  /*be10*/  HMMA.16816.F32.BF16 R44, R60, R50.reuse, RZ ;  /* 0x000000323c2c723c */ /* 0x080fe200000418ff */
[----:B------:R-:W-:Y:S03]  /*be20*/  IADD3 R56, P4, P2, R56, R0, R57 ;  /* 0x0000000038387210 */ /* 0x000fe60007a9e039 */
[----:B------:R2:W-:Y:S01]  /*be30*/  LDGSTS.E.BYPASS.LTC128B.128.ZFILL [R252+0x1900], [R54.64], P6 ;  /* 0x0190000036fc7fae */ /* 0x0005e2000b141d48 */
[----:B------:R-:W-:Y:S03]  /*be40*/  IADD3.X R57, RZ, R53, R52, P4, P2 ;  /* 0x00000035ff397210 */ /* 0x000fe600027e4434 */
[C---:B------:R-:W-:Y:S04]  /*be50*/  HMMA.16816.F32.BF16 R48, R64.reuse, R50, RZ ;  /* 0x000000324030723c */ /* 0x040fe800000418ff */
[----:B------:R3:W-:Y:S08]  /*be60*/  LDGSTS.E.BYPASS.LTC128B.128.ZFILL [R252+0x3900], [R56.64], P5 ;  /* 0x0390000038fc7fae */ /* 0x0007f0000a941d48 */
[----:B------:R-:W0:Y:S08]  /*be70*/  LDGDEPBAR ;  /* 0x00000000000079af */ /* 0x000e300000000000 */
[----:B-1----:R-:W4:Y:S01]  /*be80*/  LDL R3, [R1+0x4] ;  /* 0x0000040001037983 */ /* 0x002f220000100800 */
[-C--:B--2---:R-:W-:Y:S08]  /*be90*/  HMMA.16816.F32.BF16 R52, R64, R132.reuse, RZ ;  /* 0x000000844034723c */ /* 0x084ff000000418ff */
[C---:B---3--:R-:W-:Y:S08]  /*bea0*/  HMMA.16816.F32.BF16 R56, R60.reuse, R132, RZ ;  /* 0x000000843c38723c */ /* 0x048ff000000418ff */
        /* <DEDUP_REMOVED lines=28> */
[----:B------:R-:W-:Y:S07]  /*c070*/  LDSM.16.M88.4 R212, [R233+-0x2000] ;  /* 0xffe00000e9d4783b */ /* 0x000fee0000000200 */
[-C--:B---3--:R-:W-:Y:S08]  /*c080*/  HMMA.16816.F32.BF16 R20, R132, R208.reuse, R20 ;  /* 0x000000d08414723c */ /* 0x088ff00000041814 */
        /* <DEDUP_REMOVED lines=17> */
[C---:B--2---:R-:W-:Y:S04]  /*c1a0*/  HMMA.16816.F32.BF16 R8, R216.reuse, R212, R8 ;  /* 0x000000d4d808723c */ /* 0x044fe80000041808 */
[----:B----4-:R-:W-:Y:S04]  /*c1b0*/  ISETP.GT.AND P2, PT, R3, R143, PT ;  /* 0x0000008f0300720c */ /* 0x010fe80003f44270 */
        /* <DEDUP_REMOVED lines=106> */
[----:B------:R-:W2:Y:S01]  /*c860*/  LDL R2, [R1+0x48] ;  /* 0x0000480001027983 */ /* 0x000ea20000100800 */
[----:B------:R-:W-:Y:S02]  /*c870*/  IMAD.MOV.U32 R208, RZ, RZ, RZ ;  /* 0x000000ffffd07224 */ /* 0x000fe400078e00ff */
[----:B------:R-:W-:Y:S01]  /*c880*/  IMAD.SHL.U32 R211, R142, 0x2, RZ ;  /* 0x000000028ed37824 */ /* 0x000fe200078e00ff */
[----:B------:R-:W3:Y:S01]  /*c890*/  LDL.64 R212, [R1+0x40] ;  /* 0x0000400001d47983 */ /* 0x000ee20000100a00 */
[----:B------:R-:W-:Y:S03]  /*c8a0*/  IMAD.SHL.U32 R210, R136, 0x2, RZ ;  /* 0x0000000288d27824 */ /* 0x000fe600078e00ff */
[----:B------:R-:W4:Y:S04]  /*c8b0*/  LDL R231, [R1+0x58] ;  /* 0x0000580001e77983 */ /* 0x000f280000100800 */
[----:B------:R-:W1:Y:S04]  /*c8c0*/  S2R R143, SR_TID.X ;  /* 0x00000000008f7919 */ /* 0x000e680000002100 */
[----:B------:R-:W5:Y:S04]  /*c8d0*/  LDL.64 R228, [R1+0x38] ;  /* 0x0000380001e47983 */ /* 0x000f680000100a00 */
[----:B------:R-:W4:Y:S04]  /*c8e0*/  LDL R134, [R1+0xf4] ;  /* 0x0000f40001867983 */ /* 0x000f280000100800 */
        /* <DEDUP_REMOVED lines=15> */
[----:B---3--:R-:W-:Y:S02]  /*c9e0*/  @!P1 IADD3 R3, P2, R0, R212, RZ ;  /* 0x000000d400039210 */ /* 0x008fe40007f5e0ff */
[----:B----4-:R-:W-:Y:S02]  /*c9f0*/  SHF.L.U64.HI R134, R142, 0x1, R134 ;  /* 0x000000018e867819 */ /* 0x010fe40000010286 */
        /* <DEDUP_REMOVED lines=8> */
[----:B------:R-:W-:Y:S01]  /*ca80*/  IMAD R0, R0, c[0x0][0x1e0], RZ ;  /* 0x0000780000007a24 */ /* 0x000fe200078e02ff */
[----:B------:R1:W-:Y:S03]  /*ca90*/  STL [R1+0x8], R209 ;  /* 0x000008d101007387 */ /* 0x0003e60000100800 */
[----:B------:R-:W-:Y:S04]  /*caa0*/  IMAD R0, R209, c[0x0][0x1e4], R0 ;  /* 0x00007900d1007a24 */ /* 0x000fe800078e0200 */
[----:B------:R-:W-:Y:S01]  /*cab0*/  IMAD.IADD R3, R3, 0x1, R0 ;  /* 0x0000000103037824 */ /* 0x000fe200078e0200 */
[----:B-----5:R-:W-:Y:S02]  /*cac0*/  SHF.L.U64.HI R133, R136, 0x1, R135 ;  /* 0x0000000188857819 */ /* 0x020fe40000010287 */
[----:B--2---:R-:W-:Y:S01]  /*cad0*/  SHF.R.S32.HI R132, RZ, 0x1f, R208 ;  /* 0x0000001fff847819 */ /* 0x004fe200000114d0 */
[----:B------:R1:W-:Y:S01]  /*cae0*/  STL [R1], R208 ;  /* 0x000000d001007387 */ /* 0x0003e20000100800 */
        /* <DEDUP_REMOVED lines=9> */
.L_x_1297:
[----:B------:R-:W-:-:S05]  /*cb80*/  BRA.DIV ~URZ, `(.L_x_1253) ;  /* 0x000091727f007947 */ /* 0x000fca000b800000 */
[----:B------:R-:W4:Y:S01]  /*cb90*/  SHFL.IDX PT, R142, R132, RZ, 0x181f ;  /* 0x00181fff848e7589 */ /* 0x000f2200000e0000 */
[C---:B------:R-:W-:Y:S02]  /*cba0*/  IADD3 R2, -R141.reuse, 0x10, RZ ;  /* 0x000000108d027810 */ /* 0x040fe40007ffe1ff */
[----:B------:R-:W-:Y:S01]  /*cbb0*/  ISETP.NE.U32.AND P2, PT, R141, RZ, PT ;  /* 0x000000ff8d00720c */ /* 0x000fe20003f45070 */
[----:B------:R-:W5:Y:S01]  /*cbc0*/  SHFL.IDX PT, R3, R132, 0x1, 0x181f ;  /* 0x00381f0084037f89 */ /* 0x000f6200000e0000 */
[----:B------:R-:W-:Y:S03]  /*cbd0*/  LOP3.LUT R2, R2, 0xf, RZ, 0xc0, !PT ;  /* 0x0000000f02027812 */ /* 0x000fe600078ec0ff */
[----:B------:R-:W-:Y:S01]  /*cbe0*/  SHFL.IDX PT, R136, R0, 0x2, 0x181f ;  /* 0x00581f0000887f89 */ /* 0x000fe200000e0000 */
[----:B-1--4-:R-:W-:Y:S04]  /*cbf0*/  IADD3 R208, P5, P4, R2, R142, R210 ;  /* 0x0000008e02d07210 */ /* 0x012fe80007cbe0d2 */
[--C-:B---3--:R-:W-:Y:S02]  /*cc00*/  IADD3.X R209, RZ, R135, R133.reuse, P5, P4 ;  /* 0x00000087ffd17210 */ /* 0x108fe40002fe8485 */
[----:B------:R-:W-:Y:S03]  /*cc10*/  IADD3 R142, P4, R142, R211, RZ ;  /* 0x000000d38e8e7210 */ /* 0x000fe60007f9e0ff */
[----:B------:R1:W-:Y:S02]  /*cc20*/  LDGSTS.E.BYPASS.LTC128B.128.ZFILL [R252+0x4100], [R208.64], P2 ;  /* 0x04100000d0fc7fae */ /* 0x0003e40009141d48 */
[----:B------:R-:W-:Y:S02]  /*cc30*/  IMAD.X R143, R135, 0x1, R134, P4 ;  /* 0x00000001878f7824 */ /* 0x000fe400020e0686 */
[----:B------:R-:W3:Y:S04]  /*cc40*/  SHFL.IDX PT, R135, R0, 0x1, 0x181f ;  /* 0x00381f0000877f89 */ /* 0x000ee800000e0000 */
[----:B------:R5:W-:Y:S04]  /*cc50*/  LDGSTS.E.BYPASS.LTC128B.128 [R252+0x6100], [R142.64], !P0 ;  /* 0x061000008efc7fae */ /* 0x000be8000c101d48 */
[----:B--2---:R-:W-:Y:S01]  /*cc60*/  SHFL.IDX PT, R0, R0, 0x3, 0x181f ;  /* 0x00781f0000007f89 */ /* 0x004fe200000e0000 */
[C---:B-----5:R-:W-:Y:S04]  /*cc70*/  IADD3 R142, P5, P4, R2.reuse, R3, R210 ;  /* 0x00000003028e7210 */ /* 0x060fe80007cbe0d2 */
[--C-:B---3--:R-:W-:Y:S05]  /*cc80*/  IADD3.X R143, RZ, R135, R133.reuse, P5, P4 ;  /* 0x00000087ff8f7210 */ /* 0x108fea0002fe8485 */
[----:B------:R2:W-:Y:S02]  /*cc90*/  LDGSTS.E.BYPASS.LTC128B.128.ZFILL [R252+0x4900], [R142.64], P2 ;  /* 0x049000008efc7fae */ /* 0x0005e40009141d48 */
[----:B--2---:R-:W-:Y:S05]  /*cca0*/  IADD3 R142, P4, R3, R211, RZ ;  /* 0x000000d3038e7210 */ /* 0x004fea0007f9e0ff */
[----:B------:R-:W-:Y:S02]  /*ccb0*/  IMAD.X R143, R135, 0x1, R134, P4 ;  /* 0x00000001878f7824 */ /* 0x000fe400020e0686 */
[----:B------:R-:W2:Y:S04]  /*ccc0*/  SHFL.IDX PT, R135, R132, 0x2, 0x181f ;  /* 0x00581f0084877f89 */ /* 0x000ea800000e0000 */
[----:B------:R1:W-:Y:S04]  /*ccd0*/  LDGSTS.E.BYPASS.LTC128B.128 [R252+0x6900], [R142.64], !P0 ;  /* 0x069000008efc7fae */ /* 0x0003e8000c101d48 */
[----:B------:R-:W3:Y:S01]  /*cce0*/  SHFL.IDX PT, R132, R132, 0x3, 0x181f ;  /* 0x00781f0084847f89 */ /* 0x000ee200000e0000 */
[----:B--2---:R-:W-:Y:S04]  /*ccf0*/  IADD3 R2, P5, P4, R2, R135, R210 ;  /* 0x0000008702027210 */ /* 0x004fe80007cbe0d2 */
[----:B------:R-:W-:Y:S05]  /*cd00*/  IADD3.X R3, RZ, R136, R133, P5, P4 ;  /* 0x00000088ff037210 */ /* 0x000fea0002fe8485 */
[----:B------:R2:W-:Y:S02]  /*cd10*/  LDGSTS.E.BYPASS.LTC128B.128.ZFILL [R252+0x5100], [R2.64], P2 ;  /* 0x0510000002fc7fae */ /* 0x0005e40009141d48 */
[----:B--2---:R-:W-:Y:S05]  /*cd20*/  IADD3 R2, P2, R135, R211, RZ ;  /* 0x000000d387027210 */ /* 0x004fea0007f5e0ff */
[----:B------:R-:W-:Y:S05]  /*cd30*/  IMAD.X R3, R136, 0x1, R134, P2 ;  /* 0x0000000188037824 */ /* 0x000fea00010e0686 */
[----:B------:R1:W-:Y:S03]  /*cd40*/  LDGSTS.E.BYPASS.LTC128B.128 [R252+0x7100], [R2.64], !P0 ;  /* 0x0710000002fc7fae */ /* 0x0003e6000c101d48 */
.L_x_1298:
[C---:B-1-3--:R-:W-:Y:S02]  /*cd50*/  IADD3 R2, -R141.reuse, 0x10, RZ ;  /* 0x000000108d027810 */ /* 0x04afe40007ffe1ff */
        /* <DEDUP_REMOVED lines=11> */
.L_x_1251:
[----:B------:R-:W-:Y:S05]  /*ce10*/  BSYNC B0 ;  /* 0x0000000000007941 */ /* 0x000fea0003800000 */
.L_x_1250:
        /* <DEDUP_REMOVED lines=67> */
[----:B-1----:R-:W-:Y:S02]  /*d250*/  FMNMX.FTZ R132, R132, R0, !PT ;  /* 0x0000000084847209 */ /* 0x002fe40007810000 */
[----:B------:R-:W1:Y:S04]  /*d260*/  SHFL.BFLY PT, R0, R135, 0x2, 0x1f ;  /* 0x0c401f0087007f89 */ /* 0x000e6800000e0000 */
[----:B------:R-:W2:Y:S01]  /*d270*/  SHFL.BFLY PT, R136, R132, 0x1, 0x1f ;  /* 0x0c201f0084887f89 */ /* 0x000ea200000e0000 */
[----:B-1----:R-:W-:Y:S02]  /*d280*/  FMNMX.FTZ R135, R135, R0, !PT ;  /* 0x0000000087877209 */ /* 0x002fe40007810000 */
[----:B--2---:R-:W-:Y:S03]  /*d290*/  FMNMX.FTZ R136, R132, R136, !PT ;  /* 0x0000008884887209 */ /* 0x004fe60007810000 */
[----:B------:R-:W1:Y:S04]  /*d2a0*/  SHFL.BFLY PT, R0, R135, 0x1, 0x1f ;  /* 0x0c201f0087007f89 */ /* 0x000e6800000e0000 */
[----:B------:R-:W2:Y:S01]  /*d2b0*/  SHFL.BFLY PT, R132, R133, 0x2, 0x1f ;  /* 0x0c401f0085847f89 */ /* 0x000ea200000e0000 */
[----:B-1----:R-:W-:Y:S03]  /*d2c0*/  FMNMX.FTZ R135, R135, R0, !PT ;  /* 0x0000000087877209 */ /* 0x002fe60007810000 */
[----:B------:R-:W1:Y:S01]  /*d2d0*/  SHFL.BFLY PT, R0, R134, 0x2, 0x1f ;  /* 0x0c401f0086007f89 */ /* 0x000e6200000e0000 */
[----:B--2---:R-:W-:Y:S02]  /*d2e0*/  FMNMX.FTZ R132, R133, R132, !PT ;  /* 0x0000008485847209 */ /* 0x004fe40007810000 */
[----:B-1----:R-:W-:Y:S05]  /*d2f0*/  FMNMX.FTZ R134, R134, R0, !PT ;  /* 0x0000000086867209 */ /* 0x002fea0007810000 */
[----:B------:R-:W1:Y:S02]  /*d300*/  SHFL.BFLY PT, R0, R134, 0x1, 0x1f ;  /* 0x0c201f0086007f89 */ /* 0x000e6400000e0000 */
[----:B-1----:R-:W-:Y:S02]  /*d310*/  FMNMX.FTZ R134, R134, R0, !PT ;  /* 0x0000000086867209 */ /* 0x002fe40007810000 */
[----:B------:R1:W2:Y:S04]  /*d320*/  SHFL.BFLY PT, R0, R132, 0x1, 0x1f ;  /* 0x0c201f0084007f89 */ /* 0x0002a800000e0000 */
.L_x_1299:
[----:B------:R-:W3:Y:S01]  /*d330*/  LDL.LU R3, [R1+0x18] ;  /* 0x0000180001037983 */ /* 0x000ee20000300800 */
[----:B------:R-:W-:Y:S01]  /*d340*/  FMUL.FTZ R2, R136, c[0x0][0x2d0] ;  /* 0x0000b40088027a20 */ /* 0x000fe20000410000 */
[----:B--2---:R-:W-:Y:S01]  /*d350*/  FMNMX.FTZ R133, R0, R132, !PT ;  /* 0x0000008400857209 */ /* 0x004fe20007810000 */
[----:B------:R-:W-:Y:S01]  /*d360*/  FADD.FTZ R0, -R136, R137 ;  /* 0x0000008988007221 */ /* 0x000fe20000010100 */
[----:B------:R-:W2:Y:S01]  /*d370*/  LDL.LU R210, [R1+0x14] ;  /* 0x0000140001d27983 */ /* 0x000ea20000300800 */
[--C-:B------:R-:W-:Y:S01]  /*d380*/  FFMA.FTZ R4, R4, c[0x0][0x2d0], -R2.reuse ;  /* 0x0000b40004047a23 */ /* 0x100fe20000010802 */
[----:B------:R-:W-:Y:S01]  /*d390*/  WARPSYNC 0xffffffff ;  /* 0xffffffff00007948 */ /* 0x000fe20003800000 */
        /* <DEDUP_REMOVED lines=20> */
[----:B------:R-:W-:Y:S01]  /*d4e0*/  FMUL.FTZ R2, R135, c[0x0][0x2d0] ;  /* 0x0000b40087027a20 */ /* 0x000fe20000410000 */
[----:B------:R-:W-:Y:S03]  /*d4f0*/  MUFU.EX2 R20, R16 ;  /* 0x0000001000147308 */ /* 0x000fe60000000800 */
        /* <DEDUP_REMOVED lines=16> */
[----:B------:R-:W-:Y:S01]  /*d600*/  MUFU.EX2 R224, R224 ;  /* 0x000000e000e07308 */ /* 0x000fe20000000800 */
[----:B------:R-:W-:Y:S09]  /*d610*/  FFMA.FTZ R211, R18, c[0x0][0x2d0], -R2 ;  /* 0x0000b40012d37a23 */ /* 0x000ff20000010802 */
[----:B------:R-:W-:Y:S10]  /*d620*/  MUFU.EX2 R211, R211 ;  /* 0x000000d300d37308 */ /* 0x000ff40000000800 */
[----:B------:R-:W-:Y:S01]  /*d630*/  MUFU.EX2 R137, R137 ;  /* 0x0000008900897308 */ /* 0x000fe20000000800 */
        /* <DEDUP_REMOVED lines=17> */
[----:B---3--:R-:W-:Y:S04]  /*d750*/  FFMA.FTZ R0, R132, R3, R4 ;  /* 0x0000000384007223 */ /* 0x008fe80000010004 */
[C---:B------:R-:W-:Y:S01]  /*d760*/  FADD.FTZ R5, R208.reuse, R0 ;  /* 0x00000000d0057221 */ /* 0x040fe20000010000 */
[----:B------:R-:W-:Y:S01]  /*d770*/  F2FP.BF16.PACK_AB R208, R208, R4 ;  /* 0x00000004d0d0723e */ /* 0x000fe200000010ff */
[----:B------:R-:W-:Y:S02]  /*d780*/  FADD.FTZ R0, -R135, R138 ;  /* 0x0000008a87007221 */ /* 0x000fe40000010100 */
[----:B------:R-:W-:Y:S02]  /*d790*/  FMUL.FTZ R4, R134, c[0x0][0x2d0] ;  /* 0x0000b40086047a20 */ /* 0x000fe40000410000 */
[----:B------:R-:W-:Y:S02]  /*d7a0*/  FMUL.FTZ R0, R0, c[0x0][0x2d0] ;  /* 0x0000b40000007a20 */ /* 0x000fe40000410000 */
[----:B------:R-:W-:Y:S02]  /*d7b0*/  FFMA.FTZ R9, R9, c[0x0][0x2d0], -R4 ;  /* 0x0000b40009097a23 */ /* 0x000fe40000010804 */
[----:B------:R-:W2:Y:S01]  /*d7c0*/  MUFU.EX2 R3, R0 ;  /* 0x0000000000037308 */ /* 0x000ea20000000800 */
[----:B------:R-:W-:Y:S02]  /*d7d0*/  FFMA.FTZ R138, R55, c[0x0][0x2d0], -R2 ;  /* 0x0000b400378a7a23 */ /* 0x000fe40000010802 */
[--C-:B------:R-:W-:Y:S02]  /*d7e0*/  FFMA.FTZ R8, R8, c[0x0][0x2d0], -R4.reuse ;  /* 0x0000b40008087a23 */ /* 0x100fe40000010804 */
[--C-:B------:R-:W-:Y:S02]  /*d7f0*/  FFMA.FTZ R54, R57, c[0x0][0x2d0], -R4.reuse ;  /* 0x0000b40039367a23 */ /* 0x100fe40000010804 */
[--C-:B------:R-:W-:Y:S02]  /*d800*/  FFMA.FTZ R55, R61, c[0x0][0x2d0], -R4.reuse ;  /* 0x0000b4003d377a23 */ /* 0x100fe40000010804 */
[--C-:B------:R-:W-:Y:S01]  /*d810*/  FFMA.FTZ R18, R12, c[0x0][0x2d0], -R4.reuse ;  /* 0x0000b4000c127a23 */ /* 0x100fe20000010804 */
[----:B------:R-:W-:Y:S01]  /*d820*/  MUFU.EX2 R21, R9 ;  /* 0x0000000900157308 */ /* 0x000fe20000000800 */
[--C-:B------:R-:W-:Y:S01]  /*d830*/  FFMA.FTZ R214, R25, c[0x0][0x2d0], -R4.reuse ;  /* 0x0000b40019d67a23 */ /* 0x100fe20000010804 */
[----:B------:R-:W-:Y:S01]  /*d840*/  MOV R12, R212 ;  /* 0x000000d4000c7202 */ /* 0x000fe20000000f00 */
[--C-:B------:R-:W-:Y:S02]  /*d850*/  FFMA.FTZ R230, R41, c[0x0][0x2d0], -R4.reuse ;  /* 0x0000b40029e67a23 */ /* 0x100fe40000010804 */
[--C-:B------:R-:W-:Y:S02]  /*d860*/  FFMA.FTZ R35, R56, c[0x0][0x2d0], -R4.reuse ;  /* 0x0000b40038237a23 */ /* 0x100fe40000010804 */
[--C-:B------:R-:W-:Y:S02]  /*d870*/  FFMA.FTZ R60, R60, c[0x0][0x2d0], -R4.reuse ;  /* 0x0000b4003c3c7a23 */ /* 0x100fe40000010804 */
[--C-:B------:R-:W-:Y:S01]  /*d880*/  FFMA.FTZ R216, R24, c[0x0][0x2d0], -R4.reuse ;  /* 0x0000b40018d87a23 */ /* 0x100fe20000010804 */
[----:B------:R-:W-:Y:S01]  /*d890*/  MUFU.EX2 R22, R8 ;  /* 0x0000000800167308 */ /* 0x000fe20000000800 */
[--C-:B------:R-:W-:Y:S02]  /*d8a0*/  FFMA.FTZ R218, R28, c[0x0][0x2d0], -R4.reuse ;  /* 0x0000b4001cda7a23 */ /* 0x100fe40000010804 */
[----:B------:R-:W-:Y:S02]  /*d8b0*/  FFMA.FTZ R219, R29, c[0x0][0x2d0], -R4 ;  /* 0x0000b4001ddb7a23 */ /* 0x000fe40000010804 */
[----:B--2---:R-:W-:Y:S02]  /*d8c0*/  FFMA.FTZ R0, R3, R210, R6 ;  /* 0x000000d203007223 */ /* 0x004fe40000010006 */
[----:B------:R-:W-:Y:S02]  /*d8d0*/  FFMA.FTZ R231, R40, c[0x0][0x2d0], -R4 ;  /* 0x0000b40028e77a23 */ /* 0x000fe40000010804 */
[----:B------:R-:W-:Y:S01]  /*d8e0*/  FADD.FTZ R32, R7, R0 ;  /* 0x0000000007207221 */ /* 0x000fe20000010000 */
[----:B------:R1:W2:Y:S01]  /*d8f0*/  MUFU.EX2 R210, R17 ;  /* 0x0000001100d27308 */ /* 0x0002a20000000800 */
[----:B------:R-:W-:Y:S02]  /*d900*/  FADD.FTZ R0, -R134, R139 ;  /* 0x0000008b86007221 */ /* 0x000fe40000010100 */
[--C-:B------:R-:W-:Y:S02]  /*d910*/  FFMA.FTZ R229, R44, c[0x0][0x2d0], -R4.reuse ;  /* 0x0000b4002ce57a23 */ /* 0x100fe40000010804 */
[----:B------:R-:W-:Y:S02]  /*d920*/  FMUL.FTZ R0, R0, c[0x0][0x2d0] ;  /* 0x0000b40000007a20 */ /* 0x000fe40000410000 */
[--C-:B------:R-:W-:Y:S02]  /*d930*/  FFMA.FTZ R50, R45, c[0x0][0x2d0], -R4.reuse ;  /* 0x0000b4002d327a23 */ /* 0x100fe40000010804 */
[----:B------:R-:W-:Y:S01]  /*d940*/  FADD.FTZ R5, R20, R5 ;  /* 0x0000000514057221 */ /* 0x000fe20000010000 */
        /* <DEDUP_REMOVED lines=9> */
[----:B-1----:R-:W-:Y:S02]  /*d9e0*/  FFMA.FTZ R17, R13, c[0x0][0x2d0], -R4 ;  /* 0x0000b4000d117a23 */ /* 0x002fe40000010804 */
[----:B------:R-:W4:Y:S01]  /*d9f0*/  LDL.LU R13, [R1+0x20] ;  /* 0x00002000010d7983 */ /* 0x000f220000300800 */
[----:B------:R-:W-:Y:S02]  /*da00*/  FMUL.FTZ R4, R133, c[0x0][0x2d0] ;  /* 0x0000b40085047a20 */ /* 0x000fe40000410000 */
[C---:B--2---:R-:W-:Y:S01]  /*da10*/  FADD.FTZ R220, R210.reuse, R5 ;  /* 0x00000005d2dc7221 */ /* 0x044fe20000010000 */
[----:B------:R-:W-:Y:S01]  /*da20*/  F2FP.BF16.PACK_AB R210, R210, R20 ;  /* 0x00000014d2d2723e */ /* 0x000fe200000010ff */
[----:B------:R-:W-:Y:S01]  /*da30*/  FFMA.FTZ R23, R43, c[0x0][0x2d0], -R4 ;  /* 0x0000b4002b177a23 */ /* 0x000fe20000010804 */
[----:B------:R-:W-:Y:S01]  /*da40*/  MOV R20, R60 ;  /* 0x0000003c00147202 */ /* 0x000fe20000000f00 */
[----:B---3--:R-:W-:Y:S01]  /*da50*/  FMUL.FTZ R9, R2, R173 ;  /* 0x000000ad02097220 */ /* 0x008fe20000410000 */
[----:B------:R-:W-:Y:S01]  /*da60*/  MOV R5, R64 ;  /* 0x0000004000057202 */ /* 0x000fe20000000f00 */
[----:B------:R-:W2:Y:S01]  /*da70*/  LDL.LU R173, [R1+0x24] ;  /* 0x0000240001ad7983 */ /* 0x000ea20000300800 */
[----:B------:R-:W-:Y:S01]  /*da80*/  FADD.FTZ R0, -R133, R140 ;  /* 0x0000008c85007221 */ /* 0x000fe20000010100 */
[----:B------:R-:W-:Y:S01]  /*da90*/  MOV R140, R12 ;  /* 0x0000000c008c7202 */ /* 0x000fe20000000f00 */
[--C-:B------:R-:W-:Y:S01]  /*daa0*/  FFMA.FTZ R213, R30, c[0x0][0x2d0], -R4.reuse ;  /* 0x0000b4001ed57a23 */ /* 0x100fe20000010804 */
[----:B------:R-:W-:Y:S01]  /*dab0*/  MOV R64, R52 ;  /* 0x0000003400407202 */ /* 0x000fe20000000f00 */
[----:B------:R-:W-:Y:S01]  /*dac0*/  FMUL.FTZ R0, R0, c[0x0][0x2d0] ;  /* 0x0000b40000007a20 */ /* 0x000fe20000410000 */
        /* <DEDUP_REMOVED lines=19> */
[C---:B------:R-:W-:Y:S01]  /*dc00*/  FMUL.FTZ R12, R2.reuse, R168 ;  /* 0x000000a8020c7220 */ /* 0x040fe20000410000 */
[----:B------:R-:W-:Y:S01]  /*dc10*/  MOV R168, R20 ;  /* 0x0000001400a87202 */ /* 0x000fe20000000f00 */
[C---:B------:R-:W-:Y:S02]  /*dc20*/  FMUL.FTZ R29, R2.reuse, R161 ;  /* 0x000000a1021d7220 */ /* 0x040fe40000410000 */
[C---:B------:R-:W-:Y:S01]  /*dc30*/  FMUL.FTZ R56, R2.reuse, R148 ;  /* 0x0000009402387220 */ /* 0x040fe20000410000 */
[----:B------:R-:W-:Y:S01]  /*dc40*/  MOV R148, R140 ;  /* 0x0000008c00947202 */ /* 0x000fe20000000f00 */
[C---:B------:R-:W-:Y:S01]  /*dc50*/  FMUL.FTZ R61, R2.reuse, R145 ;  /* 0x00000091023d7220 */ /* 0x040fe20000410000 */
[----:B------:R-:W-:Y:S01]  /*dc60*/  MOV R145, R23 ;  /* 0x0000001700917202 */ /* 0x000fe20000000f00 */
[----:B------:R-:W-:Y:S01]  /*dc70*/  FMUL.FTZ R28, R2, R160 ;  /* 0x000000a0021c7220 */ /* 0x000fe20000410000 */
[----:B------:R-:W-:Y:S01]  /*dc80*/  F2FP.BF16.PACK_AB R140, R21, R22 ;  /* 0x00000016158c723e */ /* 0x000fe200000010ff */
[C---:B-1----:R-:W-:Y:S01]  /*dc90*/  FMUL.FTZ R30, R0.reuse, R162 ;  /* 0x000000a2001e7220 */ /* 0x042fe20000410000 */
[----:B------:R1:W-:Y:S01]  /*dca0*/  MUFU.EX2 R160, R7 ;  /* 0x0000000700a07308 */ /* 0x0003e20000000800 */
[----:B------:R-:W-:Y:S02]  /*dcb0*/  FMUL.FTZ R31, R0, R163 ;  /* 0x000000a3001f7220 */ /* 0x000fe40000410000 */
[----:B------:R-:W-:Y:S02]  /*dcc0*/  FMUL.FTZ R24, R2, R164 ;  /* 0x000000a402187220 */ /* 0x000fe40000410000 */
[C---:B------:R-:W-:Y:S02]  /*dcd0*/  FMUL.FTZ R42, R0.reuse, R158 ;  /* 0x0000009e002a7220 */ /* 0x040fe40000410000 */
[----:B------:R-:W-:Y:S02]  /*dce0*/  FMUL.FTZ R43, R0, R159 ;  /* 0x0000009f002b7220 */ /* 0x000fe40000410000 */
[C---:B------:R-:W-:Y:S01]  /*dcf0*/  FMUL.FTZ R41, R2.reuse, R157 ;  /* 0x0000009d02297220 */ /* 0x040fe20000410000 */
[----:B------:R-:W3:Y:S01]  /*dd00*/  MUFU.EX2 R162, R19 ;  /* 0x0000001300a27308 */ /* 0x000ee20000000800 */
[----:B------:R-:W-:Y:S02]  /*dd10*/  FADD.FTZ R157, R211, R32 ;  /* 0x00000020d39d7221 */ /* 0x000fe40000010000 */
[----:B------:R-:W-:Y:S01]  /*dd20*/  FMUL.FTZ R25, R2, R165 ;  /* 0x000000a502197220 */ /* 0x000fe20000410000 */
[----:B------:R-:W-:Y:S01]  /*dd30*/  MOV R165, R5 ;  /* 0x0000000500a57202 */ /* 0x000fe20000000f00 */
[----:B------:R-:W-:Y:S02]  /*dd40*/  FMUL.FTZ R5, R132, R177 ;  /* 0x000000b184057220 */ /* 0x000fe40000410000 */
[C---:B------:R-:W-:Y:S02]  /*dd50*/  FMUL.FTZ R40, R2.reuse, R156 ;  /* 0x0000009c02287220 */ /* 0x040fe40000410000 */
[C---:B------:R-:W-:Y:S01]  /*dd60*/  FMUL.FTZ R44, R2.reuse, R152 ;  /* 0x00000098022c7220 */ /* 0x040fe20000410000 */
[----:B------:R-:W5:Y:S01]  /*dd70*/  MUFU.EX2 R163, R6 ;  /* 0x0000000600a37308 */ /* 0x000f620000000800 */
[----:B------:R-:W-:Y:S01]  /*dd80*/  MOV R152, R38 ;  /* 0x0000002600987202 */ /* 0x000fe20000000f00 */
[C---:B------:R-:W-:Y:S01]  /*dd90*/  FMUL.FTZ R57, R2.reuse, R149 ;  /* 0x0000009502397220 */ /* 0x040fe20000410000 */
[----:B------:R-:W-:Y:S01]  /*dda0*/  MOV R149, R39 ;  /* 0x0000002700957202 */ /* 0x000fe20000000f00 */
[C---:B-1----:R-:W-:Y:S01]  /*ddb0*/  FMUL.FTZ R7, R3.reuse, R179 ;  /* 0x000000b303077220 */ /* 0x042fe20000410000 */
[----:B------:R-:W-:Y:S01]  /*ddc0*/  MOV R177, R152 ;  /* 0x0000009800b17202 */ /* 0x000fe20000000f00 */
[C---:B------:R-:W-:Y:S01]  /*ddd0*/  FMUL.FTZ R60, R2.reuse, R144 ;  /* 0x00000090023c7220 */ /* 0x040fe20000410000 */
[----:B------:R-:W-:Y:S01]  /*dde0*/  MOV R144, R37 ;  /* 0x0000002500907202 */ /* 0x000fe20000000f00 */
[C---:B------:R-:W-:Y:S01]  /*ddf0*/  FMUL.FTZ R45, R2.reuse, R153 ;  /* 0x00000099022d7220 */ /* 0x040fe20000410000 */
[----:B------:R-:W-:Y:S01]  /*de00*/  MOV R153, R143 ;  /* 0x0000008f00997202 */ /* 0x000fe20000000f00 */
[----:B------:R1:W-:Y:S01]  /*de10*/  MUFU.EX2 R159, R18 ;  /* 0x00000012009f7308 */ /* 0x0003e20000000800 */
[----:B------:R-:W-:Y:S01]  /*de20*/  FMUL.FTZ R8, R2, R172 ;  /* 0x000000ac02087220 */ /* 0x000fe20000410000 */
[----:B------:R-:W-:Y:S01]  /*de30*/  MOV R172, R46 ;  /* 0x0000002e00ac7202 */ /* 0x000fe20000000f00 */
[----:B------:R-:W-:Y:S01]  /*de40*/  FMUL.FTZ R10, R0, R174 ;  /* 0x000000ae000a7220 */ /* 0x000fe20000410000 */
[----:B---3--:R-:W-:Y:S01]  /*de50*/  F2FP.BF16.PACK_AB R211, R162, R211 ;  /* 0x000000d3a2d3723e */ /* 0x008fe200000010ff */
[C---:B------:R-:W-:Y:S01]  /*de60*/  FMUL.FTZ R11, R0.reuse, R175 ;  /* 0x000000af000b7220 */ /* 0x040fe20000410000 */
[----:B------:R-:W-:Y:S01]  /*de70*/  MOV R175, R165 ;  /* 0x000000a500af7202 */ /* 0x000fe20000000f00 */
[C---:B------:R-:W-:Y:S01]  /*de80*/  FMUL.FTZ R14, R0.reuse, R170 ;  /* 0x000000aa000e7220 */ /* 0x040fe20000410000 */
[----:B------:R-:W-:Y:S01]  /*de90*/  MOV R165, R55 ;  /* 0x0000003700a57202 */ /* 0x000fe20000000f00 */
[C---:B------:R-:W-:Y:S01]  /*dea0*/  FMUL.FTZ R15, R0.reuse, R171 ;  /* 0x000000ab000f7220 */ /* 0x040fe20000410000 */
[----:B------:R3:W3:Y:S01]  /*deb0*/  MUFU.EX2 R164, R17 ;  /* 0x0000001100a47308 */ /* 0x0006e20000000800 */
[----:B------:R-:W-:Y:S01]  /*dec0*/  FMUL.FTZ R19, R3, R183 ;  /* 0x000000b703137220 */ /* 0x000fe20000410000 */
[----:B------:R-:W-:Y:S01]  /*ded0*/  MOV R174, R168 ;  /* 0x000000a800ae7202 */ /* 0x000fe20000000f00 */
[C---:B------:R-:W-:Y:S01]  /*dee0*/  FMUL.FTZ R26, R0.reuse, R166 ;  /* 0x000000a6001a7220 */ /* 0x040fe20000410000 */
[----:B-----5:R-:W-:Y:S01]  /*def0*/  F2FP.BF16.PACK_AB R143, R163, R160 ;  /* 0x000000a0a38f723e */ /* 0x020fe200000010ff */
[C---:B------:R-:W-:Y:S01]  /*df00*/  FMUL.FTZ R6, R3.reuse, R178 ;  /* 0x000000b203067220 */ /* 0x040fe20000410000 */
[----:B------:R-:W-:Y:S01]  /*df10*/  MOV R168, R64 ;  /* 0x0000004000a87202 */ /* 0x000fe20000000f00 */
[----:B------:R-:W-:Y:S01]  /*df20*/  FMUL.FTZ R27, R0, R167 ;  /* 0x000000a7001b7220 */ /* 0x000fe20000410000 */
[----:B------:R-:W-:Y:S01]  /*df30*/  MOV R64, R52 ;  /* 0x0000003400407202 */ /* 0x000fe20000000f00 */
[----:B------:R-:W-:Y:S01]  /*df40*/  FMUL.FTZ R32, R132, R188 ;  /* 0x000000bc84207220 */ /* 0x000fe20000410000 */
[----:B------:R5:W2:Y:S01]  /*df50*/  MUFU.EX2 R158, R16 ;  /* 0x00000010009e7308 */ /* 0x000aa20000000800 */
[----:B------:R-:W-:Y:S01]  /*df60*/  MOV R170, R148 ;  /* 0x0000009400aa7202 */ /* 0x000fe20000000f00 */
[----:B------:R-:W-:Y:S01]  /*df70*/  FMUL.FTZ R62, R0, R146 ;  /* 0x00000092003e7220 */ /* 0x000fe20000410000 */
[----:B------:R-:W-:Y:S01]  /*df80*/  MOV R148, R33 ;  /* 0x0000002100947202 */ /* 0x000fe20000000f00 */
[C---:B-1----:R-:W-:Y:S01]  /*df90*/  FMUL.FTZ R18, R3.reuse, R182 ;  /* 0x000000b603127220 */ /* 0x042fe20000410000 */
        /* <DEDUP_REMOVED lines=8> */
[----:B------:R-:W-:Y:S01]  /*e020*/  MOV R175, R67 ;  /* 0x0000004300af7202 */ /* 0x000fe20000000f00 */
[----:B---3--:R-:W-:Y:S01]  /*e030*/  FMUL.FTZ R17, R132, R181 ;  /* 0x000000b584117220 */ /* 0x008fe20000410000 */
[----:B------:R-:W-:Y:S01]  /*e040*/  MOV R183, R148 ;  /* 0x0000009400b77202 */ /* 0x000fe20000000f00 */
[C---:B------:R-:W-:Y:S01]  /*e050*/  FMUL.FTZ R72, R2.reuse, R72 ;  /* 0x0000004802487220 */ /* 0x040fe20000410000 */
[----:B------:R-:W-:Y:S01]  /*e060*/  MOV R189, R138 ;  /* 0x0000008a00bd7202 */ /* 0x000fe20000000f00 */
[C---:B------:R-:W-:Y:S01]  /*e070*/  FMUL.FTZ R73, R2.reuse, R73 ;  /* 0x0000004902497220 */ /* 0x040fe20000410000 */
[----:B------:R-:W-:Y:S01]  /*e080*/  MUFU.EX2 R138, R225 ;  /* 0x000000e1008a7308 */ /* 0x000fe20000000800 */
[C---:B------:R-:W-:Y:S01]  /*e090*/  FMUL.FTZ R76, R2.reuse, R76 ;  /* 0x0000004c024c7220 */ /* 0x040fe20000410000 */
[----:B------:R-:W-:Y:S01]  /*e0a0*/  MOV R181, R153 ;  /* 0x0000009900b57202 */ /* 0x000fe20000000f00 */
[----:B------:R-:W-:Y:S01]  /*e0b0*/  FMUL.FTZ R77, R2, R77 ;  /* 0x0000004d024d7220 */ /* 0x000fe20000410000 */
[----:B------:R-:W-:Y:S01]  /*e0c0*/  LDSM.16.MT88.4 R152, [R236+0x800] ;  /* 0x00080000ec98783b */ /* 0x000fe20000004200 */
[----:B-----5:R-:W-:Y:S02]  /*e0d0*/  FMUL.FTZ R16, R132, R180 ;  /* 0x000000b484107220 */ /* 0x020fe40000410000 */
        /* <DEDUP_REMOVED lines=46> */
[----:B------:R-:W-:Y:S02]  /*e3c0*/  FMUL.FTZ R131, R3, R131 ;  /* 0x0000008303837220 */ /* 0x000fe40000410000 */
[C---:B----4-:R-:W-:Y:S02]  /*e3d0*/  FFMA.FTZ R4, R2.reuse, R13, R22 ;  /* 0x0000000d02047223 */ /* 0x050fe40000010016 */
[----:B------:R-:W-:Y:S01]  /*e3e0*/  FMUL.FTZ R13, R2, R169 ;  /* 0x000000a9020d7220 */ /* 0x000fe20000410000 */
[----:B------:R-:W-:Y:S01]  /*e3f0*/  MOV R169, R142 ;  /* 0x0000008e00a97202 */ /* 0x000fe20000000f00 */
[----:B------:R-:W-:Y:S01]  /*e400*/  FADD.FTZ R161, R21, R4 ;  /* 0x0000000415a17221 */ /* 0x000fe20000010000 */
[----:B------:R-:W-:Y:S01]  /*e410*/  F2FP.BF16.PACK_AB R142, R164, R159 ;  /* 0x0000009fa48e723e */ /* 0x000fe200000010ff */
[----:B------:R-:W1:Y:S01]  /*e420*/  LDSM.16.MT88.4 R20, [R235] ;  /* 0x00000000eb14783b */ /* 0x000e620000004200 */
[----:B------:R-:W-:Y:S01]  /*e430*/  FMUL.FTZ R4, R132, R176 ;  /* 0x000000b084047220 */ /* 0x000fe20000410000 */
[----:B------:R-:W-:Y:S01]  /*e440*/  MOV R176, R139 ;  /* 0x0000008b00b07202 */ /* 0x000fe20000000f00 */
[----:B--2---:R-:W-:Y:S01]  /*e450*/  FFMA.FTZ R156, R0, R173, R141 ;  /* 0x000000ad009c7223 */ /* 0x004fe2000001008d */
[----:B------:R-:W-:Y:S01]  /*e460*/  MOV R173, R36 ;  /* 0x0000002400ad7202 */ /* 0x000fe20000000f00 */
[----:B------:R-:W-:Y:S01]  /*e470*/  FADD.FTZ R161, R159, R161 ;  /* 0x000000a19fa17221 */ /* 0x000fe20000010000 */
[----:B------:R-:W-:Y:S01]  /*e480*/  F2FP.BF16.PACK_AB R141, R158, R141 ;  /* 0x0000008d9e8d723e */ /* 0x000fe200000010ff */
[----:B------:R-:W-:Y:S01]  /*e490*/  MUFU.EX2 R139, R226 ;  /* 0x000000e2008b7308 */ /* 0x000fe20000000800 */
[----:B------:R-:W2:Y:S01]  /*e4a0*/  LDSM.16.MT88.4 R36, [R236] ;  /* 0x00000000ec24783b */ /* 0x000ea20000004200 */
[----:B------:R-:W-:Y:S01]  /*e4b0*/  MOV R2, R65 ;  /* 0x0000004100027202 */ /* 0x000fe20000000f00 */
[----:B------:R-:W-:Y:S01]  /*e4c0*/  FADD.FTZ R0, R137, R220 ;  /* 0x000000dc89007221 */ /* 0x000fe20000010000 */
[----:B------:R-:W-:Y:S01]  /*e4d0*/  MOV R65, R48 ;  /* 0x0000003000417202 */ /* 0x000fe20000000f00 */
[C---:B------:R-:W-:Y:S01]  /*e4e0*/  FMUL.FTZ R48, R132.reuse, R196 ;  /* 0x000000c484307220 */ /* 0x040fe20000410000 */
[----:B------:R-:W-:Y:S01]  /*e4f0*/  MOV R196, R49 ;  /* 0x0000003100c47202 */ /* 0x000fe20000000f00 */
[C---:B------:R-:W-:Y:S01]  /*e500*/  FMUL.FTZ R49, R132.reuse, R197 ;  /* 0x000000c584317220 */ /* 0x040fe20000410000 */
[----:B------:R-:W-:Y:S01]  /*e510*/  MOV R198, R65 ;  /* 0x0000004100c67202 */ /* 0x000fe20000000f00 */
[----:B------:R-:W-:Y:S01]  /*e520*/  FMUL.FTZ R65, R132, R205 ;  /* 0x000000cd84417220 */ /* 0x000fe20000410000 */
[----:B------:R-:W-:Y:S01]  /*e530*/  MOV R197, R170 ;  /* 0x000000aa00c57202 */ /* 0x000fe20000000f00 */
[----:B------:R-:W-:Y:S01]  /*e540*/  MUFU.EX2 R226, R188 ;  /* 0x000000bc00e27308 */ /* 0x000fe20000000800 */
[----:B------:R-:W-:Y:S09]  /*e550*/  MOV R182, R2 ;  /* 0x0000000200b67202 */ /* 0x000ff20000000f00 */
[----:B------:R-:W3:Y:S10]  /*e560*/  MUFU.EX2 R2, R227 ;  /* 0x000000e300027308 */ /* 0x000ef40000000800 */
[----:B------:R-:W4:Y:S01]  /*e570*/  MUFU.EX2 R170, R217 ;  /* 0x000000d900aa7308 */ /* 0x000f220000000800 */
[-C--:B-1----:R-:W-:Y:S08]  /*e580*/  HMMA.16816.F32.BF16 R4, R208, R20.reuse, R4 ;  /* 0x00000014d004723c */ /* 0x082ff00000041804 */
[C---:B------:R-:W-:Y:S01]  /*e590*/  HMMA.16816.F32.BF16 R8, R140.reuse, R20, R8 ;  /* 0x000000148c08723c */ /* 0x040fe20000041808 */
[----:B------:R-:W-:Y:S03]  /*e5a0*/  MUFU.EX2 R173, R173 ;  /* 0x000000ad00ad7308 */ /* 0x000fe60000000800 */
[----:B---3--:R-:W-:Y:S03]  /*e5b0*/  FADD.FTZ R0, R2, R0 ;  /* 0x0000000002007221 */ /* 0x008fe60000010000 */
[C---:B------:R-:W-:Y:S01]  /*e5c0*/  FMUL.FTZ R20, R132.reuse, R184 ;  /* 0x000000b884147220 */ /* 0x040fe20000410000 */
[-C--:B------:R-:W-:Y:S03]  /*e5d0*/  HMMA.16816.F32.BF16 R12, R140, R22.reuse, R12 ;  /* 0x000000168c0c723c */ /* 0x080fe6000004180c */
[----:B------:R-:W-:Y:S01]  /*e5e0*/  MUFU.EX2 R184, R222 ;  /* 0x000000de00b87308 */ /* 0x000fe20000000800 */
[C---:B------:R-:W-:Y:S01]  /*e5f0*/  FMUL.FTZ R21, R132.reuse, R185 ;  /* 0x000000b984157220 */ /* 0x040fe20000410000 */
[----:B------:R-:W-:Y:S01]  /*e600*/  MOV R185, R145 ;  /* 0x0000009100b97202 */ /* 0x000fe20000000f00 */
[----:B------:R-:W-:Y:S01]  /*e610*/  FADD.FTZ R0, R139, R0 ;  /* 0x000000008b007221 */ /* 0x000fe20000010000 */
[----:B------:R-:W-:Y:S01]  /*e620*/  MOV R145, R54 ;  /* 0x0000003600917202 */ /* 0x000fe20000000f00 */
[C---:B------:R-:W-:Y:S04]  /*e630*/  HMMA.16816.F32.BF16 R16, R208.reuse, R22, R16 ;  /* 0x00000016d010723c */ /* 0x040fe80000041810 */
[----:B------:R-:W-:Y:S01]  /*e640*/  MOV R179, R145 ;  /* 0x0000009100b37202 */ /* 0x000fe20000000f00 */
[----:B------:R-:W-:Y:S02]  /*e650*/  MUFU.EX2 R169, R169 ;  /* 0x000000a900a97308 */ /* 0x000fe40000000800 */
[C---:B------:R-:W-:Y:S01]  /*e660*/  FMUL.FTZ R22, R3.reuse, R186 ;  /* 0x000000ba03167220 */ /* 0x040fe20000410000 */
[----:B------:R-:W-:Y:S01]  /*e670*/  MOV R186, R149 ;  /* 0x0000009500ba7202 */ /* 0x000fe20000000f00 */
[C---:B------:R-:W-:Y:S03]  /*e680*/  FMUL.FTZ R23, R3.reuse, R187 ;  /* 0x000000bb03177220 */ /* 0x040fe60000410000 */
[----:B------:R-:W-:Y:S02]  /*e690*/  MOV R187, R144 ;  /* 0x0000009000bb7202 */ /* 0x000fe40000000f00 */
[----:B------:R-:W-:Y:S01]  /*e6a0*/  MOV R144, R35 ;  /* 0x0000002300907202 */ /* 0x000fe20000000f00 */
[C---:B------:R-:W-:Y:S01]  /*e6b0*/  FMUL.FTZ R35, R3.reuse, R191 ;  /* 0x000000bf03237220 */ /* 0x040fe20000410000 */
[-C--:B--2---:R-:W-:Y:S01]  /*e6c0*/  HMMA.16816.F32.BF16 R20, R208, R36.reuse, R20 ;  /* 0x00000024d014723c */ /* 0x084fe20000041814 */
[----:B------:R-:W-:Y:S02]  /*e6d0*/  MUFU.EX2 R217, R176 ;  /* 0x000000b000d97308 */ /* 0x000fe40000000800 */
[----:B------:R-:W-:Y:S02]  /*e6e0*/  MOV R191, R53 ;  /* 0x0000003500bf7202 */ /* 0x000fe40000000f00 */
[----:B------:R-:W1:Y:S01]  /*e6f0*/  LDSM.16.MT88.4 R52, [R238] ;  /* 0x00000000ee34783b */ /* 0x000e620000004200 */
[----:B------:R-:W-:Y:S01]  /*e700*/  MOV R149, R34 ;  /* 0x0000002200957202 */ /* 0x000fe20000000f00 */
[C---:B------:R-:W-:Y:S01]  /*e710*/  FMUL.FTZ R34, R3.reuse, R190 ;  /* 0x000000be03227220 */ /* 0x040fe20000410000 */
[C---:B------:R-:W-:Y:S03]  /*e720*/  HMMA.16816.F32.BF16 R24, R140.reuse, R36, R24 ;  /* 0x000000248c18723c */ /* 0x040fe60000041818 */
[----:B------:R-:W-:Y:S01]  /*e730*/  MUFU.EX2 R186, R186 ;  /* 0x000000ba00ba7308 */ /* 0x000fe20000000800 */
[----:B------:R-:W-:Y:S02]  /*e740*/  MOV R180, R144 ;  /* 0x0000009000b47202 */ /* 0x000fe40000000f00 */
[----:B------:R-:W2:Y:S01]  /*e750*/  LDSM.16.MT88.4 R144, [R237] ;  /* 0x00000000ed90783b */ /* 0x000ea20000004200 */
[----:B------:R-:W-:Y:S01]  /*e760*/  MOV R178, R149 ;  /* 0x0000009500b27202 */ /* 0x000fe20000000f00 */
[-C--:B------:R-:W-:Y:S04]  /*e770*/  HMMA.16816.F32.BF16 R28, R140, R38.reuse, R28 ;  /* 0x000000268c1c723c */ /* 0x080fe8000004181c */
[C---:B------:R-:W-:Y:S01]  /*e780*/  FMUL.FTZ R36, R132.reuse, R192 ;  /* 0x000000c084247220 */ /* 0x040fe20000410000 */
[----:B------:R-:W-:Y:S01]  /*e790*/  MOV R190, R51 ;  /* 0x0000003300be7202 */ /* 0x000fe20000000f00 */
[----:B------:R-:W-:Y:S01]  /*e7a0*/  LDSM.16.MT88.4 R148, [R235+0x800] ;  /* 0x00080000eb94783b */ /* 0x000fe20000004200 */
[----:B------:R-:W-:Y:S01]  /*e7b0*/  MUFU.EX2 R192, R213 ;  /* 0x000000d500c07308 */ /* 0x000fe20000000800 */
[C---:B------:R-:W-:Y:S04]  /*e7c0*/  HMMA.16816.F32.BF16 R32, R208.reuse, R38, R32 ;  /* 0x00000026d020723c */ /* 0x040fe80000041820 */
[C---:B------:R-:W-:Y:S02]  /*e7d0*/  FMUL.FTZ R37, R132.reuse, R193 ;  /* 0x000000c184257220 */ /* 0x040fe40000410000 */
[C---:B------:R-:W-:Y:S01]  /*e7e0*/  FMUL.FTZ R51, R3.reuse, R199 ;  /* 0x000000c703337220 */ /* 0x040fe20000410000 */
[----:B------:R-:W-:Y:S01]  /*e7f0*/  MOV R199, R64 ;  /* 0x0000004000c77202 */ /* 0x000fe20000000f00 */
[C---:B------:R-:W-:Y:S01]  /*e800*/  FMUL.FTZ R38, R3.reuse, R194 ;  /* 0x000000c203267220 */ /* 0x040fe20000410000 */
[----:B------:R-:W-:Y:S03]  /*e810*/  MUFU.EX2 R193, R218 ;  /* 0x000000da00c17308 */ /* 0x000fe60000000800 */
[C---:B------:R-:W-:Y:S02]  /*e820*/  FMUL.FTZ R39, R3.reuse, R195 ;  /* 0x000000c303277220 */ /* 0x040fe40000410000 */
[C---:B------:R-:W-:Y:S02]  /*e830*/  FMUL.FTZ R64, R132.reuse, R204 ;  /* 0x000000cc84407220 */ /* 0x040fe40000410000 */
[----:B------:R-:W-:Y:S03]  /*e840*/  LDSM.16.MT88.4 R204, [R237+0x1800] ;  /* 0x00180000edcc783b */ /* 0x000fe60000004200 */
[----:B------:R-:W-:Y:S01]  /*e850*/  MUFU.EX2 R195, R212 ;  /* 0x000000d400c37308 */ /* 0x000fe20000000800 */
[-C--:B-1----:R-:W-:Y:S08]  /*e860*/  HMMA.16816.F32.BF16 R36, R208, R52.reuse, R36 ;  /* 0x00000034d024723c */ /* 0x082ff00000041824 */
[C---:B------:R-:W-:Y:S01]  /*e870*/  HMMA.16816.F32.BF16 R40, R140.reuse, R52, R40 ;  /* 0x000000348c28723c */ /* 0x040fe20000041828 */
[----:B------:R-:W-:Y:S06]  /*e880*/  MUFU.EX2 R218, R178 ;  /* 0x000000b200da7308 */ /* 0x000fec0000000800 */
[C---:B------:R-:W-:Y:S01]  /*e890*/  FMUL.FTZ R52, R132.reuse, R200 ;  /* 0x000000c884347220 */ /* 0x040fe20000410000 */
[-C--:B------:R-:W-:Y:S03]  /*e8a0*/  HMMA.16816.F32.BF16 R44, R140, R54.reuse, R44 ;  /* 0x000000368c2c723c */ /* 0x080fe6000004182c */
[----:B------:R-:W1:Y:S01]  /*e8b0*/  MUFU.EX2 R200, R221 ;  /* 0x000000dd00c87308 */ /* 0x000e620000000800 */
[----:B------:R-:W-:Y:S04]  /*e8c0*/  FMUL.FTZ R53, R132, R201 ;  /* 0x000000c984357220 */ /* 0x000fe80000410000 */
[C---:B------:R-:W-:Y:S05]  /*e8d0*/  HMMA.16816.F32.BF16 R48, R208.reuse, R54, R48 ;  /* 0x00000036d030723c */ /* 0x040fea0000041830 */
[----:B------:R-:W3:Y:S02]  /*e8e0*/  MUFU.EX2 R194, R219 ;  /* 0x000000db00c27308 */ /* 0x000ee40000000800 */
[C---:B------:R-:W-:Y:S02]  /*e8f0*/  FMUL.FTZ R54, R3.reuse, R202 ;  /* 0x000000ca03367220 */ /* 0x040fe40000410000 */
[----:B------:R-:W-:Y:S06]  /*e900*/  FMUL.FTZ R55, R3, R203 ;  /* 0x000000cb03377220 */ /* 0x000fec0000410000 */
[----:B------:R-:W5:Y:S01]  /*e910*/  MUFU.EX2 R132, R199 ;  /* 0x000000c700847308 */ /* 0x000f620000000800 */
[-C--:B--2---:R-:W-:Y:S08]  /*e920*/  HMMA.16816.F32.BF16 R52, R208, R144.reuse, R52 ;  /* 0x00000090d034723c */ /* 0x084ff00000041834 */
[C---:B------:R-:W-:Y:S01]  /*e930*/  HMMA.16816.F32.BF16 R56, R140.reuse, R144, R56 ;  /* 0x000000908c38723c */ /* 0x040fe20000041838 */
[----:B------:R-:W-:Y:S07]  /*e940*/  MUFU.EX2 R3, R198 ;  /* 0x000000c600037308 */ /* 0x000fee0000000800 */
[-C--:B------:R-:W-:Y:S03]  /*e950*/  HMMA.16816.F32.BF16 R60, R140, R146.reuse, R60 ;  /* 0x000000928c3c723c */ /* 0x080fe6000004183c */
[----:B------:R-:W2:Y:S05]  /*e960*/  MUFU.EX2 R219, R177 ;  /* 0x000000b100db7308 */ /* 0x000eaa0000000800 */
[C---:B------:R-:W-:Y:S01]  /*e970*/  HMMA.16816.F32.BF16 R64, R208.reuse, R146, R64 ;  /* 0x00000092d040723c */ /* 0x040fe20000041840 */
[----:B------:R-:W1:Y:S04]  /*e980*/  LDSM.16.MT88.4 R144, [R235+0x2000] ;  /* 0x00200000eb90783b */ /* 0x000e680000004200 */
[----:B------:R2:W-:Y:S10]  /*e990*/  MUFU.EX2 R201, R191 ;  /* 0x000000bf00c97308 */ /* 0x0005f40000000800 */
[----:B------:R-:W-:Y:S10]  /*e9a0*/  MUFU.EX2 R202, R187 ;  /* 0x000000bb00ca7308 */ /* 0x000ff40000000800 */
[----:B------:R-:W-:Y:S01]  /*e9b0*/  MUFU.EX2 R187, R230 ;  /* 0x000000e600bb7308 */ /* 0x000fe20000000800 */
[----:B--2---:R-:W-:Y:S09]  /*e9c0*/  MOV R191, R172 ;  /* 0x000000ac00bf7202 */ /* 0x004ff20000000f00 */
[----:B------:R-:W-:Y:S01]  /*e9d0*/  MUFU.EX2 R172, R229 ;  /* 0x000000e500ac7308 */ /* 0x000fe20000000800 */
[-C--:B-1----:R-:W-:Y:S09]  /*e9e0*/  HMMA.16816.F32.BF16 R68, R208, R144.reuse, R68 ;  /* 0x00000090d044723c */ /* 0x082ff20000041844 */
[----:B------:R1:W-:Y:S01]  /*e9f0*/  MUFU.EX2 R229, R191 ;  /* 0x000000bf00e57308 */ /* 0x0003e20000000800 */
[C---:B------:R-:W-:Y:S08]  /*ea00*/  HMMA.16816.F32.BF16 R72, R140.reuse, R144, R72 ;  /* 0x000000908c48723c */ /* 0x040ff00000041848 */
[-C--:B------:R-:W-:Y:S08]  /*ea10*/  HMMA.16816.F32.BF16 R76, R140, R146.reuse, R76 ;  /* 0x000000928c4c723c */ /* 0x080ff0000004184c */
[C---:B------:R-:W-:Y:S01]  /*ea20*/  HMMA.16816.F32.BF16 R80, R208.reuse, R146, R80 ;  /* 0x00000092d050723c */ /* 0x040fe20000041850 */
[----:B------:R-:W2:Y:S03]  /*ea30*/  LDSM.16.MT88.4 R144, [R236+0x2000] ;  /* 0x00200000ec90783b */ /* 0x000ea60000004200 */
[----:B-1----:R-:W-:Y:S02]  /*ea40*/  MOV R191, R182 ;  /* 0x000000b600bf7202 */ /* 0x002fe40000000f00 */
[----:B------:R-:W-:Y:S02]  /*ea50*/  MOV R182, R180 ;  /* 0x000000b400b67202 */ /* 0x000fe40000000f00 */
[----:B------:R-:W-:Y:S02]  /*ea60*/  MOV R180, R166 ;  /* 0x000000a600b47202 */ /* 0x000fe40000000f00 */
[----:B------:R-:W-:Y:S10]  /*ea70*/  MUFU.EX2 R223, R182 ;  /* 0x000000b600df7308 */ /* 0x000ff40000000800 */
[----:B------:R-:W-:Y:S01]  /*ea80*/  MUFU.EX2 R221, R180 ;  /* 0x000000b400dd7308 */ /* 0x000fe20000000800 */
[-C--:B--2---:R-:W-:Y:S08]  /*ea90*/  HMMA.16816.F32.BF16 R84, R208, R144.reuse, R84 ;  /* 0x00000090d054723c */ /* 0x084ff00000041854 */
        /* <DEDUP_REMOVED lines=9> */
[-C--:B-1----:R-:W-:Y:S08]  /*eb30*/  HMMA.16816.F32.BF16 R116, R208, R144.reuse, R116 ;  /* 0x00000090d074723c */ /* 0x082ff00000041874 */
[C---:B------:R-:W-:Y:S07]  /*eb40*/  HMMA.16816.F32.BF16 R120, R140.reuse, R144, R120 ;  /* 0x000000908c78723c */ /* 0x040fee0000041878 */
[----:B------:R-:W-:Y:S01]  /*eb50*/  F2FP.BF16.PACK_AB R144, R214, R216 ;  /* 0x000000d8d690723e */ /* 0x000fe200000010ff */
[-C--:B------:R-:W-:Y:S04]  /*eb60*/  HMMA.16816.F32.BF16 R124, R140, R146.reuse, R124 ;  /* 0x000000928c7c723c */ /* 0x080fe8000004187c */
[----:B----4-:R-:W-:Y:S03]  /*eb70*/  F2FP.BF16.PACK_AB R145, R215, R170 ;  /* 0x000000aad791723e */ /* 0x010fe600000010ff */
[----:B------:R-:W-:Y:S01]  /*eb80*/  F2FP.BF16.PACK_AB R140, R2, R137 ;  /* 0x00000089028c723e */ /* 0x000fe200000010ff */
[----:B------:R-:W-:Y:S01]  /*eb90*/  HMMA.16816.F32.BF16 R128, R208, R146, R128 ;  /* 0x00000092d080723c */ /* 0x000fe20000041880 */
[----:B------:R1:W-:Y:S03]  /*eba0*/  MUFU.EX2 R137, R196 ;  /* 0x000000c400897308 */ /* 0x0003e60000000800 */
[C---:B------:R-:W-:Y:S01]  /*ebb0*/  F2FP.BF16.PACK_AB R142, R138.reuse, R139 ;  /* 0x0000008b8a8e723e */ /* 0x040fe200000010ff */
[----:B------:R-:W-:Y:S01]  /*ebc0*/  FADD.FTZ R2, R138, R0 ;  /* 0x000000008a027221 */ /* 0x000fe20000010000 */
[----:B------:R-:W-:Y:S01]  /*ebd0*/  F2FP.BF16.PACK_AB R141, R171, R224 ;  /* 0x000000e0ab8d723e */ /* 0x000fe200000010ff */
[----:B------:R-:W-:Y:S01]  /*ebe0*/  FADD.FTZ R0, R158, R156 ;  /* 0x0000009c9e007221 */ /* 0x000fe20000010000 */
[----:B------:R-:W-:Y:S01]  /*ebf0*/  F2FP.BF16.PACK_AB R143, R200, R184 ;  /* 0x000000b8c88f723e */ /* 0x000fe200000010ff */
[----:B------:R-:W-:Y:S02]  /*ec00*/  FADD.FTZ R138, R162, R157 ;  /* 0x0000009da28a7221 */ /* 0x000fe40000010000 */
[----:B------:R-:W2:Y:S01]  /*ec10*/  LDSM.16.MT88.4 R156, [R238+0x800] ;  /* 0x00080000ee9c783b */ /* 0x000ea20000004200 */
[----:B------:R-:W4:Y:S01]  /*ec20*/  MUFU.EX2 R139, R197 ;  /* 0x000000c5008b7308 */ /* 0x000f220000000800 */
[----:B------:R-:W-:Y:S01]  /*ec30*/  FADD.FTZ R160, R160, R0 ;  /* 0x00000000a0a07221 */ /* 0x000fe20000010000 */
[----:B---3--:R-:W-:Y:S01]  /*ec40*/  F2FP.BF16.PACK_AB R146, R194, R193 ;  /* 0x000000c1c292723e */ /* 0x008fe200000010ff */
[-C--:B------:R-:W-:Y:S05]  /*ec50*/  HMMA.16816.F32.BF16 R4, R140, R148.reuse, R4 ;  /* 0x000000948c04723c */ /* 0x080fea0000041804 */
[----:B------:R-:W-:Y:S01]  /*ec60*/  F2FP.BF16.PACK_AB R147, R195, R192 ;  /* 0x000000c0c393723e */ /* 0x000fe200000010ff */
[----:B-----5:R-:W-:Y:S01]  /*ec70*/  FADD.FTZ R0, R132, R2 ;  /* 0x0000000284007221 */ /* 0x020fe20000010000 */
[----:B------:R-:W-:Y:S05]  /*ec80*/  F2FP.BF16.PACK_AB R209, R219, R218 ;  /* 0x000000dadbd1723e */ /* 0x000fea00000010ff */
[C---:B------:R-:W-:Y:S04]  /*ec90*/  HMMA.16816.F32.BF16 R8, R144.reuse, R148, R8 ;  /* 0x000000949008723c */ /* 0x040fe80000041808 */
[----:B-1----:R-:W-:Y:S01]  /*eca0*/  MOV R196, R185 ;  /* 0x000000b900c47202 */ /* 0x002fe20000000f00 */
[----:B------:R-:W-:Y:S01]  /*ecb0*/  FADD.FTZ R0, R3, R0 ;  /* 0x0000000003007221 */ /* 0x000fe20000010000 */
[----:B------:R-:W-:Y:S02]  /*ecc0*/  MUFU.EX2 R185, R231 ;  /* 0x000000e700b97308 */ /* 0x000fe40000000800 */
[-C--:B------:R-:W-:Y:S04]  /*ecd0*/  HMMA.16816.F32.BF16 R12, R144, R150.reuse, R12 ;  /* 0x00000096900c723c */ /* 0x080fe8000004180c */
[----:B----4-:R-:W-:Y:S04]  /*ece0*/  FADD.FTZ R0, R139, R0 ;  /* 0x000000008b007221 */ /* 0x010fe80000010000 */
[C---:B------:R-:W-:Y:S01]  /*ecf0*/  HMMA.16816.F32.BF16 R16, R140.reuse, R150, R16 ;  /* 0x000000968c10723c */ /* 0x040fe20000041810 */
[----:B------:R-:W1:Y:S01]  /*ed00*/  LDSM.16.MT88.4 R148, [R237+0x800] ;  /* 0x00080000ed94783b */ /* 0x000e620000004200 */
[----:B------:R3:W-:Y:S02]  /*ed10*/  MUFU.EX2 R230, R196 ;  /* 0x000000c400e67308 */ /* 0x0007e40000000800 */
[----:B------:R-:W-:Y:S02]  /*ed20*/  FADD.FTZ R2, R137, R0 ;  /* 0x0000000089027221 */ /* 0x000fe40000010000 */
[----:B------:R-:W-:Y:S02]  /*ed30*/  FADD.FTZ R0, R164, R161 ;  /* 0x000000a1a4007221 */ /* 0x000fe40000010000 */
[-C--:B------:R-:W-:Y:S04]  /*ed40*/  HMMA.16816.F32.BF16 R20, R140, R152.reuse, R20 ;  /* 0x000000988c14723c */ /* 0x080fe80000041814 */
[----:B------:R-:W-:Y:S04]  /*ed50*/  MUFU.EX2 R231, R228 ;  /* 0x000000e400e77308 */ /* 0x000fe80000000800 */
[C---:B------:R-:W-:Y:S06]  /*ed60*/  HMMA.16816.F32.BF16 R24, R144.reuse, R152, R24 ;  /* 0x000000989018723c */ /* 0x040fec0000041818 */
[----:B------:R4:W-:Y:S02]  /*ed70*/  MUFU.EX2 R228, R190 ;  /* 0x000000be00e47308 */ /* 0x0009e40000000800 */
[-C--:B------:R-:W-:Y:S01]  /*ed80*/  HMMA.16816.F32.BF16 R28, R144, R154.reuse, R28 ;  /* 0x0000009a901c723c */ /* 0x080fe2000004181c */
[----:B---3--:R-:W-:Y:S07]  /*ed90*/  LDSM.16.MT88.4 R196, [R238+0x1800] ;  /* 0x00180000eec4783b */ /* 0x008fee0000004200 */
[C---:B------:R-:W-:Y:S01]  /*eda0*/  HMMA.16816.F32.BF16 R32, R140.reuse, R154, R32 ;  /* 0x0000009a8c20723c */ /* 0x040fe20000041820 */
[----:B------:R-:W3:Y:S07]  /*edb0*/  LDSM.16.MT88.4 R152, [R235+0x2800] ;  /* 0x00280000eb98783b */ /* 0x000eee0000004200 */
[-C--:B--2---:R-:W-:Y:S04]  /*edc0*/  HMMA.16816.F32.BF16 R36, R140, R156.reuse, R36 ;  /* 0x0000009c8c24723c */ /* 0x084fe80000041824 */
[----:B----4-:R-:W-:Y:S04]  /*edd0*/  MOV R190, R183 ;  /* 0x000000b700be7202 */ /* 0x010fe80000000f00 */
[C---:B------:R-:W-:Y:S01]  /*ede0*/  HMMA.16816.F32.BF16 R40, R144.reuse, R156, R40 ;  /* 0x0000009c9028723c */ /* 0x040fe20000041828 */
[----:B------:R-:W-:Y:S03]  /*edf0*/  MUFU.EX2 R227, R190 ;  /* 0x000000be00e37308 */ /* 0x000fe60000000800 */
[----:B------:R-:W-:Y:S02]  /*ee00*/  MOV R183, R181 ;  /* 0x000000b500b77202 */ /* 0x000fe40000000f00 */
[----:B------:R-:W-:Y:S02]  /*ee10*/  MOV R181, R179 ;  /* 0x000000b300b57202 */ /* 0x000fe40000000f00 */
[-C--:B------:R-:W-:Y:S04]  /*ee20*/  HMMA.16816.F32.BF16 R44, R144, R158.reuse, R44 ;  /* 0x0000009e902c723c */ /* 0x080fe8000004182c */
[----:B------:R-:W-:Y:S01]  /*ee30*/  MOV R179, R165 ;  /* 0x000000a500b37202 */ /* 0x000fe20000000f00 */
[----:B------:R-:W2:Y:S03]  /*ee40*/  MUFU.EX2 R222, R181 ;  /* 0x000000b500de7308 */ /* 0x000ea60000000800 */
[C---:B------:R-:W-:Y:S01]  /*ee50*/  HMMA.16816.F32.BF16 R48, R140.reuse, R158, R48 ;  /* 0x0000009e8c30723c */ /* 0x040fe20000041830 */
[----:B------:R-:W4:Y:S06]  /*ee60*/  LDSM.16.MT88.4 R156, [R236+0x2800] ;  /* 0x00280000ec9c783b */ /* 0x000f2c0000004200 */
[----:B------:R-:W5:Y:S01]  /*ee70*/  MUFU.EX2 R220, R179 ;  /* 0x000000b300dc7308 */ /* 0x000f620000000800 */
[-C--:B-1----:R-:W-:Y:S08]  /*ee80*/  HMMA.16816.F32.BF16 R52, R140, R148.reuse, R52 ;  /* 0x000000948c34723c */ /* 0x082ff00000041834 */
[C---:B------:R-:W-:Y:S04]  /*ee90*/  HMMA.16816.F32.BF16 R56, R144.reuse, R148, R56 ;  /* 0x000000949038723c */ /* 0x040fe80000041838 */
[----:B--2---:R-:W-:Y:S04]  /*eea0*/  F2FP.BF16.PACK_AB R208, R222, R223 ;  /* 0x000000dfded0723e */ /* 0x004fe800000010ff */
[-C--:B------:R-:W-:Y:S04]  /*eeb0*/  HMMA.16816.F32.BF16 R60, R144, R150.reuse, R60 ;  /* 0x00000096903c723c */ /* 0x080fe8000004183c */
[----:B-----5:R-:W-:Y:S04]  /*eec0*/  F2FP.BF16.PACK_AB R210, R220, R221 ;  /* 0x000000dddcd2723e */ /* 0x020fe800000010ff */
[C---:B------:R-:W-:Y:S01]  /*eed0*/  HMMA.16816.F32.BF16 R64, R140.reuse, R150, R64 ;  /* 0x000000968c40723c */ /* 0x040fe20000041840 */
[----:B------:R-:W1:Y:S07]  /*eee0*/  LDSM.16.MT88.4 R148, [R238+0x2800] ;  /* 0x00280000ee94783b */ /* 0x000e6e0000004200 */
[-C--:B---3--:R-:W-:Y:S08]  /*eef0*/  HMMA.16816.F32.BF16 R68, R140, R152.reuse, R68 ;  /* 0x000000988c44723c */ /* 0x088ff00000041844 */
[C---:B------:R-:W-:Y:S08]  /*ef00*/  HMMA.16816.F32.BF16 R72, R144.reuse, R152, R72 ;  /* 0x000000989048723c */ /* 0x040ff00000041848 */
[-C--:B------:R-:W-:Y:S08]  /*ef10*/  HMMA.16816.F32.BF16 R76, R144, R154.reuse, R76 ;  /* 0x0000009a904c723c */ /* 0x080ff0000004184c */
[C---:B------:R-:W-:Y:S01]  /*ef20*/  HMMA.16816.F32.BF16 R80, R140.reuse, R154, R80 ;  /* 0x0000009a8c50723c */ /* 0x040fe20000041850 */
[----:B------:R-:W2:Y:S07]  /*ef30*/  LDSM.16.MT88.4 R152, [R237+0x2800] ;  /* 0x00280000ed98783b */ /* 0x000eae0000004200 */
[-C--:B----4-:R-:W-:Y:S08]  /*ef40*/  HMMA.16816.F32.BF16 R84, R140, R156.reuse, R84 ;  /* 0x0000009c8c54723c */ /* 0x090ff00000041854 */
[C---:B------:R-:W-:Y:S08]  /*ef50*/  HMMA.16816.F32.BF16 R88, R144.reuse, R156, R88 ;  /* 0x0000009c9058723c */ /* 0x040ff00000041858 */
[-C--:B------:R-:W-:Y:S08]  /*ef60*/  HMMA.16816.F32.BF16 R92, R144, R158.reuse, R92 ;  /* 0x0000009e905c723c */ /* 0x080ff0000004185c */
[C---:B------:R-:W-:Y:S01]  /*ef70*/  HMMA.16816.F32.BF16 R96, R140.reuse, R158, R96 ;  /* 0x0000009e8c60723c */ /* 0x040fe20000041860 */
[----:B------:R-:W3:Y:S07]  /*ef80*/  LDSM.16.MT88.4 R156, [R235+0x1000] ;  /* 0x00100000eb9c783b */ /* 0x000eee0000004200 */
[-C--:B-1----:R-:W-:Y:S08]  /*ef90*/  HMMA.16816.F32.BF16 R100, R140, R148.reuse, R100 ;  /* 0x000000948c64723c */ /* 0x082ff00000041864 */
[C---:B------:R-:W-:Y:S08]  /*efa0*/  HMMA.16816.F32.BF16 R104, R144.reuse, R148, R104 ;  /* 0x000000949068723c */ /* 0x040ff00000041868 */
[-C--:B------:R-:W-:Y:S08]  /*efb0*/  HMMA.16816.F32.BF16 R108, R144, R150.reuse, R108 ;  /* 0x00000096906c723c */ /* 0x080ff0000004186c */
        /* <DEDUP_REMOVED lines=8> */
[----:B------:R-:W-:Y:S01]  /*f040*/  F2FP.BF16.PACK_AB R146, R137, R139 ;  /* 0x0000008b8992723e */ /* 0x000fe200000010ff */
[----:B------:R-:W-:Y:S01]  /*f050*/  FADD.FTZ R137, R163, R160 ;  /* 0x000000a0a3897221 */ /* 0x000fe20000010000 */
[----:B------:R-:W-:Y:S01]  /*f060*/  F2FP.BF16.PACK_AB R145, R186, R201 ;  /* 0x000000c9ba91723e */ /* 0x000fe200000010ff */
[----:B------:R4:W5:Y:S01]  /*f070*/  MUFU.EX2 R139, R167 ;  /* 0x000000a7008b7308 */ /* 0x0009620000000800 */
[----:B------:R-:W-:Y:S01]  /*f080*/  F2FP.BF16.PACK_AB R147, R173, R202 ;  /* 0x000000caad93723e */ /* 0x000fe200000010ff */
[----:B------:R-:W-:Y:S03]  /*f090*/  LDSM.16.MT88.4 R160, [R235+0x3000] ;  /* 0x00300000eba0783b */ /* 0x000fe60000004200 */
[----:B------:R-:W-:Y:S01]  /*f0a0*/  F2FP.BF16.PACK_AB R140, R187, R185 ;  /* 0x000000b9bb8c723e */ /* 0x000fe200000010ff */
[----:B------:R-:W-:Y:S01]  /*f0b0*/  FADD.FTZ R3, R224, R138 ;  /* 0x0000008ae0037221 */ /* 0x000fe20000010000 */
[-C--:B------:R-:W-:Y:S01]  /*f0c0*/  F2FP.BF16.PACK_AB R142, R174, R172.reuse ;  /* 0x000000acae8e723e */ /* 0x080fe200000010ff */
[-C--:B---3--:R-:W-:Y:S02]  /*f0d0*/  HMMA.16816.F32.BF16 R4, R144, R156.reuse, R4 ;  /* 0x0000009c9004723c */ /* 0x088fe40000041804 */
[----:B------:R3:W-:Y:S03]  /*f0e0*/  MUFU.EX2 R224, R183 ;  /* 0x000000b700e07308 */ /* 0x0007e60000000800 */
[----:B------:R-:W-:Y:S01]  /*f0f0*/  F2FP.BF16.PACK_AB R141, R230, R231 ;  /* 0x000000e7e68d723e */ /* 0x000fe200000010ff */
[----:B------:R-:W-:Y:S01]  /*f100*/  FADD.FTZ R132, R216, R0 ;  /* 0x00000000d8847221 */ /* 0x000fe20000010000 */
[----:B------:R-:W-:Y:S01]  /*f110*/  F2FP.BF16.PACK_AB R143, R228, R229 ;  /* 0x000000e5e48f723e */ /* 0x000fe200000010ff */
[----:B------:R-:W-:Y:S04]  /*f120*/  FADD.FTZ R0, R169, R2 ;  /* 0x00000002a9007221 */ /* 0x000fe80000010000 */
[----:B------:R-:W1:Y:S01]  /*f130*/  MUFU.EX2 R138, R191 ;  /* 0x000000bf008a7308 */ /* 0x000e620000000800 */
[----:B------:R-:W-:Y:S01]  /*f140*/  FADD.FTZ R132, R214, R132 ;  /* 0x00000084d6847221 */ /* 0x000fe20000010000 */
[C---:B------:R-:W-:Y:S01]  /*f150*/  HMMA.16816.F32.BF16 R8, R140.reuse, R156, R8 ;  /* 0x0000009c8c08723c */ /* 0x040fe20000041808 */
[----:B----4-:R-:W-:Y:S03]  /*f160*/  LDSM.16.MT88.4 R164, [R236+0x3000] ;  /* 0x00300000eca4783b */ /* 0x010fe60000004200 */
[----:B------:R-:W-:Y:S02]  /*f170*/  FADD.FTZ R0, R168, R0 ;  /* 0x00000000a8007221 */ /* 0x000fe40000010000 */
[----:B------:R-:W-:Y:S02]  /*f180*/  FADD.FTZ R3, R171, R3 ;  /* 0x00000003ab037221 */ /* 0x000fe40000010000 */
[-C--:B------:R-:W-:Y:S01]  /*f190*/  HMMA.16816.F32.BF16 R12, R140, R158.reuse, R12 ;  /* 0x0000009e8c0c723c */ /* 0x080fe2000004180c */
[----:B------:R-:W4:Y:S01]  /*f1a0*/  MUFU.EX2 R216, R175 ;  /* 0x000000af00d87308 */ /* 0x000f220000000800 */
[----:B---3--:R-:W-:Y:S02]  /*f1b0*/  LDSM.16.MT88.4 R180, [R235+0x1800] ;  /* 0x00180000ebb4783b */ /* 0x008fe40000004200 */
[----:B-----5:R-:W-:Y:S04]  /*f1c0*/  FADD.FTZ R0, R139, R0 ;  /* 0x000000008b007221 */ /* 0x020fe80000010000 */
[C---:B------:R-:W-:Y:S02]  /*f1d0*/  HMMA.16816.F32.BF16 R16, R144.reuse, R158, R16 ;  /* 0x0000009e9010723c */ /* 0x040fe40000041810 */
[----:B------:R-:W3:Y:S02]  /*f1e0*/  LDSM.16.MT88.4 R156, [R237+0x1000] ;  /* 0x00100000ed9c783b */ /* 0x000ee40000004200 */
[----:B-1----:R-:W-:Y:S04]  /*f1f0*/  FADD.FTZ R0, R138, R0 ;  /* 0x000000008a007221 */ /* 0x002fe80000010000 */
[-C--:B------:R-:W-:Y:S02]  /*f200*/  HMMA.16816.F32.BF16 R20, R144, R148.reuse, R20 ;  /* 0x000000949014723c */ /* 0x080fe40000041814 */
[----:B------:R-:W-:Y:S06]  /*f210*/  LDSM.16.MT88.4 R188, [R236+0x1800] ;  /* 0x00180000ecbc783b */ /* 0x000fec0000004200 */
[C---:B------:R-:W-:Y:S02]  /*f220*/  HMMA.16816.F32.BF16 R24, R140.reuse, R148, R24 ;  /* 0x000000948c18723c */ /* 0x040fe40000041818 */
[----:B------:R1:W-:Y:S02]  /*f230*/  STL [R1+0x18], R0 ;  /* 0x0000180001007387 */ /* 0x0003e40000100800 */
[----:B----4-:R-:W-:Y:S04]  /*f240*/  F2FP.BF16.PACK_AB R211, R216, R217 ;  /* 0x000000d9d8d3723e */ /* 0x010fe800000010ff */
[-C--:B------:R-:W-:Y:S08]  /*f250*/  HMMA.16816.F32.BF16 R28, R140, R150.reuse, R28 ;  /* 0x000000968c1c723c */ /* 0x080ff0000004181c */
[C---:B------:R-:W-:Y:S01]  /*f260*/  HMMA.16816.F32.BF16 R32, R144.reuse, R150, R32 ;  /* 0x000000969020723c */ /* 0x040fe20000041820 */
[----:B------:R-:W4:Y:S07]  /*f270*/  LDSM.16.MT88.4 R148, [R238+0x3000] ;  /* 0x00300000ee94783b */ /* 0x000f2e0000004200 */
[-C--:B--2---:R-:W-:Y:S04]  /*f280*/  HMMA.16816.F32.BF16 R36, R144, R152.reuse, R36 ;  /* 0x000000989024723c */ /* 0x084fe80000041824 */
[----:B-1----:R-:W-:Y:S01]  /*f290*/  FADD.FTZ R0, R170, R137 ;  /* 0x00000089aa007221 */ /* 0x002fe20000010000 */
[----:B------:R-:W-:Y:S03]  /*f2a0*/  MOV R137, R172 ;  /* 0x000000ac00897202 */ /* 0x000fe60000000f00 */
[C---:B------:R-:W-:Y:S04]  /*f2b0*/  HMMA.16816.F32.BF16 R40, R140.reuse, R152, R40 ;  /* 0x000000988c28723c */ /* 0x040fe80000041828 */
[----:B------:R-:W-:Y:S01]  /*f2c0*/  FADD.FTZ R2, R215, R0 ;  /* 0x00000000d7027221 */ /* 0x000fe20000010000 */
[----:B------:R-:W-:Y:S01]  /*f2d0*/  MOV R0, R184 ;  /* 0x000000b800007202 */ /* 0x000fe20000000f00 */
[----:B------:R-:W-:Y:S02]  /*f2e0*/  LDSM.16.MT88.4 R212, [R235+0x3800] ;  /* 0x00380000ebd4783b */ /* 0x000fe40000004200 */
[-C--:B------:R-:W-:Y:S04]  /*f2f0*/  HMMA.16816.F32.BF16 R44, R140, R154.reuse, R44 ;  /* 0x0000009a8c2c723c */ /* 0x080fe8000004182c */
[----:B------:R-:W-:Y:S04]  /*f300*/  FADD.FTZ R0, R0, R3 ;  /* 0x0000000300007221 */ /* 0x000fe80000010000 */
[C---:B------:R-:W-:Y:S01]  /*f310*/  HMMA.16816.F32.BF16 R48, R144.reuse, R154, R48 ;  /* 0x0000009a9030723c */ /* 0x040fe20000041830 */
[----:B------:R-:W1:Y:S07]  /*f320*/  LDSM.16.MT88.4 R152, [R237+0x3000] ;  /* 0x00300000ed98783b */ /* 0x000e6e0000004200 */
        /* <DEDUP_REMOVED lines=16> */
[-C--:B-1----:R-:W-:Y:S08]  /*f430*/  HMMA.16816.F32.BF16 R116, R144, R152.reuse, R116 ;  /* 0x000000989074723c */ /* 0x082ff00000041874 */
        /* <DEDUP_REMOVED lines=26> */
[----:B------:R-:W-:Y:S02]  /*f5e0*/  MOV R20, R200 ;  /* 0x000000c800147202 */ /* 0x000fe40000000f00 */
        /* <DEDUP_REMOVED lines=17> */
[----:B------:R-:W-:Y:S01]  /*f700*/  FADD.FTZ R3, R137, R3 ;  /* 0x0000000389037221 */ /* 0x000fe20000010000 */
[----:B------:R-:W-:Y:S01]  /*f710*/  MOV R137, R136 ;  /* 0x0000008800897202 */ /* 0x000fe20000000f00 */
[-C--:B------:R-:W-:Y:S04]  /*f720*/  HMMA.16816.F32.BF16 R200, R140, R204.reuse, R52 ;  /* 0x000000cc8cc8723c */ /* 0x080fe80000041834 */
[----:B------:R-:W-:Y:S02]  /*f730*/  FADD.FTZ R0, R227, R0 ;  /* 0x00000000e3007221 */ /* 0x000fe40000010000 */
[----:B------:R-:W-:Y:S01]  /*f740*/  FADD.FTZ R3, R138, R3 ;  /* 0x000000038a037221 */ /* 0x000fe20000010000 */
[----:B------:R-:W-:Y:S01]  /*f750*/  MOV R138, R135 ;  /* 0x00000087008a7202 */ /* 0x000fe20000000f00 */
        /* <DEDUP_REMOVED lines=25> */
[----:B------:R1:W-:Y:S03]  /*f8f0*/  STL [R1+0x14], R4 ;  /* 0x0000140401007387 */ /* 0x0003e60000100800 */
        /* <DEDUP_REMOVED lines=8> */
[C---:B------:R-:W-:Y:S01]  /*f980*/  HMMA.16816.F32.BF16 R112, R140.reuse, R10, R112 ;  /* 0x0000000a8c70723c */ /* 0x040fe20000041870 */
[----:B------:R1:W-:Y:S07]  /*f990*/  STL [R1+0x20], R3 ;  /* 0x0000200301007387 */ /* 0x0003ee0000100800 */
[-C--:B---3--:R-:W-:Y:S08]  /*f9a0*/  HMMA.16816.F32.BF16 R116, R140, R12.reuse, R116 ;  /* 0x0000000c8c74723c */ /* 0x088ff00000041874 */
[C---:B------:R-:W-:Y:S08]  /*f9b0*/  HMMA.16816.F32.BF16 R120, R208.reuse, R12, R120 ;  /* 0x0000000cd078723c */ /* 0x040ff00000041878 */
[-C--:B------:R-:W-:Y:S08]  /*f9c0*/  HMMA.16816.F32.BF16 R124, R208, R14.reuse, R124 ;  /* 0x0000000ed07c723c */ /* 0x080ff0000004187c */
[----:B------:R-:W-:Y:S07]  /*f9d0*/  HMMA.16816.F32.BF16 R128, R140, R14, R128 ;  /* 0x0000000e8c80723c */ /* 0x000fee0000041880 */
[----:B------:R-:W-:Y:S02]  /*f9e0*/  MOV R140, R133 ;  /* 0x00000085008c7202 */ /* 0x000fe40000000f00 */
[C---:B-----5:R-:W-:Y:S02]  /*f9f0*/  IADD3 R0, R6.reuse, -0x1, RZ ;  /* 0xffffffff06007810 */ /* 0x060fe40007ffe0ff */
[----:B----4-:R-:W-:Y:S03]  /*fa00*/  ISETP.GT.AND P0, PT, R6, R7, PT ;  /* 0x000000070600720c */ /* 0x010fe60003f04270 */
[----:B------:R1:W-:Y:S04]  /*fa10*/  STL [R1+0x4], R0 ;  /* 0x0000040001007387 */ /* 0x0003e80000100800 */
[----:B------:R1:W-:Y:S06]  /*fa20*/  STL [R1+0x24], R2 ;  /* 0x0000240201007387 */ /* 0x0003ec0000100800 */
[----:B-1----:R-:W-:-:S05]  /*fa30*/  @P0 BRA `(.L_x_1255) ;  /* 0xffffbe0000000947 */ /* 0x002fca000383ffff */
.L_x_1248:
[----:B------:R-:W-:Y:S05]  /*fa40*/  BRA.DIV ~URZ, `(.L_x_1256) ;  /* 0x00006a027f007947 */ /* 0x000fea000b800000 */
[----:B------:R-:W2:Y:S04]  /*fa50*/  LDL R0, [R1+0x18] ;  /* 0x0000180001007983 */ /* 0x000ea80000100800 */
[----:B--2---:R1:W2:Y:S02]  /*fa60*/  SHFL.BFLY PT, R7, R0, 0x2, 0x1f ;  /* 0x0c401f0000077f89 */ /* 0x0042a400000e0000 */
.L_x_1300:
[----:B-1----:R-:W3:Y:S02]  /*fa70*/  LDL.LU R0, [R1+0x18] ;  /* 0x0000180001007983 */ /* 0x002ee40000300800 */
[----:B--23--:R-:W-:Y:S01]  /*fa80*/  FADD.FTZ R7, R7, R0 ;  /* 0x0000000007077221 */ /* 0x00cfe20000010000 */
[----:B------:R-:W-:Y:S05]  /*fa90*/  BRA.DIV ~URZ, `(.L_x_1257) ;  /* 0x00006a127f007947 */ /* 0x000fea000b800000 */
[----:B------:R-:W2:Y:S04]  /*faa0*/  LDL.LU R2, [R1+0x14] ;  /* 0x0000140001027983 */ /* 0x000ea80000300800 */
[----:B------:R-:W3:Y:S04]  /*fab0*/  LDL.LU R0, [R1+0x20] ;  /* 0x0000200001007983 */ /* 0x000ee80000300800 */
[----:B------:R-:W4:Y:S04]  /*fac0*/  LDL.LU R9, [R1+0x24] ;  /* 0x0000240001097983 */ /* 0x000f280000300800 */
[----:B--2---:R-:W1:Y:S04]  /*fad0*/  SHFL.BFLY PT, R6, R2, 0x2, 0x1f ;  /* 0x0c401f0002067f89 */ /* 0x004e6800000e0000 */
[----:B---3--:R-:W2:Y:S04]  /*fae0*/  SHFL.BFLY PT, R5, R0, 0x2, 0x1f ;  /* 0x0c401f0000057f89 */ /* 0x008ea800000e0000 */
[----:B----4-:R-:W3:Y:S01]  /*faf0*/  SHFL.BFLY PT, R4, R9, 0x2, 0x1f ;  /* 0x0c401f0009047f89 */ /* 0x010ee200000e0000 */
[----:B-1----:R-:W-:-:S02]  /*fb00*/  FADD.FTZ R6, R6, R2 ;  /* 0x0000000206067221 */ /* 0x002fc40000010000 */
[----:B--2---:R-:W-:-:S03]  /*fb10*/  FADD.FTZ R5, R5, R0 ;  /* 0x0000000005057221 */ /* 0x004fc60000010000 */
[----:B------:R-:W1:Y:S01]  /*fb20*/  SHFL.BFLY PT, R2, R6, 0x1, 0x1f ;  /* 0x0c201f0006027f89 */ /* 0x000e6200000e0000 */
[----:B---3--:R-:W-:-:S03]  /*fb30*/  FADD.FTZ R4, R4, R9 ;  /* 0x0000000904047221 */ /* 0x008fc60000010000 */
[----:B------:R-:W2:Y:S04]  /*fb40*/  SHFL.BFLY PT, R0, R7, 0x1, 0x1f ;  /* 0x0c201f0007007f89 */ /* 0x000ea800000e0000 */
[----:B------:R-:W3:Y:S04]  /*fb50*/  SHFL.BFLY PT, R3, R5, 0x1, 0x1f ;  /* 0x0c201f0005037f89 */ /* 0x000ee800000e0000 */
[----:B------:R4:W4:Y:S01]  /*fb60*/  SHFL.BFLY PT, R8, R4, 0x1, 0x1f ;  /* 0x0c201f0004087f89 */ /* 0x00092200000e0000 */
[----:B-1----:R-:W-:Y:S02]  /*fb70*/  FADD.FTZ R6, R6, R2 ;  /* 0x0000000206067221 */ /* 0x002fe40000010000 */
[----:B--2---:R-:W-:-:S02]  /*fb80*/  FADD.FTZ R7, R7, R0 ;  /* 0x0000000007077221 */ /* 0x004fc40000010000 */
[----:B---3--:R-:W-:-:S03]  /*fb90*/  FADD.FTZ R5, R5, R3 ;  /* 0x0000000305057221 */ /* 0x008fc60000010000 */
.L_x_1301:
[----:B------:R-:W-:Y:S01]  /*fba0*/  FSETP.NE.FTZ.AND P3, PT, R7, RZ, PT ;  /* 0x000000ff0700720b */ /* 0x000fe20003f75000 */
[----:B------:R-:W-:Y:S01]  /*fbb0*/  CS2R R2, SRZ ;  /* 0x0000000000027805 */ /* 0x000fe2000001ff00 */
[----:B------:R-:W-:Y:S01]  /*fbc0*/  MOV R0, RZ ;  /* 0x000000ff00007202 */ /* 0x000fe20000000f00 */
[----:B----4-:R-:W-:Y:S01]  /*fbd0*/  FADD.FTZ R4, R8, R4 ;  /* 0x0000000408047221 */ /* 0x010fe20000010000 */
[----:B------:R-:W-:Y:S02]  /*fbe0*/  FSETP.NE.FTZ.AND P2, PT, R6, RZ, PT ;  /* 0x000000ff0600720b */ /* 0x000fe40003f55000 */
[----:B------:R-:W-:Y:S02]  /*fbf0*/  FSETP.NE.FTZ.AND P1, PT, R5, RZ, PT ;  /* 0x000000ff0500720b */ /* 0x000fe40003f35000 */
[----:B------:R-:W-:Y:S02]  /*fc00*/  FSETP.NE.FTZ.AND P0, PT, R4, RZ, PT ;  /* 0x000000ff0400720b */ /* 0x000fe40003f15000 */
[----:B------:R-:W-:-:S02]  /*fc10*/  MOV R23, 0xff800000 ;  /* 0xff80000000177802 */ /* 0x000fc40000000f00 */
[----:B------:R-:W-:Y:S01]  /*fc20*/  MOV R21, 0xff800000 ;  /* 0xff80000000157802 */ /* 0x000fe20000000f00 */
[----:B------:R-:W1:Y:S01]  /*fc30*/  @P3 MUFU.RCP R0, R7 ;  /* 0x0000000700003308 */ /* 0x000e620000001000 */
[----:B------:R-:W-:Y:S02]  /*fc40*/  MOV R22, 0xff800000 ;  /* 0xff80000000167802 */ /* 0x000fe40000000f00 */
[----:B------:R-:W-:-:S03]  /*fc50*/  MOV R20, 0xff800000 ;  /* 0xff80000000147802 */ /* 0x000fc60000000f00 */
[----:B------:R-:W-:Y:S02]  /*fc60*/  @P1 MOV R10, 0x3f317218 ;  /* 0x3f317218000a1802 */ /* 0x000fe40000000f00 */
[----:B------:R-:W2:Y:S08]  /*fc70*/  @P3 MUFU.LG2 R7, R7 ;  /* 0x0000000700073308 */ /* 0x000eb00000000c00 */
[----:B------:R-:W3:Y:S01]  /*fc80*/  @P2 MUFU.RCP R3, R6 ;  /* 0x0000000600032308 */ /* 0x000ee20000001000 */
[----:B-1----:R-:W-:-:S02]  /*fc90*/  FMUL.FTZ R176, R0, R176 ;  /* 0x000000b000b07220 */ /* 0x002fc40000410000 */
[C---:B------:R-:W-:Y:S02]  /*fca0*/  FMUL.FTZ R177, R0.reuse, R177 ;  /* 0x000000b100b17220 */ /* 0x040fe40000410000 */
[C---:B------:R-:W-:Y:S02]  /*fcb0*/  FMUL.FTZ R180, R0.reuse, R180 ;  /* 0x000000b400b47220 */ /* 0x040fe40000410000 */
[C---:B------:R-:W-:Y:S01]  /*fcc0*/  FMUL.FTZ R181, R0.reuse, R181 ;  /* 0x000000b500b57220 */ /* 0x040fe20000410000 */
[----:B------:R-:W1:Y:S01]  /*fcd0*/  @P1 MUFU.RCP R2, R5 ;  /* 0x0000000500021308 */ /* 0x000e620000001000 */
[C---:B------:R-:W-:Y:S02]  /*fce0*/  FMUL.FTZ R184, R0.reuse, R184 ;  /* 0x000000b800b87220 */ /* 0x040fe40000410000 */
[C---:B------:R-:W-:Y:S02]  /*fcf0*/  FMUL.FTZ R185, R0.reuse, R185 ;  /* 0x000000b900b97220 */ /* 0x040fe40000410000 */
[----:B------:R-:W-:-:S02]  /*fd00*/  FMUL.FTZ R188, R0, R188 ;  /* 0x000000bc00bc7220 */ /* 0x000fc40000410000 */
[C---:B------:R-:W-:Y:S01]  /*fd10*/  FMUL.FTZ R189, R0.reuse, R189 ;  /* 0x000000bd00bd7220 */ /* 0x040fe20000410000 */
[----:B------:R-:W4:Y:S01]  /*fd20*/  @P2 MUFU.LG2 R6, R6 ;  /* 0x0000000600062308 */ /* 0x000f220000000c00 */
[C---:B------:R-:W-:Y:S02]  /*fd30*/  FMUL.FTZ R192, R0.reuse, R192 ;  /* 0x000000c000c07220 */ /* 0x040fe40000410000 */
[C---:B------:R-:W-:Y:S02]  /*fd40*/  FMUL.FTZ R193, R0.reuse, R193 ;  /* 0x000000c100c17220 */ /* 0x040fe40000410000 */
[C---:B------:R-:W-:Y:S02]  /*fd50*/  FMUL.FTZ R196, R0.reuse, R196 ;  /* 0x000000c400c47220 */ /* 0x040fe40000410000 */
[C---:B------:R-:W-:Y:S01]  /*fd60*/  FMUL.FTZ R197, R0.reuse, R197 ;  /* 0x000000c500c57220 */ /* 0x040fe20000410000 */
[----:B------:R-:W5:Y:S01]  /*fd70*/  @P1 MUFU.LG2 R5, R5 ;  /* 0x0000000500051308 */ /* 0x000f620000000c00 */
        /* <DEDUP_REMOVED lines=21> */
[----:B--2---:R-:W-:Y:S02]  /*fed0*/  @P3 FMUL.FTZ R9, R7, 0.69314718246459960938 ;  /* 0x3f31721807093820 */ /* 0x004fe40000410000 */
[C---:B---3--:R-:W-:Y:S02]  /*fee0*/  FMUL.FTZ R178, R3.reuse, R178 ;  /* 0x000000b203b27220 */ /* 0x048fe40000410000 */
[----:B------:R-:W-:Y:S01]  /*fef0*/  @P3 FMUL.FTZ R7, R0, c[0x0][0x2d0] ;  /* 0x0000b40000073a20 */ /* 0x000fe20000410000 */
[----:B------:R-:W-:Y:S01]  /*ff00*/  MOV R0, RZ ;  /* 0x000000ff00007202 */ /* 0x000fe20000000f00 */
[C---:B------:R-:W-:Y:S02]  /*ff10*/  FMUL.FTZ R179, R3.reuse, R179 ;  /* 0x000000b303b37220 */ /* 0x040fe40000410000 */
[----:B------:R-:W-:-:S02]  /*ff20*/  FMUL.FTZ R182, R3, R182 ;  /* 0x000000b603b67220 */ /* 0x000fc40000410000 */
[C---:B------:R-:W-:Y:S01]  /*ff30*/  FMUL.FTZ R183, R3.reuse, R183 ;  /* 0x000000b703b77220 */ /* 0x040fe20000410000 */
[----:B------:R-:W2:Y:S01]  /*ff40*/  @P0 MUFU.RCP R0, R4 ;  /* 0x0000000400000308 */ /* 0x000ea20000001000 */
        /* <DEDUP_REMOVED lines=28> */
[----:B------:R-:W-:Y:S01]  /*10110*/  @P2 MOV R3, 0x3f317218 ;  /* 0x3f31721800032802 */ /* 0x000fe20000000f00 */
[----:B-1----:R-:W-:-:S02]  /*10120*/  FMUL.FTZ R172, R2, R172 ;  /* 0x000000ac02ac7220 */ /* 0x002fc40000410000 */
        /* <DEDUP_REMOVED lines=31> */
[----:B------:R1:W3:Y:S01]  /*10320*/  @P0 MUFU.LG2 R2, R4 ;  /* 0x0000000400020308 */ /* 0x0002e20000000c00 */
[----:B----4-:R-:W-:Y:S02]  /*10330*/  @P2 FMUL.FTZ R8, R6, 0.69314718246459960938 ;  /* 0x3f31721806082820 */ /* 0x010fe40000410000 */
[----:B------:R-:W-:Y:S02]  /*10340*/  @P2 FMUL.FTZ R6, R3, c[0x0][0x2d0] ;  /* 0x0000b40003062a20 */ /* 0x000fe40000410000 */
[----:B-----5:R-:W-:Y:S02]  /*10350*/  @P1 FMUL.FTZ R5, R5, 0.69314718246459960938 ;  /* 0x3f31721805051820 */ /* 0x020fe40000410000 */
[----:B------:R-:W-:Y:S02]  /*10360*/  @P1 FMUL.FTZ R3, R10, c[0x0][0x2d0] ;  /* 0x0000b4000a031a20 */ /* 0x000fe40000410000 */
[----:B--2---:R-:W-:-:S02]  /*10370*/  FMUL.FTZ R174, R0, R174 ;  /* 0x000000ae00ae7220 */ /* 0x004fc40000410000 */
[----:B------:R-:W-:Y:S01]  /*10380*/  @P1 FFMA.FTZ R23, R3, R134, R5 ;  /* 0x0000008603171223 */ /* 0x000fe20000010005 */
[----:B------:R-:W-:Y:S01]  /*10390*/  @P0 MOV R3, 0x3f317218 ;  /* 0x3f31721800030802 */ /* 0x000fe20000000f00 */
[C---:B------:R-:W-:Y:S02]  /*103a0*/  FMUL.FTZ R175, R0.reuse, R175 ;  /* 0x000000af00af7220 */ /* 0x040fe40000410000 */
[----:B------:R-:W-:Y:S01]  /*103b0*/  FMUL.FTZ R170, R0, R170 ;  /* 0x000000aa00aa7220 */ /* 0x000fe20000410000 */
[----:B-1----:R-:W-:Y:S01]  /*103c0*/  MOV R4, 0x1 ;  /* 0x0000000100047802 */ /* 0x002fe20000000f00 */
[----:B---3--:R-:W-:Y:S02]  /*103d0*/  @P0 FMUL.FTZ R2, R2, 0.69314718246459960938 ;  /* 0x3f31721802020820 */ /* 0x008fe40000410000 */
        /* <DEDUP_REMOVED lines=30> */
[----:B------:R-:W-:Y:S01]  /*105c0*/  PRMT R0, R4, 0x7610, R0 ;  /* 0x0000761004007816 */ /* 0x000fe20000000000 */
[----:B------:R-:W-:Y:S02]  /*105d0*/  @P3 FFMA.FTZ R21, R7, R136, R9 ;  /* 0x0000008807153223 */ /* 0x000fe40000010009 */
[----:B------:R-:W-:-:S02]  /*105e0*/  @P2 FFMA.FTZ R22, R6, R135, R8 ;  /* 0x0000008706162223 */ /* 0x000fc40000010008 */
[----:B------:R-:W-:Y:S02]  /*105f0*/  @P0 FFMA.FTZ R20, R3, R133, R2 ;  /* 0x0000008503140223 */ /* 0x000fe40000010002 */
.L_x_1203:
[----:B--2---:R2:W5:Y:S01]  /*10600*/  LDL R7, [R1+0xb0] ;  /* 0x0000b00001077983 */ /* 0x0045620000100800 */
[----:B------:R-:W-:Y:S03]  /*10610*/  BSSY B0, `(.L_x_1258) ;  /* 0x0000012000007945 */ /* 0x000fe60003800000 */
[----:B-1----:R-:W1:Y:S02]  /*10620*/  S2R R6, SR_TID.X ;  /* 0x0000000000067919 */ /* 0x002e640000002100 */
[----:B-1----:R-:W-:-:S13]  /*10630*/  LOP3.LUT P0, RZ, R6, 0x7f, RZ, 0xc0, !PT ;  /* 0x0000007f06ff7812 */ /* 0x002fda000780c0ff */
[----:B------:R-:W-:Y:S05]  /*10640*/  @P0 BRA `(.L_x_1259) ;  /* 0x000000e000000947 */ /* 0x000fea0003800000 */
[----:B--2---:R-:W1:Y:S01]  /*10650*/  S2R R4, SR_LANEID ;  /* 0x0000000000047919 */ /* 0x004e620000000000 */
[----:B------:R-:W-:Y:S01]  /*10660*/  VOTEU.ANY UR4, UPT, PT ;  /* 0x0000000000047886 */ /* 0x000fe200038e0100 */
[----:B------:R-:W-:Y:S01]  /*10670*/  IMAD.MOV.U32 R5, RZ, RZ, c[0x0][0x584] ;  /* 0x00016100ff057624 */ /* 0x000fe200078e00ff */
[----:B------:R-:W1:Y:S08]  /*10680*/  FLO.U32 R3, UR4 ;  /* 0x0000000400037d00 */ /* 0x000e7000080e0000 */
[----:B------:R-:W2:Y:S01]  /*10690*/  POPC R2, UR4 ;  /* 0x0000000400027d09 */ /* 0x000ea20008000000 */
[----:B-1----:R-:W-:Y:S01]  /*106a0*/  ISETP.EQ.U32.AND P0, PT, R3, R4, PT ;  /* 0x000000040300720c */ /* 0x002fe20003f02070 */
[----:B------:R-:W-:-:S12]  /*106b0*/  IMAD.MOV.U32 R4, RZ, RZ, c[0x0][0x580] ;  /* 0x00016000ff047624 */ /* 0x000fd800078e00ff */
[----:B--2---:R1:W2:Y:S04]  /*106c0*/  @P0 ATOMG.E.ADD.STRONG.GPU PT, R2, [R4.64], R2 ;  /* 0x00000002040209a8 */ /* 0x0042a800081ee1c8 */
[----:B-1----:R-:W1:Y:S04]  /*106d0*/  S2R R4, SR_LTMASK ;  /* 0x0000000000047919 */ /* 0x002e680000003900 */
[----:B--2---:R1:W2:Y:S02]  /*106e0*/  SHFL.IDX PT, R3, R2, R3, 0x1f ;  /* 0x00001f0302037589 */ /* 0x0042a400000e0000 */
[----:B-1----:R-:W-:-:S06]  /*106f0*/  LOP3.LUT R2, R4, UR4, RZ, 0xc0, !PT ;  /* 0x0000000404027c12 */ /* 0x002fcc000f8ec0ff */
[----:B------:R-:W2:Y:S02]  /*10700*/  POPC R2, R2 ;  /* 0x0000000200027309 */ /* 0x000ea40000000000 */
[----:B--2--5:R-:W-:-:S05]  /*10710*/  IADD3 R7, R3, c[0x0][0xc], R2 ;  /* 0x0000030003077a10 */ /* 0x024fca0007ffe002 */
[----:B------:R1:W-:Y:S02]  /*10720*/  STL [R1+0xb0], R7 ;  /* 0x0000b00701007387 */ /* 0x0003e40000100800 */
.L_x_1259:
[----:B--2---:R-:W-:Y:S05]  /*10730*/  BSYNC B0 ;  /* 0x0000000000007941 */ /* 0x004fea0003800000 */
.L_x_1258:
        /* <DEDUP_REMOVED lines=8> */
[----:B------:R2:W-:Y:S01]  /*107c0*/  STL [R1+0x10], RZ ;  /* 0x000010ff01007387 */ /* 0x0005e20000100800 */
[----:B------:R-:W-:Y:S01]  /*107d0*/  SHF.R.S32.HI R2, RZ, 0x1f, R6 ;  /* 0x0000001fff027819 */ /* 0x000fe20000011406 */
[----:B------:R-:W-:-:S03]  /*107e0*/  IMAD.MOV.U32 R3, RZ, RZ, 0x1f ;  /* 0x0000001fff037424 */ /* 0x000fc600078e00ff */
[----:B------:R-:W-:-:S04]  /*107f0*/  LEA.HI R2, R2, R6, RZ, 0x7 ;  /* 0x0000000602027211 */ /* 0x000fc800078f38ff */
[----:B------:R-:W-:-:S05]  /*10800*/  SHF.R.S32.HI R2, RZ, 0x7, R2 ;  /* 0x00000007ff027819 */ /* 0x000fca0000011402 */
[----:B------:R-:W-:Y:S01]  /*10810*/  IMAD.MOV.U32 R143, RZ, RZ, R2 ;  /* 0x000000ffff8f7224 */ /* 0x000fe200078e0002 */
[----:B------:R-:W-:Y:S02]  /*10820*/  MOV R2, 0x10840 ;  /* 0x0001084000027802 */ /* 0x000fe40000000f00 */
[----:B-12---:R-:W-:Y:S05]  /*10830*/  CALL.REL.NOINC `($__internal_19_$__cuda_sm70_shflsync_idx_p) ;  /* 0x00005fb000007944 */ /* 0x006fea0003c00000 */
.L_x_1262:
[----:B------:R-:W2:Y:S04]  /*10840*/  LDL.LU R3, [R1+0x68] ;  /* 0x0000680001037983 */ /* 0x000ea80000300800 */
[----:B------:R-:W3:Y:S04]  /*10850*/  LDL R8, [R1+0xfc] ;  /* 0x0000fc0001087983 */ /* 0x000ee80000100800 */
[----:B------:R-:W4:Y:S04]  /*10860*/  LDL.LU R13, [R1+0x64] ;  /* 0x00006400010d7983 */ /* 0x000f280000300800 */
[----:B------:R-:W3:Y:S04]  /*10870*/  LDL.LU R16, [R1+0x6c] ;  /* 0x00006c0001107983 */ /* 0x000ee80000300800 */
[----:B------:R-:W3:Y:S01]  /*10880*/  LDL.LU R15, [R1+0xac] ;  /* 0x0000ac00010f7983 */ /* 0x000ee20000300800 */
[----:B-1----:R-:W-:-:S03]  /*10890*/  IMAD.MOV.U32 R7, RZ, RZ, 0x1 ;  /* 0x00000001ff077424 */ /* 0x002fc600078e00ff */
[----:B------:R-:W4:Y:S02]  /*108a0*/  LDL R14, [R1+0x100] ;  /* 0x00010000010e7983 */ /* 0x000f240000100800 */
[----:B------:R-:W-:Y:S02]  /*108b0*/  ISETP.NE.AND P0, PT, R7, c[0x0][0x4e8], PT ;  /* 0x00013a0007007a0c */ /* 0x000fe40003f05270 */
        /* <DEDUP_REMOVED lines=32> */
[----:B------:R-:W-:-:S02]  /*10ac0*/  ULDC UR5, c[0x0][0x4e8] ;  /* 0x00013a0000057ab9 */ /* 0x000fc40000000800 */
[----:B------:R-:W-:Y:S02]  /*10ad0*/  ULDC UR4, c[0x0][0x388] ;  /* 0x0000e20000047ab9 */ /* 0x000fe40000000800 */
[----:B------:R-:W-:Y:S01]  /*10ae0*/  UIMAD UR4, UR5, UR4, URZ ;  /* 0x00000004050472a4 */ /* 0x000fe2000f8e023f */
[----:B------:R-:W-:Y:S01]  /*10af0*/  BSSY B0, `(.L_x_1263) ;  /* 0x000009e000007945 */ /* 0x000fe20003800000 */
[----:B--2--5:R-:W-:Y:S01]  /*10b00*/  SHF.R.S32.HI R0, RZ, 0x1f, R3 ;  /* 0x0000001fff007819 */ /* 0x024fe20000011403 */
[----:B------:R-:W-:-:S04]  /*10b10*/  IMAD.WIDE.U32 R4, R3, c[0x0][0x4d0], RZ ;  /* 0x0001340003047a25 */ /* 0x000fc800078e00ff */
[C---:B------:R-:W-:Y:S02]  /*10b20*/  IMAD R2, R0.reuse, c[0x0][0x4d0], RZ ;  /* 0x0001340000027a24 */ /* 0x040fe400078e02ff */
[----:B------:R-:W-:Y:S02]  /*10b30*/  IMAD R0, R0, c[0x0][0x438], RZ ;  /* 0x00010e0000007a24 */ /* 0x000fe400078e02ff */
[C---:B------:R-:W-:Y:S02]  /*10b40*/  IMAD R6, R3.reuse, c[0x0][0x4d4], R2 ;  /* 0x0001350003067a24 */ /* 0x040fe400078e0202 */
[C---:B------:R-:W-:Y:S02]  /*10b50*/  IMAD R0, R3.reuse, c[0x0][0x43c], R0 ;  /* 0x00010f0003007a24 */ /* 0x040fe400078e0200 */
[----:B------:R-:W-:-:S04]  /*10b60*/  IMAD.WIDE.U32 R2, R3, c[0x0][0x438], RZ ;  /* 0x00010e0003027a25 */ /* 0x000fc800078e00ff */
[----:B---3--:R-:W-:Y:S01]  /*10b70*/  IMAD.IADD R8, R8, 0x1, R15 ;  /* 0x0000000108087824 */ /* 0x008fe200078e020f */
[----:B------:R-:W-:Y:S01]  /*10b80*/  IADD3 R3, R3, R0, RZ ;  /* 0x0000000003037210 */ /* 0x000fe20007ffe0ff */
[----:B------:R-:W-:Y:S01]  /*10b90*/  IMAD.IADD R5, R5, 0x1, R6 ;  /* 0x0000000105057824 */ /* 0x000fe200078e0206 */
[----:B----4-:R-:W-:Y:S01]  /*10ba0*/  SHF.R.S32.HI R0, RZ, 0x1f, R13 ;  /* 0x0000001fff007819 */ /* 0x010fe2000001140d */
[----:B------:R-:W-:-:S04]  /*10bb0*/  @P0 IMAD.HI.U32 R10, R8, c[0x0][0x4ec], RZ ;  /* 0x00013b00080a0a27 */ /* 0x000fc800078e00ff */
[C---:B------:R-:W-:Y:S02]  /*10bc0*/  IMAD R7, R0.reuse, c[0x0][0x4d8], RZ ;  /* 0x0001360000077a24 */ /* 0x040fe400078e02ff */
[----:B------:R-:W-:Y:S01]  /*10bd0*/  IMAD R6, R0, c[0x0][0x440], RZ ;  /* 0x0001100000067a24 */ /* 0x000fe200078e02ff */
[----:B------:R-:W-:Y:S01]  /*10be0*/  MOV R0, R8 ;  /* 0x0000000800007202 */ /* 0x000fe20000000f00 */
[C---:B------:R-:W-:Y:S01]  /*10bf0*/  IMAD R11, R13.reuse, c[0x0][0x4dc], R7 ;  /* 0x000137000d0b7a24 */ /* 0x040fe200078e0207 */
[----:B------:R-:W-:Y:S01]  /*10c00*/  @P0 SHF.R.U32.HI R0, RZ, c[0x0][0x4f0], R10 ;  /* 0x00013c00ff000a19 */ /* 0x000fe2000001160a */
[----:B------:R-:W-:-:S04]  /*10c10*/  IMAD.WIDE.U32 R4, R13, c[0x0][0x4d8], R4 ;  /* 0x000136000d047a25 */ /* 0x000fc800078e0004 */
[----:B------:R-:W-:Y:S01]  /*10c20*/  IMAD R12, R13, c[0x0][0x444], R6 ;  /* 0x000111000d0c7a24 */ /* 0x000fe200078e0206 */
[----:B------:R-:W-:Y:S01]  /*10c30*/  SHF.R.S32.HI R6, RZ, 0x1f, R16 ;  /* 0x0000001fff067819 */ /* 0x000fe20000011410 */
[----:B------:R-:W-:Y:S01]  /*10c40*/  @P0 IMAD.HI.U32 R7, R8, c[0x0][0x4ec], RZ ;  /* 0x00013b0008070a27 */ /* 0x000fe200078e00ff */
[----:B------:R-:W-:Y:S02]  /*10c50*/  IADD3 R5, R5, R11, RZ ;  /* 0x0000000b05057210 */ /* 0x000fe40007ffe0ff */
[----:B------:R-:W-:Y:S01]  /*10c60*/  IADD3 R10, -R0, RZ, RZ ;  /* 0x000000ff000a7210 */ /* 0x000fe20007ffe1ff */
[----:B------:R-:W-:Y:S01]  /*10c70*/  IMAD.MOV.U32 R9, RZ, RZ, R8 ;  /* 0x000000ffff097224 */ /* 0x000fe200078e0008 */
[----:B------:R-:W-:Y:S01]  /*10c80*/  @P0 SHF.R.U32.HI R9, RZ, c[0x0][0x4f0], R7 ;  /* 0x00013c00ff090a19 */ /* 0x000fe20000011607 */
[----:B------:R-:W-:-:S04]  /*10c90*/  IMAD.WIDE.U32 R2, R13, c[0x0][0x440], R2 ;  /* 0x000110000d027a25 */ /* 0x000fc800078e0002 */
[C---:B------:R-:W-:Y:S02]  /*10ca0*/  IMAD R7, R6.reuse, c[0x0][0x4e0], RZ ;  /* 0x0001380006077a24 */ /* 0x040fe400078e02ff */
[----:B------:R-:W-:Y:S02]  /*10cb0*/  IMAD R6, R6, c[0x0][0x448], RZ ;  /* 0x0001120006067a24 */ /* 0x000fe400078e02ff */
[----:B------:R-:W-:Y:S02]  /*10cc0*/  IMAD R10, R10, c[0x0][0x4e8], R8 ;  /* 0x00013a000a0a7a24 */ /* 0x000fe400078e0208 */
[----:B------:R-:W-:Y:S01]  /*10cd0*/  IMAD.WIDE.U32 R4, R16, c[0x0][0x4e0], R4 ;  /* 0x0001380010047a25 */ /* 0x000fe200078e0004 */
[----:B------:R-:W-:-:S03]  /*10ce0*/  SHF.R.S32.HI R11, RZ, 0x1f, R0 ;  /* 0x0000001fff0b7819 */ /* 0x000fc60000011400 */
[----:B------:R-:W-:Y:S02]  /*10cf0*/  IMAD.IADD R3, R3, 0x1, R12 ;  /* 0x0000000103037824 */ /* 0x000fe400078e020c */
[C---:B------:R-:W-:Y:S01]  /*10d00*/  IMAD R12, R16.reuse, c[0x0][0x44c], R6 ;  /* 0x00011300100c7a24 */ /* 0x040fe200078e0206 */
[----:B------:R-:W-:Y:S01]  /*10d10*/  SHF.R.S32.HI R6, RZ, 0x1f, R9 ;  /* 0x0000001fff067819 */ /* 0x000fe20000011409 */
[----:B------:R-:W-:Y:S01]  /*10d20*/  IMAD R13, R16, c[0x0][0x4e4], R7 ;  /* 0x00013900100d7a24 */ /* 0x000fe200078e0207 */
[----:B------:R-:W-:Y:S02]  /*10d30*/  SHF.R.S32.HI R7, RZ, 0x1f, R10 ;  /* 0x0000001fff077819 */ /* 0x000fe4000001140a */
[----:B------:R-:W-:Y:S01]  /*10d40*/  IADD3 R4, P0, R0, R4, RZ ;  /* 0x0000000400047210 */ /* 0x000fe20007f1e0ff */
[----:B------:R-:W-:-:S03]  /*10d50*/  IMAD.WIDE.U32 R2, R16, c[0x0][0x448], R2 ;  /* 0x0001120010027a25 */ /* 0x000fc600078e0002 */
[----:B------:R-:W-:Y:S01]  /*10d60*/  IADD3.X R5, R11, R5, R13, P0, !PT ;  /* 0x000000050b057210 */ /* 0x000fe200007fe40d */
[----:B------:R-:W-:Y:S02]  /*10d70*/  IMAD R0, R6, c[0x0][0x430], RZ ;  /* 0x00010c0006007a24 */ /* 0x000fe400078e02ff */
[----:B------:R-:W-:Y:S02]  /*10d80*/  IMAD R6, R7, c[0x0][0x4c8], RZ ;  /* 0x0001320007067a24 */ /* 0x000fe400078e02ff */
[----:B------:R-:W-:Y:S02]  /*10d90*/  IMAD.IADD R3, R3, 0x1, R12 ;  /* 0x0000000103037824 */ /* 0x000fe400078e020c */
[C---:B------:R-:W-:Y:S02]  /*10da0*/  IMAD R12, R10.reuse, c[0x0][0x4cc], R6 ;  /* 0x000133000a0c7a24 */ /* 0x040fe400078e0206 */
[----:B------:R-:W-:-:S04]  /*10db0*/  IMAD.WIDE.U32 R4, R10, c[0x0][0x4c8], R4 ;  /* 0x000132000a047a25 */ /* 0x000fc800078e0004 */
[C---:B------:R-:W-:Y:S01]  /*10dc0*/  IMAD R11, R9.reuse, c[0x0][0x434], R0 ;  /* 0x00010d00090b7a24 */ /* 0x040fe200078e0200 */
[C---:B------:R-:W-:Y:S01]  /*10dd0*/  IADD3 R0, -R9.reuse, RZ, RZ ;  /* 0x000000ff09007210 */ /* 0x040fe20007ffe1ff */
[----:B------:R-:W-:Y:S01]  /*10de0*/  IMAD.WIDE.U32 R6, R9, c[0x0][0x430], R2 ;  /* 0x00010c0009067a25 */ /* 0x000fe200078e0002 */
[----:B------:R-:W-:Y:S02]  /*10df0*/  IADD3 R3, R5, R12, RZ ;  /* 0x0000000c05037210 */ /* 0x000fe40007ffe0ff */
[----:B------:R-:W-:Y:S01]  /*10e00*/  LEA R2, P0, R4, c[0x0][0x4a8], 0x2 ;  /* 0x00012a0004027a11 */ /* 0x000fe200078010ff */
[----:B------:R-:W-:-:S03]  /*10e10*/  IMAD R5, R0, c[0x0][0x4e8], R8 ;  /* 0x00013a0000057a24 */ /* 0x000fc600078e0208 */
[----:B------:R-:W-:Y:S01]  /*10e20*/  LEA.HI.X R0, R4, c[0x0][0x4ac], R3, 0x2, P0 ;  /* 0x00012b0004007a11 */ /* 0x000fe200000f1403 */
[----:B------:R-:W-:Y:S02]  /*10e30*/  IMAD.IADD R3, R14, 0x1, R15 ;  /* 0x000000010e037824 */ /* 0x000fe400078e020f */
[----:B------:R-:W2:Y:S01]  /*10e40*/  S2R R14, SR_TID.X ;  /* 0x00000000000e7919 */ /* 0x000ea20000002100 */
[----:B------:R-:W-:-:S03]  /*10e50*/  IMAD.IADD R7, R7, 0x1, R11 ;  /* 0x0000000107077824 */ /* 0x000fc600078e020b */
[----:B------:R-:W-:Y:S04]  /*10e60*/  SHFL.IDX PT, R12, R2, RZ, 0x1c1f ;  /* 0x001c1fff020c7589 */ /* 0x000fe800000e0000 */
[----:B------:R-:W3:Y:S04]  /*10e70*/  SHFL.IDX PT, R13, R0, RZ, 0x1c1f ;  /* 0x001c1fff000d7589 */ /* 0x000ee800000e0000 */
[----:B------:R-:W-:Y:S01]  /*10e80*/  SHFL.IDX PT, R10, R2, 0x1, 0x1c1f ;  /* 0x003c1f00020a7f89 */ /* 0x000fe200000e0000 */
[----:B--2---:R-:W-:-:S04]  /*10e90*/  SHF.R.S32.HI R16, RZ, 0x1f, R14 ;  /* 0x0000001fff107819 */ /* 0x004fc8000001140e */
[----:B------:R-:W-:Y:S01]  /*10ea0*/  LEA.HI R16, R16, R14, RZ, 0x5 ;  /* 0x0000000e10107211 */ /* 0x000fe200078f28ff */
[----:B------:R-:W2:Y:S03]  /*10eb0*/  SHFL.IDX PT, R11, R0, 0x1, 0x1c1f ;  /* 0x003c1f00000b7f89 */ /* 0x000ea600000e0000 */
[----:B------:R-:W-:-:S04]  /*10ec0*/  LOP3.LUT R16, R16, 0xffffffe0, RZ, 0xc0, !PT ;  /* 0xffffffe010107812 */ /* 0x000fc800078ec0ff */
[----:B------:R-:W-:Y:S02]  /*10ed0*/  IADD3 R16, -R16, R14, RZ ;  /* 0x0000000e10107210 */ /* 0x000fe40007ffe1ff */
[C---:B------:R-:W-:Y:S02]  /*10ee0*/  IADD3 R17, R3.reuse, 0x8, RZ ;  /* 0x0000000803117810 */ /* 0x040fe40007ffe0ff */
[----:B------:R-:W-:Y:S02]  /*10ef0*/  LOP3.LUT P1, RZ, R16, 0x3, RZ, 0xc0, !PT ;  /* 0x0000000310ff7812 */ /* 0x000fe4000782c0ff */
[----:B------:R-:W-:Y:S01]  /*10f00*/  SHF.R.S32.HI R4, RZ, 0x1f, R5 ;  /* 0x0000001fff047819 */ /* 0x000fe20000011405 */
[----:B------:R-:W-:Y:S01]  /*10f10*/  SHFL.IDX PT, R8, R2, 0x2, 0x1c1f ;  /* 0x005c1f0002087f89 */ /* 0x000fe200000e0000 */
[----:B------:R-:W-:Y:S02]  /*10f20*/  ISETP.GE.OR P4, PT, R3, UR4, P1 ;  /* 0x0000000403007c0c */ /* 0x000fe40008f86670 */
[----:B------:R-:W-:Y:S01]  /*10f30*/  ISETP.GE.OR P3, PT, R17, UR4, P1 ;  /* 0x0000000411007c0c */ /* 0x000fe20008f66670 */
[----:B------:R-:W4:Y:S04]  /*10f40*/  SHFL.IDX PT, R9, R0, 0x2, 0x1c1f ;  /* 0x005c1f0000097f89 */ /* 0x000f2800000e0000 */
[----:B------:R-:W-:Y:S04]  /*10f50*/  SHFL.IDX PT, R14, R2, 0x3, 0x1c1f ;  /* 0x007c1f00020e7f89 */ /* 0x000fe800000e0000 */
[----:B------:R1:W4:Y:S01]  /*10f60*/  SHFL.IDX PT, R15, R0, 0x3, 0x1c1f ;  /* 0x007c1f00000f7f89 */ /* 0x00032200000e0000 */
[----:B------:R-:W-:-:S03]  /*10f70*/  IADD3 R16, R3, 0x40, RZ ;  /* 0x0000004003107810 */ /* 0x000fc60007ffe0ff */
[----:B---3--:R3:W-:Y:S01]  /*10f80*/  @!P4 ST.E [R12.64], R21 ;  /* 0x000000150c00c985 */ /* 0x0087e2000c101908 */
[----:B------:R-:W-:-:S03]  /*10f90*/  ISETP.GE.OR P2, PT, R16, UR4, P1 ;  /* 0x0000000410007c0c */ /* 0x000fc60008f46670 */
[----:B--2---:R3:W-:Y:S01]  /*10fa0*/  @!P3 ST.E [R10.64], R22 ;  /* 0x000000160a00b985 */ /* 0x0047e2000c101908 */
[----:B------:R-:W-:Y:S01]  /*10fb0*/  ISETP.GE.AND P3, PT, R3, UR4, PT ;  /* 0x0000000403007c0c */ /* 0x000fe2000bf66270 */
[----:B-1----:R-:W-:-:S04]  /*10fc0*/  IMAD R0, R4, c[0x0][0x428], RZ ;  /* 0x00010a0004007a24 */ /* 0x002fc800078e02ff */
[C---:B------:R-:W-:Y:S02]  /*10fd0*/  IMAD R0, R5.reuse, c[0x0][0x42c], R0 ;  /* 0x00010b0005007a24 */ /* 0x040fe400078e0200 */
[----:B------:R-:W-:Y:S01]  /*10fe0*/  IMAD.WIDE.U32 R4, R5, c[0x0][0x428], R6 ;  /* 0x00010a0005047a25 */ /* 0x000fe200078e0006 */
[----:B------:R-:W-:-:S04]  /*10ff0*/  IADD3 R6, R3, 0x48, RZ ;  /* 0x0000004803067810 */ /* 0x000fc80007ffe0ff */
[----:B------:R-:W-:Y:S02]  /*11000*/  ISETP.GE.OR P1, PT, R6, UR4, P1 ;  /* 0x0000000406007c0c */ /* 0x000fe40008f26670 */
[----:B------:R-:W-:Y:S02]  /*11010*/  IADD3 R0, R5, R0, RZ ;  /* 0x0000000005007210 */ /* 0x000fe40007ffe0ff */
[C---:B------:R-:W-:Y:S01]  /*11020*/  LEA R19, P0, R4.reuse, c[0x0][0x400], 0x2 ;  /* 0x0001000004137a11 */ /* 0x040fe200078010ff */
[----:B----4-:R3:W-:Y:S03]  /*11030*/  @!P2 ST.E [R8.64], R23 ;  /* 0x000000170800a985 */ /* 0x0107e6000c101908 */
[----:B------:R-:W-:Y:S02]  /*11040*/  LEA.HI.X R18, R4, c[0x0][0x404], R0, 0x2, P0 ;  /* 0x0001010004127a11 */ /* 0x000fe400000f1400 */
[----:B------:R3:W1:Y:S01]  /*11050*/  SHFL.IDX PT, R0, R19, RZ, 0x1c1f ;  /* 0x001c1fff13007589 */ /* 0x00066200000e0000 */
[----:B------:R-:W-:-:S02]  /*11060*/  ISETP.GE.AND P2, PT, R17, UR4, PT ;  /* 0x0000000411007c0c */ /* 0x000fc4000bf46270 */
[----:B------:R-:W-:Y:S01]  /*11070*/  ISETP.GE.AND P0, PT, R6, UR4, PT ;  /* 0x0000000406007c0c */ /* 0x000fe2000bf06270 */
[----:B------:R3:W-:Y:S01]  /*11080*/  @!P1 ST.E [R14.64], R20 ;  /* 0x000000140e009985 */ /* 0x0007e2000c101908 */
[----:B------:R-:W-:-:S03]  /*11090*/  ISETP.GE.AND P1, PT, R16, UR4, PT ;  /* 0x0000000410007c0c */ /* 0x000fc6000bf26270 */
[----:B------:R3:W2:Y:S01]  /*110a0*/  SHFL.IDX PT, R2, R18, RZ, 0x1c1f ;  /* 0x001c1fff12027589 */ /* 0x0006a200000e0000 */
[----:B------:R-:W-:Y:S05]  /*110b0*/  @P3 BRA `(.L_x_1264) ;  /* 0x0000041000003947 */ /* 0x000fea0003800000 */
[----:B------:R-:W-:Y:S02]  /*110c0*/  ISETP.GE.AND P5, PT, R55, c[0x0][0x3c8], PT ;  /* 0x0000f20037007a0c */ /* 0x000fe40003fa6270 */
[----:B------:R-:W-:Y:S02]  /*110d0*/  ISETP.GE.AND P4, PT, R53, c[0x0][0x3c8], PT ;  /* 0x0000f20035007a0c */ /* 0x000fe40003f86270 */
[----:B------:R-:W-:-:S09]  /*110e0*/  ISETP.GE.AND P6, PT, R29, c[0x0][0x3c8], PT ;  /* 0x0000f2001d007a0c */ /* 0x000fd20003fc6270 */
[----:B-1----:R-:W-:-:S04]  /*110f0*/  @!P5 LEA R4, P3, R55, R0, 0x2 ;  /* 0x000000003704d211 */ /* 0x002fc800078610ff */
[----:B--2---:R-:W-:Y:S02]  /*11100*/  @!P5 LEA.HI.X R5, R55, R2, R56, 0x2, P3 ;  /* 0x000000023705d211 */ /* 0x004fe400018f1438 */
[----:B------:R-:W-:-:S03]  /*11110*/  ISETP.GE.AND P3, PT, R51, c[0x0][0x3c8], PT ;  /* 0x0000f20033007a0c */ /* 0x000fc60003f66270 */
[----:B------:R1:W-:Y:S02]  /*11120*/  @!P5 ST.E.64 [R4.64], R176 ;  /* 0x000000b00400d985 */ /* 0x0003e4000c101b08 */
[----:B-1----:R-:W-:-:S04]  /*11130*/  @!P4 LEA R4, P5, R53, R0, 0x2 ;  /* 0x000000003504c211 */ /* 0x002fc800078a10ff */
[----:B------:R-:W-:Y:S02]  /*11140*/  @!P4 LEA.HI.X R5, R53, R2, R54, 0x2, P5 ;  /* 0x000000023505c211 */ /* 0x000fe400028f1436 */
        /* <DEDUP_REMOVED lines=41> */
[----:B------:R1:W-:Y:S01]  /*113e0*/  @!P3 ST.E.64 [R4.64], R96 ;  /* 0x000000600400b985 */ /* 0x0003e2000c101b08 */
[----:B---3--:R-:W-:-:S04]  /*113f0*/  @!P5 LEA R10, P3, R31, R0, 0x2 ;  /* 0x000000001f0ad211 */ /* 0x008fc800078610ff */
[----:B------:R-:W-:Y:S02]  /*11400*/  @!P5 LEA.HI.X R11, R31, R2, R32, 0x2, P3 ;  /* 0x000000021f0bd211 */ /* 0x000fe400018f1420 */
[----:B------:R-:W-:Y:S02]  /*11410*/  ISETP.GE.AND P5, PT, R27, c[0x0][0x3c8], PT ;  /* 0x0000f2001b007a0c */ /* 0x000fe40003fa6270 */
[----:B------:R-:W-:-:S04]  /*11420*/  @!P6 LEA R8, P3, R29, R0, 0x2 ;  /* 0x000000001d08e211 */ /* 0x000fc800078610ff */
[----:B------:R-:W-:-:S07]  /*11430*/  @!P6 LEA.HI.X R9, R29, R2, R30, 0x2, P3 ;  /* 0x000000021d09e211 */ /* 0x000fce00018f141e */
[----:B------:R-:W-:-:S04]  /*11440*/  @!P5 LEA R6, P3, R27, R0, 0x2 ;  /* 0x000000001b06d211 */ /* 0x000fc800078610ff */
[----:B------:R-:W-:Y:S02]  /*11450*/  @!P5 LEA.HI.X R7, R27, R2, R28, 0x2, P3 ;  /* 0x000000021b07d211 */ /* 0x000fe400018f141c */
[----:B-1----:R-:W-:-:S04]  /*11460*/  @!P4 LEA R4, P3, R25, R0, 0x2 ;  /* 0x000000001904c211 */ /* 0x002fc800078610ff */
[----:B------:R-:W-:Y:S02]  /*11470*/  @!P4 LEA.HI.X R5, R25, R2, R26, 0x2, P3 ;  /* 0x000000021905c211 */ /* 0x000fe400018f141a */
[----:B------:R-:W-:-:S13]  /*11480*/  ISETP.GE.AND P3, PT, R31, c[0x0][0x3c8], PT ;  /* 0x0000f2001f007a0c */ /* 0x000fda0003f66270 */
[----:B------:R1:W-:Y:S04]  /*11490*/  @!P3 ST.E.64 [R10.64], R100 ;  /* 0x000000640a00b985 */ /* 0x0003e8000c101b08 */
[----:B------:R1:W-:Y:S04]  /*114a0*/  @!P6 ST.E.64 [R8.64], R112 ;  /* 0x000000700800e985 */ /* 0x0003e8000c101b08 */
[----:B------:R1:W-:Y:S04]  /*114b0*/  @!P5 ST.E.64 [R6.64], R116 ;  /* 0x000000740600d985 */ /* 0x0003e8000c101b08 */
[----:B------:R1:W-:Y:S02]  /*114c0*/  @!P4 ST.E.64 [R4.64], R128 ;  /* 0x000000800400c985 */ /* 0x0003e4000c101b08 */
.L_x_1264:
[----:B------:R-:W-:Y:S05]  /*114d0*/  BSYNC B0 ;  /* 0x0000000000007941 */ /* 0x000fea0003800000 */
.L_x_1263:
[----:B--2---:R2:W4:Y:S01]  /*114e0*/  SHFL.IDX PT, R2, R18, 0x1, 0x1c1f ;  /* 0x003c1f0012027f89 */ /* 0x00452200000e0000 */
[----:B------:R-:W-:Y:S03]  /*114f0*/  BSSY B0, `(.L_x_1265) ;  /* 0x0000043000007945 */ /* 0x000fe60003800000 */
[----:B-1----:R2:W1:Y:S01]  /*11500*/  SHFL.IDX PT, R0, R19, 0x1, 0x1c1f ;  /* 0x003c1f0013007f89 */ /* 0x00246200000e0000 */
[----:B------:R-:W-:Y:S05]  /*11510*/  @P2 BRA `(.L_x_1266) ;  /* 0x0000040000002947 */ /* 0x000fea0003800000 */
[----:B------:R-:W-:Y:S02]  /*11520*/  ISETP.GE.AND P5, PT, R55, c[0x0][0x3c8], PT ;  /* 0x0000f20037007a0c */ /* 0x000fe40003fa6270 */
[----:B------:R-:W-:-:S02]  /*11530*/  ISETP.GE.AND P2, PT, R53, c[0x0][0x3c8], PT ;  /* 0x0000f20035007a0c */ /* 0x000fc40003f46270 */
[----:B------:R-:W-:-:S09]  /*11540*/  ISETP.GE.AND P3, PT, R51, c[0x0][0x3c8], PT ;  /* 0x0000f20033007a0c */ /* 0x000fd20003f66270 */
[----:B-1----:R-:W-:-:S04]  /*11550*/  @!P5 LEA R4, P4, R55, R0, 0x2 ;  /* 0x000000003704d211 */ /* 0x002fc800078810ff */
[----:B----4-:R-:W-:Y:S02]  /*11560*/  @!P5 LEA.HI.X R5, R55, R2, R56, 0x2, P4 ;  /* 0x000000023705d211 */ /* 0x010fe400020f1438 */
[----:B------:R-:W-:-:S03]  /*11570*/  @!P2 LEA R6, P4, R53, R0, 0x2 ;  /* 0x000000003506a211 */ /* 0x000fc600078810ff */
[----:B------:R1:W-:Y:S01]  /*11580*/  @!P5 ST.E.64 [R4.64], R178 ;  /* 0x000000b20400d985 */ /* 0x0003e2000c101b08 */
[----:B------:R-:W-:Y:S02]  /*11590*/  ISETP.GE.AND P5, PT, R49, c[0x0][0x3c8], PT ;  /* 0x0000f20031007a0c */ /* 0x000fe40003fa6270 */
[----:B------:R-:W-:-:S05]  /*115a0*/  @!P2 LEA.HI.X R7, R53, R2, R54, 0x2, P4 ;  /* 0x000000023507a211 */ /* 0x000fca00020f1436 */
[----:B------:R4:W-:Y:S01]  /*115b0*/  @!P2 ST.E.64 [R6.64], R182 ;  /* 0x000000b60600a985 */ /* 0x0009e2000c101b08 */
[----:B------:R-:W-:Y:S02]  /*115c0*/  ISETP.GE.AND P2, PT, R47, c[0x0][0x3c8], PT ;  /* 0x0000f2002f007a0c */ /* 0x000fe40003f46270 */
[----:B-1----:R-:W-:-:S04]  /*115d0*/  @!P3 LEA R4, P4, R51, R0, 0x2 ;  /* 0x000000003304b211 */ /* 0x002fc800078810ff */
[----:B------:R-:W-:Y:S02]  /*115e0*/  @!P3 LEA.HI.X R5, R51, R2, R52, 0x2, P4 ;  /* 0x000000023305b211 */ /* 0x000fe400020f1434 */
[----:B----4-:R-:W-:-:S03]  /*115f0*/  @!P5 LEA R6, P4, R49, R0, 0x2 ;  /* 0x000000003106d211 */ /* 0x010fc600078810ff */
        /* <DEDUP_REMOVED lines=33> */
[----:B------:R-:W-:Y:S02]  /*11810*/  @!P3 LEA.HI.X R7, R33, R2, R34, 0x2, P4 ;  /* 0x000000022107b211 */ /* 0x000fe400020f1422 */
[----:B------:R-:W-:-:S03]  /*11820*/  ISETP.GE.AND P4, PT, R29, c[0x0][0x3c8], PT ;  /* 0x0000f2001d007a0c */ /* 0x000fc60003f86270 */
[----:B------:R4:W-:Y:S01]  /*11830*/  @!P3 ST.E.64 [R6.64], R98 ;  /* 0x000000620600b985 */ /* 0x0009e2000c101b08 */
[----:B------:R-:W-:Y:S02]  /*11840*/  ISETP.GE.AND P3, PT, R27, c[0x0][0x3c8], PT ;  /* 0x0000f2001b007a0c */ /* 0x000fe40003f66270 */
[----:B-1----:R-:W-:-:S04]  /*11850*/  @!P5 LEA R4, P2, R31, R0, 0x2 ;  /* 0x000000001f04d211 */ /* 0x002fc800078410ff */
[----:B------:R-:W-:Y:S02]  /*11860*/  @!P5 LEA.HI.X R5, R31, R2, R32, 0x2, P2 ;  /* 0x000000021f05d211 */ /* 0x000fe400010f1420 */
[----:B------:R-:W-:-:S03]  /*11870*/  ISETP.GE.AND P2, PT, R25, c[0x0][0x3c8], PT ;  /* 0x0000f20019007a0c */ /* 0x000fc60003f46270 */
[----:B------:R1:W-:Y:S01]  /*11880*/  @!P5 ST.E.64 [R4.64], R102 ;  /* 0x000000660400d985 */ /* 0x0003e2000c101b08 */
[----:B---3--:R-:W-:-:S04]  /*11890*/  @!P4 LEA R8, P5, R29, R0, 0x2 ;  /* 0x000000001d08c211 */ /* 0x008fc800078a10ff */
[----:B------:R-:W-:Y:S02]  /*118a0*/  @!P4 LEA.HI.X R9, R29, R2, R30, 0x2, P5 ;  /* 0x000000021d09c211 */ /* 0x000fe400028f141e */
[----:B----4-:R-:W-:-:S03]  /*118b0*/  @!P3 LEA R6, P5, R27, R0, 0x2 ;  /* 0x000000001b06b211 */ /* 0x010fc600078a10ff */
[----:B------:R3:W-:Y:S01]  /*118c0*/  @!P4 ST.E.64 [R8.64], R114 ;  /* 0x000000720800c985 */ /* 0x0007e2000c101b08 */
[----:B------:R-:W-:-:S05]  /*118d0*/  @!P3 LEA.HI.X R7, R27, R2, R28, 0x2, P5 ;  /* 0x000000021b07b211 */ /* 0x000fca00028f141c */
[----:B------:R3:W-:Y:S01]  /*118e0*/  @!P3 ST.E.64 [R6.64], R118 ;  /* 0x000000760600b985 */ /* 0x0007e2000c101b08 */
[----:B-1----:R-:W-:-:S04]  /*118f0*/  @!P2 LEA R4, P5, R25, R0, 0x2 ;  /* 0x000000001904a211 */ /* 0x002fc800078a10ff */
[----:B------:R-:W-:-:S05]  /*11900*/  @!P2 LEA.HI.X R5, R25, R2, R26, 0x2, P5 ;  /* 0x000000021905a211 */ /* 0x000fca00028f141a */
[----:B------:R3:W-:Y:S04]  /*11910*/  @!P2 ST.E.64 [R4.64], R130 ;  /* 0x000000820400a985 */ /* 0x0007e8000c101b08 */
.L_x_1266:
[----:B------:R-:W-:Y:S05]  /*11920*/  BSYNC B0 ;  /* 0x0000000000007941 */ /* 0x000fea0003800000 */
.L_x_1265:
[----:B----4-:R4:W2:Y:S01]  /*11930*/  SHFL.IDX PT, R2, R18, 0x2, 0x1c1f ;  /* 0x005c1f0012027f89 */ /* 0x0108a200000e0000 */
[----:B------:R-:W-:Y:S03]  /*11940*/  BSSY B0, `(.L_x_1267) ;  /* 0x0000043000007945 */ /* 0x000fe60003800000 */
[----:B-1----:R4:W1:Y:S01]  /*11950*/  SHFL.IDX PT, R0, R19, 0x2, 0x1c1f ;  /* 0x005c1f0013007f89 */ /* 0x00286200000e0000 */
[----:B------:R-:W-:Y:S05]  /*11960*/  @P1 BRA `(.L_x_1268) ;  /* 0x0000040000001947 */ /* 0x000fea0003800000 */
[----:B------:R-:W-:Y:S02]  /*11970*/  ISETP.GE.AND P3, PT, R55, c[0x0][0x3c8], PT ;  /* 0x0000f20037007a0c */ /* 0x000fe40003f66270 */
[----:B------:R-:W-:Y:S02]  /*11980*/  ISETP.GE.AND P5, PT, R53, c[0x0][0x3c8], PT ;  /* 0x0000f20035007a0c */ /* 0x000fe40003fa6270 */
[----:B------:R-:W-:Y:S02]  /*11990*/  ISETP.GE.AND P2, PT, R51, c[0x0][0x3c8], PT ;  /* 0x0000f20033007a0c */ /* 0x000fe40003f46270 */
[----:B------:R-:W-:-:S07]  /*119a0*/  ISETP.GE.AND P1, PT, R49, c[0x0][0x3c8], PT ;  /* 0x0000f20031007a0c */ /* 0x000fce0003f26270 */
[----:B-1-3--:R-:W-:-:S04]  /*119b0*/  @!P3 LEA R4, P4, R55, R0, 0x2 ;  /* 0x000000003704b211 */ /* 0x00afc800078810ff */
[----:B--2---:R-:W-:Y:S02]  /*119c0*/  @!P3 LEA.HI.X R5, R55, R2, R56, 0x2, P4 ;  /* 0x000000023705b211 */ /* 0x004fe400020f1438 */
        /* <DEDUP_REMOVED lines=32> */
[----:B------:R-:W-:-:S03]  /*11bd0*/  @!P5 LEA R8, P4, R37, R0, 0x2 ;  /* 0x000000002508d211 */ /* 0x000fc600078810ff */
[----:B------:R1:W-:Y:S01]  /*11be0*/  @!P3 ST.E.64 [R4.64], R72 ;  /* 0x000000480400b985 */ /* 0x0003e2000c101b08 */
[----:B------:R-:W-:Y:S02]  /*11bf0*/  @!P5 LEA.HI.X R9, R37, R2, R38, 0x2, P4 ;  /* 0x000000022509d211 */ /* 0x000fe400020f1426 */
[----:B------:R-:W-:Y:S02]  /*11c00*/  ISETP.GE.AND P4, PT, R31, c[0x0][0x3c8], PT ;  /* 0x0000f2001f007a0c */ /* 0x000fe40003f86270 */
[C---:B--2---:R-:W-:Y:S01]  /*11c10*/  @!P2 LEA R6, P3, R35.reuse, R0, 0x2 ;  /* 0x000000002306a211 */ /* 0x044fe200078610ff */
[----:B------:R2:W-:Y:S03]  /*11c20*/  @!P5 ST.E.64 [R8.64], R76 ;  /* 0x0000004c0800d985 */ /* 0x0005e6000c101b08 */
        /* <DEDUP_REMOVED lines=8> */
[----:B------:R-:W-:Y:S02]  /*11cb0*/  ISETP.GE.AND P1, PT, R25, c[0x0][0x3c8], PT ;  /* 0x0000f20019007a0c */ /* 0x000fe40003f26270 */
[----:B------:R-:W-:Y:S02]  /*11cc0*/  @!P4 LEA.HI.X R11, R31, R2, R32, 0x2, P5 ;  /* 0x000000021f0bc211 */ /* 0x000fe400028f1420 */
[----:B--2---:R-:W-:-:S03]  /*11cd0*/  @!P3 LEA R8, P5, R29, R0, 0x2 ;  /* 0x000000001d08b211 */ /* 0x004fc600078a10ff */
[----:B------:R2:W-:Y:S01]  /*11ce0*/  @!P4 ST.E.64 [R10.64], R104 ;  /* 0x000000680a00c985 */ /* 0x0005e2000c101b08 */
[----:B------:R-:W-:Y:S02]  /*11cf0*/  @!P3 LEA.HI.X R9, R29, R2, R30, 0x2, P5 ;  /* 0x000000021d09b211 */ /* 0x000fe400028f141e */
[----:B---3--:R-:W-:-:S03]  /*11d00*/  @!P2 LEA R6, P5, R27, R0, 0x2 ;  /* 0x000000001b06a211 */ /* 0x008fc600078a10ff */
[----:B------:R2:W-:Y:S01]  /*11d10*/  @!P3 ST.E.64 [R8.64], R108 ;  /* 0x0000006c0800b985 */ /* 0x0005e2000c101b08 */
[----:B------:R-:W-:-:S05]  /*11d20*/  @!P2 LEA.HI.X R7, R27, R2, R28, 0x2, P5 ;  /* 0x000000021b07a211 */ /* 0x000fca00028f141c */
[----:B------:R2:W-:Y:S01]  /*11d30*/  @!P2 ST.E.64 [R6.64], R120 ;  /* 0x000000780600a985 */ /* 0x0005e2000c101b08 */
[----:B-1----:R-:W-:-:S04]  /*11d40*/  @!P1 LEA R4, P5, R25, R0, 0x2 ;  /* 0x0000000019049211 */ /* 0x002fc800078a10ff */
[----:B------:R-:W-:-:S05]  /*11d50*/  @!P1 LEA.HI.X R5, R25, R2, R26, 0x2, P5 ;  /* 0x0000000219059211 */ /* 0x000fca00028f141a */
[----:B------:R2:W-:Y:S04]  /*11d60*/  @!P1 ST.E.64 [R4.64], R124 ;  /* 0x0000007c04009985 */ /* 0x0005e8000c101b08 */
.L_x_1268:
[----:B------:R-:W-:Y:S05]  /*11d70*/  BSYNC B0 ;  /* 0x0000000000007941 */ /* 0x000fea0003800000 */
.L_x_1267:
[----:B--2---:R2:W3:Y:S04]  /*11d80*/  SHFL.IDX PT, R2, R18, 0x3, 0x1c1f ;  /* 0x007c1f0012027f89 */ /* 0x0044e800000e0000 */
[----:B-1----:R2:W1:Y:S01]  /*11d90*/  SHFL.IDX PT, R0, R19, 0x3, 0x1c1f ;  /* 0x007c1f0013007f89 */ /* 0x00246200000e0000 */
[----:B------:R-:W-:Y:S05]  /*11da0*/  @P0 BRA `(.L_x_1269) ;  /* 0x000006e000000947 */ /* 0x000fea0003800000 */
[----:B------:R-:W-:Y:S02]  /*11db0*/  ISETP.GE.AND P1, PT, R55, c[0x0][0x3c8], PT ;  /* 0x0000f20037007a0c */ /* 0x000fe40003f26270 */
[----:B------:R-:W-:Y:S02]  /*11dc0*/  ISETP.GE.AND P2, PT, R53, c[0x0][0x3c8], PT ;  /* 0x0000f20035007a0c */ /* 0x000fe40003f46270 */
[----:B------:R-:W-:-:S09]  /*11dd0*/  ISETP.GE.AND P3, PT, R51, c[0x0][0x3c8], PT ;  /* 0x0000f20033007a0c */ /* 0x000fd20003f66270 */
[-C--:B-1-3--:R-:W-:Y:S02]  /*11de0*/  @!P1 LEA R4, P0, R55, R0.reuse, 0x2 ;  /* 0x0000000037049211 */ /* 0x08afe400078010ff */
[----:B------:R-:W-:Y:S02]  /*11df0*/  @!P2 LEA R6, P5, R53, R0, 0x2 ;  /* 0x000000003506a211 */ /* 0x000fe400078a10ff */
[-C--:B------:R-:W-:Y:S02]  /*11e00*/  @!P1 LEA.HI.X R5, R55, R2.reuse, R56, 0x2, P0 ;  /* 0x0000000237059211 */ /* 0x080fe400000f1438 */
[----:B------:R-:W-:Y:S02]  /*11e10*/  ISETP.GE.AND P0, PT, R49, c[0x0][0x3c8], PT ;  /* 0x0000f20031007a0c */ /* 0x000fe40003f06270 */
[----:B------:R-:W-:Y:S01]  /*11e20*/  @!P2 LEA.HI.X R7, R53, R2, R54, 0x2, P5 ;  /* 0x000000023507a211 */ /* 0x000fe200028f1436 */
[----:B------:R1:W-:Y:S01]  /*11e30*/  @!P1 ST.E.64 [R4.64], R174 ;  /* 0x000000ae04009985 */ /* 0x0003e2000c101b08 */
[----:B------:R-:W-:-:S03]  /*11e40*/  ISETP.GE.AND P1, PT, R47, c[0x0][0x3c8], PT ;  /* 0x0000f2002f007a0c */ /* 0x000fc60003f26270 */
[----:B------:R3:W-:Y:S01]  /*11e50*/  @!P2 ST.E.64 [R6.64], R170 ;  /* 0x000000aa0600a985 */ /* 0x0007e2000c101b08 */
[----:B------:R-:W-:Y:S02]  /*11e60*/  ISETP.GE.AND P2, PT, R45, c[0x0][0x3c8], PT ;  /* 0x0000f2002d007a0c */ /* 0x000fe40003f46270 */
[----:B-1----:R-:W-:-:S04]  /*11e70*/  @!P3 LEA R4, P4, R51, R0, 0x2 ;  /* 0x000000003304b211 */ /* 0x002fc800078810ff */
[----:B------:R-:W-:Y:S02]  /*11e80*/  @!P3 LEA.HI.X R5, R51, R2, R52, 0x2, P4 ;  /* 0x000000023305b211 */ /* 0x000fe400020f1434 */
[----:B---3--:R-:W-:Y:S02]  /*11e90*/  @!P0 LEA R6, P5, R49, R0, 0x2 ;  /* 0x0000000031068211 */ /* 0x008fe400078a10ff */
[----:B------:R-:W-:Y:S01]  /*11ea0*/  ISETP.GE.AND P4, PT, R43, c[0x0][0x3c8], PT ;  /* 0x0000f2002b007a0c */ /* 0x000fe20003f86270 */
[----:B------:R1:W-:Y:S01]  /*11eb0*/  @!P3 ST.E.64 [R4.64], R166 ;  /* 0x000000a60400b985 */ /* 0x0003e2000c101b08 */
[----:B------:R-:W-:-:S05]  /*11ec0*/  @!P0 LEA.HI.X R7, R49, R2, R50, 0x2, P5 ;  /* 0x0000000231078211 */ /* 0x000fca00028f1432 */
[----:B------:R3:W-:Y:S01]  /*11ed0*/  @!P0 ST.E.64 [R6.64], R162 ;  /* 0x000000a206008985 */ /* 0x0007e2000c101b08 */
[----:B-1----:R-:W-:-:S04]  /*11ee0*/  @!P1 LEA R4, P3, R47, R0, 0x2 ;  /* 0x000000002f049211 */ /* 0x002fc800078610ff */
[----:B------:R-:W-:Y:S02]  /*11ef0*/  @!P1 LEA.HI.X R5, R47, R2, R48, 0x2, P3 ;  /* 0x000000022f059211 */ /* 0x000fe400018f1430 */
[----:B------:R-:W-:Y:S02]  /*11f00*/  ISETP.GE.AND P3, PT, R41, c[0x0][0x3c8], PT ;  /* 0x0000f20029007a0c */ /* 0x000fe40003f66270 */
[----:B---3--:R-:W-:Y:S01]  /*11f10*/  @!P2 LEA R6, P0, R45, R0, 0x2 ;  /* 0x000000002d06a211 */ /* 0x008fe200078010ff */
[----:B------:R1:W-:Y:S01]  /*11f20*/  @!P1 ST.E.64 [R4.64], R158 ;  /* 0x0000009e04009985 */ /* 0x0003e2000c101b08 */
[----:B------:R-:W-:Y:S02]  /*11f30*/  ISETP.GE.AND P1, PT, R39, c[0x0][0x3c8], PT ;  /* 0x0000f20027007a0c */ /* 0x000fe40003f26270 */
[----:B------:R-:W-:Y:S02]  /*11f40*/  @!P2 LEA.HI.X R7, R45, R2, R46, 0x2, P0 ;  /* 0x000000022d07a211 */ /* 0x000fe400000f142e */
[----:B------:R-:W-:-:S03]  /*11f50*/  ISETP.GE.AND P0, PT, R37, c[0x0][0x3c8], PT ;  /* 0x0000f20025007a0c */ /* 0x000fc60003f06270 */
[----:B------:R3:W-:Y:S02]  /*11f60*/  @!P2 ST.E.64 [R6.64], R154 ;  /* 0x0000009a0600a985 */ /* 0x0007e4000c101b08 */
[----:B------:R-:W-:-:S04]  /*11f70*/  @!P3 LEA R8, P2, R41, R0, 0x2 ;  /* 0x000000002908b211 */ /* 0x000fc800078410ff */
[----:B------:R-:W-:Y:S02]  /*11f80*/  @!P3 LEA.HI.X R9, R41, R2, R42, 0x2, P2 ;  /* 0x000000022909b211 */ /* 0x000fe400010f142a */
[----:B-1----:R-:W-:-:S04]  /*11f90*/  @!P4 LEA R4, P5, R43, R0, 0x2 ;  /* 0x000000002b04c211 */ /* 0x002fc800078a10ff */
[----:B------:R-:W-:Y:S02]  /*11fa0*/  @!P4 LEA.HI.X R5, R43, R2, R44, 0x2, P5 ;  /* 0x000000022b05c211 */ /* 0x000fe400028f142c */
[----:B---3--:R-:W-:-:S03]  /*11fb0*/  @!P0 LEA R6, P2, R37, R0, 0x2 ;  /* 0x0000000025068211 */ /* 0x008fc600078410ff */
[----:B------:R1:W-:Y:S01]  /*11fc0*/  @!P4 ST.E.64 [R4.64], R150 ;  /* 0x000000960400c985 */ /* 0x0003e2000c101b08 */
[----:B------:R-:W-:Y:S02]  /*11fd0*/  ISETP.GE.AND P4, PT, R35, c[0x0][0x3c8], PT ;  /* 0x0000f20023007a0c */ /* 0x000fe40003f86270 */
[----:B------:R-:W-:Y:S01]  /*11fe0*/  @!P0 LEA.HI.X R7, R37, R2, R38, 0x2, P2 ;  /* 0x0000000225078211 */ /* 0x000fe200010f1426 */
[----:B------:R-:W-:Y:S01]  /*11ff0*/  @!P3 ST.E.64 [R8.64], R146 ;  /* 0x000000920800b985 */ /* 0x000fe2000c101b08 */
[----:B------:R-:W-:Y:S02]  /*12000*/  ISETP.GE.AND P3, PT, R33, c[0x0][0x3c8], PT ;  /* 0x0000f20021007a0c */ /* 0x000fe40003f66270 */
[----:B------:R-:W-:Y:S02]  /*12010*/  ISETP.GE.AND P2, PT, R31, c[0x0][0x3c8], PT ;  /* 0x0000f2001f007a0c */ /* 0x000fe40003f46270 */
[----:B-1----:R-:W-:-:S04]  /*12020*/  @!P1 LEA R4, P5, R39, R0, 0x2 ;  /* 0x0000000027049211 */ /* 0x002fc800078a10ff */
[----:B------:R-:W-:-:S05]  /*12030*/  @!P1 LEA.HI.X R5, R39, R2, R40, 0x2, P5 ;  /* 0x0000000227059211 */ /* 0x000fca00028f1428 */
        /* <DEDUP_REMOVED lines=10> */
[----:B---3--:R-:W-:Y:S02]  /*120e0*/  @!P1 LEA R6, P5, R29, R0, 0x2 ;  /* 0x000000001d069211 */ /* 0x008fe400078a10ff */
        /* <DEDUP_REMOVED lines=10> */
[----:B---3--:R-:W-:-:S04]  /*12190*/  LEA R4, P0, R25, R0, 0x2 ;  /* 0x0000000019047211 */ /* 0x008fc800078010ff */
[----:B------:R-:W-:-:S05]  /*121a0*/  LEA.HI.X R5, R25, R2, R26, 0x2, P0 ;  /* 0x0000000219057211 */ /* 0x000fca00000f141a */
[----:B------:R1:W-:Y:S01]  /*121b0*/  ST.E.64 [R4.64], R126 ;  /* 0x0000007e04007985 */ /* 0x0003e2000c101b08 */
[----:B------:R-:W-:Y:S05]  /*121c0*/  BRA `(.L_x_1269) ;  /* 0x000002c000007947 */ /* 0x000fea0003800000 */
.L_x_1261:
        /* <DEDUP_REMOVED lines=13> */
[----:B-1----:R-:W-:Y:S01]  /*122a0*/  @P0 IMAD.HI.U32 R7, R6, c[0x0][0x4ec], RZ ;  /* 0x00013b0006070a27 */ /* 0x002fe200078e00ff */
        /* <DEDUP_REMOVED lines=30> */
.L_x_1269:
[----:B------:R-:W-:Y:S05]  /*12490*/  BSYNC B1 ;  /* 0x0000000000017941 */ /* 0x000fea0003800000 */
.L_x_1260:
[----:B------:R-:W-:-:S13]  /*124a0*/  ISETP.NE.AND P0, PT, RZ, UR6, PT ;  /* 0x00000006ff007c0c */ /* 0x000fda000bf05270 */
[----:B------:R-:W-:Y:S01]  /*124b0*/  @P0 WARPSYNC 0xffffffff ;  /* 0xffffffff00000948 */ /* 0x000fe20003800000 */
[----:B------:R-:W-:Y:S06]  /*124c0*/  @P0 BAR.SYNC.DEFER_BLOCKING 0x5, 0x80 ;  /* 0x0142000000000b1d */ /* 0x000fec0000010000 */
[----:B-1----:R-:W1:Y:S04]  /*124d0*/  @P0 LDS R0, [0x10100] ;  /* 0x01010000ff000984 */ /* 0x002e680000000800 */
[----:B-1----:R1:W-:Y:S04]  /*124e0*/  @P0 STL [R1+0xb0], R0 ;  /* 0x0000b00001000387 */ /* 0x0023e80000100800 */
[----:B------:R-:W-:Y:S06]  /*124f0*/  @P0 BAR.ARV 0x4, 0x80 ;  /* 0x0102000000000b1d */ /* 0x000fec0000002000 */
[----:B------:R-:W-:Y:S05]  /*12500*/  @P0 BRA `(.L_x_1270) ;  /* 0x0000009000000947 */ /* 0x000fea0003800000 */
[----:B------:R-:W-:Y:S05]  /*12510*/  BRA.DIV ~URZ, `(.L_x_1271) ;  /* 0x000042027f007947 */ /* 0x000fea000b800000 */
[----:B-1----:R1:W2:Y:S02]  /*12520*/  SHFL.IDX PT, R0, R24, RZ, 0x1f ;  /* 0x00001fff18007589 */ /* 0x0022a400000e0000 */
.L_x_1302:
[----:B---3--:R-:W3:Y:S01]  /*12530*/  S2R R2, SR_TID.X ;  /* 0x0000000000027919 */ /* 0x008ee20000002100 */
[----:B------:R-:W-:Y:S03]  /*12540*/  WARPSYNC 0xffffffff ;  /* 0xffffffff00007948 */ /* 0x000fe60003800000 */
[----:B------:R-:W-:Y:S06]  /*12550*/  BAR.SYNC.DEFER_BLOCKING 0x4, 0x80 ;  /* 0x0102000000007b1d */ /* 0x000fec0000010000 */
[----:B--2---:R2:W-:Y:S01]  /*12560*/  STL [R1+0xb0], R0 ;  /* 0x0000b00001007387 */ /* 0x0045e20000100800 */
[----:B---3--:R-:W-:-:S13]  /*12570*/  LOP3.LUT P0, RZ, R2, 0x7f, RZ, 0xc0, !PT ;  /* 0x0000007f02ff7812 */ /* 0x008fda000780c0ff */
[----:B------:R2:W-:Y:S04]  /*12580*/  @!P0 STS [0x10100], R24 ;  /* 0x01010018ff008388 */ /* 0x0005e80000000800 */
[----:B------:R-:W-:Y:S06]  /*12590*/  BAR.ARV 0x5, 0x80 ;  /* 0x0142000000007b1d */ /* 0x000fec0000002000 */
.L_x_1270:
[----:B-12---:R-:W2:Y:S02]  /*125a0*/  LDL R0, [R1+0xb0] ;  /* 0x0000b00001007983 */ /* 0x006ea40000100800 */
[----:B--2---:R-:W-:-:S13]  /*125b0*/  ISETP.GE.AND P0, PT, R0, c[0x0][0x538], PT ;  /* 0x00014e0000007a0c */ /* 0x004fda0003f06270 */
[----:B---34-:R-:W-:Y:S01]  /*125c0*/  @P0 CALL.REL.NOINC `(.L_x_1272) ;  /* 0x0000001000000944 */ /* 0x018fe20003c00000 */
[----:B------:R-:W-:Y:S05]  /*125d0*/  BRA `(.L_x_1273) ;  /* 0xfffee4d000007947 */ /* 0x000fea000383ffff */
.L_x_1272:
[----:B------:R-:W-:Y:S05]  /*125e0*/  EXIT ;  /* 0x000000000000794d */ /* 0x000fea0003800000 */
.L_x_1204:
[----:B------:R1:W-:Y:S01]  /*125f0*/  STL [R1+0x10], RZ ;  /* 0x000010ff01007387 */ /* 0x0003e20000100800 */
[----:B------:R-:W-:Y:S01]  /*12600*/  IMAD.MOV.U32 R143, RZ, RZ, R7 ;  /* 0x000000ffff8f7224 */ /* 0x000fe200078e0007 */
[----:B------:R-:W-:Y:S02]  /*12610*/  MOV R3, 0x181f ;  /* 0x0000181f00037802 */ /* 0x000fe40000000f00 */
[----:B------:R-:W-:Y:S02]  /*12620*/  MOV R2, 0x12640 ;  /* 0x0001264000027802 */ /* 0x000fe40000000f00 */
[----:B-1---5:R-:W-:Y:S05]  /*12630*/  CALL.REL.NOINC `($__internal_19_$__cuda_sm70_shflsync_idx_p) ;  /* 0x000041b000007944 */ /* 0x022fea0003c00000 */
[----:B------:R-:W-:Y:S01]  /*12640*/  MOV R9, R143 ;  /* 0x0000008f00097202 */ /* 0x000fe20000000f00 */
[----:B-1---5:R-:W-:Y:S05]  /*12650*/  BRA `(.L_x_1274) ;  /* 0xfffef2f000007947 */ /* 0x022fea000383ffff */
.L_x_1205:
[----:B------:R3:W-:Y:S01]  /*12660*/  STL [R1+0x10], RZ ;  /* 0x000010ff01007387 */ /* 0x0007e20000100800 */
[----:B------:R-:W-:Y:S01]  /*12670*/  IMAD.MOV.U32 R143, RZ, RZ, R8 ;  /* 0x000000ffff8f7224 */ /* 0x000fe200078e0008 */
[----:B------:R-:W-:Y:S02]  /*12680*/  MOV R3, 0x181f ;  /* 0x0000181f00037802 */ /* 0x000fe40000000f00 */
[----:B------:R-:W-:Y:S02]  /*12690*/  MOV R2, 0x126b0 ;  /* 0x000126b000027802 */ /* 0x000fe40000000f00 */
[----:B-123-5:R-:W-:Y:S05]  /*126a0*/  CALL.REL.NOINC `($__internal_19_$__cuda_sm70_shflsync_idx_p) ;  /* 0x0000414000007944 */ /* 0x02efea0003c00000 */
[----:B-----5:R-:W-:Y:S01]  /*126b0*/  MOV R0, R143 ;  /* 0x0000008f00007202 */ /* 0x020fe20000000f00 */
[----:B-1----:R-:W-:Y:S05]  /*126c0*/  BRA `(.L_x_1275) ;  /* 0xfffef2a000007947 */ /* 0x002fea000383ffff */
.L_x_1208:
[----:B----4-:R-:W-:Y:S01]  /*126d0*/  MOV R0, 0x1 ;  /* 0x0000000100007802 */ /* 0x010fe20000000f00 */
[----:B------:R-:W-:Y:S01]  /*126e0*/  IMAD.MOV.U32 R143, RZ, RZ, R7 ;  /* 0x000000ffff8f7224 */ /* 0x000fe200078e0007 */
[----:B-1----:R-:W-:Y:S01]  /*126f0*/  MOV R2, 0x12730 ;  /* 0x0001273000027802 */ /* 0x002fe20000000f00 */
[----:B------:R-:W-:-:S02]  /*12700*/  IMAD.MOV.U32 R3, RZ, RZ, 0x181f ;  /* 0x0000181fff037424 */ /* 0x000fc400078e00ff */
[----:B------:R1:W-:Y:S04]  /*12710*/  STL [R1+0x10], R0 ;  /* 0x0000100001007387 */ /* 0x0003e80000100800 */
[----:B-12--5:R-:W-:Y:S05]  /*12720*/  CALL.REL.NOINC `($__internal_19_$__cuda_sm70_shflsync_idx_p) ;  /* 0x000040c000007944 */ /* 0x026fea0003c00000 */
[----:B-----5:R-:W-:Y:S01]  /*12730*/  MOV R0, 0x1 ;  /* 0x0000000100007802 */ /* 0x020fe20000000f00 */
[----:B------:R-:W-:Y:S01]  /*12740*/  IMAD.MOV.U32 R9, RZ, RZ, R143 ;  /* 0x000000ffff097224 */ /* 0x000fe200078e008f */
[----:B------:R-:W-:Y:S01]  /*12750*/  MOV R3, 0x181f ;  /* 0x0000181f00037802 */ /* 0x000fe20000000f00 */
[----:B------:R-:W-:Y:S01]  /*12760*/  IMAD.MOV.U32 R143, RZ, RZ, R8 ;  /* 0x000000ffff8f7224 */ /* 0x000fe200078e0008 */
[----:B------:R-:W-:Y:S01]  /*12770*/  MOV R2, 0x127a0 ;  /* 0x000127a000027802 */ /* 0x000fe20000000f00 */
[----:B------:R2:W-:Y:S04]  /*12780*/  STL [R1+0x10], R0 ;  /* 0x0000100001007387 */ /* 0x0005e80000100800 */
[----:B-12---:R-:W-:Y:S05]  /*12790*/  CALL.REL.NOINC `($__internal_19_$__cuda_sm70_shflsync_idx_p) ;  /* 0x0000405000007944 */ /* 0x006fea0003c00000 */
[----:B-----5:R-:W-:Y:S01]  /*127a0*/  MOV R0, R143 ;  /* 0x0000008f00007202 */ /* 0x020fe20000000f00 */
[----:B-1----:R-:W-:Y:S05]  /*127b0*/  BRA `(.L_x_1276) ;  /* 0xfffef37000007947 */ /* 0x002fea000383ffff */
.L_x_1211:
[----:B----4-:R-:W-:Y:S01]  /*127c0*/  MOV R0, 0x2 ;  /* 0x0000000200007802 */ /* 0x010fe20000000f00 */
[----:B------:R-:W-:Y:S01]  /*127d0*/  IMAD.MOV.U32 R143, RZ, RZ, R7 ;  /* 0x000000ffff8f7224 */ /* 0x000fe200078e0007 */
[----:B-1----:R-:W-:Y:S01]  /*127e0*/  MOV R2, 0x12820 ;  /* 0x0001282000027802 */ /* 0x002fe20000000f00 */
[----:B------:R-:W-:Y:S02]  /*127f0*/  IMAD.MOV.U32 R3, RZ, RZ, 0x181f ;  /* 0x0000181fff037424 */ /* 0x000fe400078e00ff */
[----:B------:R1:W-:Y:S04]  /*12800*/  STL [R1+0x10], R0 ;  /* 0x0000100001007387 */ /* 0x0003e80000100800 */
[----:B-123-5:R-:W-:Y:S05]  /*12810*/  CALL.REL.NOINC `($__internal_19_$__cuda_sm70_shflsync_idx_p) ;  /* 0x00003fd000007944 */ /* 0x02efea0003c00000 */
[----:B------:R-:W-:Y:S01]  /*12820*/  MOV R9, R143 ;  /* 0x0000008f00097202 */ /* 0x000fe20000000f00 */
[----:B-1---5:R-:W-:Y:S05]  /*12830*/  BRA `(.L_x_1277) ;  /* 0xfffef43000007947 */ /* 0x022fea000383ffff */
.L_x_1212:
[----:B----4-:R-:W-:Y:S01]  /*12840*/  MOV R0, 0x2 ;  /* 0x0000000200007802 */ /* 0x010fe20000000f00 */
[----:B------:R-:W-:Y:S01]  /*12850*/  IMAD.MOV.U32 R143, RZ, RZ, R8 ;  /* 0x000000ffff8f7224 */ /* 0x000fe200078e0008 */
[----:B-1----:R-:W-:Y:S01]  /*12860*/  MOV R2, 0x128a0 ;  /* 0x000128a000027802 */ /* 0x002fe20000000f00 */
[----:B------:R-:W-:-:S02]  /*12870*/  IMAD.MOV.U32 R3, RZ, RZ, 0x181f ;  /* 0x0000181fff037424 */ /* 0x000fc400078e00ff */
[----:B------:R1:W-:Y:S04]  /*12880*/  STL [R1+0x10], R0 ;  /* 0x0000100001007387 */ /* 0x0003e80000100800 */
[----:B-123-5:R-:W-:Y:S05]  /*12890*/  CALL.REL.NOINC `($__internal_19_$__cuda_sm70_shflsync_idx_p) ;  /* 0x00003f5000007944 */ /* 0x02efea0003c00000 */
[----:B-----5:R-:W-:Y:S01]  /*128a0*/  MOV R0, R143 ;  /* 0x0000008f00007202 */ /* 0x020fe20000000f00 */
[----:B-1----:R-:W-:Y:S05]  /*128b0*/  BRA `(.L_x_1278) ;  /* 0xfffef3d000007947 */ /* 0x002fea000383ffff */
.L_x_1215:
[----:B--2---:R-:W-:Y:S01]  /*128c0*/  MOV R0, 0x3 ;  /* 0x0000000300007802 */ /* 0x004fe20000000f00 */
[----:B------:R-:W-:Y:S01]  /*128d0*/  IMAD.MOV.U32 R143, RZ, RZ, R7 ;  /* 0x000000ffff8f7224 */ /* 0x000fe200078e0007 */
[----:B-1----:R-:W-:Y:S01]  /*128e0*/  MOV R2, 0x12920 ;  /* 0x0001292000027802 */ /* 0x002fe20000000f00 */
[----:B------:R-:W-:Y:S02]  /*128f0*/  IMAD.MOV.U32 R3, RZ, RZ, 0x181f ;  /* 0x0000181fff037424 */ /* 0x000fe400078e00ff */
[----:B------:R1:W-:Y:S04]  /*12900*/  STL [R1+0x10], R0 ;  /* 0x0000100001007387 */ /* 0x0003e80000100800 */
[----:B-1-345:R-:W-:Y:S05]  /*12910*/  CALL.REL.NOINC `($__internal_19_$__cuda_sm70_shflsync_idx_p) ;  /* 0x00003ed000007944 */ /* 0x03afea0003c00000 */
        /* <DEDUP_REMOVED lines=9> */
.L_x_1218:
[----:B--2---:R-:W-:Y:S01]  /*129b0*/  MOV R0, 0x4 ;  /* 0x0000000400007802 */ /* 0x004fe20000000f00 */
[----:B------:R-:W-:Y:S01]  /*129c0*/  IMAD.MOV.U32 R143, RZ, RZ, R7 ;  /* 0x000000ffff8f7224 */ /* 0x000fe200078e0007 */
[----:B-1----:R-:W-:Y:S01]  /*129d0*/  MOV R2, 0x12a10 ;  /* 0x00012a1000027802 */ /* 0x002fe20000000f00 */
[----:B------:R-:W-:-:S02]  /*129e0*/  IMAD.MOV.U32 R3, RZ, RZ, 0x181f ;  /* 0x0000181fff037424 */ /* 0x000fc400078e00ff */
[----:B------:R1:W-:Y:S04]  /*129f0*/  STL [R1+0x10], R0 ;  /* 0x0000100001007387 */ /* 0x0003e80000100800 */
[----:B-1-345:R-:W-:Y:S05]  /*12a00*/  CALL.REL.NOINC `($__internal_19_$__cuda_sm70_shflsync_idx_p) ;  /* 0x00003de000007944 */ /* 0x03afea0003c00000 */
[----:B------:R-:W-:Y:S01]  /*12a10*/  MOV R9, R143 ;  /* 0x0000008f00097202 */ /* 0x000fe20000000f00 */
[----:B-1---5:R-:W-:Y:S05]  /*12a20*/  BRA `(.L_x_1280) ;  /* 0xfffef4f000007947 */ /* 0x022fea000383ffff */
.L_x_1219:
[----:B--2---:R-:W-:Y:S01]  /*12a30*/  MOV R0, 0x4 ;  /* 0x0000000400007802 */ /* 0x004fe20000000f00 */
[----:B------:R-:W-:Y:S01]  /*12a40*/  IMAD.MOV.U32 R143, RZ, RZ, R8 ;  /* 0x000000ffff8f7224 */ /* 0x000fe200078e0008 */
[----:B-1----:R-:W-:Y:S01]  /*12a50*/  MOV R2, 0x12a90 ;  /* 0x00012a9000027802 */ /* 0x002fe20000000f00 */
[----:B------:R-:W-:Y:S02]  /*12a60*/  IMAD.MOV.U32 R3, RZ, RZ, 0x181f ;  /* 0x0000181fff037424 */ /* 0x000fe400078e00ff */
[----:B------:R1:W-:Y:S04]  /*12a70*/  STL [R1+0x10], R0 ;  /* 0x0000100001007387 */ /* 0x0003e80000100800 */
[----:B-1-345:R-:W-:Y:S05]  /*12a80*/  CALL.REL.NOINC `($__internal_19_$__cuda_sm70_shflsync_idx_p) ;  /* 0x00003d6000007944 */ /* 0x03afea0003c00000 */
[----:B-----5:R-:W-:Y:S01]  /*12a90*/  MOV R0, R143 ;  /* 0x0000008f00007202 */ /* 0x020fe20000000f00 */
[----:B-1----:R-:W-:Y:S05]  /*12aa0*/  BRA `(.L_x_1281) ;  /* 0xfffef49000007947 */ /* 0x002fea000383ffff */
.L_x_1222:
[----:B---3--:R-:W-:Y:S01]  /*12ab0*/  MOV R0, 0x5 ;  /* 0x0000000500007802 */ /* 0x008fe20000000f00 */
[----:B------:R-:W-:Y:S01]  /*12ac0*/  IMAD.MOV.U32 R143, RZ, RZ, R7 ;  /* 0x000000ffff8f7224 */ /* 0x000fe200078e0007 */
[----:B-1----:R-:W-:Y:S01]  /*12ad0*/  MOV R2, 0x12b10 ;  /* 0x00012b1000027802 */ /* 0x002fe20000000f00 */
[----:B------:R-:W-:-:S02]  /*12ae0*/  IMAD.MOV.U32 R3, RZ, RZ, 0x181f ;  /* 0x0000181fff037424 */ /* 0x000fc400078e00ff */
        /* <DEDUP_REMOVED lines=11> */
.L_x_1225:
[----:B---3--:R-:W-:Y:S01]  /*12ba0*/  MOV R0, 0x6 ;  /* 0x0000000600007802 */ /* 0x008fe20000000f00 */
[----:B------:R-:W-:Y:S01]  /*12bb0*/  IMAD.MOV.U32 R143, RZ, RZ, R7 ;  /* 0x000000ffff8f7224 */ /* 0x000fe200078e0007 */
[----:B-1----:R-:W-:Y:S01]  /*12bc0*/  MOV R2, 0x12c00 ;  /* 0x00012c0000027802 */ /* 0x002fe20000000f00 */
[----:B------:R-:W-:Y:S02]  /*12bd0*/  IMAD.MOV.U32 R3, RZ, RZ, 0x181f ;  /* 0x0000181fff037424 */ /* 0x000fe400078e00ff */
[----:B------:R1:W-:Y:S04]  /*12be0*/  STL [R1+0x10], R0 ;  /* 0x0000100001007387 */ /* 0x0003e80000100800 */
[----:B-12-45:R-:W-:Y:S05]  /*12bf0*/  CALL.REL.NOINC `($__internal_19_$__cuda_sm70_shflsync_idx_p) ;  /* 0x00003bf000007944 */ /* 0x036fea0003c00000 */
[----:B------:R-:W-:Y:S01]  /*12c00*/  MOV R9, R143 ;  /* 0x0000008f00097202 */ /* 0x000fe20000000f00 */
[----:B-1---5:R-:W-:Y:S05]  /*12c10*/  BRA `(.L_x_1283) ;  /* 0xfffef5b000007947 */ /* 0x022fea000383ffff */
.L_x_1226:
[----:B---3--:R-:W-:Y:S01]  /*12c20*/  MOV R0, 0x6 ;  /* 0x0000000600007802 */ /* 0x008fe20000000f00 */
[----:B------:R-:W-:Y:S01]  /*12c30*/  IMAD.MOV.U32 R143, RZ, RZ, R8 ;  /* 0x000000ffff8f7224 */ /* 0x000fe200078e0008 */
[----:B-1----:R-:W-:Y:S01]  /*12c40*/  MOV R2, 0x12c80 ;  /* 0x00012c8000027802 */ /* 0x002fe20000000f00 */
[----:B------:R-:W-:-:S02]  /*12c50*/  IMAD.MOV.U32 R3, RZ, RZ, 0x181f ;  /* 0x0000181fff037424 */ /* 0x000fc400078e00ff */
[----:B------:R1:W-:Y:S04]  /*12c60*/  STL [R1+0x10], R0 ;  /* 0x0000100001007387 */ /* 0x0003e80000100800 */
[----:B-12-45:R-:W-:Y:S05]  /*12c70*/  CALL.REL.NOINC `($__internal_19_$__cuda_sm70_shflsync_idx_p) ;  /* 0x00003b7000007944 */ /* 0x036fea0003c00000 */
[----:B-----5:R-:W-:Y:S01]  /*12c80*/  MOV R0, R143 ;  /* 0x0000008f00007202 */ /* 0x020fe20000000f00 */
[----:B-1----:R-:W-:Y:S05]  /*12c90*/  BRA `(.L_x_1284) ;  /* 0xfffef55000007947 */ /* 0x002fea000383ffff */
.L_x_1229:
        /* <DEDUP_REMOVED lines=15> */
.L_x_1232:
[----:B------:R2:W-:Y:S01]  /*12d90*/  STL [R1+0x10], RZ ;  /* 0x000010ff01007387 */ /* 0x0005e20000100800 */
[----:B------:R-:W-:Y:S01]  /*12da0*/  IMAD.MOV.U32 R143, RZ, RZ, R0 ;  /* 0x000000ffff8f7224 */ /* 0x000fe200078e0000 */
[----:B------:R-:W-:-:S02]  /*12db0*/  MOV R3, 0x181f ;  /* 0x0000181f00037802 */ /* 0x000fc40000000f00 */
[----:B------:R-:W-:Y:S02]  /*12dc0*/  MOV R2, 0x12de0 ;  /* 0x00012de000027802 */ /* 0x000fe40000000f00 */
[----:B-12---:R-:W-:Y:S05]  /*12dd0*/  CALL.REL.NOINC `($__internal_19_$__cuda_sm70_shflsync_idx_p) ;  /* 0x00003a1000007944 */ /* 0x006fea0003c00000 */
[----:B------:R-:W-:Y:S01]  /*12de0*/  MOV R8, R143 ;  /* 0x0000008f00087202 */ /* 0x000fe20000000f00 */
[----:B-1---5:R-:W-:Y:S05]  /*12df0*/  BRA `(.L_x_1286) ;  /* 0xffff0f7000007947 */ /* 0x022fea000383ffff */
.L_x_1233:
[----:B------:R4:W-:Y:S01]  /*12e00*/  STL [R1+0x10], RZ ;  /* 0x000010ff01007387 */ /* 0x0009e20000100800 */
[----:B------:R-:W-:Y:S01]  /*12e10*/  IMAD.MOV.U32 R143, RZ, RZ, R4 ;  /* 0x000000ffff8f7224 */ /* 0x000fe200078e0004 */
[----:B------:R-:W-:Y:S02]  /*12e20*/  MOV R3, 0x181f ;  /* 0x0000181f00037802 */ /* 0x000fe40000000f00 */
[----:B------:R-:W-:Y:S02]  /*12e30*/  MOV R2, 0x12e50 ;  /* 0x00012e5000027802 */ /* 0x000fe40000000f00 */
[----:B-1234-:R-:W-:Y:S05]  /*12e40*/  CALL.REL.NOINC `($__internal_19_$__cuda_sm70_shflsync_idx_p) ;  /* 0x000039a000007944 */ /* 0x01efea0003c00000 */
[----:B------:R-:W2:Y:S04]  /*12e50*/  LDL R3, [R1+0xc] ;  /* 0x00000c0001037983 */ /* 0x000ea80000100800 */
[----:B------:R-:W3:Y:S01]  /*12e60*/  LDL R2, [R1+0x1c] ;  /* 0x00001c0001027983 */ /* 0x000ee20000100800 */
[----:B------:R-:W-:-:S05]  /*12e70*/  IADD3 R6, P6, R143, R149, RZ ;  /* 0x000000958f067210 */ /* 0x000fca0007fde0ff */
[----:B------:R-:W-:Y:S01]  /*12e80*/  IMAD.X R7, R8, 0x1, R57, P6 ;  /* 0x0000000108077824 */ /* 0x000fe200030e0639 */
[----:B--2---:R-:W-:Y:S02]  /*12e90*/  ISETP.GE.AND P2, PT, R3, c[0x0][0x1d4], PT ;  /* 0x0000750003007a0c */ /* 0x004fe40003f46270 */
[----:B---3--:R-:W-:Y:S02]  /*12ea0*/  ISETP.GE.AND P0, PT, R2, c[0x0][0x1d4], PT ;  /* 0x0000750002007a0c */ /* 0x008fe40003f06270 */
[----:B------:R-:W-:Y:S01]  /*12eb0*/  IADD3 R2, P5, R143, R150, RZ ;  /* 0x000000968f027210 */ /* 0x000fe20007fbe0ff */
[----:B-----5:R-:W-:Y:S01]  /*12ec0*/  IMAD.MOV.U32 R143, RZ, RZ, R0 ;  /* 0x000000ffff8f7224 */ /* 0x020fe200078e0000 */
[----:B------:R-:W-:-:S03]  /*12ed0*/  SEL R5, RZ, 0x10, P0 ;  /* 0x00000010ff057807 */ /* 0x000fc60000000000 */
[----:B------:R-:W-:-:S04]  /*12ee0*/  IMAD.X R3, R8, 0x1, R56, P5 ;  /* 0x0000000108037824 */ /* 0x000fc800028e0638 */
[----:B------:R-:W-:Y:S01]  /*12ef0*/  @!PT LDS RZ, [RZ] ;  /* 0x00000000fffff984 */ /* 0x000fe20000000800 */
[----:B------:R-:W-:Y:S01]  /*12f00*/  @!PT LDS RZ, [RZ] ;  /* 0x00000000fffff984 */ /* 0x000fe20000000800 */
[----:B------:R-:W-:Y:S01]  /*12f10*/  @!PT LDS RZ, [RZ] ;  /* 0x00000000fffff984 */ /* 0x000fe20000000800 */
[----:B------:R2:W-:Y:S04]  /*12f20*/  LDGSTS.E.BYPASS.LTC128B.128 [R252+0x4100], [R6.64], !P2 ;  /* 0x0410000006fc7fae */ /* 0x0005e8000d101d48 */
[----:B------:R3:W-:Y:S01]  /*12f30*/  LDGSTS.E.BYPASS.LTC128B.128 [R252+0x6100], [R2.64], !P0 ;  /* 0x0610000002fc7fae */ /* 0x0007e2000c101d48 */
[----:B--2---:R-:W-:Y:S01]  /*12f40*/  SEL R6, RZ, 0x10, P2 ;  /* 0x00000010ff067807 */ /* 0x004fe20001000000 */
[----:B---3--:R-:W-:Y:S02]  /*12f50*/  IMAD.MOV.U32 R2, RZ, RZ, 0x1 ;  /* 0x00000001ff027424 */ /* 0x008fe400078e00ff */
[----:B------:R-:W-:-:S03]  /*12f60*/  IMAD.MOV.U32 R3, RZ, RZ, 0x181f ;  /* 0x0000181fff037424 */ /* 0x000fc600078e00ff */
[----:B------:R2:W-:Y:S02]  /*12f70*/  STL [R1+0x10], R2 ;  /* 0x0000100201007387 */ /* 0x0005e40000100800 */
[----:B--2---:R-:W-:Y:S02]  /*12f80*/  MOV R2, 0x12fa0 ;  /* 0x00012fa000027802 */ /* 0x004fe40000000f00 */
[----:B-1----:R-:W-:Y:S05]  /*12f90*/  CALL.REL.NOINC `($__internal_19_$__cuda_sm70_shflsync_idx_p) ;  /* 0x0000385000007944 */ /* 0x002fea0003c00000 */
[----:B------:R-:W-:Y:S01]  /*12fa0*/  MOV R2, 0x1 ;  /* 0x0000000100027802 */ /* 0x000fe20000000f00 */
[----:B------:R-:W-:Y:S01]  /*12fb0*/  IMAD.MOV.U32 R7, RZ, RZ, R143 ;  /* 0x000000ffff077224 */ /* 0x000fe200078e008f */
[----:B------:R-:W-:Y:S01]  /*12fc0*/  MOV R3, 0x181f ;  /* 0x0000181f00037802 */ /* 0x000fe20000000f00 */
[----:B-----5:R-:W-:Y:S02]  /*12fd0*/  IMAD.MOV.U32 R143, RZ, RZ, R4 ;  /* 0x000000ffff8f7224 */ /* 0x020fe400078e0004 */
[----:B------:R2:W-:Y:S02]  /*12fe0*/  STL [R1+0x10], R2 ;  /* 0x0000100201007387 */ /* 0x0005e40000100800 */
[----:B--2---:R-:W-:Y:S02]  /*12ff0*/  MOV R2, 0x13010 ;  /* 0x0001301000027802 */ /* 0x004fe40000000f00 */
[----:B-1----:R-:W-:Y:S05]  /*13000*/  CALL.REL.NOINC `($__internal_19_$__cuda_sm70_shflsync_idx_p) ;  /* 0x000037e000007944 */ /* 0x002fea0003c00000 */
[----:B------:R-:W-:Y:S02]  /*13010*/  IADD3 R8, -R6, 0x10, RZ ;  /* 0x0000001006087810 */ /* 0x000fe40007ffe1ff */
[----:B------:R-:W-:-:S02]  /*13020*/  IADD3 R2, -R5, 0x10, RZ ;  /* 0x0000001005027810 */ /* 0x000fc40007ffe1ff */
[----:B------:R-:W-:Y:S02]  /*13030*/  LOP3.LUT R8, R8, 0xf, RZ, 0xc0, !PT ;  /* 0x0000000f08087812 */ /* 0x000fe400078ec0ff */
[----:B------:R-:W-:Y:S02]  /*13040*/  ISETP.NE.U32.AND P6, PT, R6, RZ, PT ;  /* 0x000000ff0600720c */ /* 0x000fe40003fc5070 */
[----:B------:R-:W-:Y:S02]  /*13050*/  IADD3 R8, P2, P0, R8, R143, R149 ;  /* 0x0000008f08087210 */ /* 0x000fe4000785e095 */
[----:B------:R-:W-:Y:S02]  /*13060*/  LOP3.LUT R2, R2, 0xf, RZ, 0xc0, !PT ;  /* 0x0000000f02027812 */ /* 0x000fe400078ec0ff */
[----:B------:R-:W-:Y:S02]  /*13070*/  ISETP.NE.U32.AND P5, PT, R5, RZ, PT ;  /* 0x000000ff0500720c */ /* 0x000fe40003fa5070 */
[----:B------:R-:W-:-:S02]  /*13080*/  IADD3.X R9, RZ, R7, R57, P2, P0 ;  /* 0x00000007ff097210 */ /* 0x000fc400017e0439 */
[----:B------:R-:W-:Y:S01]  /*13090*/  IADD3 R2, P2, P0, R2, R143, R150 ;  /* 0x0000008f02027210 */ /* 0x000fe2000785e096 */
[----:B-----5:R-:W-:Y:S02]  /*130a0*/  IMAD.MOV.U32 R143, RZ, RZ, R0 ;  /* 0x000000ffff8f7224 */ /* 0x020fe400078e0000 */
[----:B------:R-:W-:Y:S01]  /*130b0*/  @!PT LDS RZ, [RZ] ;  /* 0x00000000fffff984 */ /* 0x000fe20000000800 */
[----:B------:R-:W-:Y:S01]  /*130c0*/  @!PT LDS RZ, [RZ] ;  /* 0x00000000fffff984 */ /* 0x000fe20000000800 */
[----:B------:R-:W-:Y:S01]  /*130d0*/  @!PT LDS RZ, [RZ] ;  /* 0x00000000fffff984 */ /* 0x000fe20000000800 */
[----:B------:R2:W-:Y:S01]  /*130e0*/  LDGSTS.E.BYPASS.LTC128B.128.ZFILL [R252+0x4900], [R8.64], P6 ;  /* 0x0490000008fc7fae */ /* 0x0005e2000b141d48 */
[----:B------:R-:W-:-:S05]  /*130f0*/  IADD3.X R3, RZ, R7, R56, P2, P0 ;  /* 0x00000007ff037210 */ /* 0x000fca00017e0438 */
[----:B------:R3:W-:Y:S02]  /*13100*/  LDGSTS.E.BYPASS.LTC128B.128.ZFILL [R252+0x6900], [R2.64], P5 ;  /* 0x0690000002fc7fae */ /* 0x0007e4000a941d48 */
[----:B---3--:R-:W-:Y:S02]  /*13110*/  IMAD.MOV.U32 R2, RZ, RZ, 0x2 ;  /* 0x00000002ff027424 */ /* 0x008fe400078e00ff */
[----:B------:R-:W-:-:S03]  /*13120*/  IMAD.MOV.U32 R3, RZ, RZ, 0x181f ;  /* 0x0000181fff037424 */ /* 0x000fc600078e00ff */
[----:B------:R3:W-:Y:S02]  /*13130*/  STL [R1+0x10], R2 ;  /* 0x0000100201007387 */ /* 0x0007e40000100800 */
[----:B---3--:R-:W-:Y:S02]  /*13140*/  MOV R2, 0x13160 ;  /* 0x0001316000027802 */ /* 0x008fe40000000f00 */
[----:B-12---:R-:W-:Y:S05]  /*13150*/  CALL.REL.NOINC `($__internal_19_$__cuda_sm70_shflsync_idx_p) ;  /* 0x0000369000007944 */ /* 0x006fea0003c00000 */
        /* <DEDUP_REMOVED lines=10> */
[----:B------:R-:W-:Y:S02]  /*13200*/  LOP3.LUT R2, R2, 0xf, RZ, 0xc0, !PT ;  /* 0x0000000f02027812 */ /* 0x000fe400078ec0ff */
[----:B------:R-:W-:Y:S02]  /*13210*/  IADD3 R8, P2, P0, R8, R143, R149 ;  /* 0x0000008f08087210 */ /* 0x000fe4000785e095 */
[----:B------:R-:W-:Y:S02]  /*13220*/  ISETP.NE.U32.AND P6, PT, R6, RZ, PT ;  /* 0x000000ff0600720c */ /* 0x000fe40003fc5070 */
[----:B------:R-:W-:Y:S02]  /*13230*/  IADD3.X R9, RZ, R7, R57, P2, P0 ;  /* 0x00000007ff097210 */ /* 0x000fe400017e0439 */
[----:B------:R-:W-:Y:S01]  /*13240*/  IADD3 R2, P2, P0, R2, R143, R150 ;  /* 0x0000008f02027210 */ /* 0x000fe2000785e096 */
[----:B-----5:R-:W-:Y:S01]  /*13250*/  IMAD.MOV.U32 R143, RZ, RZ, R0 ;  /* 0x000000ffff8f7224 */ /* 0x020fe200078e0000 */
[----:B------:R-:W-:Y:S01]  /*13260*/  ISETP.NE.U32.AND P5, PT, R5, RZ, PT ;  /* 0x000000ff0500720c */ /* 0x000fe20003fa5070 */
[----:B------:R-:W-:Y:S01]  /*13270*/  IMAD.MOV.U32 R0, RZ, RZ, 0x3 ;  /* 0x00000003ff007424 */ /* 0x000fe200078e00ff */
[----:B------:R-:W-:-:S04]  /*13280*/  IADD3.X R3, RZ, R7, R56, P2, P0 ;  /* 0x00000007ff037210 */ /* 0x000fc800017e0438 */
[----:B------:R2:W-:Y:S04]  /*13290*/  STL [R1+0x10], R0 ;  /* 0x0000100001007387 */ /* 0x0005e80000100800 */
[----:B------:R-:W-:Y:S01]  /*132a0*/  @!PT LDS RZ, [RZ] ;  /* 0x00000000fffff984 */ /* 0x000fe20000000800 */
[----:B------:R-:W-:Y:S01]  /*132b0*/  @!PT LDS RZ, [RZ] ;  /* 0x00000000fffff984 */ /* 0x000fe20000000800 */
[----:B------:R-:W-:Y:S01]  /*132c0*/  @!PT LDS RZ, [RZ] ;  /* 0x00000000fffff984 */ /* 0x000fe20000000800 */
[----:B------:R2:W-:Y:S04]  /*132d0*/  LDGSTS.E.BYPASS.LTC128B.128.ZFILL [R252+0x5100], [R8.64], P6 ;  /* 0x0510000008fc7fae */ /* 0x0005e8000b141d48 */
[----:B------:R3:W-:Y:S02]  /*132e0*/  LDGSTS.E.BYPASS.LTC128B.128.ZFILL [R252+0x7100], [R2.64], P5 ;  /* 0x0710000002fc7fae */ /* 0x0007e4000a941d48 */
[----:B---3--:R-:W-:Y:S01]  /*132f0*/  IMAD.MOV.U32 R3, RZ, RZ, 0x181f ;  /* 0x0000181fff037424 */ /* 0x008fe200078e00ff */
[----:B------:R-:W-:-:S02]  /*13300*/  MOV R2, 0x13320 ;  /* 0x0001332000027802 */ /* 0x000fc40000000f00 */
[----:B-12---:R-:W-:Y:S05]  /*13310*/  CALL.REL.NOINC `($__internal_19_$__cuda_sm70_shflsync_idx_p) ;  /* 0x000034d000007944 */ /* 0x006fea0003c00000 */
        /* <DEDUP_REMOVED lines=9> */
.L_x_1234:
[----:B------:R1:W-:Y:S01]  /*133b0*/  STL [R1+0x10], RZ ;  /* 0x000010ff01007387 */ /* 0x0003e20000100800 */
[----:B------:R-:W-:Y:S01]  /*133c0*/  IMAD.MOV.U32 R143, RZ, RZ, R0 ;  /* 0x000000ffff8f7224 */ /* 0x000fe200078e0000 */
[----:B------:R-:W-:-:S02]  /*133d0*/  MOV R3, 0x1c1f ;  /* 0x00001c1f00037802 */ /* 0x000fc40000000f00 */
[----:B------:R-:W-:Y:S02]  /*133e0*/  MOV R2, 0x13400 ;  /* 0x0001340000027802 */ /* 0x000fe40000000f00 */
[----:B-1----:R-:W-:Y:S05]  /*133f0*/  CALL.REL.NOINC `($__internal_19_$__cuda_sm70_shflsync_idx_p) ;  /* 0x000033f000007944 */ /* 0x002fea0003c00000 */
[----:B------:R-:W-:Y:S01]  /*13400*/  MOV R2, R143 ;  /* 0x0000008f00027202 */ /* 0x000fe20000000f00 */
[----:B-1---5:R-:W-:Y:S05]  /*13410*/  BRA `(.L_x_1288) ;  /* 0xffff0d5000007947 */ /* 0x022fea000383ffff */
.L_x_1235:
[----:B------:R-:W-:Y:S01]  /*13420*/  MOV R2, 0x1 ;  /* 0x0000000100027802 */ /* 0x000fe20000000f00 */
[----:B------:R-:W-:Y:S02]  /*13430*/  IMAD.MOV.U32 R143, RZ, RZ, R0 ;  /* 0x000000ffff8f7224 */ /* 0x000fe400078e0000 */
[----:B------:R-:W-:Y:S02]  /*13440*/  IMAD.MOV.U32 R3, RZ, RZ, 0x1c1f ;  /* 0x00001c1fff037424 */ /* 0x000fe400078e00ff */
[----:B------:R2:W-:Y:S02]  /*13450*/  STL [R1+0x10], R2 ;  /* 0x0000100201007387 */ /* 0x0005e40000100800 */
[----:B--2---:R-:W-:Y:S02]  /*13460*/  MOV R2, 0x13480 ;  /* 0x0001348000027802 */ /* 0x004fe40000000f00 */
[----:B-1----:R-:W-:Y:S05]  /*13470*/  CALL.REL.NOINC `($__internal_19_$__cuda_sm70_shflsync_idx_p) ;  /* 0x0000337000007944 */ /* 0x002fea0003c00000 */
[----:B-----5:R-:W-:Y:S02]  /*13480*/  IMAD.IADD R2, R4, 0x1, R143 ;  /* 0x0000000104027824 */ /* 0x020fe400078e028f */
[----:B------:R-:W-:-:S02]  /*13490*/  IMAD.MOV.U32 R143, RZ, RZ, R0 ;  /* 0x000000ffff8f7224 */ /* 0x000fc400078e0000 */
[----:B------:R-:W-:Y:S01]  /*134a0*/  IMAD.MOV.U32 R3, RZ, RZ, 0x1c1f ;  /* 0x00001c1fff037424 */ /* 0x000fe200078e00ff */
        /* <DEDUP_REMOVED lines=28> */
[----:B------:R-:W-:Y:S01]  /*13670*/  ISETP.GT.AND P0, PT, R2, 0x39, PT ;  /* 0x000000390200780c */ /* 0x000fe20003f04270 */
[----:B------:R-:W-:Y:S01]  /*13680*/  IMAD.MOV.U32 R2, RZ, RZ, 0x2 ;  /* 0x00000002ff027424 */ /* 0x000fe200078e00ff */
[----:B------:R-:W-:Y:S02]  /*13690*/  FSEL R58, R30, -INF , P6 ;  /* 0xff8000001e3a7808 */ /* 0x000fe40003000000 */
[----:B------:R-:W-:-:S02]  /*136a0*/  FSEL R51, R31, -INF , P5 ;  /* 0xff8000001f337808 */ /* 0x000fc40002800000 */
[----:B------:R2:W-:Y:S01]  /*136b0*/  STL [R1+0x10], R2 ;  /* 0x0000100201007387 */ /* 0x0005e20000100800 */
[----:B------:R-:W-:Y:S02]  /*136c0*/  FSEL R50, R26, -INF , P2 ;  /* 0xff8000001a327808 */ /* 0x000fe40001000000 */
[----:B------:R-:W-:Y:S02]  /*136d0*/  FSEL R49, R27, -INF , P0 ;  /* 0xff8000001b317808 */ /* 0x000fe40000000000 */
[----:B--2---:R-:W-:Y:S02]  /*136e0*/  MOV R2, 0x13700 ;  /* 0x0001370000027802 */ /* 0x004fe40000000f00 */
[----:B-1----:R-:W-:Y:S05]  /*136f0*/  CALL.REL.NOINC `($__internal_19_$__cuda_sm70_shflsync_idx_p) ;  /* 0x000030f000007944 */ /* 0x002fea0003c00000 */
[----:B-----5:R-:W-:Y:S02]  /*13700*/  IMAD.IADD R2, R4, 0x1, R143 ;  /* 0x0000000104027824 */ /* 0x020fe400078e028f */
[----:B------:R-:W-:Y:S02]  /*13710*/  IMAD.MOV.U32 R143, RZ, RZ, R0 ;  /* 0x000000ffff8f7224 */ /* 0x000fe400078e0000 */
[----:B------:R-:W-:Y:S01]  /*13720*/  IMAD.MOV.U32 R0, RZ, RZ, 0x3 ;  /* 0x00000003ff007424 */ /* 0x000fe200078e00ff */
[----:B------:R-:W-:Y:S01]  /*13730*/  IMNMX R2, R5, R2, PT ;  /* 0x0000000205027217 */ /* 0x000fe20003800200 */
[----:B------:R-:W-:-:S03]  /*13740*/  IMAD.MOV.U32 R3, RZ, RZ, 0x1c1f ;  /* 0x00001c1fff037424 */ /* 0x000fc600078e00ff */
[----:B------:R2:W-:Y:S01]  /*13750*/  STL [R1+0x10], R0 ;  /* 0x0000100001007387 */ /* 0x0005e20000100800 */
        /* <DEDUP_REMOVED lines=32> */
[----:B------:R-:W-:Y:S02]  /*13960*/  MOV R2, 0x13980 ;  /* 0x0001398000027802 */ /* 0x000fe40000000f00 */
[----:B-12---:R-:W-:Y:S05]  /*13970*/  CALL.REL.NOINC `($__internal_19_$__cuda_sm70_shflsync_idx_p) ;  /* 0x00002e7000007944 */ /* 0x006fea0003c00000 */
[----:B-----5:R-:W-:Y:S01]  /*13980*/  IMAD.IADD R4, R4, 0x1, R143 ;  /* 0x0000000104047824 */ /* 0x020fe200078e028f */
[----:B------:R-:W-:Y:S01]  /*13990*/  FMNMX.FTZ R136, R7, R8, !PT ;  /* 0x0000000807887209 */ /* 0x000fe20007810000 */
[----:B------:R-:W-:Y:S01]  /*139a0*/  IMAD.MOV.U32 R0, RZ, RZ, 0x2 ;  /* 0x00000002ff007424 */ /* 0x000fe200078e00ff */
[----:B------:R-:W-:Y:S02]  /*139b0*/  FMNMX.FTZ R135, R9, R10, !PT ;  /* 0x0000000a09877209 */ /* 0x000fe40007810000 */
[----:B------:R-:W-:Y:S02]  /*139c0*/  IMNMX R5, R5, R4, PT ;  /* 0x0000000405057217 */ /* 0x000fe40003800200 */
[----:B------:R-:W-:-:S02]  /*139d0*/  FMNMX.FTZ R136, R11, R136, !PT ;  /* 0x000000880b887209 */ /* 0x000fc40007810000 */
[C---:B------:R-:W-:Y:S02]  /*139e0*/  ISETP.GT.AND P6, PT, R5.reuse, RZ, PT ;  /* 0x000000ff0500720c */ /* 0x040fe40003fc4270 */
[C---:B------:R-:W-:Y:S02]  /*139f0*/  ISETP.GT.AND P5, PT, R5.reuse, 0x1, PT ;  /* 0x000000010500780c */ /* 0x040fe40003fa4270 */
[----:B------:R-:W-:Y:S02]  /*13a00*/  ISETP.GT.AND P2, PT, R5, 0x8, PT ;  /* 0x000000080500780c */ /* 0x000fe40003f44270 */
[----:B------:R-:W-:Y:S02]  /*13a10*/  FSEL R24, R106, -INF , P6 ;  /* 0xff8000006a187808 */ /* 0x000fe40003000000 */
[----:B------:R-:W-:Y:S02]  /*13a20*/  FSEL R26, R107, -INF , P5 ;  /* 0xff8000006b1a7808 */ /* 0x000fe40002800000 */
[----:B------:R-:W-:-:S02]  /*13a30*/  ISETP.GT.AND P0, PT, R5, 0x9, PT ;  /* 0x000000090500780c */ /* 0x000fc40003f04270 */
[----:B------:R-:W-:Y:S02]  /*13a40*/  FSEL R30, R102, -INF , P2 ;  /* 0xff800000661e7808 */ /* 0x000fe40001000000 */
[----:B------:R-:W-:Y:S02]  /*13a50*/  FMNMX.FTZ R134, R20, R22, !PT ;  /* 0x0000001614867209 */ /* 0x000fe40007810000 */
[----:B------:R-:W-:Y:S02]  /*13a60*/  FMNMX.FTZ R6, R24, R26, !PT ;  /* 0x0000001a18067209 */ /* 0x000fe40007810000 */
[----:B------:R-:W-:Y:S02]  /*13a70*/  FMNMX.FTZ R136, R12, R136, !PT ;  /* 0x000000880c887209 */ /* 0x000fe40007810000 */
[----:B------:R-:W-:Y:S02]  /*13a80*/  FSEL R32, R103, -INF , P0 ;  /* 0xff80000067207808 */ /* 0x000fe40000000000 */
[----:B------:R-:W-:-:S02]  /*13a90*/  ISETP.GT.AND P6, PT, R5, 0x10, PT ;  /* 0x000000100500780c */ /* 0x000fc40003fc4270 */
[----:B------:R-:W-:Y:S02]  /*13aa0*/  FMNMX.FTZ R135, R14, R135, !PT ;  /* 0x000000870e877209 */ /* 0x000fe40007810000 */
[----:B------:R-:W-:Y:S02]  /*13ab0*/  FMNMX.FTZ R134, R27, R134, !PT ;  /* 0x000000861b867209 */ /* 0x000fe40007810000 */
[----:B------:R-:W-:Y:S02]  /*13ac0*/  FMNMX.FTZ R6, R30, R6, !PT ;  /* 0x000000061e067209 */ /* 0x000fe40007810000 */
[----:B------:R-:W-:Y:S02]  /*13ad0*/  FMNMX.FTZ R136, R13, R136, !PT ;  /* 0x000000880d887209 */ /* 0x000fe40007810000 */
[----:B------:R-:W-:Y:S02]  /*13ae0*/  ISETP.GT.AND P5, PT, R5, 0x11, PT ;  /* 0x000000110500780c */ /* 0x000fe40003fa4270 */
[----:B------:R-:W-:-:S02]  /*13af0*/  FSEL R35, R98, -INF , P6 ;  /* 0xff80000062237808 */ /* 0x000fc40003000000 */
        /* <DEDUP_REMOVED lines=65> */
[----:B------:R-:W-:Y:S01]  /*13f10*/  FMNMX.FTZ R135, R50, R135, !PT ;  /* 0x0000008732877209 */ /* 0x000fe20007810000 */
[----:B------:R-:W-:Y:S01]  /*13f20*/  IMAD.MOV.U32 R132, RZ, RZ, R136 ;  /* 0x000000ffff847224 */ /* 0x000fe200078e0088 */
[----:B------:R-:W-:-:S02]  /*13f30*/  FMNMX.FTZ R134, R90, R134, !PT ;  /* 0x000000865a867209 */ /* 0x000fc40007810000 */
[----:B------:R-:W-:Y:S02]  /*13f40*/  FMNMX.FTZ R6, R57, R6, !PT ;  /* 0x0000000639067209 */ /* 0x000fe40007810000 */
[----:B------:R-:W-:Y:S02]  /*13f50*/  FMNMX.FTZ R135, R49, R135, !PT ;  /* 0x0000008731877209 */ /* 0x000fe40007810000 */
[----:B------:R-:W-:Y:S02]  /*13f60*/  FMNMX.FTZ R134, R48, R134, !PT ;  /* 0x0000008630867209 */ /* 0x000fe40007810000 */
[----:B------:R-:W-:Y:S02]  /*13f70*/  FMNMX.FTZ R6, R56, R6, !PT ;  /* 0x0000000638067209 */ /* 0x000fe40007810000 */
[----:B------:R-:W-:Y:S02]  /*13f80*/  MOV R2, 0x13fa0 ;  /* 0x00013fa000027802 */ /* 0x000fe40000000f00 */
[----:B-1----:R-:W-:Y:S05]  /*13f90*/  CALL.REL.NOINC `($__internal_18_$__cuda_sm70_shflsync_bfly_p) ;  /* 0x000027f000007944 */ /* 0x002fea0003c00000 */
[----:B------:R-:W-:Y:S01]  /*13fa0*/  FMNMX.FTZ R136, R136, R0, !PT ;  /* 0x0000000088887209 */ /* 0x000fe20007810000 */
[----:B------:R-:W-:Y:S01]  /*13fb0*/  IMAD.MOV.U32 R0, RZ, RZ, 0x1 ;  /* 0x00000001ff007424 */ /* 0x000fe200078e00ff */
[----:B------:R-:W-:-:S03]  /*13fc0*/  MOV R2, 0x13ff0 ;  /* 0x00013ff000027802 */ /* 0x000fc60000000f00 */
[----:B------:R-:W-:Y:S02]  /*13fd0*/  IMAD.MOV.U32 R132, RZ, RZ, R136 ;  /* 0x000000ffff847224 */ /* 0x000fe400078e0088 */
[----:B------:R-:W-:Y:S05]  /*13fe0*/  CALL.REL.NOINC `($__internal_18_$__cuda_sm70_shflsync_bfly_p) ;  /* 0x000027a000007944 */ /* 0x000fea0003c00000 */
[----:B------:R-:W-:Y:S01]  /*13ff0*/  FMNMX.FTZ R136, R136, R0, !PT ;  /* 0x0000000088887209 */ /* 0x000fe20007810000 */
[----:B------:R-:W-:Y:S01]  /*14000*/  IMAD.MOV.U32 R132, RZ, RZ, R135 ;  /* 0x000000ffff847224 */ /* 0x000fe200078e0087 */
[----:B------:R-:W-:Y:S01]  /*14010*/  MOV R2, 0x14040 ;  /* 0x0001404000027802 */ /* 0x000fe20000000f00 */
[----:B------:R-:W-:Y:S02]  /*14020*/  IMAD.MOV.U32 R0, RZ, RZ, 0x2 ;  /* 0x00000002ff007424 */ /* 0x000fe400078e00ff */
[----:B------:R-:W-:Y:S05]  /*14030*/  CALL.REL.NOINC `($__internal_18_$__cuda_sm70_shflsync_bfly_p) ;  /* 0x0000275000007944 */ /* 0x000fea0003c00000 */
        /* <DEDUP_REMOVED lines=25> */
[----:B------:R-:W-:Y:S01]  /*141d0*/  MOV R133, R0 ;  /* 0x0000000000857202 */ /* 0x000fe20000000f00 */
[----:B------:R-:W-:Y:S05]  /*141e0*/  BRA `(.L_x_1289) ;  /* 0xffff0cf000007947 */ /* 0x000fea000383ffff */
.L_x_1239:
[----:B------:R-:W-:Y:S01]  /*141f0*/  MOV R3, 0x181f ;  /* 0x0000181f00037802 */ /* 0x000fe20000000f00 */
[----:B------:R1:W-:Y:S01]  /*14200*/  STL [R1+0x10], RZ ;  /* 0x000010ff01007387 */ /* 0x0003e20000100800 */
[----:B------:R-:W-:Y:S01]  /*14210*/  MOV R2, 0x14240 ;  /* 0x0001424000027802 */ /* 0x000fe20000000f00 */
[----:B------:R-:W-:Y:S02]  /*14220*/  IMAD.MOV.U32 R143, RZ, RZ, R0 ;  /* 0x000000ffff8f7224 */ /* 0x000fe400078e0000 */
[----:B-1----:R-:W-:Y:S05]  /*14230*/  CALL.REL.NOINC `($__internal_19_$__cuda_sm70_shflsync_idx_p) ;  /* 0x000025b000007944 */ /* 0x002fea0003c00000 */
[----:B------:R-:W-:Y:S01]  /*14240*/  MOV R7, R143 ;  /* 0x0000008f00077202 */ /* 0x000fe20000000f00 */
[----:B-1---5:R-:W-:-:S05]  /*14250*/  BRA `(.L_x_1290) ;  /* 0xffff2a9000007947 */ /* 0x022fca000383ffff */
.L_x_1240:
[----:B------:R-:W-:Y:S01]  /*14260*/  MOV R3, 0x181f ;  /* 0x0000181f00037802 */ /* 0x000fe20000000f00 */
[----:B------:R3:W-:Y:S01]  /*14270*/  STL [R1+0x10], RZ ;  /* 0x000010ff01007387 */ /* 0x0007e20000100800 */
[----:B------:R-:W-:Y:S01]  /*14280*/  MOV R2, 0x142b0 ;  /* 0x000142b000027802 */ /* 0x000fe20000000f00 */
[----:B------:R-:W-:Y:S02]  /*14290*/  IMAD.MOV.U32 R143, RZ, RZ, R4 ;  /* 0x000000ffff8f7224 */ /* 0x000fe400078e0004 */
[----:B-123--:R-:W-:Y:S05]  /*142a0*/  CALL.REL.NOINC `($__internal_19_$__cuda_sm70_shflsync_idx_p) ;  /* 0x0000254000007944 */ /* 0x00efea0003c00000 */
[----:B------:R-:W2:Y:S01]  /*142b0*/  LDL R3, [R1+0xc] ;  /* 0x00000c0001037983 */ /* 0x000ea20000100800 */
[----:B------:R-:W-:Y:S03]  /*142c0*/  IADD3 R8, P2, R143, R12, RZ ;  /* 0x0000000c8f087210 */ /* 0x000fe60007f5e0ff */
[----:B------:R-:W3:Y:S02]  /*142d0*/  LDL R2, [R1+0x1c] ;  /* 0x00001c0001027983 */ /* 0x000ee40000100800 */
[----:B------:R-:W-:Y:S01]  /*142e0*/  IMAD.X R9, R7, 0x1, R5, P2 ;  /* 0x0000000107097824 */ /* 0x000fe200010e0605 */
[----:B---3--:R-:W-:Y:S02]  /*142f0*/  ISETP.GE.AND P0, PT, R2, c[0x0][0x1d4], PT ;  /* 0x0000750002007a0c */ /* 0x008fe40003f06270 */
[----:B--2---:R-:W-:Y:S02]  /*14300*/  ISETP.GE.AND P5, PT, R3, c[0x0][0x1d4], PT ;  /* 0x0000750003007a0c */ /* 0x004fe40003fa6270 */
[----:B------:R-:W-:Y:S01]  /*14310*/  IADD3 R2, P2, R143, R13, RZ ;  /* 0x0000000d8f027210 */ /* 0x000fe20007f5e0ff */
[----:B-----5:R-:W-:Y:S04]  /*14320*/  IMAD.MOV.U32 R143, RZ, RZ, R0 ;  /* 0x000000ffff8f7224 */ /* 0x020fe800078e0000 */
[----:B------:R-:W-:Y:S01]  /*14330*/  IMAD.X R3, R7, 0x1, R6, P2 ;  /* 0x0000000107037824 */ /* 0x000fe200010e0606 */
[----:B------:R-:W-:Y:S05]  /*14340*/  SEL R7, RZ, 0x10, P5 ;  /* 0x00000010ff077807 */ /* 0x000fea0002800000 */
[----:B------:R-:W-:Y:S01]  /*14350*/  @!PT LDS RZ, [RZ] ;  /* 0x00000000fffff984 */ /* 0x000fe20000000800 */
[----:B------:R-:W-:Y:S01]  /*14360*/  @!PT LDS RZ, [RZ] ;  /* 0x00000000fffff984 */ /* 0x000fe20000000800 */
[----:B------:R-:W-:Y:S01]  /*14370*/  @!PT LDS RZ, [RZ] ;  /* 0x00000000fffff984 */ /* 0x000fe20000000800 */
[----:B------:R2:W-:Y:S04]  /*14380*/  LDGSTS.E.BYPASS.LTC128B.128 [R252+0x100], [R8.64], !P5 ;  /* 0x0010000008fc7fae */ /* 0x0005e8000e901d48 */
[----:B------:R3:W-:Y:S01]  /*14390*/  LDGSTS.E.BYPASS.LTC128B.128 [R252+0x2100], [R2.64], !P0 ;  /* 0x0210000002fc7fae */ /* 0x0007e2000c101d48 */
[----:B--2---:R-:W-:Y:S01]  /*143a0*/  SEL R8, RZ, 0x10, P0 ;  /* 0x00000010ff087807 */ /* 0x004fe20000000000 */
[----:B---3--:R-:W-:Y:S02]  /*143b0*/  IMAD.MOV.U32 R2, RZ, RZ, 0x1 ;  /* 0x00000001ff027424 */ /* 0x008fe400078e00ff */
[----:B------:R-:W-:Y:S03]  /*143c0*/  IMAD.MOV.U32 R3, RZ, RZ, 0x181f ;  /* 0x0000181fff037424 */ /* 0x000fe600078e00ff */
        /* <DEDUP_REMOVED lines=10> */
[C---:B------:R-:W-:Y:S02]  /*14470*/  IADD3 R2, -R7.reuse, 0x10, RZ ;  /* 0x0000001007027810 */ /* 0x040fe40007ffe1ff */
        /* <DEDUP_REMOVED lines=9> */
[----:B--2---:R-:W-:Y:S04]  /*14510*/  IADD3 R2, -R8, 0x10, RZ ;  /* 0x0000001008027810 */ /* 0x004fe80007ffe1ff */
[----:B------:R-:W-:Y:S04]  /*14520*/  LOP3.LUT R2, R2, 0xf, RZ, 0xc0, !PT ;  /* 0x0000000f02027812 */ /* 0x000fe800078ec0ff */
[----:B------:R-:W-:Y:S01]  /*14530*/  IADD3 R2, P2, P0, R2, R143, R13 ;  /* 0x0000008f02027210 */ /* 0x000fe2000785e00d */
[----:B-----5:R-:W-:Y:S03]  /*14540*/  IMAD.MOV.U32 R143, RZ, RZ, R0 ;  /* 0x000000ffff8f7224 */ /* 0x020fe600078e0000 */
[----:B------:R-:W-:Y:S05]  /*14550*/  IADD3.X R3, RZ, R9, R6, P2, P0 ;  /* 0x00000009ff037210 */ /* 0x000fea00017e0406 */
[----:B------:R2:W-:Y:S02]  /*14560*/  LDGSTS.E.BYPASS.LTC128B.128.ZFILL [R252+0x2900], [R2.64], P5 ;  /* 0x0290000002fc7fae */ /* 0x0005e4000a941d48 */
[----:B--2---:R-:W-:Y:S02]  /*14570*/  IMAD.MOV.U32 R2, RZ, RZ, 0x2 ;  /* 0x00000002ff027424 */ /* 0x004fe400078e00ff */
        /* <DEDUP_REMOVED lines=24> */
[----:B-----5:R-:W-:Y:S02]  /*14700*/  IMAD.MOV.U32 R143, RZ, RZ, R0 ;  /* 0x000000ffff8f7224 */ /* 0x020fe400078e0000 */
[----:B------:R-:W-:Y:S01]  /*14710*/  IMAD.MOV.U32 R0, RZ, RZ, 0x3 ;  /* 0x00000003ff007424 */ /* 0x000fe200078e00ff */
[----:B------:R-:W-:Y:S04]  /*14720*/  IADD3.X R3, RZ, R9, R6, P2, P0 ;  /* 0x00000009ff037210 */ /* 0x000fe800017e0406 */
[----:B------:R2:W-:Y:S04]  /*14730*/  STL [R1+0x10], R0 ;  /* 0x0000100001007387 */ /* 0x0005e80000100800 */
[----:B------:R3:W-:Y:S02]  /*14740*/  LDGSTS.E.BYPASS.LTC128B.128.ZFILL [R252+0x3100], [R2.64], P5 ;  /* 0x0310000002fc7fae */ /* 0x0007e4000a941d48 */
[----:B---3--:R-:W-:Y:S01]  /*14750*/  MOV R2, 0x14780 ;  /* 0x0001478000027802 */ /* 0x008fe20000000f00 */
[----:B------:R-:W-:Y:S02]  /*14760*/  IMAD.MOV.U32 R3, RZ, RZ, 0x181f ;  /* 0x0000181fff037424 */ /* 0x000fe400078e00ff */
[----:B-12---:R-:W-:Y:S05]  /*14770*/  CALL.REL.NOINC `($__internal_19_$__cuda_sm70_shflsync_idx_p) ;  /* 0x0000207000007944 */ /* 0x006fea0003c00000 */
[----:B------:R-:W-:Y:S01]  /*14780*/  MOV R2, 0x3 ;  /* 0x0000000300027802 */ /* 0x000fe20000000f00 */
[----:B-----5:R-:W-:Y:S01]  /*14790*/  IMAD.MOV.U32 R0, RZ, RZ, R143 ;  /* 0x000000ffff007224 */ /* 0x020fe200078e008f */
[----:B------:R-:W-:Y:S01]  /*147a0*/  MOV R3, 0x181f ;  /* 0x0000181f00037802 */ /* 0x000fe20000000f00 */
[----:B------:R-:W-:Y:S02]  /*147b0*/  IMAD.MOV.U32 R143, RZ, RZ, R4 ;  /* 0x000000ffff8f7224 */ /* 0x000fe400078e0004 */
[----:B------:R2:W-:Y:S02]  /*147c0*/  STL [R1+0x10], R2 ;  /* 0x0000100201007387 */ /* 0x0005e40000100800 */
[----:B--2---:R-:W-:Y:S02]  /*147d0*/  MOV R2, 0x147f0 ;  /* 0x000147f000027802 */ /* 0x004fe40000000f00 */
[----:B-1----:R-:W-:Y:S05]  /*147e0*/  CALL.REL.NOINC `($__internal_19_$__cuda_sm70_shflsync_idx_p) ;  /* 0x0000200000007944 */ /* 0x002fea0003c00000 */
[----:B-----5:R-:W-:Y:S01]  /*147f0*/  MOV R4, R143 ;  /* 0x0000008f00047202 */ /* 0x020fe20000000f00 */
[----:B-1----:R-:W-:-:S05]  /*14800*/  BRA `(.L_x_1291) ;  /* 0xffff26f000007947 */ /* 0x002fca000383ffff */
.L_x_1243:
[----:B------:R-:W-:Y:S01]  /*14810*/  MOV R3, 0x181f ;  /* 0x0000181f00037802 */ /* 0x000fe20000000f00 */
[----:B------:R2:W-:Y:S01]  /*14820*/  STL [R1+0x10], RZ ;  /* 0x000010ff01007387 */ /* 0x0005e20000100800 */
[----:B------:R-:W-:Y:S01]  /*14830*/  MOV R2, 0x14860 ;  /* 0x0001486000027802 */ /* 0x000fe20000000f00 */
[----:B-1----:R-:W-:Y:S02]  /*14840*/  IMAD.MOV.U32 R143, RZ, RZ, R0 ;  /* 0x000000ffff8f7224 */ /* 0x002fe400078e0000 */
[----:B--2---:R-:W-:Y:S05]  /*14850*/  CALL.REL.NOINC `($__internal_19_$__cuda_sm70_shflsync_idx_p) ;  /* 0x00001f9000007944 */ /* 0x004fea0003c00000 */
[----:B------:R-:W-:Y:S01]  /*14860*/  MOV R135, R143 ;  /* 0x0000008f00877202 */ /* 0x000fe20000000f00 */
[----:B-1---5:R-:W-:-:S05]  /*14870*/  BRA `(.L_x_1292) ;  /* 0xffff35a000007947 */ /* 0x022fca000383ffff */
.L_x_1244:
[----:B------:R-:W-:Y:S01]  /*14880*/  MOV R3, 0x181f ;  /* 0x0000181f00037802 */ /* 0x000fe20000000f00 */
[----:B------:R4:W-:Y:S01]  /*14890*/  STL [R1+0x10], RZ ;  /* 0x000010ff01007387 */ /* 0x0009e20000100800 */
[----:B------:R-:W-:Y:S01]  /*148a0*/  MOV R2, 0x148d0 ;  /* 0x000148d000027802 */ /* 0x000fe20000000f00 */
[----:B-1----:R-:W-:Y:S02]  /*148b0*/  IMAD.MOV.U32 R143, RZ, RZ, R132 ;  /* 0x000000ffff8f7224 */ /* 0x002fe400078e0084 */
[----:B--234-:R-:W-:Y:S05]  /*148c0*/  CALL.REL.NOINC `($__internal_19_$__cuda_sm70_shflsync_idx_p) ;  /* 0x00001f2000007944 */ /* 0x01cfea0003c00000 */
[----:B------:R-:W2:Y:S01]  /*148d0*/  LDL R3, [R1+0xc] ;  /* 0x00000c0001037983 */ /* 0x000ea20000100800 */
[----:B------:R-:W-:Y:S03]  /*148e0*/  IADD3 R208, P2, R143, R141, RZ ;  /* 0x0000008d8fd07210 */ /* 0x000fe60007f5e0ff */
[----:B------:R-:W3:Y:S02]  /*148f0*/  LDL R2, [R1+0x1c] ;  /* 0x00001c0001027983 */ /* 0x000ee40000100800 */
[----:B------:R-:W-:Y:S01]  /*14900*/  IMAD.X R209, R135, 0x1, R133, P2 ;  /* 0x0000000187d17824 */ /* 0x000fe200010e0685 */
[----:B---3--:R-:W-:Y:S02]  /*14910*/  ISETP.GE.AND P0, PT, R2, c[0x0][0x1d4], PT ;  /* 0x0000750002007a0c */ /* 0x008fe40003f06270 */
[----:B--2---:R-:W-:Y:S02]  /*14920*/  ISETP.GE.AND P5, PT, R3, c[0x0][0x1d4], PT ;  /* 0x0000750003007a0c */ /* 0x004fe40003fa6270 */
[----:B------:R-:W-:Y:S01]  /*14930*/  IADD3 R2, P2, R143, R210, RZ ;  /* 0x000000d28f027210 */ /* 0x000fe20007f5e0ff */
[----:B-----5:R-:W-:Y:S01]  /*14940*/  IMAD.MOV.U32 R143, RZ, RZ, R0 ;  /* 0x000000ffff8f7224 */ /* 0x020fe200078e0000 */
[----:B------:R-:W-:Y:S03]  /*14950*/  SEL R136, RZ, 0x10, P0 ;  /* 0x00000010ff887807 */ /* 0x000fe60000000000 */
[----:B------:R-:W-:Y:S01]  /*14960*/  IMAD.X R3, R135, 0x1, R134, P2 ;  /* 0x0000000187037824 */ /* 0x000fe200010e0686 */
[----:B------:R-:W-:Y:S05]  /*14970*/  SEL R135, RZ, 0x10, P5 ;  /* 0x00000010ff877807 */ /* 0x000fea0002800000 */
[----:B------:R-:W-:Y:S01]  /*14980*/  @!PT LDS RZ, [RZ] ;  /* 0x00000000fffff984 */ /* 0x000fe20000000800 */
[----:B------:R-:W-:Y:S01]  /*14990*/  @!PT LDS RZ, [RZ] ;  /* 0x00000000fffff984 */ /* 0x000fe20000000800 */
[----:B------:R-:W-:Y:S01]  /*149a0*/  @!PT LDS RZ, [RZ] ;  /* 0x00000000fffff984 */ /* 0x000fe20000000800 */
[----:B------:R2:W-:Y:S04]  /*149b0*/  LDGSTS.E.BYPASS.LTC128B.128 [R252+0x4100], [R208.64], !P5 ;  /* 0x04100000d0fc7fae */ /* 0x0005e8000e901d48 */
[----:B------:R3:W-:Y:S02]  /*149c0*/  LDGSTS.E.BYPASS.LTC128B.128 [R252+0x6100], [R2.64], !P0 ;  /* 0x0610000002fc7fae */ /* 0x0007e4000c101d48 */
[----:B---3--:R-:W-:Y:S02]  /*149d0*/  IMAD.MOV.U32 R2, RZ, RZ, 0x1 ;  /* 0x00000001ff027424 */ /* 0x008fe400078e00ff */
[----:B------:R-:W-:Y:S03]  /*149e0*/  IMAD.MOV.U32 R3, RZ, RZ, 0x181f ;  /* 0x0000181fff037424 */ /* 0x000fe600078e00ff */
[----:B------:R3:W-:Y:S02]  /*149f0*/  STL [R1+0x10], R2 ;  /* 0x0000100201007387 */ /* 0x0007e40000100800 */
[----:B---3--:R-:W-:Y:S02]  /*14a00*/  MOV R2, 0x14a20 ;  /* 0x00014a2000027802 */ /* 0x008fe40000000f00 */
[----:B-12---:R-:W-:Y:S05]  /*14a10*/  CALL.REL.NOINC `($__internal_19_$__cuda_sm70_shflsync_idx_p) ;  /* 0x00001dd000007944 */ /* 0x006fea0003c00000 */
[----:B------:R-:W-:Y:S01]  /*14a20*/  MOV R2, 0x1 ;  /* 0x0000000100027802 */ /* 0x000fe20000000f00 */
[----:B------:R-:W-:Y:S01]  /*14a30*/  IMAD.MOV.U32 R142, RZ, RZ, R143 ;  /* 0x000000ffff8e7224 */ /* 0x000fe200078e008f */
[----:B------:R-:W-:Y:S01]  /*14a40*/  MOV R3, 0x181f ;  /* 0x0000181f00037802 */ /* 0x000fe20000000f00 */
[----:B------:R-:W-:Y:S02]  /*14a50*/  IMAD.MOV.U32 R143, RZ, RZ, R132 ;  /* 0x000000ffff8f7224 */ /* 0x000fe400078e0084 */
[----:B------:R2:W-:Y:S02]  /*14a60*/  STL [R1+0x10], R2 ;  /* 0x0000100201007387 */ /* 0x0005e40000100800 */
[----:B--2---:R-:W-:Y:S02]  /*14a70*/  MOV R2, 0x14a90 ;  /* 0x00014a9000027802 */ /* 0x004fe40000000f00 */
[----:B-1---5:R-:W-:Y:S05]  /*14a80*/  CALL.REL.NOINC `($__internal_19_$__cuda_sm70_shflsync_idx_p) ;  /* 0x00001d6000007944 */ /* 0x022fea0003c00000 */
[C---:B------:R-:W-:Y:S02]  /*14a90*/  IADD3 R2, -R135.reuse, 0x10, RZ ;  /* 0x0000001087027810 */ /* 0x040fe40007ffe1ff */
        /* <DEDUP_REMOVED lines=55> */
[----:B------:R-:W-:Y:S01]  /*14e10*/  MOV R132, R143 ;  /* 0x0000008f00847202 */ /* 0x000fe20000000f00 */
[----:B-1---5:R-:W-:-:S05]  /*14e20*/  BRA `(.L_x_1293) ;  /* 0xffff31f000007947 */ /* 0x022fca000383ffff */
.L_x_1245:
[----:B------:R-:W-:Y:S01]  /*14e30*/  MOV R3, 0x1c1f ;  /* 0x00001c1f00037802 */ /* 0x000fe20000000f00 */
[----:B------:R1:W-:Y:S01]  /*14e40*/  STL [R1+0x10], RZ ;  /* 0x000010ff01007387 */ /* 0x0003e20000100800 */
[----:B------:R-:W-:Y:S01]  /*14e50*/  MOV R2, 0x14e80 ;  /* 0x00014e8000027802 */ /* 0x000fe20000000f00 */
[----:B------:R-:W-:Y:S02]  /*14e60*/  IMAD.MOV.U32 R143, RZ, RZ, R132 ;  /* 0x000000ffff8f7224 */ /* 0x000fe400078e0084 */
[----:B-1----:R-:W-:Y:S05]  /*14e70*/  CALL.REL.NOINC `($__internal_19_$__cuda_sm70_shflsync_idx_p) ;  /* 0x0000197000007944 */ /* 0x002fea0003c00000 */
[----:B-----5:R-:W-:Y:S01]  /*14e80*/  MOV R0, R143 ;  /* 0x0000008f00007202 */ /* 0x020fe20000000f00 */
[----:B-1----:R-:W-:-:S05]  /*14e90*/  BRA `(.L_x_1294) ;  /* 0xffff336000007947 */ /* 0x002fca000383ffff */
.L_x_1246:
[----:B------:R-:W-:Y:S01]  /*14ea0*/  MOV R0, 0x1 ;  /* 0x0000000100007802 */ /* 0x000fe20000000f00 */
[----:B------:R-:W-:Y:S01]  /*14eb0*/  IMAD.MOV.U32 R143, RZ, RZ, R132 ;  /* 0x000000ffff8f7224 */ /* 0x000fe200078e0084 */
[----:B------:R-:W-:Y:S01]  /*14ec0*/  MOV R2, 0x14f00 ;  /* 0x00014f0000027802 */ /* 0x000fe20000000f00 */
[----:B------:R-:W-:Y:S02]  /*14ed0*/  IMAD.MOV.U32 R3, RZ, RZ, 0x1c1f ;  /* 0x00001c1fff037424 */ /* 0x000fe400078e00ff */
[----:B------:R2:W-:Y:S04]  /*14ee0*/  STL [R1+0x10], R0 ;  /* 0x0000100001007387 */ /* 0x0005e80000100800 */
[----:B-12---:R-:W-:Y:S05]  /*14ef0*/  CALL.REL.NOINC `($__internal_19_$__cuda_sm70_shflsync_idx_p) ;  /* 0x000018f000007944 */ /* 0x006fea0003c00000 */
[----:B------:R-:W-:Y:S01]  /*14f00*/  MOV R2, 0x15170 ;  /* 0x0001517000027802 */ /* 0x000fe20000000f00 */
[----:B-----5:R-:W-:Y:S02]  /*14f10*/  IMAD.MOV.U32 R0, RZ, RZ, 0x2 ;  /* 0x00000002ff007424 */ /* 0x020fe400078e00ff */
[----:B------:R-:W-:Y:S02]  /*14f20*/  IMAD.IADD R143, R133, 0x1, R143 ;  /* 0x00000001858f7824 */ /* 0x000fe400078e028f */
[----:B------:R-:W-:Y:S01]  /*14f30*/  IMAD.MOV.U32 R3, RZ, RZ, 0x1c1f ;  /* 0x00001c1fff037424 */ /* 0x000fe200078e00ff */
[----:B------:R2:W-:Y:S02]  /*14f40*/  STL [R1+0x10], R0 ;  /* 0x0000100001007387 */ /* 0x0005e40000100800 */
        /* <DEDUP_REMOVED lines=27> */
[----:B------:R-:W-:Y:S01]  /*15100*/  ISETP.GT.AND P0, PT, R143, 0x39, PT ;  /* 0x000000398f00780c */ /* 0x000fe20003f04270 */
[----:B------:R-:W-:Y:S01]  /*15110*/  IMAD.MOV.U32 R143, RZ, RZ, R132 ;  /* 0x000000ffff8f7224 */ /* 0x000fe200078e0084 */
[----:B------:R-:W-:Y:S02]  /*15120*/  FSEL R54, R54, -INF , P6 ;  /* 0xff80000036367808 */ /* 0x000fe40003000000 */
[----:B------:R-:W-:Y:S02]  /*15130*/  FSEL R55, R55, -INF , P5 ;  /* 0xff80000037377808 */ /* 0x000fe40002800000 */
[----:B------:R-:W-:Y:S02]  /*15140*/  FSEL R66, R66, -INF , P2 ;  /* 0xff80000042427808 */ /* 0x000fe40001000000 */
[----:B------:R-:W-:Y:S02]  /*15150*/  FSEL R67, R67, -INF , P0 ;  /* 0xff80000043437808 */ /* 0x000fe40000000000 */
        /* <DEDUP_REMOVED lines=33> */
[----:B------:R-:W-:Y:S01]  /*15370*/  ISETP.GT.AND P0, PT, R143, 0x39, PT ;  /* 0x000000398f00780c */ /* 0x000fe20003f04270 */
[----:B------:R-:W-:Y:S01]  /*15380*/  IMAD.MOV.U32 R143, RZ, RZ, R132 ;  /* 0x000000ffff8f7224 */ /* 0x000fe200078e0084 */
[----:B------:R-:W-:Y:S02]  /*15390*/  FSEL R56, R56, -INF , P6 ;  /* 0xff80000038387808 */ /* 0x000fe40003000000 */
[----:B------:R-:W-:Y:S02]  /*153a0*/  FSEL R57, R57, -INF , P5 ;  /* 0xff80000039397808 */ /* 0x000fe40002800000 */
[----:B------:R-:W-:Y:S02]  /*153b0*/  FSEL R60, R60, -INF , P2 ;  /* 0xff8000003c3c7808 */ /* 0x000fe40001000000 */
[----:B------:R-:W-:Y:S02]  /*153c0*/  FSEL R61, R61, -INF , P0 ;  /* 0xff8000003d3d7808 */ /* 0x000fe40000000000 */
[----:B-12---:R-:W-:Y:S05]  /*153d0*/  CALL.REL.NOINC `($__internal_19_$__cuda_sm70_shflsync_idx_p) ;  /* 0x0000141000007944 */ /* 0x006fea0003c00000 */
[----:B-----5:R-:W-:Y:S01]  /*153e0*/  FMNMX.FTZ R132, R4, R137, !PT ;  /* 0x0000008904847209 */ /* 0x020fe20007810000 */
[----:B------:R-:W-:Y:S01]  /*153f0*/  IMAD.IADD R133, R133, 0x1, R143 ;  /* 0x0000000185857824 */ /* 0x000fe200078e028f */
[----:B------:R-:W-:Y:S01]  /*15400*/  FMNMX.FTZ R7, R6, R138, !PT ;  /* 0x0000008a06077209 */ /* 0x000fe20007810000 */
[----:B------:R-:W-:Y:S01]  /*15410*/  IMAD.MOV.U32 R0, RZ, RZ, 0x2 ;  /* 0x00000002ff007424 */ /* 0x000fe200078e00ff */
[----:B------:R-:W-:Y:S02]  /*15420*/  FMNMX.FTZ R8, R16, R139, !PT ;  /* 0x0000008b10087209 */ /* 0x000fe40007810000 */
        /* <DEDUP_REMOVED lines=97> */
[----:B------:R-:W-:Y:S02]  /*15a40*/  MOV R2, 0x15a60 ;  /* 0x00015a6000027802 */ /* 0x000fe40000000f00 */
        /* <DEDUP_REMOVED lines=28> */
[----:B------:R-:W-:-:S05]  /*15c10*/  BRA `(.L_x_1295) ;  /* 0xffff335000007947 */ /* 0x000fca000383ffff */
.L_x_1249:
[----:B-1----:R-:W-:Y:S01]  /*15c20*/  MOV R3, 0x181f ;  /* 0x0000181f00037802 */ /* 0x002fe20000000f00 */
[----:B------:R1:W-:Y:S01]  /*15c30*/  STL [R1+0x10], RZ ;  /* 0x000010ff01007387 */ /* 0x0003e20000100800 */
[----:B------:R-:W-:Y:S01]  /*15c40*/  MOV R2, 0x15c70 ;  /* 0x00015c7000027802 */ /* 0x000fe20000000f00 */
[----:B------:R-:W-:Y:S02]  /*15c50*/  IMAD.MOV.U32 R143, RZ, RZ, R36 ;  /* 0x000000ffff8f7224 */ /* 0x000fe400078e0024 */
[----:B-1----:R-:W-:Y:S05]  /*15c60*/  CALL.REL.NOINC `($__internal_19_$__cuda_sm70_shflsync_idx_p) ;  /* 0x00000b8000007944 */ /* 0x002fea0003c00000 */
[----:B------:R-:W-:Y:S01]  /*15c70*/  MOV R28, R143 ;  /* 0x0000008f001c7202 */ /* 0x000fe20000000f00 */
[----:B-1---5:R-:W-:-:S05]  /*15c80*/  BRA `(.L_x_1296) ;  /* 0xffff5e5000007947 */ /* 0x022fca000383ffff */
.L_x_1252:
[----:B------:R-:W-:Y:S01]  /*15c90*/  MOV R3, 0x181f ;  /* 0x0000181f00037802 */ /* 0x000fe20000000f00 */
[----:B------:R2:W-:Y:S01]  /*15ca0*/  STL [R1+0x10], RZ ;  /* 0x000010ff01007387 */ /* 0x0005e20000100800 */
[----:B------:R-:W-:Y:S01]  /*15cb0*/  MOV R2, 0x15ce0 ;  /* 0x00015ce000027802 */ /* 0x000fe20000000f00 */
[----:B------:R-:W-:Y:S02]  /*15cc0*/  IMAD.MOV.U32 R143, RZ, RZ, R0 ;  /* 0x000000ffff8f7224 */ /* 0x000fe400078e0000 */
[----:B-12---:R-:W-:Y:S05]  /*15cd0*/  CALL.REL.NOINC `($__internal_19_$__cuda_sm70_shflsync_idx_p) ;  /* 0x00000b1000007944 */ /* 0x006fea0003c00000 */
[----:B------:R-:W-:Y:S01]  /*15ce0*/  MOV R135, R143 ;  /* 0x0000008f00877202 */ /* 0x000fe20000000f00 */
[----:B-1---5:R-:W-:-:S05]  /*15cf0*/  BRA `(.L_x_1297) ;  /* 0xffff6e8000007947 */ /* 0x022fca000383ffff */
.L_x_1253:
[----:B------:R-:W-:Y:S01]  /*15d00*/  MOV R3, 0x181f ;  /* 0x0000181f00037802 */ /* 0x000fe20000000f00 */
[----:B------:R4:W-:Y:S01]  /*15d10*/  STL [R1+0x10], RZ ;  /* 0x000010ff01007387 */ /* 0x0009e20000100800 */
[----:B------:R-:W-:Y:S01]  /*15d20*/  MOV R2, 0x15d50 ;  /* 0x00015d5000027802 */ /* 0x000fe20000000f00 */
[----:B------:R-:W-:Y:S02]  /*15d30*/  IMAD.MOV.U32 R143, RZ, RZ, R132 ;  /* 0x000000ffff8f7224 */ /* 0x000fe400078e0084 */
[----:B-1234-:R-:W-:Y:S05]  /*15d40*/  CALL.REL.NOINC `($__internal_19_$__cuda_sm70_shflsync_idx_p) ;  /* 0x00000aa000007944 */ /* 0x01efea0003c00000 */
[C---:B------:R-:W-:Y:S02]  /*15d50*/  IADD3 R208, -R141.reuse, 0x10, RZ ;  /* 0x000000108dd07810 */ /* 0x040fe40007ffe1ff */
[----:B------:R-:W-:Y:S02]  /*15d60*/  ISETP.NE.U32.AND P2, PT, R141, RZ, PT ;  /* 0x000000ff8d00720c */ /* 0x000fe40003f45070 */
[----:B------:R-:W-:Y:S04]  /*15d70*/  LOP3.LUT R208, R208, 0xf, RZ, 0xc0, !PT ;  /* 0x0000000fd0d07812 */ /* 0x000fe800078ec0ff */
[----:B------:R-:W-:Y:S04]  /*15d80*/  IADD3 R208, P5, P4, R208, R143, R210 ;  /* 0x0000008fd0d07210 */ /* 0x000fe80007cbe0d2 */
[----:B------:R-:W-:Y:S02]  /*15d90*/  IADD3.X R209, RZ, R135, R133, P5, P4 ;  /* 0x00000087ffd17210 */ /* 0x000fe40002fe8485 */
[----:B------:R-:W-:Y:S01]  /*15da0*/  IADD3 R2, P4, R143, R211, RZ ;  /* 0x000000d38f027210 */ /* 0x000fe20007f9e0ff */
[----:B-----5:R-:W-:Y:S02]  /*15db0*/  IMAD.MOV.U32 R143, RZ, RZ, R0 ;  /* 0x000000ffff8f7224 */ /* 0x020fe400078e0000 */
[----:B------:R-:W-:Y:S01]  /*15dc0*/  @!PT LDS RZ, [RZ] ;  /* 0x00000000fffff984 */ /* 0x000fe20000000800 */
[----:B------:R-:W-:Y:S01]  /*15dd0*/  @!PT LDS RZ, [RZ] ;  /* 0x00000000fffff984 */ /* 0x000fe20000000800 */
[----:B------:R-:W-:Y:S01]  /*15de0*/  @!PT LDS RZ, [RZ] ;  /* 0x00000000fffff984 */ /* 0x000fe20000000800 */
[----:B------:R2:W-:Y:S02]  /*15df0*/  LDGSTS.E.BYPASS.LTC128B.128.ZFILL [R252+0x4100], [R208.64], P2 ;  /* 0x04100000d0fc7fae */ /* 0x0005e40009141d48 */
[----:B------:R-:W-:Y:S05]  /*15e00*/  IMAD.X R3, R135, 0x1, R134, P4 ;  /* 0x0000000187037824 */ /* 0x000fea00020e0686 */
        /* <DEDUP_REMOVED lines=48> */
[----:B------:R2:W-:Y:S01]  /*16110*/  LDGSTS.E.BYPASS.LTC128B.128.ZFILL [R252+0x5100], [R208.64], P5 ;  /* 0x05100000d0fc7fae */ /* 0x0005e2000a941d48 */
[----:B------:R-:W-:Y:S02]  /*16120*/  IMAD.MOV.U32 R0, RZ, RZ, 0x3 ;  /* 0x00000003ff007424 */ /* 0x000fe400078e00ff */
[----:B------:R-:W-:Y:S03]  /*16130*/  IMAD.X R3, R135, 0x1, R134, P2 ;  /* 0x0000000187037824 */ /* 0x000fe600010e0686 */
[----:B------:R2:W-:Y:S04]  /*16140*/  STL [R1+0x10], R0 ;  /* 0x0000100001007387 */ /* 0x0005e80000100800 */
[----:B------:R3:W-:Y:S02]  /*16150*/  LDGSTS.E.BYPASS.LTC128B.128 [R252+0x7100], [R2.64], !P0 ;  /* 0x0710000002fc7fae */ /* 0x0007e4000c101d48 */
        /* <DEDUP_REMOVED lines=12> */
.L_x_1254:
[----:B------:R-:W-:Y:S02]  /*16220*/  MOV R0, 0x2 ;  /* 0x0000000200007802 */ /* 0x000fe40000000f00 */
[----:B------:R-:W-:Y:S02]  /*16230*/  MOV R2, 0x16250 ;  /* 0x0001625000027802 */ /* 0x000fe40000000f00 */
        /* <DEDUP_REMOVED lines=33> */
.L_x_1256:
[----:B------:R1:W5:Y:S01]  /*16450*/  LDL R132, [R1+0x18] ;  /* 0x0000180001847983 */ /* 0x0003620000100800 */
[----:B------:R-:W-:-:S02]  /*16460*/  MOV R0, 0x2 ;  /* 0x0000000200007802 */ /* 0x000fc40000000f00 */
[----:B------:R-:W-:Y:S02]  /*16470*/  MOV R2, 0x16490 ;  /* 0x0001649000027802 */ /* 0x000fe40000000f00 */
[----:B-1---5:R-:W-:Y:S05]  /*16480*/  CALL.REL.NOINC `($__internal_18_$__cuda_sm70_shflsync_bfly_p) ;  /* 0x0000030000007944 */ /* 0x022fea0003c00000 */
[----:B------:R-:W-:Y:S01]  /*16490*/  MOV R7, R0 ;  /* 0x0000000000077202 */ /* 0x000fe20000000f00 */
[----:B------:R-:W-:Y:S05]  /*164a0*/  BRA `(.L_x_1300) ;  /* 0xffff95c000007947 */ /* 0x000fea000383ffff */
.L_x_1257:
[----:B------:R-:W-:Y:S01]  /*164b0*/  IMAD.MOV.U32 R132, RZ, RZ, R7 ;  /* 0x000000ffff847224 */ /* 0x000fe200078e0007 */
[----:B------:R-:W-:Y:S02]  /*164c0*/  MOV R0, 0x1 ;  /* 0x0000000100007802 */ /* 0x000fe40000000f00 */
[----:B------:R-:W-:Y:S02]  /*164d0*/  MOV R2, 0x164f0 ;  /* 0x000164f000027802 */ /* 0x000fe40000000f00 */
[----:B------:R-:W-:Y:S05]  /*164e0*/  CALL.REL.NOINC `($__internal_18_$__cuda_sm70_shflsync_bfly_p) ;  /* 0x000002a000007944 */ /* 0x000fea0003c00000 */
[----:B------:R1:W5:Y:S01]  /*164f0*/  LDL R132, [R1+0x14] ;  /* 0x0000140001847983 */ /* 0x0003620000100800 */
[----:B------:R-:W-:Y:S01]  /*16500*/  FADD.FTZ R7, R7, R0 ;  /* 0x0000000007077221 */ /* 0x000fe20000010000 */
[----:B------:R-:W-:Y:S02]  /*16510*/  MOV R0, 0x2 ;  /* 0x0000000200007802 */ /* 0x000fe40000000f00 */
[----:B------:R-:W-:Y:S02]  /*16520*/  MOV R2, 0x16540 ;  /* 0x0001654000027802 */ /* 0x000fe40000000f00 */
[----:B-1---5:R-:W-:Y:S05]  /*16530*/  CALL.REL.NOINC `($__internal_18_$__cuda_sm70_shflsync_bfly_p) ;  /* 0x0000025000007944 */ /* 0x022fea0003c00000 */
[----:B------:R-:W2:Y:S02]  /*16540*/  LDL.LU R2, [R1+0x14] ;  /* 0x0000140001027983 */ /* 0x000ea40000300800 */
[----:B--2---:R-:W-:Y:S01]  /*16550*/  FADD.FTZ R6, R2, R0 ;  /* 0x0000000002067221 */ /* 0x004fe20000010000 */
[----:B------:R-:W-:-:S02]  /*16560*/  MOV R0, 0x1 ;  /* 0x0000000100007802 */ /* 0x000fc40000000f00 */
[----:B------:R-:W-:Y:S02]  /*16570*/  MOV R2, 0x165a0 ;  /* 0x000165a000027802 */ /* 0x000fe40000000f00 */
[----:B------:R-:W-:Y:S02]  /*16580*/  MOV R132, R6 ;  /* 0x0000000600847202 */ /* 0x000fe40000000f00 */
        /* <DEDUP_REMOVED lines=8> */
[----:B------:R-:W-:Y:S02]  /*16610*/  MOV R0, 0x1 ;  /* 0x0000000100007802 */ /* 0x000fe40000000f00 */
[----:B------:R-:W-:-:S02]  /*16620*/  MOV R2, 0x16650 ;  /* 0x0001665000027802 */ /* 0x000fc40000000f00 */
        /* <DEDUP_REMOVED lines=10> */
[----:B------:R-:W-:Y:S02]  /*166d0*/  MOV R2, 0x16700 ;  /* 0x0001670000027802 */ /* 0x000fe40000000f00 */
[----:B------:R-:W-:-:S02]  /*166e0*/  MOV R132, R4 ;  /* 0x0000000400847202 */ /* 0x000fc40000000f00 */
[----:B------:R-:W-:Y:S05]  /*166f0*/  CALL.REL.NOINC `($__internal_18_$__cuda_sm70_shflsync_bfly_p) ;  /* 0x0000009000007944 */ /* 0x000fea0003c00000 */
[----:B------:R-:W-:Y:S01]  /*16700*/  MOV R8, R0 ;  /* 0x0000000000087202 */ /* 0x000fe20000000f00 */
[----:B------:R-:W-:Y:S05]  /*16710*/  BRA `(.L_x_1301) ;  /* 0xffff948000007947 */ /* 0x000fea000383ffff */
.L_x_1271:
[----:B------:R1:W-:Y:S01]  /*16720*/  STL [R1+0x10], RZ ;  /* 0x000010ff01007387 */ /* 0x0003e20000100800 */
[----:B------:R-:W-:Y:S01]  /*16730*/  IMAD.MOV.U32 R143, RZ, RZ, R24 ;  /* 0x000000ffff8f7224 */ /* 0x000fe200078e0018 */
[----:B------:R-:W-:-:S02]  /*16740*/  MOV R3, 0x1f ;  /* 0x0000001f00037802 */ /* 0x000fc40000000f00 */
[----:B---3--:R-:W-:Y:S02]  /*16750*/  MOV R2, 0x16770 ;  /* 0x0001677000027802 */ /* 0x008fe40000000f00 */
[----:B-12-4-:R-:W-:Y:S05]  /*16760*/  CALL.REL.NOINC `($__internal_19_$__cuda_sm70_shflsync_idx_p) ;  /* 0x0000008000007944 */ /* 0x016fea0003c00000 */
[----:B-----5:R-:W-:Y:S01]  /*16770*/  MOV R0, R143 ;  /* 0x0000008f00007202 */ /* 0x020fe20000000f00 */
[----:B-1----:R-:W-:Y:S05]  /*16780*/  BRA `(.L_x_1302) ;  /* 0xffffbda000007947 */ /* 0x002fea000383ffff */
        .weak           $__internal_18_$__cuda_sm70_shflsync_bfly_p
        .type           $__internal_18_$__cuda_sm70_shflsync_bfly_p,@function
        .size           $__internal_18_$__cuda_sm70_shflsync_bfly_p,($__internal_19_$__cuda_sm70_shflsync_idx_p - $__internal_18_$__cuda_sm70_shflsync_bfly_p)
$__internal_18_$__cuda_sm70_shflsync_bfly_p:
[----:B------:R-:W-:Y:S02]  /*16790*/  MOV R143, 0xffffffff ;  /* 0xffffffff008f7802 */ /* 0x000fe40000000f00 */
[----:B------:R-:W-:Y:S02]  /*167a0*/  MOV R3, 0x1f ;  /* 0x0000001f00037802 */ /* 0x000fe40000000f00 */
[----:B------:R-:W-:Y:S04]  /*167b0*/  WARPSYNC R143 ;  /* 0x0000008f00007348 */ /* 0x000fe80003800000 */
[----:B------:R1:W2:Y:S02]  /*167c0*/  SHFL.BFLY PT, R0, R132, R0, R3 ;  /* 0x0c00000084007389 */ /* 0x0002a400000e0003 */
[----:B-1----:R-:W-:-:S04]  /*167d0*/  MOV R3, 0x0 ;  /* 0x0000000000037802 */ /* 0x002fc80000000f00 */
[----:B--2---:R-:W-:Y:S05]  /*167e0*/  RET.REL.NODEC R2 `(_ZN7cutlass13device_kernelIN5flash19enable_sm80_to_sm89INS1_16FlashAttnFwdSm80INS1_25CollectiveMainloopFwdSm80ILi4ELi1ELb0EN4cute5tupleIJNS5_1CILi128EEENS7_ILi64EEES8_EEELi128ENS_10bfloat16_tEfNS_4arch4Sm80ELb1ELb0ELb0ELb0ELb1ELb0ELb1ELb1EEENS1_21CollectiveEpilogueFwdINS6_IJS8_S8_S9_EEENS6_IJNS7_ILi1EEESH_SH_EEESB_SD_Li128ELb0ELb1ELb1ELb0EEENS1_30DynamicPersistentTileSchedulerILi128ELi128ELb1ELb1ELb0EEEEEEEEEvNT_6ParamsE) ;  /* 0xfffe981002007950 */ /* 0x004fea0003c3ffff */
        .weak           $__internal_19_$__cuda_sm70_shflsync_idx_p
        .type           $__internal_19_$__cuda_sm70_shflsync_idx_p,@function
        .size           $__internal_19_$__cuda_sm70_shflsync_idx_p,(.L_x_1811 - $__internal_19_$__cuda_sm70_shflsync_idx_p)
$__internal_19_$__cuda_sm70_shflsync_idx_p:
[----:B------:R1:W-:Y:S04]  /*167f0*/  STL [R1+0x108], R4 ;  /* 0x0001080401007387 */ /* 0x0003e80000100800 */
[----:B------:R2:W-:Y:S01]  /*16800*/  STL [R1+0x104], R0 ;  /* 0x0001040001007387 */ /* 0x0005e20000100800 */
[----:B-1----:R-:W-:-:S03]  /*16810*/  MOV R4, 0xffffffff ;  /* 0xffffffff00047802 */ /* 0x002fc60000000f00 */
[----:B--2---:R-:W2:Y:S01]  /*16820*/  LDL.LU R0, [R1+0x10] ;  /* 0x0000100001007983 */ /* 0x004ea20000300800 */
[----:B------:R-:W-:Y:S04]  /*16830*/  WARPSYNC R4 ;  /* 0x0000000400007348 */ /* 0x000fe80003800000 */
[----:B--2---:R1:W2:Y:S04]  /*16840*/  SHFL.IDX PT, R143, R143, R0, R3 ;  /* 0x000000008f8f7389 */ /* 0x0042a800000e0003 */
[----:B-1----:R1:W5:Y:S04]  /*16850*/  LDL.LU R4, [R1+0x108] ;  /* 0x0001080001047983 */ /* 0x0023680000300800 */
[----:B------:R1:W5:Y:S01]  /*16860*/  LDL.LU R0, [R1+0x104] ;  /* 0x0001040001007983 */ /* 0x0003620000300800 */
[----:B------:R-:W-:-:S04]  /*16870*/  MOV R3, 0x0 ;  /* 0x0000000000037802 */ /* 0x000fc80000000f00 */
[----:B--2---:R-:W-:Y:S05]  /*16880*/  RET.REL.NODEC R2 `(_ZN7cutlass13device_kernelIN5flash19enable_sm80_to_sm89INS1_16FlashAttnFwdSm80INS1_25CollectiveMainloopFwdSm80ILi4ELi1ELb0EN4cute5tupleIJNS5_1CILi128EEENS7_ILi64EEES8_EEELi128ENS_10bfloat16_tEfNS_4arch4Sm80ELb1ELb0ELb0ELb0ELb1ELb0ELb1ELb1EEENS1_21CollectiveEpilogueFwdINS6_IJS8_S8_S9_EEENS6_IJNS7_ILi1EEESH_SH_EEESB_SD_Li128ELb0ELb1ELb1ELb0EEENS1_30DynamicPersistentTileSchedulerILi128ELi128ELb1ELb1ELb0EEEEEEEEEvNT_6ParamsE) ;  /* 0xfffe977002007950 */ /* 0x004fea0003c3ffff */
.L_x_1303:
        /* <DEDUP_REMOVED lines=15> */
.L_x_1811:


//--------------------- .text._ZN7cutlass13device_kernelIN5flash19enable_sm80_to_sm89INS1_16FlashAttnFwdSm80INS1_25CollectiveMainloopFwdSm80ILi8ELi1ELb1EN4cute5tupleIJNS5_1CILi128EEENS7_ILi112EEES8_EEELi128ENS_10bfloat16_tEfNS_4arch4Sm80ELb1ELb0ELb0ELb1ELb1ELb0ELb1ELb1EEENS1_21CollectiveEpilogueFwdINS6_IJS8_S8_S9_EEENS6_IJNS7_ILi1EEESH_SH_EEESB_SD_Li256ELb1ELb1ELb1ELb0EEENS1_36VarlenDynamicPersistentTileSchedulerILi128ELi112ELi256ELi256ELb1ELb1ELb0ELb1ELb1ELb1EEEEEEEEEvNT_6ParamsE --------------------------
	.section	.text._ZN7cutlass13device_kernelIN5flash19enable_sm80_to_sm89INS1_16FlashAttnFwdSm80INS1_25CollectiveMainloopFwdSm80ILi8ELi1ELb1EN4cute5tupleIJNS5_1CILi128EEENS7_ILi112EEES8_EEELi128ENS_10bfloat16_tEfNS_4arch4Sm80ELb1ELb0ELb0ELb1ELb1ELb0ELb1ELb1EEENS1_21CollectiveEpilogueFwdINS6_IJS8_S8_S9_EEENS6_IJNS7_ILi1EEESH_SH_EEESB_SD_Li256ELb1ELb1ELb1ELb0EEENS1_36VarlenDynamicPersistentTileSchedulerILi128ELi112ELi256ELi256ELb1ELb1ELb0ELb1ELb1ELb1EEEEEEEEEvNT_6ParamsE,"ax",@progbits
	.sectioninfo	@"SHI_REGISTERS=255"
	.align	128
.text._ZN7cutlass13device_kernelIN5flash19enable_sm80_to_sm89INS1_16FlashAttnFwdSm80INS1_25CollectiveMainloopFwdSm80ILi8ELi1ELb1EN4cute5tupleIJNS5_1CILi128EEENS7_ILi112EEES8_EEELi128ENS_10bfloat16_tEfNS_4arch4Sm80ELb1ELb0ELb0ELb1ELb1ELb0ELb1ELb1EEENS1_21CollectiveEpilogueFwdINS6_IJS8_S8_S9_EEENS6_IJNS7_ILi1EEESH_SH_EEESB_SD_Li256ELb1ELb1ELb1ELb0EEENS1_36VarlenDynamicPersistentTileSchedulerILi128ELi112ELi256ELi256ELb1ELb1ELb0ELb1ELb1ELb1EEEEEEEEEvNT_6ParamsE:
        .type           _ZN7cutlass13device_kernelIN5flash19enable_sm80_to_sm89INS1_16FlashAttnFwdSm80INS1_25CollectiveMainloopFwdSm80ILi8ELi1ELb1EN4cute5tupleIJNS5_1CILi128EEENS7_ILi112EEES8_EEELi128ENS_10bfloat16_tEfNS_4arch4Sm80ELb1ELb0ELb0ELb1ELb1ELb0ELb1ELb1EEENS1_21CollectiveEpilogueFwdINS6_IJS8_S8_S9_EEENS6_IJNS7_ILi1EEESH_SH_EEESB_SD_Li256ELb1ELb1ELb1ELb0EEENS1_36VarlenDynamicPersistentTileSchedulerILi128ELi112ELi256ELi256ELb1ELb1ELb0ELb1ELb1ELb1EEEEEEEEEvNT_6ParamsE,@function
        .size           _ZN7cutlass13device_kernelIN5flash19enable_sm80_to_sm89INS1_16FlashAttnFwdSm80INS1_25CollectiveMainloopFwdSm80ILi8ELi1ELb1EN4cute5tupleIJNS5_1CILi128EEENS7_ILi112EEES8_EEELi128ENS_10bfloat16_tEfNS_4arch4Sm80ELb1ELb0ELb0ELb1ELb1ELb0ELb1ELb1EEENS1_21CollectiveEpilogueFwdINS6_IJS8_S8_S9_EEENS6_IJNS7_ILi1EEESH_SH_EEESB_SD_Li256ELb1ELb1ELb1ELb0EEENS1_36VarlenDynamicPersistentTileSchedulerILi128ELi112ELi256ELi256ELb1ELb1ELb0ELb1ELb1ELb1EEEEEEEEEvNT_6ParamsE,(.L_x_1814 - _ZN7cutlass13device_kernelIN5flash19enable_sm80_to_sm89INS1_16FlashAttnFwdSm80INS1_25CollectiveMainloopFwdSm80ILi8ELi1ELb1EN4cute5tupleIJNS5_1CILi128EEENS7_ILi112EEES8_EEELi128ENS_10bfloat16_tEfNS_4arch4Sm80ELb1ELb0ELb0ELb1ELb1ELb0ELb1ELb1EEENS1_21CollectiveEpilogueFwdINS6_IJS8_S8_S9_EEENS6_IJNS7_ILi1EEESH_SH_EEESB_SD_Li256ELb1ELb1ELb1ELb0EEENS1_36VarlenDynamicPersistentTileSchedulerILi128ELi112ELi256ELi256ELb1ELb1ELb0ELb1ELb1ELb1EEEEEEEEEvNT_6ParamsE)
        .other          _ZN7cutlass13device_kernelIN5flash19enable_sm80_to_sm89INS1_16FlashAttnFwdSm80INS1_25CollectiveMainloopFwdSm80ILi8ELi1ELb1EN4cute5tupleIJNS5_1CILi128EEENS7_ILi112EEES8_EEELi128ENS_10bfloat16_tEfNS_4arch4Sm80ELb1ELb0ELb0ELb1ELb1ELb0ELb1ELb1EEENS1_21CollectiveEpilogueFwdINS6_IJS8_S8_S9_EEENS6_IJNS7_ILi1EEESH_SH_EEESB_SD_Li256ELb1ELb1ELb1ELb0EEENS1_36VarlenDynamicPersistentTileSchedulerILi128ELi112ELi256ELi256ELb1ELb1ELb0ELb1ELb1ELb1EEEEEEEEEvNT_6ParamsE,@"STO_CUDA_ENTRY STV_DEFAULT"
_ZN7cutlass13device_kernelIN5flash19enable_sm80_to_sm89INS1_16FlashAttnFwdSm80INS1_25CollectiveMainloopFwdSm80ILi8ELi1ELb1EN4cute5tupleIJNS5_1CILi128EEENS7_ILi112EEES8_EEELi128ENS_10bfloat16_tEfNS_4arch4Sm80ELb1ELb0ELb0ELb1ELb1ELb0ELb1ELb1EEENS1_21CollectiveEpilogueFwdINS6_IJS8_S8_S9_EEENS6_IJNS7_ILi1EEESH_SH_EEESB_SD_Li256ELb1ELb1ELb1ELb0EEENS1_36VarlenDynamicPersistentTileSchedulerILi128ELi112ELi256ELi256ELb1ELb1ELb0ELb1ELb1ELb1EEEEEEEEEvNT_6ParamsE:
        /* <DEDUP_REMOVED lines=54> */
.L_x_1309:
        /* <DEDUP_REMOVED lines=16> */
.L_x_1440:
        /* <DEDUP_REMOVED lines=16> */
.L_x_1441:
[----:B--2---:R-:W-:-:S05]  /*0560*/  IMAD R0, R0, c[0x0][0x538], RZ ;  /* 0x00014e0000007a24 */ /* 0x004fca00078e02ff */
[----:B------:R-:W-:-:S04]  /*0570*/  IADD3 R6, R0, R6, RZ ;  /* 0x0000000600067210 */ /* 0x000fc80007ffe0ff */
[----:B------:R-:W-:-:S13]  /*0580*/  ISETP.GT.AND P0, PT, R6, UR4, PT ;  /* 0x0000000406007c0c */ /* 0x000fda000bf04270 */
[----:B-1----:R-:W-:Y:S05]  /*0590*/  @!P0 BRA `(.L_x_1309) ;  /* 0xfffffdc000008947 */ /* 0x002fea000383ffff */
.L_x_1305:
[----:B------:R-:W-:-:S05]  /*05a0*/  IADD3 R10, -R0, R6, RZ ;  /* 0x00000006000a7210 */ /* 0x000fca0007ffe1ff */
[----:B------:R-:W-:-:S05]  /*05b0*/  IMAD R0, R4, c[0x0][0x538], R10 ;  /* 0x00014e0004007a24 */ /* 0x000fca00078e020a */
[----:B------:R-:W-:Y:S01]  /*05c0*/  ISETP.GT.AND P0, PT, R0, UR4, PT ;  /* 0x0000000400007c0c */ /* 0x000fe2000bf04270 */
[----:B------:R-:W-:-:S12]  /*05d0*/  BRA.DIV ~URZ, `(.L_x_1310) ;  /* 0x00012ad27f007947 */ /* 0x000fd8000b800000 */
[----:B------:R-:W-:-:S04]  /*05e0*/  VOTE.ANY R6, PT, !P0 ;  /* 0x0000000000067806 */ /* 0x000fc800040e0100 */
.L_x_1442:
[----:B------:R-:W1:Y:S02]  /*05f0*/  POPC R0, R6 ;  /* 0x0000000600007309 */ /* 0x000e640000000000 */
[----:B-1----:R-:W-:-:S05]  /*0600*/  IADD3 R2, R0, R7, RZ ;  /* 0x0000000700027210 */ /* 0x002fca0007ffe0ff */
[----:B------:R1:W-:Y:S01]  /*0610*/  STL [R1+0x54], R2 ;  /* 0x0000540201007387 */ /* 0x0003e20000100800 */
[----:B------:R-:W-:Y:S05]  /*0620*/  BRA.DIV ~URZ, `(.L_x_1311) ;  /* 0x00012ad27f007947 */ /* 0x000fea000b800000 */
[----:B------:R2:W3:Y:S01]  /*0630*/  SHFL.IDX PT, R12, R9, R0, 0x1f ;  /* 0x00001f00090c7589 */ /* 0x0004e200000e0000 */
[----:B------:R-:W-:-:S03]  /*0640*/  MOV R5, RZ ;  /* 0x000000ff00057202 */ /* 0x000fc60000000f00 */
[----:B------:R2:W4:Y:S04]  /*0650*/  SHFL.IDX PT, R9, R8, R0, 0x1f ;  /* 0x00001f0008097589 */ /* 0x00052800000e0000 */
.L_x_1443:
[----:B------:R-:W-:Y:S01]  /*0660*/  ISETP.NE.AND P0, PT, R6, RZ, PT ;  /* 0x000000ff0600720c */ /* 0x000fe20003f05270 */
[----:B------:R-:W-:-:S12]  /*0670*/  BSSY B0, `(.L_x_1312) ;  /* 0x0000005000007945 */ /* 0x000fd80003800000 */
[----:B------:R-:W-:Y:S05]  /*0680*/  @!P0 BRA `(.L_x_1313) ;  /* 0x0000003000008947 */ /* 0x000fea0003800000 */
[----:B--2---:R-:W-:Y:S01]  /*0690*/  IADD3 R0, R0, -0x1, RZ ;  /* 0xffffffff00007810 */ /* 0x004fe20007ffe0ff */
[----:B------:R-:W-:Y:S05]  /*06a0*/  BRA.DIV ~URZ, `(.L_x_1314) ;  /* 0x00012b327f007947 */ /* 0x000fea000b800000 */
[----:B------:R2:W1:Y:S02]  /*06b0*/  SHFL.IDX PT, R5, R4, R0, 0x1f ;  /* 0x00001f0004057589 */ /* 0x00046400000e0000 */
.L_x_1313:
[----:B------:R-:W-:Y:S05]  /*06c0*/  BSYNC B0 ;  /* 0x0000000000007941 */ /* 0x000fea0003800000 */
.L_x_1312:
        /* <DEDUP_REMOVED lines=69> */
.L_x_1316:
        /* <DEDUP_REMOVED lines=70> */
.L_x_1317:
[----:B------:R-:W-:Y:S05]  /*0f80*/  BSYNC B0 ;  /* 0x0000000000007941 */ /* 0x000fea0003800000 */
.L_x_1315:
[----:B------:R-:W-:-:S04]  /*0f90*/  LOP3.LUT R0, RZ, R0, RZ, 0x33, !PT ;  /* 0x00000000ff007212 */ /* 0x000fc800078e33ff */
[----:B------:R-:W-:-:S05]  /*0fa0*/  IADD3 R0, R0, R12, RZ ;  /* 0x0000000c00007210 */ /* 0x000fca0007ffe0ff */
[----:B------:R2:W-:Y:S01]  /*0fb0*/  STL [R1+0x4c], R0 ;  /* 0x00004c0001007387 */ /* 0x0005e20000100800 */
[----:B------:R-:W-:Y:S05]  /*0fc0*/  BRA `(.L_x_1318) ;  /* 0x0000006000007947 */ /* 0x000fea0003800000 */
.L_x_1306:
[----:B------:R-:W-:Y:S01]  /*0fd0*/  MOV R0, UR4 ;  /* 0x0000000400007c02 */ /* 0x000fe20008000f00 */
[----:B------:R-:W-:Y:S04]  /*0fe0*/  STL [R1+0x4c], RZ ;  /* 0x00004cff01007387 */ /* 0x000fe80000100800 */
[----:B------:R-:W-:Y:S04]  /*0ff0*/  STL [R1+0x50], RZ ;  /* 0x000050ff01007387 */ /* 0x000fe80000100800 */
[----:B------:R1:W-:Y:S02]  /*1000*/  STL [R1+0x48], R0 ;  /* 0x0000480001007387 */ /* 0x0003e40000100800 */
[----:B-1----:R-:W-:-:S05]  /*1010*/  MOV R0, c[0x0][0x53c] ;  /* 0x00014f0000007a02 */ /* 0x002fca0000000f00 */
[----:B------:R1:W-:Y:S02]  /*1020*/  STL [R1+0x54], R0 ;  /* 0x0000540001007387 */ /* 0x0003e40000100800 */
.L_x_1318:
        /* <DEDUP_REMOVED lines=8> */
.L_x_1304:
[----:B-12---:R-:W2:Y:S02]  /*10b0*/  LDL R0, [R1+0x54] ;  /* 0x0000540001007983 */ /* 0x006ea40000100800 */
[----:B--2---:R-:W-:-:S13]  /*10c0*/  ISETP.GE.AND P0, PT, R0, c[0x0][0x53c], PT ;  /* 0x00014f0000007a0c */ /* 0x004fda0003f06270 */
[----:B------:R-:W-:Y:S05]  /*10d0*/  @P0 EXIT ;  /* 0x000000000000094d */ /* 0x000fea0003800000 */
[----:B------:R-:W1:Y:S01]  /*10e0*/  S2R R16, SR_TID.X ;  /* 0x0000000000107919 */ /* 0x000e620000002100 */
[----:B------:R-:W-:Y:S02]  /*10f0*/  ULDC UR5, c[0x0][0x2ac] ;  /* 0x0000ab0000057ab9 */ /* 0x000fe40000000800 */
[----:B------:R-:W-:Y:S02]  /*1100*/  ULDC UR4, c[0x0][0x1d0] ;  /* 0x0000740000047ab9 */ /* 0x000fe40000000800 */
[----:B------:R-:W-:Y:S01]  /*1110*/  UIMAD UR5, UR5, UR4, URZ ;  /* 0x00000004050572a4 */ /* 0x000fe2000f8e023f */
[----:B-1-3--:R-:W-:-:S04]  /*1120*/  SHF.R.S32.HI R7, RZ, 0x1f, R16 ;  /* 0x0000001fff077819 */ /* 0x00afc80000011410 */
        /* <DEDUP_REMOVED lines=30> */
[----:B------:R-:W-:Y:S02]  /*1310*/  LOP3.LUT R3, R10, 0xffffffe0, RZ, 0xc0, !PT ;  /* 0xffffffe00a037812 */ /* 0x000fe400078ec0ff */
[----:B------:R-:W-:Y:S01]  /*1320*/  LOP3.LUT R0, R6, 0x1c0, RZ, 0xc0, !PT ;  /* 0x000001c006007812 */ /* 0x000fe200078ec0ff */
[----:B------:R-:W-:Y:S01]  /*1330*/  IMAD.IADD R6, R2, 0x1, -R4 ;  /* 0x0000000102067824 */ /* 0x000fe200078e0a04 */
        /* <DEDUP_REMOVED lines=17> */
[----:B------:R-:W-:Y:S02]  /*1450*/  LEA.HI R0, R3, R3, RZ, 0x1 ;  /* 0x0000000303007211 */ /* 0x000fe400078f08ff */
[----:B------:R-:W-:Y:S01]  /*1460*/  ISETP.NE.U32.AND P0, PT, R5, 0x1, PT ;  /* 0x000000010500780c */ /* 0x000fe20003f05070 */
[----:B------:R-:W-:Y:S01]  /*1470*/  IMAD R17, R4, 0x10, R2 ;  /* 0x0000001004117824 */ /* 0x000fe200078e0202 */
[----:B------:R-:W-:Y:S01]  /*1480*/  LOP3.LUT R4, R0, 0x1ffffffe, RZ, 0xc0, !PT ;  /* 0x1ffffffe00047812 */ /* 0x000fe200078ec0ff */
[----:B------:R-:W-:Y:S01]  /*1490*/  IMAD.SHL.U32 R2, R6, 0x40, RZ ;  /* 0x0000004006027824 */ /* 0x000fe200078e00ff */
[C---:B------:R-:W-:Y:S01]  /*14a0*/  R2P PR, R8.reuse, 0x6 ;  /* 0x0000000608007804 */ /* 0x040fe20000000000 */
[----:B------:R-:W-:Y:S01]  /*14b0*/  IMAD.SHL.U32 R5, R8, 0x40, RZ ;  /* 0x0000004008057824 */ /* 0x000fe200078e00ff */
[C---:B------:R-:W-:Y:S01]  /*14c0*/  LOP3.LUT P4, RZ, R6.reuse, 0x2, RZ, 0xc0, !PT ;  /* 0x0000000206ff7812 */ /* 0x040fe2000788c0ff */
[----:B------:R-:W-:Y:S01]  /*14d0*/  IMAD.IADD R8, R3, 0x1, -R4 ;  /* 0x0000000103087824 */ /* 0x000fe200078e0a04 */
[----:B------:R-:W-:Y:S01]  /*14e0*/  LOP3.LUT P3, RZ, R6, 0x4, RZ, 0xc0, !PT ;  /* 0x0000000406ff7812 */ /* 0x000fe2000786c0ff */
[----:B------:R-:W-:Y:S01]  /*14f0*/  IMAD.SHL.U32 R6, R13, 0x8, RZ ;  /* 0x000000080d067824 */ /* 0x000fe200078e00ff */
[----:B------:R-:W-:Y:S01]  /*1500*/  LOP3.LUT R2, R2, 0x1c0, RZ, 0xc0, !PT ;  /* 0x000001c002027812 */ /* 0x000fe200078ec0ff */
[----:B------:R-:W-:Y:S01]  /*1510*/  IMAD R8, R8, 0x8, R17 ;  /* 0x0000000808087824 */ /* 0x000fe200078e0211 */
[----:B------:R-:W-:Y:S01]  /*1520*/  LOP3.LUT R4, R5, 0x1c0, RZ, 0xc0, !PT ;  /* 0x000001c005047812 */ /* 0x000fe200078ec0ff */
[----:B------:R1:W-:Y:S01]  /*1530*/  STL [R1+0x110], R17 ;  /* 0x0001101101007387 */ /* 0x0003e20000100800 */
[----:B------:R-:W-:Y:S01]  /*1540*/  LOP3.LUT R12, R12, 0x7ffffe00, R7, 0xf8, !PT ;  /* 0x7ffffe000c0c7812 */ /* 0x000fe200078ef807 */
[----:B------:R-:W-:Y:S01]  /*1550*/  IMAD R7, R9, 0x200, R3 ;  /* 0x0000020009077824 */ /* 0x000fe200078e0203 */
[----:B------:R-:W-:Y:S01]  /*1560*/  LOP3.LUT R6, R2, 0x8, R6, 0xf8, !PT ;  /* 0x0000000802067812 */ /* 0x000fe200078ef806 */
[----:B------:R-:W-:Y:S01]  /*1570*/  IMAD R0, R13, 0x200, R10 ;  /* 0x000002000d007824 */ /* 0x000fe200078e020a */
[----:B------:R-:W-:Y:S01]  /*1580*/  SHF.R.U32.HI R3, RZ, 0x3, R2 ;  /* 0x00000003ff037819 */ /* 0x000fe20000011602 */
[----:B------:R-:W-:Y:S01]  /*1590*/  IMAD.MOV.U32 R10, RZ, RZ, 0x40 ;  /* 0x00000040ff0a7424 */ /* 0x000fe200078e00ff */
[----:B------:R-:W-:Y:S01]  /*15a0*/  LEA.HI R2, R4, R4, RZ, 0x1d ;  /* 0x0000000404027211 */ /* 0x000fe200078fe8ff */
[----:B------:R-:W-:Y:S01]  /*15b0*/  IMAD.SHL.U32 R219, R12, 0x2, RZ ;  /* 0x000000020cdb7824 */ /* 0x000fe200078e00ff */
[----:B------:R-:W-:-:S02]  /*15c0*/  IADD3 R222, -R20, 0x70, RZ ;  /* 0x0000007014de7810 */ /* 0x000fc40007ffe1ff */
[----:B------:R-:W-:Y:S01]  /*15d0*/  SEL R5, R16, 0xfffffff0, !P4 ;  /* 0xfffffff010057807 */ /* 0x000fe20006000000 */
[----:B------:R-:W-:Y:S01]  /*15e0*/  IMAD.U32 R7, R7, 0x2, R2 ;  /* 0x0000000207077824 */ /* 0x000fe200078e0002 */
[----:B------:R-:W-:Y:S01]  /*15f0*/  LOP3.LUT R2, R11, 0x7ffffffc, RZ, 0xc0, !PT ;  /* 0x7ffffffc0b027812 */ /* 0x000fe200078ec0ff */
[----:B------:R-:W-:Y:S01]  /*1600*/  IMAD R11, R19, 0x20, R20 ;  /* 0x00000020130b7824 */ /* 0x000fe200078e0214 */
[----:B------:R-:W-:Y:S02]  /*1610*/  SEL R4, R15, 0xffffffe0, !P3 ;  /* 0xffffffe00f047807 */ /* 0x000fe40005800000 */
[----:B------:R-:W-:Y:S01]  /*1620*/  IADD3 R251, R241, 0x40, RZ ;  /* 0x00000040f1fb7810 */ /* 0x000fe20007ffe0ff */
[----:B------:R-:W-:Y:S01]  /*1630*/  IMAD.IADD R2, R18, 0x1, -R2 ;  /* 0x0000000112027824 */ /* 0x000fe200078e0a02 */
[----:B------:R2:W-:Y:S01]  /*1640*/  STL [R1+0x4], R11 ;  /* 0x0000040b01007387 */ /* 0x0005e20000100800 */
[----:B------:R-:W-:Y:S01]  /*1650*/  LOP3.LUT R3, R6, R3, RZ, 0x3c, !PT ;  /* 0x0000000306037212 */ /* 0x000fe200078e3cff */
[----:B------:R-:W-:Y:S01]  /*1660*/  IMAD.SHL.U32 R6, R14, 0x40, RZ ;  /* 0x000000400e067824 */ /* 0x000fe200078e00ff */
[----:B------:R-:W-:Y:S01]  /*1670*/  LEA R192, R0, 0x8100, 0x1 ;  /* 0x0000810000c07811 */ /* 0x000fe200078e08ff */
[----:B------:R-:W-:Y:S01]  /*1680*/  IMAD.SHL.U32 R26, R2, 0x2, RZ ;  /* 0x00000002021a7824 */ /* 0x000fe200078e00ff */
[----:B------:R3:W-:Y:S01]  /*1690*/  STL [R1+0x58], R8 ;  /* 0x0000580801007387 */ /* 0x0007e20000100800 */
[----:B------:R-:W-:Y:S01]  /*16a0*/  IMAD.IADD R4, R5, 0x1, R4 ;  /* 0x0000000105047824 */ /* 0x000fe200078e0204 */
[----:B------:R-:W-:-:S02]  /*16b0*/  SHF.R.S32.HI R5, RZ, 0x1f, R251 ;  /* 0x0000001fff057819 */ /* 0x000fc400000114fb */
        /* <DEDUP_REMOVED lines=9> */
[C---:B------:R-:W-:Y:S01]  /*1750*/  IADD3 R19, R26.reuse, 0x38, RZ ;  /* 0x000000381a137810 */ /* 0x040fe20007ffe0ff */
[----:B------:R-:W-:Y:S01]  /*1760*/  STL [R1+0xa4], R23 ;  /* 0x0000a41701007387 */ /* 0x000fe20000100800 */
[C---:B------:R-:W-:Y:S02]  /*1770*/  IADD3 R18, R26.reuse, 0x40, RZ ;  /* 0x000000401a127810 */ /* 0x040fe40007ffe0ff */
[C---:B-1----:R-:W-:Y:S01]  /*1780*/  IADD3 R17, R26.reuse, 0x48, RZ ;  /* 0x000000481a117810 */ /* 0x042fe20007ffe0ff */
[----:B------:R-:W-:Y:S01]  /*1790*/  STL [R1+0xa0], R22 ;  /* 0x0000a01601007387 */ /* 0x000fe20000100800 */
[C---:B------:R-:W-:Y:S02]  /*17a0*/  IADD3 R16, R26.reuse, 0x50, RZ ;  /* 0x000000501a107810 */ /* 0x040fe40007ffe0ff */
[C---:B------:R-:W-:Y:S01]  /*17b0*/  IADD3 R14, R26.reuse, 0x58, RZ ;  /* 0x000000581a0e7810 */ /* 0x040fe20007ffe0ff */
[----:B------:R-:W-:Y:S01]  /*17c0*/  STL [R1+0x9c], R21 ;  /* 0x00009c1501007387 */ /* 0x000fe20000100800 */
[----:B------:R-:W-:-:S02]  /*17d0*/  IADD3 R13, R26, 0x60, RZ ;  /* 0x000000601a0d7810 */ /* 0x000fc40007ffe0ff */
[C---:B------:R-:W-:Y:S01]  /*17e0*/  SEL R5, R10.reuse, 0xffffffc0, !P2 ;  /* 0xffffffc00a057807 */ /* 0x040fe20005000000 */
[----:B------:R1:W-:Y:S01]  /*17f0*/  STL [R1+0x98], R20 ;  /* 0x0000981401007387 */ /* 0x0003e20000100800 */
[----:B------:R-:W-:Y:S02]  /*1800*/  SEL R0, R10, 0xffffffc0, !P3 ;  /* 0xffffffc00a007807 */ /* 0x000fe40005800000 */
[C---:B------:R-:W-:Y:S01]  /*1810*/  IADD3 R12, R26.reuse, 0x68, RZ ;  /* 0x000000681a0c7810 */ /* 0x040fe20007ffe0ff */
[----:B------:R-:W-:Y:S01]  /*1820*/  STL [R1+0x94], R19 ;  /* 0x0000941301007387 */ /* 0x000fe20000100800 */
[----:B--2---:R-:W-:Y:S02]  /*1830*/  IADD3 R11, R26, 0x70, RZ ;  /* 0x000000701a0b7810 */ /* 0x004fe40007ffe0ff */
[----:B------:R-:W-:Y:S01]  /*1840*/  LEA R10, R7, 0x80, 0x1 ;  /* 0x00000080070a7811 */ /* 0x000fe200078e08ff */
[----:B------:R-:W-:Y:S01]  /*1850*/  STL [R1+0x90], R18 ;  /* 0x0000901201007387 */ /* 0x000fe20000100800 */
[----:B------:R-:W-:-:S02]  /*1860*/  SHF.R.S32.HI R7, RZ, 0x1f, R25 ;  /* 0x0000001fff077819 */ /* 0x000fc40000011419 */
[----:B------:R-:W-:Y:S01]  /*1870*/  LOP3.LUT R3, R3, 0x7ffffe00, R6, 0xf8, !PT ;  /* 0x7ffffe0003037812 */ /* 0x000fe200078ef806 */
[----:B------:R2:W-:Y:S01]  /*1880*/  STL [R1+0x8c], R17 ;  /* 0x00008c1101007387 */ /* 0x0005e20000100800 */
[----:B------:R-:W-:Y:S02]  /*1890*/  SHF.R.S32.HI R6, RZ, 0x1f, R241 ;  /* 0x0000001fff067819 */ /* 0x000fe400000114f1 */
[C---:B------:R-:W-:Y:S01]  /*18a0*/  SEL R6, R15.reuse, 0xffffffe0, !P1 ;  /* 0xffffffe00f067807 */ /* 0x040fe20004800000 */
[----:B------:R-:W-:Y:S01]  /*18b0*/  STL [R1+0x88], R16 ;  /* 0x0000881001007387 */ /* 0x000fe20000100800 */
[----:B------:R-:W-:Y:S02]  /*18c0*/  SEL R2, R15, 0xffffffe0, !P4 ;  /* 0xffffffe00f027807 */ /* 0x000fe40006000000 */
[----:B---3--:R-:W-:Y:S01]  /*18d0*/  IADD3 R8, R26, 0x78, RZ ;  /* 0x000000781a087810 */ /* 0x008fe20007ffe0ff */
[----:B------:R-:W-:Y:S01]  /*18e0*/  STL [R1+0x84], R14 ;  /* 0x0000840e01007387 */ /* 0x000fe20000100800 */
[----:B------:R-:W-:-:S02]  /*18f0*/  SHF.R.S32.HI R15, RZ, 0x1f, R24 ;  /* 0x0000001fff0f7819 */ /* 0x000fc40000011418 */
[----:B------:R-:W-:Y:S01]  /*1900*/  LEA R195, R3, 0x100, 0x1 ;  /* 0x0000010003c37811 */ /* 0x000fe200078e08ff */
[----:B------:R-:W-:Y:S01]  /*1910*/  STL [R1+0x80], R13 ;  /* 0x0000800d01007387 */ /* 0x000fe20000100800 */
[----:B-1----:R-:W-:Y:S02]  /*1920*/  SHF.R.S32.HI R20, RZ, 0x1f, R20 ;  /* 0x0000001fff147819 */ /* 0x002fe40000011414 */
[--C-:B------:R-:W-:Y:S01]  /*1930*/  IADD3 R198, R0, R195, R2.reuse ;  /* 0x000000c300c67210 */ /* 0x100fe20007ffe002 */
[----:B------:R-:W-:Y:S01]  /*1940*/  STL [R1+0x7c], R12 ;  /* 0x00007c0c01007387 */ /* 0x000fe20000100800 */
[----:B------:R-:W-:Y:S02]  /*1950*/  IMAD R214, R9, 0x800, R195 ;  /* 0x0000080009d67824 */ /* 0x000fe400078e02c3 */
[----:B------:R-:W-:Y:S01]  /*1960*/  IMAD.IADD R197, R195, 0x1, R2 ;  /* 0x00000001c3c57824 */ /* 0x000fe200078e0202 */
[----:B------:R-:W-:Y:S01]  /*1970*/  STL [R1+0x78], R11 ;  /* 0x0000780b01007387 */ /* 0x000fe20000100800 */
[----:B------:R-:W-:-:S02]  /*1980*/  IMAD.IADD R215, R2, 0x1, R214 ;  /* 0x0000000102d77824 */ /* 0x000fc400078e02d6 */
[----:B------:R-:W-:Y:S01]  /*1990*/  IMAD R200, R4, 0x2, R195 ;  /* 0x0000000204c87824 */ /* 0x000fe200078e02c3 */
[----:B------:R1:W-:Y:S01]  /*19a0*/  STL [R1+0x108], R7 ;  /* 0x0001080701007387 */ /* 0x0003e20000100800 */
[----:B--2---:R-:W-:Y:S01]  /*19b0*/  SHF.R.S32.HI R17, RZ, 0x1f, R17 ;  /* 0x0000001fff117819 */ /* 0x004fe20000011411 */
[----:B------:R-:W-:Y:S02]  /*19c0*/  IMAD.IADD R196, R195, 0x1, R0 ;  /* 0x00000001c3c47824 */ /* 0x000fe400078e0200 */
[----:B------:R-:W-:Y:S01]  /*19d0*/  STL [R1+0x74], R8 ;  /* 0x0000740801007387 */ /* 0x000fe20000100800 */
[C---:B------:R-:W-:Y:S02]  /*19e0*/  IMAD.IADD R217, R0.reuse, 0x1, R214 ;  /* 0x0000000100d97824 */ /* 0x040fe400078e02d6 */
[----:B------:R-:W-:Y:S01]  /*19f0*/  IMAD.IADD R216, R0, 0x1, R215 ;  /* 0x0000000100d87824 */ /* 0x000fe200078e02d7 */
[----:B------:R2:W-:Y:S04]  /*1a00*/  STL [R1+0x104], R15 ;  /* 0x0001040f01007387 */ /* 0x0005e80000100800 */
[----:B------:R-:W-:Y:S01]  /*1a10*/  STL [R1+0xb0], R10 ;  /* 0x0000b00a01007387 */ /* 0x000fe20000100800 */
        /* <DEDUP_REMOVED lines=39> */
.L_x_1439:
[----:B------:R-:W2:Y:S01]  /*1c90*/  LDL R0, [R1+0x54] ;  /* 0x0000540001007983 */ /* 0x000ea20000100800 */
[----:B-1----:R-:W-:Y:S01]  /*1ca0*/  IMAD.MOV.U32 R8, RZ, RZ, 0x4 ;  /* 0x00000004ff087424 */ /* 0x002fe200078e00ff */
[----:B------:R-:W-:-:S02]  /*1cb0*/  ISETP.NE.U32.AND P4, PT, RZ, c[0x0][0x370], PT ;  /* 0x0000dc00ff007a0c */ /* 0x000fc40003f85070 */
[----:B------:R-:W-:Y:S01]  /*1cc0*/  ISETP.NE.U32.AND P3, PT, RZ, c[0x0][0x360], PT ;  /* 0x0000d800ff007a0c */ /* 0x000fe20003f65070 */
[----:B--2---:R-:W-:-:S05]  /*1cd0*/  IMAD.WIDE R2, R0, R8, c[0x0][0x588] ;  /* 0x0001620000027625 */ /* 0x004fca00078e0208 */
[----:B------:R-:W2:Y:S01]  /*1ce0*/  LDG.E R14, [R2.64] ;  /* 0x00000006020e7981 */ /* 0x000ea2000c1e1900 */
[----:B------:R-:W-:Y:S01]  /*1cf0*/  ISETP.NE.AND.EX P4, PT, RZ, c[0x0][0x374], PT, P4 ;  /* 0x0000dd00ff007a0c */ /* 0x000fe20003f85340 */
[----:B------:R-:W-:Y:S01]  /*1d00*/  IMAD.MOV.U32 R13, RZ, RZ, RZ ;  /* 0x000000ffff0d7224 */ /* 0x000fe200078e00ff */
[----:B------:R-:W-:Y:S01]  /*1d10*/  ISETP.NE.AND.EX P3, PT, RZ, c[0x0][0x364], PT, P3 ;  /* 0x0000d900ff007a0c */ /* 0x000fe20003f65330 */
[----:B------:R-:W-:Y:S01]  /*1d20*/  IMAD.MOV.U32 R11, RZ, RZ, RZ ;  /* 0x000000ffff0b7224 */ /* 0x000fe200078e00ff */
[----:B------:R-:W-:-:S04]  /*1d30*/  ISETP.NE.U32.AND P0, PT, RZ, c[0x0][0x348], PT ;  /* 0x0000d200ff007a0c */ /* 0x000fc80003f05070 */
[----:B------:R-:W-:Y:S01]  /*1d40*/  ISETP.NE.AND.EX P0, PT, RZ, c[0x0][0x34c], PT, P0 ;  /* 0x0000d300ff007a0c */ /* 0x000fe20003f05300 */
[C---:B--2---:R-:W-:Y:S01]  /*1d50*/  IMAD.SHL.U32 R19, R14.reuse, 0x4, RZ ;  /* 0x000000040e137824 */ /* 0x044fe200078e00ff */
[----:B------:R-:W-:Y:S01]  /*1d60*/  SHF.R.S32.HI R16, RZ, 0x1f, R14 ;  /* 0x0000001fff107819 */ /* 0x000fe2000001140e */
[----:B------:R1:W-:Y:S02]  /*1d70*/  STL [R1+0x5c], R14 ;  /* 0x00005c0e01007387 */ /* 0x0003e40000100800 */
[C---:B------:R-:W-:Y:S02]  /*1d80*/  @P4 LEA R6, P2, R14.reuse, c[0x0][0x370], 0x2 ;  /* 0x0000dc000e064a11 */ /* 0x040fe400078410ff */
[C-C-:B------:R-:W-:Y:S01]  /*1d90*/  SHF.L.U64.HI R18, R14.reuse, 0x2, R16.reuse ;  /* 0x000000020e127819 */ /* 0x140fe20000010210 */
[----:B------:R1:W-:Y:S01]  /*1da0*/  STL [R1+0x70], R16 ;  /* 0x0000701001007387 */ /* 0x0003e20000100800 */
[----:B------:R-:W-:Y:S02]  /*1db0*/  @P3 IADD3 R4, P1, R19, c[0x0][0x360], RZ ;  /* 0x0000d80013043a10 */ /* 0x000fe40007f3e0ff */
[----:B------:R-:W-:Y:S01]  /*1dc0*/  @P4 LEA.HI.X R7, R14, c[0x0][0x374], R16, 0x2, P2 ;  /* 0x0000dd000e074a11 */ /* 0x000fe200010f1410 */
[----:B------:R1:W-:Y:S01]  /*1dd0*/  STL [R1+0x60], R19 ;  /* 0x0000601301007387 */ /* 0x0003e20000100800 */
[----:B------:R-:W-:-:S02]  /*1de0*/  @P3 IADD3.X R5, R18, c[0x0][0x364], RZ, P1, !PT ;  /* 0x0000d90012053a10 */ /* 0x000fc40000ffe4ff */
[----:B------:R-:W-:Y:S01]  /*1df0*/  IADD3 R2, P2, R19, c[0x0][0x348], RZ ;  /* 0x0000d20013027a10 */ /* 0x000fe20007f5e0ff */
[----:B------:R-:W2:Y:S03]  /*1e00*/  @P4 LDG.E R13, [R6.64] ;  /* 0x00000006060d4981 */ /* 0x000ea6000c1e1900 */
[----:B------:R-:W-:Y:S01]  /*1e10*/  IADD3.X R3, R18, c[0x0][0x34c], RZ, P2, !PT ;  /* 0x0000d30012037a10 */ /* 0x000fe200017fe4ff */
[----:B------:R-:W3:Y:S04]  /*1e20*/  @P3 LDG.E R0, [R4.64] ;  /* 0x0000000604003981 */ /* 0x000ee8000c1e1900 */
[----:B------:R1:W5:Y:S04]  /*1e30*/  @P0 LDG.E R11, [R2.64] ;  /* 0x00000006020b0981 */ /* 0x000368000c1e1900 */
[----:B------:R1:W-:Y:S01]  /*1e40*/  STL [R1+0x64], R18 ;  /* 0x0000641201007387 */ /* 0x0003e20000100800 */
[----:B------:R-:W-:Y:S03]  /*1e50*/  YIELD ;  /* 0x0000000000007946 */ /* 0x000fe60003800000 */
[----:B--2---:R1:W-:Y:S04]  /*1e60*/  STL [R1+0xc], R13 ;  /* 0x00000c0d01007387 */ /* 0x0043e80000100800 */
[----:B---3--:R1:W-:Y:S01]  /*1e70*/  @P3 STL [R1+0x38], R0 ;  /* 0x0000380001003387 */ /* 0x0083e20000100800 */
[----:B------:R-:W-:Y:S05]  /*1e80*/  @P3 BRA `(.L_x_1319) ;  /* 0x0000007000003947 */ /* 0x000fea0003800000 */
[----:B-1----:R-:W-:-:S05]  /*1e90*/  MOV R0, c[0x0][0x168] ;  /* 0x00005a0000007a02 */ /* 0x002fca0000000f00 */
[----:B------:R1:W-:Y:S01]  /*1ea0*/  STL [R1+0x38], R0 ;  /* 0x0000380001007387 */ /* 0x0003e20000100800 */
[----:B------:R-:W-:Y:S05]  /*1eb0*/  @!P0 BRA `(.L_x_1319) ;  /* 0x0000004000008947 */ /* 0x000fea0003800000 */
[----:B-1----:R1:W2:Y:S04]  /*1ec0*/  LDG.E R0, [R2.64] ;  /* 0x0000000602007981 */ /* 0x0022a8000c1e1900 */
[----:B-1----:R-:W2:Y:S02]  /*1ed0*/  LDG.E R2, [R2.64+0x4] ;  /* 0x0000040602027981 */ /* 0x002ea4000c1e1900 */
[----:B--2---:R-:W-:-:S05]  /*1ee0*/  IADD3 R0, -R0, R2, RZ ;  /* 0x0000000200007210 */ /* 0x004fca0007ffe1ff */
[----:B------:R1:W-:Y:S02]  /*1ef0*/  STL [R1+0x38], R0 ;  /* 0x0000380001007387 */ /* 0x0003e40000100800 */
.L_x_1319:
[----:B------:R-:W-:-:S04]  /*1f00*/  ISETP.NE.U32.AND P1, PT, RZ, c[0x0][0x368], PT ;  /* 0x0000da00ff007a0c */ /* 0x000fc80003f25070 */
[----:B------:R-:W-:-:S13]  /*1f10*/  ISETP.NE.AND.EX P1, PT, RZ, c[0x0][0x36c], PT, P1 ;  /* 0x0000db00ff007a0c */ /* 0x000fda0003f25310 */
[----:B------:R-:W-:Y:S05]  /*1f20*/  @!P1 BRA `(.L_x_1320) ;  /* 0x0000004000009947 */ /* 0x000fea0003800000 */
[----:B-1----:R-:W-:-:S04]  /*1f30*/  IADD3 R2, P1, R19, c[0x0][0x368], RZ ;  /* 0x0000da0013027a10 */ /* 0x002fc80007f3e0ff */
[----:B------:R-:W-:-:S05]  /*1f40*/  IADD3.X R3, R18, c[0x0][0x36c], RZ, P1, !PT ;  /* 0x0000db0012037a10 */ /* 0x000fca0000ffe4ff */
[----:B------:R1:W5:Y:S01]  /*1f50*/  LDG.E R0, [R2.64] ;  /* 0x0000000602007981 */ /* 0x000362000c1e1900 */
[----:B------:R-:W-:Y:S05]  /*1f60*/  BRA `(.L_x_1321) ;  /* 0x0000008000007947 */ /* 0x000fea0003800000 */
.L_x_1320:
[----:B------:R-:W-:Y:S01]  /*1f70*/  ISETP.NE.U32.AND P1, PT, RZ, c[0x0][0x350], PT ;  /* 0x0000d400ff007a0c */ /* 0x000fe20003f25070 */
[----:B-1----:R-:W-:-:S03]  /*1f80*/  IMAD.U32 R0, RZ, RZ, UR5 ;  /* 0x00000005ff007e24 */ /* 0x002fc6000f8e00ff */
[----:B------:R-:W-:-:S13]  /*1f90*/  ISETP.NE.AND.EX P1, PT, RZ, c[0x0][0x354], PT, P1 ;  /* 0x0000d500ff007a0c */ /* 0x000fda0003f25310 */
[----:B------:R-:W-:Y:S05]  /*1fa0*/  @!P1 BRA `(.L_x_1321) ;  /* 0x0000004000009947 */ /* 0x000fea0003800000 */
[----:B------:R-:W-:-:S05]  /*1fb0*/  IMAD.WIDE R2, R14, R8, c[0x0][0x350] ;  /* 0x0000d4000e027625 */ /* 0x000fca00078e0208 */
[----:B------:R-:W2:Y:S04]  /*1fc0*/  LDG.E R4, [R2.64] ;  /* 0x0000000602047981 */ /* 0x000ea8000c1e1900 */
[----:B------:R-:W2:Y:S02]  /*1fd0*/  LDG.E R0, [R2.64+0x4] ;  /* 0x0000040602007981 */ /* 0x000ea4000c1e1900 */
[----:B--2---:R-:W-:Y:S02]  /*1fe0*/  IADD3 R0, -R4, R0, RZ ;  /* 0x0000000004007210 */ /* 0x004fe40007ffe1ff */
.L_x_1321:
[----:B-1----:R-:W2:Y:S04]  /*1ff0*/  LDL R2, [R1+0x38] ;  /* 0x0000380001027983 */ /* 0x002ea80000100800 */
[----:B------:R-:W3:Y:S04]  /*2000*/  LDL.LU R3, [R1+0x4c] ;  /* 0x00004c0001037983 */ /* 0x000ee80000300800 */
[----:B------:R-:W4:Y:S01]  /*2010*/  LDL R17, [R1+0x50] ;  /* 0x0000500001117983 */ /* 0x000f220000100800 */
[----:B-----5:R-:W-:Y:S01]  /*2020*/  IMAD.IADD R62, R0, 0x1, -R13 ;  /* 0x00000001003e7824 */ /* 0x020fe200078e0a0d */
[----:B------:R-:W-:Y:S01]  /*2030*/  BSSY B0, `(.L_x_1322) ;  /* 0x000003f000007945 */ /* 0x000fe20003800000 */
[----:B------:R-:W-:-:S03]  /*2040*/  IMAD.MOV.U32 R4, RZ, RZ, RZ ;  /* 0x000000ffff047224 */ /* 0x000fc600078e00ff */
[C---:B------:R-:W-:Y:S01]  /*2050*/  IADD3 R5, R62.reuse, 0x6f, RZ ;  /* 0x0000006f3e057810 */ /* 0x040fe20007ffe0ff */
[----:B--2---:R-:W-:Y:S02]  /*2060*/  IMAD.MOV.U32 R15, RZ, RZ, R2 ;  /* 0x000000ffff0f7224 */ /* 0x004fe400078e0002 */
[----:B------:R-:W-:Y:S02]  /*2070*/  IMAD.MOV.U32 R2, RZ, RZ, c[0x0][0x2c4] ;  /* 0x0000b100ff027624 */ /* 0x000fe400078e00ff */
[----:B---3--:R-:W-:Y:S01]  /*2080*/  IMAD.SHL.U32 R12, R3, 0x80, RZ ;  /* 0x00000080030c7824 */ /* 0x008fe200078e00ff */
[----:B------:R-:W-:Y:S02]  /*2090*/  IADD3 R3, R62, 0x70, -R15 ;  /* 0x000000703e037810 */ /* 0x000fe40007ffe80f */
[----:B------:R-:W-:Y:S02]  /*20a0*/  ISETP.NE.AND P3, PT, R2, 0x1, PT ;  /* 0x000000010200780c */ /* 0x000fe40003f65270 */
[----:B------:R-:W-:Y:S01]  /*20b0*/  IADD3 R2, R12, 0x7f, RZ ;  /* 0x0000007f0c027810 */ /* 0x000fe20007ffe0ff */
[----:B------:R1:W-:Y:S04]  /*20c0*/  STL [R1+0x40], R12 ;  /* 0x0000400c01007387 */ /* 0x0003e80000100800 */
[----:B------:R1:W-:Y:S06]  /*20d0*/  STL [R1+0x3c], R62 ;  /* 0x00003c3e01007387 */ /* 0x0003ec0000100800 */
[----:B------:R-:W-:-:S05]  /*20e0*/  @P3 IMAD.HI.U32 R0, R2, c[0x0][0x2c8], RZ ;  /* 0x0000b20002003a27 */ /* 0x000fca00078e00ff */
[----:B------:R-:W-:Y:S01]  /*20f0*/  @P3 SHF.R.U32.HI R2, RZ, c[0x0][0x2cc], R0 ;  /* 0x0000b300ff023a19 */ /* 0x000fe20000011600 */
[----:B------:R-:W-:-:S04]  /*2100*/  IMAD.HI R0, R5, -0x6db6db6d, R4 ;  /* 0x9249249305007827 */ /* 0x000fc800078e0204 */
[----:B------:R-:W-:Y:S01]  /*2110*/  IMAD.IADD R3, R3, 0x1, R2 ;  /* 0x0000000103037824 */ /* 0x000fe200078e0202 */
[----:B------:R-:W-:Y:S01]  /*2120*/  SHF.R.U32.HI R4, RZ, 0x1f, R0 ;  /* 0x0000001fff047819 */ /* 0x000fe20000011600 */
[----:B------:R-:W-:-:S03]  /*2130*/  IMAD.MOV.U32 R2, RZ, RZ, RZ ;  /* 0x000000ffff027224 */ /* 0x000fc600078e00ff */
[----:B------:R-:W-:Y:S01]  /*2140*/  LEA.HI.SX32 R4, R0, R4, 0x1a ;  /* 0x0000000400047211 */ /* 0x000fe200078fd2ff */
[----:B------:R-:W-:Y:S01]  /*2150*/  IMAD.HI R2, R3, -0x6db6db6d, R2 ;  /* 0x9249249303027827 */ /* 0x000fe200078e0202 */
[----:B----4-:R-:W-:-:S04]  /*2160*/  LOP3.LUT R0, R17, 0xff000000, RZ, 0xc0, !PT ;  /* 0xff00000011007812 */ /* 0x010fc800078ec0ff */
[----:B------:R-:W-:Y:S02]  /*2170*/  SHF.R.U32.HI R3, RZ, 0x1f, R2 ;  /* 0x0000001fff037819 */ /* 0x000fe40000011602 */
[----:B------:R-:W-:Y:S02]  /*2180*/  SHF.R.U32.HI R0, RZ, 0x8, R0 ;  /* 0x00000008ff007819 */ /* 0x000fe40000011600 */
[----:B------:R-:W-:Y:S02]  /*2190*/  LEA.HI.SX32 R2, R2, R3, 0x1a ;  /* 0x0000000302027211 */ /* 0x000fe400078fd2ff */
[----:B------:R-:W-:Y:S02]  /*21a0*/  LOP3.LUT R3, R17, 0xff0000, RZ, 0xc0, !PT ;  /* 0x00ff000011037812 */ /* 0x000fe400078ec0ff */
[----:B------:R-:W-:Y:S01]  /*21b0*/  IMNMX R7, R4, R2, PT ;  /* 0x0000000204077217 */ /* 0x000fe20003800200 */
[----:B------:R-:W-:Y:S01]  /*21c0*/  IMAD.MOV.U32 R2, RZ, RZ, RZ ;  /* 0x000000ffff027224 */ /* 0x000fe200078e00ff */
[----:B------:R-:W-:-:S02]  /*21d0*/  LEA.HI R0, R3, R0, RZ, 0x10 ;  /* 0x0000000003007211 */ /* 0x000fc400078f80ff */
[----:B------:R-:W-:Y:S02]  /*21e0*/  ISETP.GE.AND P1, PT, R7, 0x1, PT ;  /* 0x000000010700780c */ /* 0x000fe40003f26270 */
[----:B------:R-:W-:Y:S02]  /*21f0*/  LOP3.LUT R20, R0, 0xff, RZ, 0xc0, !PT ;  /* 0x000000ff00147812 */ /* 0x000fe400078ec0ff */
[----:B------:R-:W-:-:S03]  /*2200*/  SHF.R.U32.HI R6, RZ, 0x10, R0 ;  /* 0x00000010ff067819 */ /* 0x000fc60000011600 */
[----:B------:R1:W-:Y:S04]  /*2210*/  STL [R1+0x6c], R20 ;  /* 0x00006c1401007387 */ /* 0x0003e80000100800 */
[----:B------:R1:W-:Y:S02]  /*2220*/  STL [R1+0x68], R6 ;  /* 0x0000680601007387 */ /* 0x0003e40000100800 */
[----:B------:R-:W-:Y:S05]  /*2230*/  @!P1 BRA `(.L_x_1323) ;  /* 0x000001e000009947 */ /* 0x000fea0003800000 */
[----:B------:R-:W-:-:S04]  /*2240*/  ISETP.NE.AND P1, PT, R6, RZ, PT ;  /* 0x000000ff0600720c */ /* 0x000fc80003f25270 */
[----:B------:R-:W-:-:S04]  /*2250*/  SEL R0, R6, c[0x0][0x338], P1 ;  /* 0x0000ce0006007a07 */ /* 0x000fc80000800000 */
[----:B------:R-:W-:Y:S02]  /*2260*/  IABS R3, R0 ;  /* 0x0000000000037213 */ /* 0x000fe40000000000 */
[----:B-1----:R-:W-:Y:S02]  /*2270*/  IADD3 R6, R0, -0x1, R7 ;  /* 0xffffffff00067810 */ /* 0x002fe40007ffe007 */
[----:B------:R-:W1:Y:S02]  /*2280*/  I2F.RP R2, R3 ;  /* 0x0000000300027306 */ /* 0x000e640000209400 */
[----:B------:R-:W-:-:S06]  /*2290*/  IABS R10, R6 ;  /* 0x00000006000a7213 */ /* 0x000fcc0000000000 */
        /* <DEDUP_REMOVED lines=24> */
.L_x_1323:
[----:B------:R-:W-:Y:S05]  /*2420*/  BSYNC B0 ;  /* 0x0000000000007941 */ /* 0x000fea0003800000 */
.L_x_1322:
[----:B------:R-:W-:Y:S01]  /*2430*/  IMAD R3, R20, R2, RZ ;  /* 0x0000000214037224 */ /* 0x000fe200078e02ff */
[----:B------:R-:W-:Y:S01]  /*2440*/  PRMT R0, RZ, 0x7610, R0 ;  /* 0x00007610ff007816 */ /* 0x000fe20000000000 */
[----:B------:R-:W-:Y:S01]  /*2450*/  CS2R R22, SRZ ;  /* 0x0000000000167805 */ /* 0x000fe2000001ff00 */
[----:B------:R-:W-:Y:S01]  /*2460*/  CS2R R26, SRZ ;  /* 0x00000000001a7805 */ /* 0x000fe2000001ff00 */
[----:B------:R-:W-:Y:S01]  /*2470*/  IMAD.IADD R2, R3, 0x1, R2 ;  /* 0x0000000103027824 */ /* 0x000fe200078e0202 */
[----:B------:R2:W-:Y:S01]  /*2480*/  STL [R1], R3 ;  /* 0x0000000301007387 */ /* 0x0005e20000100800 */
        /* <DEDUP_REMOVED lines=36> */
[----:B------:R-:W-:-:S04]  /*26d0*/  @P2 IADD3 R2, P1, R19, c[0x0][0x340], RZ ;  /* 0x0000d00013022a10 */ /* 0x000fc80007f3e0ff */
[----:B------:R-:W-:-:S05]  /*26e0*/  @P2 IADD3.X R3, R18, c[0x0][0x344], RZ, P1, !PT ;  /* 0x0000d10012032a10 */ /* 0x000fca0000ffe4ff */
[----:B------:R2:W5:Y:S01]  /*26f0*/  @P2 LDG.E R0, [R2.64] ;  /* 0x0000000602002981 */ /* 0x000562000c1e1900 */
[----:B------:R-:W-:Y:S01]  /*2700*/  IMAD.WIDE.U32 R4, R11, c[0x0][0x178], RZ ;  /* 0x00005e000b047a25 */ /* 0x000fe200078e00ff */
[----:B------:R-:W-:Y:S01]  /*2710*/  WARPSYNC 0xffffffff ;  /* 0xffffffff00007948 */ /* 0x000fe20003800000 */
[----:B------:R-:W-:Y:S02]  /*2720*/  LOP3.LUT R17, R17, 0xffff, RZ, 0xc0, !PT ;  /* 0x0000ffff11117812 */ /* 0x000fe400078ec0ff */
[----:B------:R-:W-:Y:S02]  /*2730*/  SEL R7, R14, RZ, !P0 ;  /* 0x000000ff0e077207 */ /* 0x000fe40004000000 */
[----:B------:R-:W-:Y:S02]  /*2740*/  SEL R8, R16, RZ, !P0 ;  /* 0x000000ff10087207 */ /* 0x000fe40004000000 */
[----:B------:R-:W-:Y:S02]  /*2750*/  IADD3 R146, R166, -0x1, RZ ;  /* 0xffffffffa6927810 */ /* 0x000fe40007ffe0ff */
[----:B--2---:R-:W-:-:S05]  /*2760*/  SHF.R.S32.HI R2, RZ, 0x1f, R11 ;  /* 0x0000001fff027819 */ /* 0x004fca000001140b */
[----:B------:R-:W-:-:S04]  /*2770*/  IMAD R2, R2, c[0x0][0x178], RZ ;  /* 0x00005e0002027a24 */ /* 0x000fc800078e02ff */
[----:B------:R-:W-:-:S04]  /*2780*/  IMAD R2, R11, c[0x0][0x17c], R2 ;  /* 0x00005f000b027a24 */ /* 0x000fc800078e0202 */
[----:B-1----:R-:W-:Y:S02]  /*2790*/  IMAD.IADD R6, R5, 0x1, R2 ;  /* 0x0000000105067824 */ /* 0x002fe400078e0202 */
[----:B------:R-:W-:-:S03]  /*27a0*/  @!P2 IMAD.MOV.U32 R0, RZ, RZ, R14 ;  /* 0x000000ffff00a224 */ /* 0x000fc600078e000e */
[----:B------:R-:W2:Y:S01]  /*27b0*/  LDL R20, [R1+0x4] ;  /* 0x0000040001147983 */ /* 0x000ea20000100800 */
[----:B------:R-:W-:Y:S01]  /*27c0*/  IMAD.MOV.U32 R145, RZ, RZ, 0x70 ;  /* 0x00000070ff917424 */ /* 0x000fe200078e00ff */
[----:B-----5:R-:W-:Y:S01]  /*27d0*/  SHF.R.S32.HI R3, RZ, 0x1f, R0 ;  /* 0x0000001fff037819 */ /* 0x020fe20000011400 */
[----:B------:R-:W-:Y:S02]  /*27e0*/  IMAD.MOV.U32 R2, RZ, RZ, c[0x0][0x2b8] ;  /* 0x0000ae00ff027624 */ /* 0x000fe400078e00ff */
[----:B------:R-:W-:Y:S02]  /*27f0*/  IMAD R145, R166, R145, -0x70 ;  /* 0xffffff90a6917424 */ /* 0x000fe400078e0291 */
[----:B------:R-:W-:Y:S01]  /*2800*/  IMAD.WIDE.U32 R10, R0, c[0x0][0x2b0], RZ ;  /* 0x0000ac00000a7a25 */ /* 0x000fe200078e00ff */
[----:B------:R-:W-:-:S03]  /*2810*/  ISETP.NE.AND P2, PT, R2, 0x1, PT ;  /* 0x000000010200780c */ /* 0x000fc60003f45270 */
[----:B------:R-:W-:Y:S01]  /*2820*/  IMAD.MOV.U32 R218, RZ, RZ, RZ ;  /* 0x000000ffffda7224 */ /* 0x000fe200078e00ff */
[----:B------:R1:W-:Y:S04]  /*2830*/  STL.64 [R1+0x20], R10 ;  /* 0x0000200a01007387 */ /* 0x0003e80000100a00 */
[----:B------:R-:W-:Y:S01]  /*2840*/  BAR.SYNC.DEFER_BLOCKING 0x0 ;  /* 0x0000000000007b1d */ /* 0x000fe20000010000 */
[----:B------:R-:W-:Y:S02]  /*2850*/  IMAD R15, R15, c[0x0][0x2c4], RZ ;  /* 0x0000b1000f0f7a24 */ /* 0x000fe400078e02ff */
[----:B--2---:R-:W-:-:S04]  /*2860*/  IMAD.IADD R2, R20, 0x1, R145 ;  /* 0x0000000114027824 */ /* 0x004fc800078e0291 */
[C---:B------:R-:W-:Y:S01]  /*2870*/  IMAD.IADD R14, R2.reuse, 0x1, R13 ;  /* 0x00000001020e7824 */ /* 0x040fe200078e020d */
        /* <DEDUP_REMOVED lines=8> */
[C---:B------:R-:W-:Y:S01]  /*2900*/  @!P1 IADD3 R0, P0, R13.reuse, R10, RZ ;  /* 0x0000000a0d009210 */ /* 0x040fe20007f1e0ff */
[----:B------:R2:W-:Y:S03]  /*2910*/  STL [R1+0x30], R5 ;  /* 0x0000300501007387 */ /* 0x0005e60000100800 */
[----:B------:R-:W-:Y:S02]  /*2920*/  @!P1 LEA.HI.X.SX32 R3, R13, R5, 0x1, P0 ;  /* 0x000000050d039211 */ /* 0x000fe400000f0eff */
[----:B------:R-:W-:-:S04]  /*2930*/  @!P1 LEA R2, P0, R0, c[0x0][0x2a0], 0x2 ;  /* 0x0000a80000029a11 */ /* 0x000fc800078010ff */
[----:B------:R-:W-:-:S05]  /*2940*/  @!P1 LEA.HI.X R3, R0, c[0x0][0x2a4], R3, 0x2, P0 ;  /* 0x0000a90000039a11 */ /* 0x000fca00000f1403 */
[----:B------:R3:W4:Y:S01]  /*2950*/  @!P1 LDG.E R218, [R2.64] ;  /* 0x0000000602da9981 */ /* 0x000722000c1e1900 */
[----:B------:R-:W-:Y:S01]  /*2960*/  SHF.R.S32.HI R21, RZ, 0x1f, R241 ;  /* 0x0000001fff157819 */ /* 0x000fe200000114f1 */
[----:B------:R-:W-:Y:S01]  /*2970*/  IMAD.WIDE.U32 R24, R17, c[0x0][0x1e8], RZ ;  /* 0x00007a0011187a25 */ /* 0x000fe200078e00ff */
[----:B------:R-:W-:Y:S01]  /*2980*/  SHF.R.S32.HI R19, RZ, 0x1f, R251 ;  /* 0x0000001fff137819 */ /* 0x000fe200000114fb */
[----:B-1----:R-:W1:Y:S01]  /*2990*/  S2R R10, SR_TID.X ;  /* 0x00000000000a7919 */ /* 0x002e620000002100 */
[----:B------:R-:W-:Y:S01]  /*29a0*/  ISETP.GE.AND P5, PT, R241, c[0x0][0x198], PT ;  /* 0x00006600f1007a0c */ /* 0x000fe20003fa6270 */
[----:B------:R-:W-:Y:S01]  /*29b0*/  IMAD R22, R17, c[0x0][0x1ec], R25 ;  /* 0x00007b0011167a24 */ /* 0x000fe200078e0219 */
[----:B------:R-:W-:Y:S01]  /*29c0*/  IADD3 R199, R192, 0x20, RZ ;  /* 0x00000020c0c77810 */ /* 0x000fe20007ffe0ff */
[----:B------:R-:W-:Y:S01]  /*29d0*/  IMAD R144, R146, -0x70, R62 ;  /* 0xffffff9092907824 */ /* 0x000fe200078e023e */
[----:B------:R-:W-:Y:S01]  /*29e0*/  STL.64 [R1+0x18], R24 ;  /* 0x0000181801007387 */ /* 0x000fe20000100a00 */
[----:B------:R-:W-:Y:S01]  /*29f0*/  SHF.L.U64.HI R220, R241, 0x1, R21 ;  /* 0x00000001f1dc7819 */ /* 0x000fe20000010215 */
[----:B--2---:R-:W-:Y:S01]  /*2a00*/  IMAD.IADD R5, R20, 0x1, R12 ;  /* 0x0000000114057824 */ /* 0x004fe200078e020c */
[----:B------:R-:W-:Y:S01]  /*2a10*/  SHF.L.U64.HI R221, R251, 0x1, R19 ;  /* 0x00000001fbdd7819 */ /* 0x000fe20000010213 */
[----:B------:R-:W-:Y:S01]  /*2a20*/  STL [R1+0x10], R22 ;  /* 0x0000101601007387 */ /* 0x000fe20000100800 */
[----:B------:R-:W-:Y:S01]  /*2a30*/  BSSY B0, `(.L_x_1325) ;  /* 0x00000f6000007945 */ /* 0x000fe20003800000 */
[----:B------:R-:W-:-:S02]  /*2a40*/  IMAD.MOV.U32 R0, RZ, RZ, R5 ;  /* 0x000000ffff007224 */ /* 0x000fc400078e0005 */
[----:B------:R-:W2:Y:S01]  /*2a50*/  S2R R23, SR_TID.X ;  /* 0x0000000000177919 */ /* 0x000ea20000002100 */
[----:B---3--:R-:W-:Y:S02]  /*2a60*/  IMAD.MOV.U32 R2, RZ, RZ, R4 ;  /* 0x000000ffff027224 */ /* 0x008fe400078e0004 */
[----:B------:R-:W-:Y:S01]  /*2a70*/  IMAD.MOV.U32 R3, RZ, RZ, R6 ;  /* 0x000000ffff037224 */ /* 0x000fe200078e0006 */
[----:B-1----:R-:W-:Y:S01]  /*2a80*/  SHF.R.S32.HI R18, RZ, 0x1f, R10 ;  /* 0x0000001fff127819 */ /* 0x002fe2000001140a */
[----:B------:R-:W-:-:S03]  /*2a90*/  @P3 IMAD.HI.U32 R4, R5, c[0x0][0x2c8], RZ ;  /* 0x0000b20005043a27 */ /* 0x000fc600078e00ff */
[----:B------:R-:W-:Y:S01]  /*2aa0*/  LEA.HI R18, R18, R10, RZ, 0x3 ;  /* 0x0000000a12127211 */ /* 0x000fe200078f18ff */
[C---:B------:R-:W-:Y:S01]  /*2ab0*/  IMAD.WIDE.U32 R2, R17.reuse, c[0x0][0x1b8], R2 ;  /* 0x00006e0011027a25 */ /* 0x040fe200078e0002 */
[----:B------:R-:W-:Y:S02]  /*2ac0*/  @P3 SHF.R.U32.HI R0, RZ, c[0x0][0x2cc], R4 ;  /* 0x0000b300ff003a19 */ /* 0x000fe40000011604 */
[----:B------:R-:W-:Y:S01]  /*2ad0*/  SHF.R.S32.HI R18, RZ, 0x3, R18 ;  /* 0x00000003ff127819 */ /* 0x000fe20000011412 */
[----:B------:R-:W-:Y:S02]  /*2ae0*/  IMAD R3, R17, c[0x0][0x1bc], R3 ;  /* 0x00006f0011037a24 */ /* 0x000fe400078e0203 */
[----:B------:R-:W-:Y:S02]  /*2af0*/  IMAD R6, R8, c[0x0][0x1c0], RZ ;  /* 0x0000700008067a24 */ /* 0x000fe400078e02ff */
[----:B------:R-:W-:-:S04]  /*2b00*/  IMAD.WIDE.U32 R2, R7, c[0x0][0x1c0], R2 ;  /* 0x0000700007027a25 */ /* 0x000fc800078e0002 */
[----:B------:R-:W-:Y:S01]  /*2b10*/  IMAD R6, R7, c[0x0][0x1c4], R6 ;  /* 0x0000710007067a24 */ /* 0x000fe200078e0206 */
[--C-:B------:R-:W-:Y:S01]  /*2b20*/  SHF.R.S32.HI R7, RZ, 0x1f, R0.reuse ;  /* 0x0000001fff077819 */ /* 0x100fe20000011400 */
[----:B------:R-:W-:Y:S02]  /*2b30*/  IMAD.MOV R4, RZ, RZ, -R0 ;  /* 0x000000ffff047224 */ /* 0x000fe400078e0a00 */
[----:B------:R-:W-:Y:S02]  /*2b40*/  IMAD.IADD R3, R3, 0x1, R6 ;  /* 0x0000000103037824 */ /* 0x000fe400078e0206 */
[----:B------:R-:W-:Y:S02]  /*2b50*/  IMAD R4, R4, c[0x0][0x2c4], R5 ;  /* 0x0000b10004047a24 */ /* 0x000fe400078e0205 */
[----:B------:R-:W-:Y:S02]  /*2b60*/  IMAD R5, R7, c[0x0][0x1b0], RZ ;  /* 0x00006c0007057a24 */ /* 0x000fe400078e02ff */
[----:B------:R-:W-:-:S04]  /*2b70*/  IMAD.WIDE.U32 R2, R0, c[0x0][0x1b0], R2 ;  /* 0x00006c0000027a25 */ /* 0x000fc800078e0002 */
[----:B------:R-:W-:Y:S01]  /*2b80*/  IMAD R6, R0, c[0x0][0x1b4], R5 ;  /* 0x00006d0000067a24 */ /* 0x000fe200078e0205 */
[----:B------:R-:W-:Y:S01]  /*2b90*/  SHF.R.S32.HI R5, RZ, 0x1f, R4 ;  /* 0x0000001fff057819 */ /* 0x000fe20000011404 */
[----:B------:R-:W-:Y:S02]  /*2ba0*/  IMAD.IADD R10, R18, 0x1, R12 ;  /* 0x00000001120a7824 */ /* 0x000fe400078e020c */
[----:B------:R-:W-:Y:S02]  /*2bb0*/  IMAD.IADD R3, R3, 0x1, R6 ;  /* 0x0000000103037824 */ /* 0x000fe400078e0206 */
[----:B------:R-:W-:Y:S01]  /*2bc0*/  IMAD R0, R5, c[0x0][0x1a8], RZ ;  /* 0x00006a0005007a24 */ /* 0x000fe200078e02ff */
[----:B------:R-:W-:Y:S01]  /*2bd0*/  ISETP.GE.AND P1, PT, R10, R15, PT ;  /* 0x0000000f0a00720c */ /* 0x000fe20003f26270 */
[----:B------:R-:W-:Y:S01]  /*2be0*/  IMAD.WIDE.U32 R2, R4, c[0x0][0x1a8], R2 ;  /* 0x00006a0004027a25 */ /* 0x000fe200078e0002 */
[----:B------:R-:W-:-:S03]  /*2bf0*/  IADD3 R7, R10, 0x20, RZ ;  /* 0x000000200a077810 */ /* 0x000fc60007ffe0ff */
[----:B------:R-:W-:Y:S01]  /*2c00*/  IMAD R0, R4, c[0x0][0x1ac], R0 ;  /* 0x00006b0004007a24 */ /* 0x000fe200078e0200 */
[----:B------:R-:W-:Y:S01]  /*2c10*/  LEA R8, P0, R2, c[0x0][0x160], 0x1 ;  /* 0x0000580002087a11 */ /* 0x000fe200078008ff */
[----:B------:R-:W-:Y:S02]  /*2c20*/  IMAD.MOV R6, RZ, RZ, -R13 ;  /* 0x000000ffff067224 */ /* 0x000fe400078e0a0d */
[----:B------:R-:W-:Y:S02]  /*2c30*/  IMAD.IADD R0, R3, 0x1, R0 ;  /* 0x0000000103007824 */ /* 0x000fe400078e0200 */
[----:B------:R-:W-:Y:S01]  /*2c40*/  SHFL.IDX PT, R11, R8, 0x1, 0x181f ;  /* 0x00381f00080b7f89 */ /* 0x000fe200000e0000 */
[----:B------:R-:W-:Y:S02]  /*2c50*/  IMAD R223, R6, c[0x0][0x2b8], R14 ;  /* 0x0000ae0006df7a24 */ /* 0x000fe400078e020e */
[----:B------:R-:W-:Y:S02]  /*2c60*/  LEA.HI.X R9, R2, c[0x0][0x164], R0, 0x1, P0 ;  /* 0x0000590002097a11 */ /* 0x000fe400000f0c00 */
[----:B------:R-:W1:Y:S01]  /*2c70*/  SHFL.IDX PT, R0, R8, RZ, 0x181f ;  /* 0x00181fff08007589 */ /* 0x000e6200000e0000 */
[----:B------:R-:W-:-:S03]  /*2c80*/  SHF.R.S32.HI R14, RZ, 0x1f, R223 ;  /* 0x0000001fff0e7819 */ /* 0x000fc600000114df */
[----:B------:R-:W3:Y:S04]  /*2c90*/  SHFL.IDX PT, R3, R9, RZ, 0x181f ;  /* 0x00181fff09037589 */ /* 0x000ee800000e0000 */
[----:B------:R-:W2:Y:S04]  /*2ca0*/  SHFL.IDX PT, R12, R9, 0x1, 0x181f ;  /* 0x00381f00090c7f89 */ /* 0x000ea800000e0000 */
[----:B------:R-:W-:Y:S04]  /*2cb0*/  SHFL.IDX PT, R13, R9, 0x2, 0x181f ;  /* 0x00581f00090d7f89 */ /* 0x000fe800000e0000 */
[----:B------:R-:W-:Y:S01]  /*2cc0*/  SHFL.IDX PT, R9, R9, 0x3, 0x181f ;  /* 0x00781f0009097f89 */ /* 0x000fe200000e0000 */
[----:B-1----:R-:W-:-:S02]  /*2cd0*/  @!P1 LEA R4, P4, R241, R0, 0x1 ;  /* 0x00000000f1049211 */ /* 0x002fc400078808ff */
[----:B------:R-:W-:Y:S02]  /*2ce0*/  @!P1 LEA R2, P0, R251, R0, 0x1 ;  /* 0x00000000fb029211 */ /* 0x000fe400078008ff */
[-C--:B---3--:R-:W-:Y:S01]  /*2cf0*/  @!P1 LEA.HI.X R5, R241, R3.reuse, R21, 0x1, P4 ;  /* 0x00000003f1059211 */ /* 0x088fe200020f0c15 */
[----:B------:R-:W1:Y:S01]  /*2d00*/  SHFL.IDX PT, R0, R8, 0x2, 0x181f ;  /* 0x00581f0008007f89 */ /* 0x000e6200000e0000 */
[C---:B------:R-:W-:Y:S02]  /*2d10*/  ISETP.GE.AND P4, PT, R251.reuse, c[0x0][0x198], PT ;  /* 0x00006600fb007a0c */ /* 0x040fe40003f86270 */
[----:B------:R-:W-:Y:S01]  /*2d20*/  @!P1 LEA.HI.X R3, R251, R3, R19, 0x1, P0 ;  /* 0x00000003fb039211 */ /* 0x000fe200000f0c13 */
[----:B------:R3:W-:Y:S01]  /*2d30*/  @!P1 LDGSTS.E.BYPASS.LTC128B.128 [R219+0x100], [R4.64], !P5 ;  /* 0x0010000004db9fae */ /* 0x0007e2000e901d46 */
[----:B------:R-:W-:-:S09]  /*2d40*/  ISETP.GE.AND P0, PT, R7, R15, PT ;  /* 0x0000000f0700720c */ /* 0x000fd20003f06270 */
[----:B------:R1:W-:Y:S04]  /*2d50*/  @!P1 LDGSTS.E.BYPASS.LTC128B.128 [R219+0x4100], [R2.64], !P4 ;  /* 0x0410000002db9fae */ /* 0x0003e8000e101d46 */
[----:B------:R-:W-:-:S04]  /*2d60*/  @!P0 LEA R6, P1, R241, R11, 0x1 ;  /* 0x0000000bf1068211 */ /* 0x000fc800078208ff */
[----:B--2---:R-:W-:-:S05]  /*2d70*/  @!P0 LEA.HI.X R7, R241, R12, R21, 0x1, P1 ;  /* 0x0000000cf1078211 */ /* 0x004fca00008f0c15 */
[----:B------:R2:W-:Y:S01]  /*2d80*/  @!P0 LDGSTS.E.BYPASS.LTC128B.128 [R219+0x1100], [R6.64], !P5 ;  /* 0x0110000006db8fae */ /* 0x0005e2000e901d46 */
[----:B---3--:R-:W-:-:S04]  /*2d90*/  IMAD R4, R14, c[0x0][0x1e0], RZ ;  /* 0x000078000e047a24 */ /* 0x008fc800078e02ff */
[----:B------:R-:W-:Y:S01]  /*2da0*/  IMAD R5, R223, c[0x0][0x1e4], R4 ;  /* 0x00007900df057a24 */ /* 0x000fe200078e0204 */
[----:B------:R-:W-:Y:S02]  /*2db0*/  @!P0 LEA R4, P1, R251, R11, 0x1 ;  /* 0x0000000bfb048211 */ /* 0x000fe400078208ff */
[C---:B------:R-:W-:Y:S02]  /*2dc0*/  IADD3 R11, R10.reuse, 0x40, RZ ;  /* 0x000000400a0b7810 */ /* 0x040fe40007ffe0ff */
[----:B------:R-:W-:Y:S01]  /*2dd0*/  IADD3 R10, R10, 0x60, RZ ;  /* 0x000000600a0a7810 */ /* 0x000fe20007ffe0ff */
[----:B-1----:R-:W-:Y:S01]  /*2de0*/  IMAD.WIDE.U32 R2, R223, c[0x0][0x1e0], RZ ;  /* 0x00007800df027a25 */ /* 0x002fe200078e00ff */
[----:B------:R-:W-:-:S03]  /*2df0*/  ISETP.GE.AND P6, PT, R11, R15, PT ;  /* 0x0000000f0b00720c */ /* 0x000fc60003fc6270 */
[----:B------:R-:W-:Y:S01]  /*2e00*/  IMAD.IADD R3, R3, 0x1, R5 ;  /* 0x0000000103037824 */ /* 0x000fe200078e0205 */
[C---:B------:R-:W-:Y:S02]  /*2e10*/  @!P0 LEA.HI.X R5, R251.reuse, R12, R19, 0x1, P1 ;  /* 0x0000000cfb058211 */ /* 0x040fe400008f0c13 */
[----:B------:R1:W3:Y:S04]  /*2e20*/  SHFL.IDX PT, R12, R8, 0x3, 0x181f ;  /* 0x00781f00080c7f89 */ /* 0x0002e800000e0000 */
[----:B------:R1:W-:Y:S03]  /*2e30*/  @!P0 LDGSTS.E.BYPASS.LTC128B.128 [R219+0x5100], [R4.64], !P4 ;  /* 0x0510000004db8fae */ /* 0x0003e6000e101d46 */
[----:B--2---:R-:W-:-:S04]  /*2e40*/  @!P6 LEA R6, P1, R251, R0, 0x1 ;  /* 0x00000000fb06e211 */ /* 0x004fc800078208ff */
[----:B------:R-:W-:Y:S02]  /*2e50*/  @!P6 LEA.HI.X R7, R251, R13, R19, 0x1, P1 ;  /* 0x0000000dfb07e211 */ /* 0x000fe400008f0c13 */
[----:B------:R-:W-:Y:S02]  /*2e60*/  ISETP.GE.AND P1, PT, R10, R15, PT ;  /* 0x0000000f0a00720c */ /* 0x000fe40003f26270 */
[----:B-1----:R-:W-:Y:S02]  /*2e70*/  @!P6 LEA R4, P0, R241, R0, 0x1 ;  /* 0x00000000f104e211 */ /* 0x002fe400078008ff */
[----:B----4-:R-:W-:Y:S01]  /*2e80*/  SHF.R.S32.HI R16, RZ, 0x1f, R218 ;  /* 0x0000001fff107819 */ /* 0x010fe200000114da */
[----:B------:R-:W-:-:S04]  /*2e90*/  IMAD.WIDE.U32 R2, R218, c[0x0][0x1f0], R2 ;  /* 0x00007c00da027a25 */ /* 0x000fc800078e0002 */
[----:B------:R-:W-:-:S04]  /*2ea0*/  IMAD R5, R16, c[0x0][0x1f0], RZ ;  /* 0x00007c0010057a24 */ /* 0x000fc800078e02ff */
[----:B------:R-:W-:Y:S01]  /*2eb0*/  IMAD R0, R218, c[0x0][0x1f4], R5 ;  /* 0x00007d00da007a24 */ /* 0x000fe200078e0205 */
[----:B------:R-:W-:Y:S02]  /*2ec0*/  @!P6 LEA.HI.X R5, R241, R13, R21, 0x1, P0 ;  /* 0x0000000df105e211 */ /* 0x000fe400000f0c15 */
[----:B------:R-:W-:Y:S01]  /*2ed0*/  IADD3 R2, P0, R2, R24, RZ ;  /* 0x0000001802027210 */ /* 0x000fe20007f1e0ff */
[C---:B------:R-:W-:Y:S02]  /*2ee0*/  IMAD.WIDE.U32 R24, R17.reuse, c[0x0][0x210], RZ ;  /* 0x0000840011187a25 */ /* 0x040fe400078e00ff */
[----:B------:R3:W-:Y:S01]  /*2ef0*/  @!P6 LDGSTS.E.BYPASS.LTC128B.128 [R219+0x2100], [R4.64], !P5 ;  /* 0x0210000004dbefae */ /* 0x0007e2000e901d46 */
[----:B------:R-:W-:Y:S01]  /*2f00*/  IADD3.X R3, R22, R3, R0, P0, !PT ;  /* 0x0000000316037210 */ /* 0x000fe200007fe400 */
[----:B------:R-:W-:Y:S01]  /*2f10*/  IMAD R22, R17, c[0x0][0x214], R25 ;  /* 0x0000850011167a24 */ /* 0x000fe200078e0219 */
[C---:B------:R-:W-:Y:S01]  /*2f20*/  LEA R0, P0, R2.reuse, c[0x0][0x1c8], 0x1 ;  /* 0x0000720002007a11 */ /* 0x040fe200078008ff */
[----:B------:R1:W-:Y:S03]  /*2f30*/  @!P6 LDGSTS.E.BYPASS.LTC128B.128 [R219+0x6100], [R6.64], !P4 ;  /* 0x0610000006dbefae */ /* 0x0003e6000e101d46 */
[----:B------:R-:W-:Y:S01]  /*2f40*/  LEA.HI.X R15, R2, c[0x0][0x1cc], R3, 0x1, P0 ;  /* 0x00007300020f7a11 */ /* 0x000fe200000f0c03 */
[----:B------:R-:W2:Y:S01]  /*2f50*/  SHFL.IDX PT, R10, R0, RZ, 0x181f ;  /* 0x00181fff000a7589 */ /* 0x000ea200000e0000 */
[----:B------:R-:W-:-:S03]  /*2f60*/  IMNMX R2, R144, 0x70, PT ;  /* 0x0000007090027817 */ /* 0x000fc60003800200 */
[----:B------:R-:W4:Y:S02]  /*2f70*/  SHFL.IDX PT, R11, R15, RZ, 0x181f ;  /* 0x00181fff0f0b7589 */ /* 0x000f2400000e0000 */
[----:B------:R-:W-:Y:S02]  /*2f80*/  IMAD.IADD R8, R2, 0x1, -R18 ;  /* 0x0000000102087824 */ /* 0x000fe400078e0a12 */
[----:B------:R-:W-:Y:S03]  /*2f90*/  SHFL.IDX PT, R13, R15, 0x2, 0x181f ;  /* 0x00581f000f0d7f89 */ /* 0x000fe600000e0000 */
[----:B------:R-:W-:Y:S01]  /*2fa0*/  ISETP.GE.AND P6, PT, R8, 0x1, PT ;  /* 0x000000010800780c */ /* 0x000fe20003fc6270 */
[----:B------:R-:W-:Y:S04]  /*2fb0*/  STL.64 [R1+0x28], R24 ;  /* 0x0000281801007387 */ /* 0x000fe80000100a00 */
[----:B------:R-:W-:Y:S01]  /*2fc0*/  STL [R1+0x34], R22 ;  /* 0x0000341601007387 */ /* 0x000fe20000100800 */
[----:B---3--:R-:W-:-:S04]  /*2fd0*/  @!P1 LEA R4, P0, R241, R12, 0x1 ;  /* 0x0000000cf1049211 */ /* 0x008fc800078008ff */
[-C--:B------:R-:W-:Y:S02]  /*2fe0*/  @!P1 LEA.HI.X R5, R241, R9.reuse, R21, 0x1, P0 ;  /* 0x00000009f1059211 */ /* 0x080fe400000f0c15 */
[C---:B------:R-:W-:Y:S02]  /*2ff0*/  @!P1 LEA R2, P0, R251.reuse, R12, 0x1 ;  /* 0x0000000cfb029211 */ /* 0x040fe400078008ff */
[----:B------:R-:W-:Y:S02]  /*3000*/  SHFL.IDX PT, R12, R15, 0x1, 0x181f ;  /* 0x00381f000f0c7f89 */ /* 0x000fe400000e0000 */
[----:B------:R-:W-:Y:S02]  /*3010*/  @!P1 LEA.HI.X R3, R251, R9, R19, 0x1, P0 ;  /* 0x00000009fb039211 */ /* 0x000fe400000f0c13 */
[----:B------:R-:W1:Y:S04]  /*3020*/  SHFL.IDX PT, R9, R0, 0x1, 0x181f ;  /* 0x00381f0000097f89 */ /* 0x000e6800000e0000 */
[----:B------:R2:W-:Y:S01]  /*3030*/  @!P1 LDGSTS.E.BYPASS.LTC128B.128 [R219+0x3100], [R4.64], !P5 ;  /* 0x0310000004db9fae */ /* 0x0005e2000e901d46 */
[----:B------:R-:W-:-:S03]  /*3040*/  @P6 ISETP.GE.AND P5, PT, R241, c[0x0][0x1d4], PT ;  /* 0x00007500f1006a0c */ /* 0x000fc60003fa6270 */
[----:B------:R3:W-:Y:S01]  /*3050*/  @!P1 LDGSTS.E.BYPASS.LTC128B.128 [R219+0x7100], [R2.64], !P4 ;  /* 0x0710000002db9fae */ /* 0x0007e2000e101d46 */
[----:B------:R-:W-:Y:S02]  /*3060*/  @P6 ISETP.GE.AND P1, PT, R251, c[0x0][0x1d4], PT ;  /* 0x00007500fb006a0c */ /* 0x000fe40003f26270 */
[----:B------:R-:W-:Y:S01]  /*3070*/  ISETP.GE.AND P4, PT, R8, 0x21, PT ;  /* 0x000000210800780c */ /* 0x000fe20003f86270 */
[----:B------:R-:W0:Y:S01]  /*3080*/  LDGDEPBAR ;  /* 0x00000000000079af */ /* 0x000e220000000000 */
[----:B--2---:R-:W-:-:S04]  /*3090*/  @P6 LEA R4, P0, R241, R10, 0x1 ;  /* 0x0000000af1046211 */ /* 0x004fc800078008ff */
[-C--:B----4-:R-:W-:Y:S02]  /*30a0*/  @P6 LEA.HI.X R5, R241, R11.reuse, R21, 0x1, P0 ;  /* 0x0000000bf1056211 */ /* 0x090fe400000f0c15 */
[C---:B---3--:R-:W-:Y:S02]  /*30b0*/  @P6 LEA R2, P0, R251.reuse, R10, 0x1 ;  /* 0x0000000afb026211 */ /* 0x048fe400078008ff */
[----:B------:R-:W2:Y:S02]  /*30c0*/  SHFL.IDX PT, R10, R0, 0x2, 0x181f ;  /* 0x00581f00000a7f89 */ /* 0x000ea400000e0000 */
[----:B------:R-:W-:Y:S02]  /*30d0*/  @P6 LEA.HI.X R3, R251, R11, R19, 0x1, P0 ;  /* 0x0000000bfb036211 */ /* 0x000fe400000f0c13 */
[----:B------:R3:W-:Y:S01]  /*30e0*/  @P6 LDGSTS.E.BYPASS.LTC128B.128 [R219+0x8100], [R4.64], !P5 ;  /* 0x0810000004db6fae */ /* 0x0007e2000e901d46 */
[C---:B------:R-:W-:Y:S02]  /*30f0*/  @P4 ISETP.GE.AND P0, PT, R241.reuse, c[0x0][0x1d4], PT ;  /* 0x00007500f1004a0c */ /* 0x040fe40003f06270 */
[----:B-1----:R-:W-:Y:S01]  /*3100*/  @P4 LEA R6, P5, R241, R9, 0x1 ;  /* 0x00000009f1064211 */ /* 0x002fe200078a08ff */
[----:B------:R1:W-:Y:S01]  /*3110*/  @P6 LDGSTS.E.BYPASS.LTC128B.128 [R219+0xb900], [R2.64], !P1 ;  /* 0x0b90000002db6fae */ /* 0x0003e2000c901d46 */
[----:B------:R-:W-:-:S02]  /*3120*/  ISETP.GE.AND P6, PT, R8, 0x41, PT ;  /* 0x000000410800780c */ /* 0x000fc40003fc6270 */
[----:B------:R-:W-:Y:S01]  /*3130*/  @P4 ISETP.GE.AND P1, PT, R251, c[0x0][0x1d4], PT ;  /* 0x00007500fb004a0c */ /* 0x000fe20003f26270 */
[----:B------:R4:W1:Y:S01]  /*3140*/  SHFL.IDX PT, R11, R0, 0x3, 0x181f ;  /* 0x00781f00000b7f89 */ /* 0x00086200000e0000 */
[----:B------:R-:W-:-:S05]  /*3150*/  @P4 LEA.HI.X R7, R241, R12, R21, 0x1, P5 ;  /* 0x0000000cf1074211 */ /* 0x000fca00028f0c15 */
[----:B------:R2:W-:Y:S04]  /*3160*/  @P4 LDGSTS.E.BYPASS.LTC128B.128 [R219+0x9100], [R6.64], !P0 ;  /* 0x0910000006db4fae */ /* 0x0005e8000c101d46 */
[C---:B------:R-:W-:Y:S01]  /*3170*/  @P6 ISETP.GE.AND P0, PT, R241.reuse, c[0x0][0x1d4], PT ;  /* 0x00007500f1006a0c */ /* 0x040fe20003f06270 */
[----:B---3--:R-:W-:Y:S02]  /*3180*/  IMAD R4, R14, c[0x0][0x208], RZ ;  /* 0x000082000e047a24 */ /* 0x008fe400078e02ff */
[----:B------:R-:W-:Y:S02]  /*3190*/  IMAD.SHL.U32 R14, R241, 0x2, RZ ;  /* 0x00000002f10e7824 */ /* 0x000fe400078e00ff */
[----:B------:R-:W-:Y:S01]  /*31a0*/  IMAD R5, R223, c[0x0][0x20c], R4 ;  /* 0x00008300df057a24 */ /* 0x000fe200078e0204 */
[----:B------:R-:W-:Y:S01]  /*31b0*/  @P4 LEA R4, P5, R251, R9, 0x1 ;  /* 0x00000009fb044211 */ /* 0x000fe200078a08ff */
[----:B-1----:R-:W-:Y:S01]  /*31c0*/  IMAD.WIDE.U32 R2, R223, c[0x0][0x208], RZ ;  /* 0x00008200df027a25 */ /* 0x002fe200078e00ff */
[----:B------:R-:W1:Y:S03]  /*31d0*/  SHFL.IDX PT, R9, R15, 0x3, 0x181f ;  /* 0x00781f000f097f89 */ /* 0x000e6600000e0000 */
[----:B------:R-:W-:Y:S01]  /*31e0*/  IMAD.IADD R3, R3, 0x1, R5 ;  /* 0x0000000103037824 */ /* 0x000fe200078e0205 */
[----:B------:R-:W-:Y:S01]  /*31f0*/  @P4 LEA.HI.X R5, R251, R12, R19, 0x1, P5 ;  /* 0x0000000cfb054211 */ /* 0x000fe200028f0c13 */
[----:B----4-:R-:W-:Y:S01]  /*3200*/  IMAD R0, R16, c[0x0][0x218], RZ ;  /* 0x0000860010007a24 */ /* 0x010fe200078e02ff */
[----:B------:R-:W-:Y:S01]  /*3210*/  ISETP.GE.AND P5, PT, R8, 0x61, PT ;  /* 0x000000610800780c */ /* 0x000fe20003fa6270 */
[----:B------:R-:W-:-:S02]  /*3220*/  IMAD.WIDE.U32 R2, R218, c[0x0][0x218], R2 ;  /* 0x00008600da027a25 */ /* 0x000fc400078e0002 */
[----:B------:R3:W-:Y:S01]  /*3230*/  @P4 LDGSTS.E.BYPASS.LTC128B.128 [R219+0xc900], [R4.64], !P1 ;  /* 0x0c90000004db4fae */ /* 0x0007e2000c901d46 */
[-C--:B--2---:R-:W-:Y:S01]  /*3240*/  @P6 LEA R6, P4, R251, R10.reuse, 0x1 ;  /* 0x0000000afb066211 */ /* 0x084fe200078808ff */
[----:B------:R-:W-:Y:S01]  /*3250*/  IMAD R7, R218, c[0x0][0x21c], R0 ;  /* 0x00008700da077a24 */ /* 0x000fe200078e0200 */
[----:B---3--:R-:W-:-:S04]  /*3260*/  @P6 LEA R4, P1, R241, R10, 0x1 ;  /* 0x0000000af1046211 */ /* 0x008fc800078208ff */
[----:B------:R-:W-:Y:S02]  /*3270*/  @P6 LEA.HI.X R5, R241, R13, R21, 0x1, P1 ;  /* 0x0000000df1056211 */ /* 0x000fe400008f0c15 */
[----:B------:R-:W-:-:S03]  /*3280*/  IADD3 R0, P1, R2, R24, RZ ;  /* 0x0000001802007210 */ /* 0x000fc60007f3e0ff */
[----:B------:R2:W-:Y:S01]  /*3290*/  @P6 LDGSTS.E.BYPASS.LTC128B.128 [R219+0xa100], [R4.64], !P0 ;  /* 0x0a10000004db6fae */ /* 0x0005e2000c101d46 */
[----:B------:R-:W-:Y:S02]  /*32a0*/  IADD3.X R3, R22, R3, R7, P1, !PT ;  /* 0x0000000316037210 */ /* 0x000fe40000ffe407 */
[C---:B------:R-:W-:Y:S01]  /*32b0*/  @P6 LEA.HI.X R7, R251.reuse, R13, R19, 0x1, P4 ;  /* 0x0000000dfb076211 */ /* 0x040fe200020f0c13 */
[C---:B------:R-:W-:Y:S01]  /*32c0*/  IMAD.SHL.U32 R13, R251.reuse, 0x2, RZ ;  /* 0x00000002fb0d7824 */ /* 0x040fe200078e00ff */
[C---:B------:R-:W-:Y:S02]  /*32d0*/  LEA R12, P4, R0.reuse, c[0x0][0x1f8], 0x1 ;  /* 0x00007e00000c7a11 */ /* 0x040fe400078808ff */
[----:B------:R-:W-:Y:S02]  /*32e0*/  @P6 ISETP.GE.AND P1, PT, R251, c[0x0][0x1d4], PT ;  /* 0x00007500fb006a0c */ /* 0x000fe40003f26270 */
[----:B------:R-:W-:Y:S01]  /*32f0*/  LEA.HI.X R10, R0, c[0x0][0x1fc], R3, 0x1, P4 ;  /* 0x00007f00000a7a11 */ /* 0x000fe200020f0c03 */
[----:B------:R-:W3:Y:S01]  /*3300*/  SHFL.IDX PT, R8, R12, RZ, 0x181f ;  /* 0x00181fff0c087589 */ /* 0x000ee200000e0000 */
[----:B------:R-:W-:Y:S01]  /*3310*/  @P5 ISETP.GE.AND P4, PT, R241, c[0x0][0x1d4], PT ;  /* 0x00007500f1005a0c */ /* 0x000fe20003f86270 */
[----:B------:R-:W-:Y:S01]  /*3320*/  IMAD.IADD R0, R144, 0x1, -R18 ;  /* 0x0000000190007824 */ /* 0x000fe200078e0a12 */
[----:B------:R-:W-:-:S04]  /*3330*/  SHF.R.S32.HI R22, RZ, 0x1f, R23 ;  /* 0x0000001fff167819 */ /* 0x000fc80000011417 */
[----:B------:R-:W-:-:S03]  /*3340*/  LEA.HI R22, R22, R23, RZ, 0x3 ;  /* 0x0000001716167211 */ /* 0x000fc600078f18ff */
[----:B------:R4:W-:Y:S01]  /*3350*/  @P6 LDGSTS.E.BYPASS.LTC128B.128 [R219+0xd900], [R6.64], !P1 ;  /* 0x0d90000006db6fae */ /* 0x0009e2000c901d46 */
[----:B------:R-:W-:-:S05]  /*3360*/  LOP3.LUT R22, R22, 0xfffffff8, RZ, 0xc0, !PT ;  /* 0xfffffff816167812 */ /* 0x000fca00078ec0ff */
[----:B------:R-:W-:Y:S01]  /*3370*/  IMAD.IADD R22, R23, 0x1, -R22 ;  /* 0x0000000117167824 */ /* 0x000fe200078e0a16 */
[----:B--2---:R-:W-:-:S04]  /*3380*/  @P5 LEA R4, P0, R241, R11, 0x1 ;  /* 0x0000000bf1045211 */ /* 0x004fc800078008ff */
[----:B-1----:R-:W-:Y:S02]  /*3390*/  @P5 LEA.HI.X R5, R241, R9, R21, 0x1, P0 ;  /* 0x00000009f1055211 */ /* 0x002fe400000f0c15 */
[C---:B------:R-:W-:Y:S02]  /*33a0*/  @P5 LEA R2, P0, R251.reuse, R11, 0x1 ;  /* 0x0000000bfb025211 */ /* 0x040fe400078008ff */
[----:B------:R-:W-:Y:S01]  /*33b0*/  LOP3.LUT P1, RZ, R22, 0x2, RZ, 0xc0, !PT ;  /* 0x0000000216ff7812 */ /* 0x000fe2000782c0ff */
[----:B------:R1:W-:Y:S01]  /*33c0*/  @P5 LDGSTS.E.BYPASS.LTC128B.128 [R219+0xb100], [R4.64], !P4 ;  /* 0x0b10000004db5fae */ /* 0x0003e2000e101d46 */
[C---:B------:R-:W-:Y:S02]  /*33d0*/  @P5 LEA.HI.X R3, R251.reuse, R9, R19, 0x1, P0 ;  /* 0x00000009fb035211 */ /* 0x040fe400000f0c13 */
[----:B------:R-:W-:Y:S01]  /*33e0*/  @P5 ISETP.GE.AND P0, PT, R251, c[0x0][0x1d4], PT ;  /* 0x00007500fb005a0c */ /* 0x000fe20003f06270 */
[----:B------:R-:W2:Y:S01]  /*33f0*/  SHFL.IDX PT, R9, R10, RZ, 0x181f ;  /* 0x00181fff0a097589 */ /* 0x000ea200000e0000 */
[----:B------:R-:W-:-:S03]  /*3400*/  ISETP.GE.AND P4, PT, R241, c[0x0][0x1d4], PT ;  /* 0x00007500f1007a0c */ /* 0x000fc60003f86270 */
[----:B------:R-:W-:Y:S01]  /*3410*/  SHFL.IDX PT, R11, R10, 0x2, 0x181f ;  /* 0x00581f000a0b7f89 */ /* 0x000fe200000e0000 */
[----:B------:R-:W-:-:S03]  /*3420*/  ISETP.LT.OR P6, PT, R0, 0x1, P4 ;  /* 0x000000010000780c */ /* 0x000fc600027c1670 */
[----:B----4-:R-:W4:Y:S01]  /*3430*/  SHFL.IDX PT, R6, R12, 0x1, 0x181f ;  /* 0x00381f000c067f89 */ /* 0x010f2200000e0000 */
[----:B------:R-:W-:-:S03]  /*3440*/  @P1 IADD3 R199, R192, -0x20, RZ ;  /* 0xffffffe0c0c71810 */ /* 0x000fc60007ffe0ff */
[----:B------:R3:W-:Y:S01]  /*3450*/  @P5 LDGSTS.E.BYPASS.LTC128B.128 [R219+0xe900], [R2.64], !P0 ;  /* 0x0e90000002db5fae */ /* 0x0007e2000c101d46 */
[----:B------:R-:W-:Y:S02]  /*3460*/  ISETP.GE.AND P0, PT, R251, c[0x0][0x1d4], PT ;  /* 0x00007500fb007a0c */ /* 0x000fe40003f06270 */
[C---:B------:R-:W-:Y:S01]  /*3470*/  IADD3 R213, R199.reuse, 0x3000, RZ ;  /* 0x00003000c7d57810 */ /* 0x040fe20007ffe0ff */
[----:B------:R-:W0:Y:S01]  /*3480*/  LDGDEPBAR ;  /* 0x00000000000079af */ /* 0x000e220000000000 */
[----:B------:R-:W-:Y:S02]  /*3490*/  ISETP.LT.OR P5, PT, R0, 0x1, P0 ;  /* 0x000000010000780c */ /* 0x000fe400007a1670 */
[C---:B------:R-:W-:Y:S01]  /*34a0*/  IADD3 R212, R199.reuse, 0x2800, RZ ;  /* 0x00002800c7d47810 */ /* 0x040fe20007ffe0ff */
[----:B------:R-:W1:Y:S01]  /*34b0*/  SHFL.IDX PT, R7, R10, 0x1, 0x181f ;  /* 0x00381f000a077f89 */ /* 0x000e6200000e0000 */
[C---:B------:R-:W-:Y:S02]  /*34c0*/  IADD3 R211, R199.reuse, 0x2000, RZ ;  /* 0x00002000c7d37810 */ /* 0x040fe40007ffe0ff */
[----:B------:R-:W-:-:S02]  /*34d0*/  IADD3 R210, R199, 0x1800, RZ ;  /* 0x00001800c7d27810 */ /* 0x000fc40007ffe0ff */
[C---:B------:R-:W-:Y:S02]  /*34e0*/  IADD3 R209, R199.reuse, 0x1000, RZ ;  /* 0x00001000c7d17810 */ /* 0x040fe40007ffe0ff */
[----:B------:R-:W-:Y:S02]  /*34f0*/  IADD3 R208, R199, 0x800, RZ ;  /* 0x00000800c7d07810 */ /* 0x000fe40007ffe0ff */
[----:B---3--:R-:W-:Y:S01]  /*3500*/  IADD3 R2, P1, R8, R14, RZ ;  /* 0x0000000e08027210 */ /* 0x008fe20007f3e0ff */
[----:B------:R-:W-:-:S04]  /*3510*/  DEPBAR.LE SB0, 0x1 ;  /* 0x000080400000791a */ /* 0x000fc80000000000 */
[----:B------:R-:W-:Y:S01]  /*3520*/  BAR.SYNC.DEFER_BLOCKING 0x0 ;  /* 0x0000000000007b1d */ /* 0x000fe20000010000 */
[----:B--2---:R-:W-:Y:S01]  /*3530*/  IMAD.X R3, R9, 0x1, R220, P1 ;  /* 0x0000000109037824 */ /* 0x004fe200008e06dc */
[----:B-1----:R-:W-:-:S04]  /*3540*/  IADD3 R4, P1, R8, R13, RZ ;  /* 0x0000000d08047210 */ /* 0x002fc80007f3e0ff */
[----:B------:R-:W1:Y:S01]  /*3550*/  SHFL.IDX PT, R8, R12, 0x2, 0x181f ;  /* 0x00581f000c087f89 */ /* 0x000e6200000e0000 */
[----:B------:R-:W-:-:S03]  /*3560*/  IMAD.X R5, R9, 0x1, R221, P1 ;  /* 0x0000000109057824 */ /* 0x000fc600008e06dd */
        /* <DEDUP_REMOVED lines=43> */
[----:B----4-:R-:W-:-:S03]  /*3820*/  IADD3 R2, P1, R8, R13, RZ ;  /* 0x0000000d08027210 */ /* 0x010fc60007f3e0ff */
[----:B------:R-:W1:Y:S02]  /*3830*/  S2R R13, SR_TID.X ;  /* 0x00000000000d7919 */ /* 0x000e640000002100 */
[----:B------:R-:W-:Y:S01]  /*3840*/  IMAD.X R3, R11, 0x1, R221, P1 ;  /* 0x000000010b037824 */ /* 0x000fe200008e06dd */
[----:B------:R-:W-:-:S04]  /*3850*/  ISETP.GT.AND P1, PT, R20, 0x6f, PT ;  /* 0x0000006f1400780c */ /* 0x000fc80003f24270 */
[----:B------:R2:W-:Y:S01]  /*3860*/  LDGSTS.E.BYPASS.LTC128B.128 [R219+0x5900], [R2.64], !P5 ;  /* 0x0590000002db7fae */ /* 0x0005e2000e901d46 */
[----:B-1----:R-:W-:-:S13]  /*3870*/  ISETP.GT.AND P5, PT, R13, 0x7f, PT ;  /* 0x0000007f0d00780c */ /* 0x002fda0003fa4270 */
[----:B------:R-:W-:Y:S05]  /*3880*/  @P5 BRA `(.L_x_1326) ;  /* 0x0000010000005947 */ /* 0x000fea0003800000 */
[----:B--23--:R-:W-:Y:S05]  /*3890*/  BRA.DIV ~URZ, `(.L_x_1327) ;  /* 0x0000f9b27f007947 */ /* 0x00cfea000b800000 */
[----:B------:R1:W2:Y:S04]  /*38a0*/  SHFL.IDX PT, R6, R10, 0x3, 0x181f ;  /* 0x00781f000a067f89 */ /* 0x0002a800000e0000 */
[----:B------:R1:W3:Y:S02]  /*38b0*/  SHFL.IDX PT, R2, R12, 0x3, 0x181f ;  /* 0x00781f000c027f89 */ /* 0x0002e400000e0000 */
.L_x_1444:
[----:B------:R-:W-:Y:S01]  /*38c0*/  IMAD.SHL.U32 R4, R241, 0x2, RZ ;  /* 0x00000002f1047824 */ /* 0x000fe200078e00ff */
[C---:B------:R-:W-:Y:S01]  /*38d0*/  ISETP.LT.OR P4, PT, R0.reuse, 0x61, P4 ;  /* 0x000000610000780c */ /* 0x040fe20002781670 */
        /* <DEDUP_REMOVED lines=11> */
.L_x_1326:
[----:B--23--:R-:W-:Y:S05]  /*3990*/  BSYNC B0 ;  /* 0x0000000000007941 */ /* 0x00cfea0003800000 */
.L_x_1325:
[----:B------:R-:W2:Y:S04]  /*39a0*/  S2R R2, SR_TID.X ;  /* 0x0000000000027919 */ /* 0x000ea80000002100 */
[----:B------:R-:W0:Y:S01]  /*39b0*/  LDGDEPBAR ;  /* 0x00000000000079af */ /* 0x000e220000000000 */
[----:B------:R-:W-:Y:S01]  /*39c0*/  WARPSYNC 0xffffffff ;  /* 0xffffffff00007948 */ /* 0x000fe20003800000 */
[C---:B------:R-:W-:Y:S08]  /*39d0*/  HMMA.16816.F32.BF16 R4, R132.reuse, R36, RZ ;  /* 0x000000248404723c */ /* 0x040ff000000418ff */
[C---:B------:R-:W-:Y:S08]  /*39e0*/  HMMA.16816.F32.BF16 R20, R132.reuse, R16, RZ ;  /* 0x000000108414723c */ /* 0x040ff000000418ff */
[----:B------:R-:W-:Y:S01]  /*39f0*/  HMMA.16816.F32.BF16 R28, R132, R24, RZ ;  /* 0x00000018841c723c */ /* 0x000fe200000418ff */
[----:B--2---:R-:W-:-:S04]  /*3a00*/  SHF.R.S32.HI R0, RZ, 0x1f, R2 ;  /* 0x0000001fff007819 */ /* 0x004fc80000011402 */
[----:B------:R-:W-:-:S03]  /*3a10*/  LEA.HI R0, R0, R2, RZ, 0x3 ;  /* 0x0000000200007211 */ /* 0x000fc600078f18ff */
[----:B------:R-:W-:Y:S01]  /*3a20*/  HMMA.16816.F32.BF16 R92, R136, R68, R4 ;  /* 0x00000044885c723c */ /* 0x000fe20000041804 */
[----:B------:R-:W-:-:S05]  /*3a30*/  LOP3.LUT R0, R0, 0xfffffff8, RZ, 0xc0, !PT ;  /* 0xfffffff800007812 */ /* 0x000fca00078ec0ff */
[----:B------:R-:W-:Y:S02]  /*3a40*/  IMAD.IADD R0, R2, 0x1, -R0 ;  /* 0x0000000102007824 */ /* 0x000fe400078e0a00 */
[----:B------:R-:W-:Y:S01]  /*3a50*/  HMMA.16816.F32.BF16 R24, R132, R26, RZ ;  /* 0x0000001a8418723c */ /* 0x000fe200000418ff */
[----:B------:R-:W2:Y:S02]  /*3a60*/  LDL R2, [R1] ;  /* 0x0000000001027983 */ /* 0x000ea40000100800 */
[----:B------:R-:W-:-:S05]  /*3a70*/  LOP3.LUT P0, RZ, R0, 0x4, RZ, 0xc0, !PT ;  /* 0x0000000400ff7812 */ /* 0x000fca000780c0ff */
[----:B-1----:R-:W-:Y:S08]  /*3a80*/  HMMA.16816.F32.BF16 R8, R132, R34, RZ ;  /* 0x000000228408723c */ /* 0x002ff000000418ff */
[----:B------:R-:W-:Y:S08]  /*3a90*/  HMMA.16816.F32.BF16 R52, R136, R48, R20 ;  /* 0x000000308834723c */ /* 0x000ff00000041814 */
[C---:B------:R-:W-:Y:S08]  /*3aa0*/  HMMA.16816.F32.BF16 R4, R132.reuse, R66, RZ ;  /* 0x000000428404723c */ /* 0x040ff000000418ff */
[C---:B------:R-:W-:Y:S08]  /*3ab0*/  HMMA.16816.F32.BF16 R16, R132.reuse, R18, RZ ;  /* 0x000000128410723c */ /* 0x040ff000000418ff */
[C---:B------:R-:W-:Y:S08]  /*3ac0*/  HMMA.16816.F32.BF16 R12, R132.reuse, R32, RZ ;  /* 0x00000020840c723c */ /* 0x040ff000000418ff */
[C---:B------:R-:W-:Y:S08]  /*3ad0*/  HMMA.16816.F32.BF16 R20, R132.reuse, R38, RZ ;  /* 0x000000268414723c */ /* 0x040ff000000418ff */
[----:B------:R-:W-:Y:S01]  /*3ae0*/  HMMA.16816.F32.BF16 R32, R132, R72, RZ ;  /* 0x000000488420723c */ /* 0x000fe200000418ff */
[----:B------:R-:W-:-:S05]  /*3af0*/  IMAD.MOV.U32 R0, RZ, RZ, 0x40 ;  /* 0x00000040ff007424 */ /* 0x000fca00078e00ff */
[----:B------:R-:W-:Y:S02]  /*3b00*/  SEL R0, R0, 0xffffffc0, !P0 ;  /* 0xffffffc000007807 */ /* 0x000fe40004000000 */
[----:B------:R-:W-:Y:S03]  /*3b10*/  HMMA.16816.F32.BF16 R56, R136, R40, R28 ;  /* 0x000000288838723c */ /* 0x000fe6000004181c */
[----:B------:R-:W-:-:S05]  /*3b20*/  IMAD.IADD R194, R192, 0x1, R0 ;  /* 0x00000001c0c27824 */ /* 0x000fca00078e0200 */
[----:B------:R-:W-:Y:S01]  /*3b30*/  HMMA.16816.F32.BF16 R28, R132, R74, RZ ;  /* 0x0000004a841c723c */ /* 0x000fe200000418ff */
[----:B------:R-:W-:Y:S07]  /*3b40*/  LDSM.16.M88.4 R36, [R194+0x2800] ;  /* 0x00280000c224783b */ /* 0x000fee0000000200 */
[C---:B------:R-:W-:Y:S01]  /*3b50*/  HMMA.16816.F32.BF16 R40, R136.reuse, R42, R24 ;  /* 0x0000002a8828723c */ /* 0x040fe20000041818 */
[----:B------:R-:W1:Y:S07]  /*3b60*/  LDSM.16.M88.4 R24, [R194] ;  /* 0x00000000c218783b */ /* 0x000e6e0000000200 */
[C---:B------:R-:W-:Y:S08]  /*3b70*/  HMMA.16816.F32.BF16 R100, R136.reuse, R46, R8 ;  /* 0x0000002e8864723c */ /* 0x040ff00000041808 */
[C---:B------:R-:W-:Y:S01]  /*3b80*/  HMMA.16816.F32.BF16 R72, R136.reuse, R106, R4 ;  /* 0x0000006a8848723c */ /* 0x040fe20000041804 */
[----:B------:R-:W3:Y:S07]  /*3b90*/  LDSM.16.M88.4 R4, [R194+0x1000] ;  /* 0x00100000c204783b */ /* 0x000eee0000000200 */
[----:B------:R-:W-:Y:S01]  /*3ba0*/  HMMA.16816.F32.BF16 R88, R136, R50, R16 ;  /* 0x000000328858723c */ /* 0x000fe20000041810 */
[----:B------:R-:W-:Y:S07]  /*3bb0*/  LDSM.16.M88.4 R48, [R194+0x1800] ;  /* 0x00180000c230783b */ /* 0x000fee0000000200 */
[----:B------:R-:W-:Y:S08]  /*3bc0*/  HMMA.16816.F32.BF16 R8, R132, R64, RZ ;  /* 0x000000408408723c */ /* 0x000ff000000418ff */
[C---:B------:R-:W-:Y:S01]  /*3bd0*/  HMMA.16816.F32.BF16 R84, R136.reuse, R70, R20 ;  /* 0x000000468854723c */ /* 0x040fe20000041814 */
[----:B------:R-:W4:Y:S07]  /*3be0*/  LDSM.16.M88.4 R20, [R194+0x800] ;  /* 0x00080000c214783b */ /* 0x000f2e0000000200 */
[C---:B------:R-:W-:Y:S01]  /*3bf0*/  HMMA.16816.F32.BF16 R64, R136.reuse, R108, R32 ;  /* 0x0000006c8840723c */ /* 0x040fe20000041820 */
[----:B------:R-:W5:Y:S07]  /*3c00*/  LDSM.16.M88.4 R32, [R194+0x3000] ;  /* 0x00300000c220783b */ /* 0x000f6e0000000200 */
[----:B------:R-:W-:Y:S01]  /*3c10*/  HMMA.16816.F32.BF16 R96, R136, R44, R12 ;  /* 0x0000002c8860723c */ /* 0x000fe2000004180c */
[----:B------:R-:W1:Y:S07]  /*3c20*/  LDSM.16.M88.4 R44, [R194+0x2000] ;  /* 0x00200000c22c783b */ /* 0x000e6e0000000200 */
[C---:B------:R-:W-:Y:S08]  /*3c30*/  HMMA.16816.F32.BF16 R16, R132.reuse, R60, RZ ;  /* 0x0000003c8410723c */ /* 0x040ff000000418ff */
[----:B------:R-:W-:Y:S08]  /*3c40*/  HMMA.16816.F32.BF16 R12, R132, R62, RZ ;  /* 0x0000003e840c723c */ /* 0x000ff000000418ff */
[----:B------:R-:W-:Y:S01]  /*3c50*/  HMMA.16816.F32.BF16 R60, R136, R110, R28 ;  /* 0x0000006e883c723c */ /* 0x000fe2000004181c */
[----:B------:R-:W-:-:S05]  /*3c60*/  IMAD.IADD R193, R199, 0x1, R0 ;  /* 0x00000001c7c17824 */ /* 0x000fca00078e0200 */
[----:B------:R-:W2:Y:S02]  /*3c70*/  LDSM.16.M88.4 R28, [R193] ;  /* 0x00000000c11c783b */ /* 0x000ea40000000200 */
[C---:B------:R-:W-:Y:S08]  /*3c80*/  HMMA.16816.F32.BF16 R68, R136.reuse, R80, R16 ;  /* 0x000000508844723c */ /* 0x040ff00000041810 */
[C---:B------:R-:W-:Y:S01]  /*3c90*/  HMMA.16816.F32.BF16 R80, R136.reuse, R82, R12 ;  /* 0x000000528850723c */ /* 0x040fe2000004180c */
[----:B------:R-:W-:Y:S07]  /*3ca0*/  LDSM.16.M88.4 R12, [R193+0x1000] ;  /* 0x00100000c10c783b */ /* 0x000fee0000000200 */
[----:B------:R-:W-:Y:S08]  /*3cb0*/  HMMA.16816.F32.BF16 R76, R136, R104, R8 ;  /* 0x00000068884c723c */ /* 0x000ff00000041808 */
[C---:B-1----:R-:W-:Y:S08]  /*3cc0*/  HMMA.16816.F32.BF16 R56, R168.reuse, R24, R56 ;  /* 0x00000018a838723c */ /* 0x042ff00000041838 */
[C---:B------:R-:W-:Y:S08]  /*3cd0*/  HMMA.16816.F32.BF16 R40, R168.reuse, R26, R40 ;  /* 0x0000001aa828723c */ /* 0x040ff00000041828 */
[C---:B---3--:R-:W-:Y:S08]  /*3ce0*/  HMMA.16816.F32.BF16 R16, R168.reuse, R4, R96 ;  /* 0x00000004a810723c */ /* 0x048ff00000041860 */
[C---:B------:R-:W-:Y:S08]  /*3cf0*/  HMMA.16816.F32.BF16 R8, R168.reuse, R6, R100 ;  /* 0x00000006a808723c */ /* 0x040ff00000041864 */
[C---:B----4-:R-:W-:Y:S08]  /*3d00*/  HMMA.16816.F32.BF16 R52, R168.reuse, R20, R52 ;  /* 0x00000014a834723c */ /* 0x050ff00000041834 */
[C---:B------:R-:W-:Y:S01]  /*3d10*/  HMMA.16816.F32.BF16 R24, R168.reuse, R22, R88 ;  /* 0x00000016a818723c */ /* 0x040fe20000041858 */
[----:B------:R-:W1:Y:S07]  /*3d20*/  LDSM.16.M88.4 R20, [R193+0x800] ;  /* 0x00080000c114783b */ /* 0x000e6e0000000200 */
[C---:B------:R-:W-:Y:S08]  /*3d30*/  HMMA.16816.F32.BF16 R4, R168.reuse, R48, R92 ;  /* 0x00000030a804723c */ /* 0x040ff0000004185c */
[C---:B-----5:R-:W-:Y:S01]  /*3d40*/  HMMA.16816.F32.BF16 R92, R168.reuse, R32, R64 ;  /* 0x00000020a85c723c */ /* 0x060fe20000041840 */
[----:B------:R-:W-:Y:S07]  /*3d50*/  LDSM.16.M88.4 R64, [R193+0x2800] ;  /* 0x00280000c140783b */ /* 0x000fee0000000200 */
[C---:B------:R-:W-:Y:S01]  /*3d60*/  HMMA.16816.F32.BF16 R100, R168.reuse, R34, R60 ;  /* 0x00000022a864723c */ /* 0x040fe2000004183c */
[----:B------:R-:W3:Y:S04]  /*3d70*/  LDSM.16.M88.4 R32, [R193+0x2000] ;  /* 0x00200000c120783b */ /* 0x000ee80000000200 */
[----:B------:R-:W-:Y:S03]  /*3d80*/  LDSM.16.M88.4 R60, [R192+0x3800] ;  /* 0x00380000c03c783b */ /* 0x000fe60000000200 */
[C---:B------:R-:W-:Y:S01]  /*3d90*/  HMMA.16816.F32.BF16 R112, R168.reuse, R44, R68 ;  /* 0x0000002ca870723c */ /* 0x040fe20000041844 */
[----:B------:R-:W4:Y:S07]  /*3da0*/  LDSM.16.M88.4 R68, [R193+0x1800] ;  /* 0x00180000c144783b */ /* 0x000f2e0000000200 */
[C---:B------:R-:W-:Y:S01]  /*3db0*/  HMMA.16816.F32.BF16 R104, R168.reuse, R46, R80 ;  /* 0x0000002ea868723c */ /* 0x040fe20000041850 */
[----:B------:R-:W-:Y:S07]  /*3dc0*/  LDSM.16.M88.4 R44, [R192+0x4800] ;  /* 0x00480000c02c783b */ /* 0x000fee0000000200 */
[C---:B------:R-:W-:Y:S01]  /*3dd0*/  HMMA.16816.F32.BF16 R108, R168.reuse, R50, R84 ;  /* 0x00000032a86c723c */ /* 0x040fe20000041854 */
[----:B------:R-:W5:Y:S04]  /*3de0*/  LDSM.16.M88.4 R84, [R193+0x3000] ;  /* 0x00300000c154783b */ /* 0x000f680000000200 */
[----:B------:R-:W3:Y:S03]  /*3df0*/  LDSM.16.M88.4 R48, [R192+0x4000] ;  /* 0x00400000c030783b */ /* 0x000ee60000000200 */
[C---:B------:R-:W-:Y:S08]  /*3e00*/  HMMA.16816.F32.BF16 R96, R168.reuse, R36, R76 ;  /* 0x00000024a860723c */ /* 0x040ff0000004184c */
[----:B------:R-:W-:Y:S01]  /*3e10*/  HMMA.16816.F32.BF16 R76, R168, R38, R72 ;  /* 0x00000026a84c723c */ /* 0x000fe20000041848 */
[----:B------:R-:W-:Y:S07]  /*3e20*/  LDSM.16.M88.4 R36, [R192+0x5800] ;  /* 0x00580000c024783b */ /* 0x000fee0000000200 */
[C---:B--2---:R-:W-:Y:S08]  /*3e30*/  HMMA.16816.F32.BF16 R88, R172.reuse, R28, R56 ;  /* 0x0000001cac58723c */ /* 0x044ff00000041838 */
[C---:B-1----:R-:W-:Y:S08]  /*3e40*/  HMMA.16816.F32.BF16 R80, R172.reuse, R20, R52 ;  /* 0x00000014ac50723c */ /* 0x042ff00000041834 */
[C---:B------:R-:W-:Y:S08]  /*3e50*/  HMMA.16816.F32.BF16 R72, R172.reuse, R22, R24 ;  /* 0x00000016ac48723c */ /* 0x040ff00000041818 */
[C---:B------:R-:W-:Y:S08]  /*3e60*/  HMMA.16816.F32.BF16 R56, R172.reuse, R12, R16 ;  /* 0x0000000cac38723c */ /* 0x040ff00000041810 */
[C---:B---3--:R-:W-:Y:S08]  /*3e70*/  HMMA.16816.F32.BF16 R20, R172.reuse, R32, R112 ;  /* 0x00000020ac14723c */ /* 0x048ff00000041870 */
[C---:B------:R-:W-:Y:S01]  /*3e80*/  HMMA.16816.F32.BF16 R16, R172.reuse, R34, R104 ;  /* 0x00000022ac10723c */ /* 0x040fe20000041868 */
[----:B------:R-:W1:Y:S07]  /*3e90*/  LDSM.16.M88.4 R32, [R192+0x6000] ;  /* 0x00600000c020783b */ /* 0x000e6e0000000200 */
[C---:B------:R-:W-:Y:S01]  /*3ea0*/  HMMA.16816.F32.BF16 R116, R172.reuse, R30, R40 ;  /* 0x0000001eac74723c */ /* 0x040fe20000041828 */
[----:B------:R-:W2:Y:S07]  /*3eb0*/  LDSM.16.M88.4 R40, [R192+0x5000] ;  /* 0x00500000c028783b */ /* 0x000eae0000000200 */
[C---:B------:R-:W-:Y:S08]  /*3ec0*/  HMMA.16816.F32.BF16 R52, R172.reuse, R14, R8 ;  /* 0x0000000eac34723c */ /* 0x040ff00000041808 */
[C---:B------:R-:W-:Y:S01]  /*3ed0*/  HMMA.16816.F32.BF16 R8, R172.reuse, R66, R76 ;  /* 0x00000042ac08723c */ /* 0x040fe2000004184c */
[----:B------:R-:W3:Y:S07]  /*3ee0*/  LDSM.16.M88.4 R76, [R192+0x6800] ;  /* 0x00680000c04c783b */ /* 0x000eee0000000200 */
[C---:B----4-:R-:W-:Y:S08]  /*3ef0*/  HMMA.16816.F32.BF16 R28, R172.reuse, R68, R4 ;  /* 0x00000044ac1c723c */ /* 0x050ff00000041804 */
[C---:B-----5:R-:W-:Y:S08]  /*3f00*/  HMMA.16816.F32.BF16 R4, R172.reuse, R84, R92 ;  /* 0x00000054ac04723c */ /* 0x060ff0000004185c */
[C---:B------:R-:W-:Y:S01]  /*3f10*/  HMMA.16816.F32.BF16 R84, R172.reuse, R86, R100 ;  /* 0x00000056ac54723c */ /* 0x040fe20000041864 */
[----:B------:R-:W4:Y:S07]  /*3f20*/  LDSM.16.M88.4 R100, [R199+0x3800] ;  /* 0x00380000c764783b */ /* 0x000f2e0000000200 */
[C---:B------:R-:W-:Y:S01]  /*3f30*/  HMMA.16816.F32.BF16 R12, R172.reuse, R64, R96 ;  /* 0x00000040ac0c723c */ /* 0x040fe20000041860 */
[----:B------:R-:W5:Y:S07]  /*3f40*/  LDSM.16.M88.4 R64, [R199+0x4000] ;  /* 0x00400000c740783b */ /* 0x000f6e0000000200 */
[----:B------:R-:W-:Y:S01]  /*3f50*/  HMMA.16816.F32.BF16 R24, R172, R70, R108 ;  /* 0x00000046ac18723c */ /* 0x000fe2000004186c */
[----:B------:R-:W-:Y:S07]  /*3f60*/  LDSM.16.M88.4 R68, [R199+0x5000] ;  /* 0x00500000c744783b */ /* 0x000fee0000000200 */
[C---:B------:R-:W-:Y:S01]  /*3f70*/  HMMA.16816.F32.BF16 R124, R176.reuse, R44, R56 ;  /* 0x0000002cb07c723c */ /* 0x040fe20000041838 */
[----:B------:R-:W1:Y:S07]  /*3f80*/  LDSM.16.M88.4 R56, [R199+0x6000] ;  /* 0x00600000c738783b */ /* 0x000e6e0000000200 */
[C---:B------:R-:W-:Y:S01]  /*3f90*/  HMMA.16816.F32.BF16 R128, R176.reuse, R48, R80 ;  /* 0x00000030b080723c */ /* 0x040fe20000041850 */
[----:B------:R-:W2:Y:S07]  /*3fa0*/  LDSM.16.M88.4 R80, [R199+0x4800] ;  /* 0x00480000c750783b */ /* 0x000eae0000000200 */
[C---:B------:R-:W-:Y:S08]  /*3fb0*/  HMMA.16816.F32.BF16 R88, R176.reuse, R60, R88 ;  /* 0x0000003cb058723c */ /* 0x040ff00000041858 */
[C---:B------:R-:W-:Y:S01]  /*3fc0*/  HMMA.16816.F32.BF16 R116, R176.reuse, R62, R116 ;  /* 0x0000003eb074723c */ /* 0x040fe20000041874 */
[----:B------:R-:W3:Y:S07]  /*3fd0*/  LDSM.16.M88.4 R60, [R199+0x5800] ;  /* 0x00580000c73c783b */ /* 0x000eee0000000200 */
[C---:B------:R-:W-:Y:S08]  /*3fe0*/  HMMA.16816.F32.BF16 R112, R176.reuse, R50, R72 ;  /* 0x00000032b070723c */ /* 0x040ff00000041848 */
[C---:B------:R-:W-:Y:S01]  /*3ff0*/  HMMA.16816.F32.BF16 R140, R176.reuse, R46, R52 ;  /* 0x0000002eb08c723c */ /* 0x040fe20000041834 */
[----:B------:R-:W3:Y:S07]  /*4000*/  LDSM.16.M88.4 R52, [R199+0x6800] ;  /* 0x00680000c734783b */ /* 0x000eee0000000200 */
[C---:B-1----:R-:W-:Y:S08]  /*4010*/  HMMA.16816.F32.BF16 R72, R176.reuse, R34, R8 ;  /* 0x00000022b048723c */ /* 0x042ff00000041808 */
[C---:B--2---:R-:W-:Y:S08]  /*4020*/  HMMA.16816.F32.BF16 R120, R176.reuse, R40, R28 ;  /* 0x00000028b078723c */ /* 0x044ff0000004181c */
[C---:B------:R-:W-:Y:S01]  /*4030*/  HMMA.16816.F32.BF16 R108, R176.reuse, R42, R24 ;  /* 0x0000002ab06c723c */ /* 0x040fe20000041818 */
[----:B------:R-:W1:Y:S07]  /*4040*/  LDSM.16.M88.4 R40, [R194+0x3800] ;  /* 0x00380000c228783b */ /* 0x000e6e0000000200 */
[C---:B------:R-:W-:Y:S08]  /*4050*/  HMMA.16816.F32.BF16 R104, R176.reuse, R36, R20 ;  /* 0x00000024b068723c */ /* 0x040ff00000041814 */
[C---:B------:R-:W-:Y:S01]  /*4060*/  HMMA.16816.F32.BF16 R96, R176.reuse, R38, R16 ;  /* 0x00000026b060723c */ /* 0x040fe20000041810 */
[----:B------:R-:W2:Y:S07]  /*4070*/  LDSM.16.M88.4 R36, [R194+0x4000] ;  /* 0x00400000c224783b */ /* 0x000eae0000000200 */
[C---:B------:R-:W-:Y:S01]  /*4080*/  HMMA.16816.F32.BF16 R92, R176.reuse, R32, R12 ;  /* 0x00000020b05c723c */ /* 0x040fe2000004180c */
[----:B------:R-:W1:Y:S07]  /*4090*/  LDSM.16.M88.4 R32, [R194+0x4800] ;  /* 0x00480000c220783b */ /* 0x000e6e0000000200 */
[C---:B---3--:R-:W-:Y:S08]  /*40a0*/  HMMA.16816.F32.BF16 R48, R176.reuse, R76, R4 ;  /* 0x0000004cb030723c */ /* 0x048ff00000041804 */
[----:B------:R-:W-:Y:S01]  /*40b0*/  HMMA.16816.F32.BF16 R44, R176, R78, R84 ;  /* 0x0000004eb02c723c */ /* 0x000fe20000041854 */
[----:B------:R-:W-:Y:S07]  /*40c0*/  LDSM.16.M88.4 R84, [R194+0x6800] ;  /* 0x00680000c254783b */ /* 0x000fee0000000200 */
[C---:B----4-:R-:W-:Y:S01]  /*40d0*/  HMMA.16816.F32.BF16 R28, R180.reuse, R100, R88 ;  /* 0x00000064b41c723c */ /* 0x050fe20000041858 */
[----:B------:R-:W3:Y:S07]  /*40e0*/  LDSM.16.M88.4 R88, [R194+0x5000] ;  /* 0x00500000c258783b */ /* 0x000eee0000000200 */
[C---:B-----5:R-:W-:Y:S01]  /*40f0*/  HMMA.16816.F32.BF16 R20, R180.reuse, R64, R128 ;  /* 0x00000040b414723c */ /* 0x060fe20000041880 */
[----:B------:R-:W4:Y:S07]  /*4100*/  LDSM.16.M88.4 R128, [R194+0x5800] ;  /* 0x00580000c280783b */ /* 0x000f2e0000000200 */
[C---:B------:R-:W-:Y:S08]  /*4110*/  HMMA.16816.F32.BF16 R16, R180.reuse, R66, R112 ;  /* 0x00000042b410723c */ /* 0x040ff00000041870 */
[C---:B------:R-:W-:Y:S08]  /*4120*/  HMMA.16816.F32.BF16 R24, R180.reuse, R102, R116 ;  /* 0x00000066b418723c */ /* 0x040ff00000041874 */
[C---:B------:R-:W-:Y:S01]  /*4130*/  HMMA.16816.F32.BF16 R112, R180.reuse, R58, R72 ;  /* 0x0000003ab470723c */ /* 0x040fe20000041848 */
[----:B------:R-:W5:Y:S07]  /*4140*/  LDSM.16.M88.4 R72, [R194+0x6000] ;  /* 0x00600000c248783b */ /* 0x000f6e0000000200 */
[C---:B------:R-:W-:Y:S08]  /*4150*/  HMMA.16816.F32.BF16 R12, R180.reuse, R80, R124 ;  /* 0x00000050b40c723c */ /* 0x040ff0000004187c */
[C---:B------:R-:W-:Y:S08]  /*4160*/  HMMA.16816.F32.BF16 R8, R180.reuse, R82, R140 ;  /* 0x00000052b408723c */ /* 0x040ff0000004188c */
[C---:B------:R-:W-:Y:S08]  /*4170*/  HMMA.16816.F32.BF16 R4, R180.reuse, R68, R120 ;  /* 0x00000044b404723c */ /* 0x040ff00000041878 */
[C---:B------:R-:W-:Y:S08]  /*4180*/  HMMA.16816.F32.BF16 R80, R180.reuse, R70, R108 ;  /* 0x00000046b450723c */ /* 0x040ff0000004186c */
[C---:B------:R-:W-:Y:S08]  /*4190*/  HMMA.16816.F32.BF16 R120, R180.reuse, R60, R104 ;  /* 0x0000003cb478723c */ /* 0x040ff00000041868 */
[C---:B------:R-:W-:Y:S01]  /*41a0*/  HMMA.16816.F32.BF16 R116, R180.reuse, R56, R92 ;  /* 0x00000038b474723c */ /* 0x040fe2000004185c */
[----:B------:R-:W2:Y:S07]  /*41b0*/  LDSM.16.M88.4 R56, [R193+0x4000] ;  /* 0x00400000c138783b */ /* 0x000eae0000000200 */
[C---:B------:R-:W-:Y:S01]  /*41c0*/  HMMA.16816.F32.BF16 R108, R180.reuse, R52, R48 ;  /* 0x00000034b46c723c */ /* 0x040fe20000041830 */
[----:B------:R-:W3:Y:S07]  /*41d0*/  LDSM.16.M88.4 R48, [R193+0x5000] ;  /* 0x00500000c130783b */ /* 0x000eee0000000200 */
[C---:B------:R-:W-:Y:S01]  /*41e0*/  HMMA.16816.F32.BF16 R124, R180.reuse, R62, R96 ;  /* 0x0000003eb47c723c */ /* 0x040fe20000041860 */
[----:B------:R-:W-:Y:S07]  /*41f0*/  LDSM.16.M88.4 R60, [R193+0x3800] ;  /* 0x00380000c13c783b */ /* 0x000fee0000000200 */
[----:B------:R-:W-:Y:S01]  /*4200*/  HMMA.16816.F32.BF16 R104, R180, R54, R44 ;  /* 0x00000036b468723c */ /* 0x000fe2000004182c */
[----:B------:R-:W3:Y:S04]  /*4210*/  LDSM.16.M88.4 R44, [R193+0x5800] ;  /* 0x00580000c12c783b */ /* 0x000ee80000000200 */
[----:B------:R-:W-:Y:S03]  /*4220*/  LDSM.16.M88.4 R52, [R193+0x4800] ;  /* 0x00480000c134783b */ /* 0x000fe60000000200 */
[C---:B-1----:R-:W-:Y:S08]  /*4230*/  HMMA.16816.F32.BF16 R100, R184.reuse, R40, R28 ;  /* 0x00000028b864723c */ /* 0x042ff0000004181c */
[C---:B------:R-:W-:Y:S01]  /*4240*/  HMMA.16816.F32.BF16 R96, R184.reuse, R42, R24 ;  /* 0x0000002ab860723c */ /* 0x040fe20000041818 */
[----:B------:R-:W1:Y:S07]  /*4250*/  LDSM.16.M88.4 R40, [R193+0x6000] ;  /* 0x00600000c128783b */ /* 0x000e6e0000000200 */
[C---:B--2---:R-:W-:Y:S08]  /*4260*/  HMMA.16816.F32.BF16 R92, R184.reuse, R36, R20 ;  /* 0x00000024b85c723c */ /* 0x044ff00000041814 */
[----:B------:R-:W-:Y:S01]  /*4270*/  HMMA.16816.F32.BF16 R76, R184, R38, R16 ;  /* 0x00000026b84c723c */ /* 0x000fe20000041810 */
[----:B------:R-:W2:Y:S01]  /*4280*/  LDSM.16.M88.4 R36, [R193+0x6800] ;  /* 0x00680000c124783b */ /* 0x000ea20000000200 */
[----:B------:R-:W-:Y:S01]  /*4290*/  ISETP.GT.AND P0, PT, R146, R2, PT ;  /* 0x000000029200720c */ /* 0x000fe20003f04270 */
[----:B------:R-:W-:-:S05]  /*42a0*/  DEPBAR.LE SB0, 0x0 ;  /* 0x000080000000791a */ /* 0x000fca0000000000 */
[C---:B------:R-:W-:Y:S08]  /*42b0*/  HMMA.16816.F32.BF16 R68, R184.reuse, R32, R12 ;  /* 0x00000020b844723c */ /* 0x040ff0000004180c */
[C---:B------:R-:W-:Y:S08]  /*42c0*/  HMMA.16816.F32.BF16 R64, R184.reuse, R34, R8 ;  /* 0x00000022b840723c */ /* 0x040ff00000041808 */
[C---:B---3--:R-:W-:Y:S08]  /*42d0*/  HMMA.16816.F32.BF16 R32, R184.reuse, R88, R4 ;  /* 0x00000058b820723c */ /* 0x048ff00000041804 */
[C---:B------:R-:W-:Y:S08]  /*42e0*/  HMMA.16816.F32.BF16 R28, R184.reuse, R90, R80 ;  /* 0x0000005ab81c723c */ /* 0x040ff00000041850 */
[C---:B----4-:R-:W-:Y:S08]  /*42f0*/  HMMA.16816.F32.BF16 R24, R184.reuse, R128, R120 ;  /* 0x00000080b818723c */ /* 0x050ff00000041878 */
[C---:B-----5:R-:W-:Y:S08]  /*4300*/  HMMA.16816.F32.BF16 R16, R184.reuse, R72, R116 ;  /* 0x00000048b810723c */ /* 0x060ff00000041874 */
[C---:B------:R-:W-:Y:S08]  /*4310*/  HMMA.16816.F32.BF16 R8, R184.reuse, R84, R108 ;  /* 0x00000054b808723c */ /* 0x040ff0000004186c */
[C---:B------:R-:W-:Y:S08]  /*4320*/  HMMA.16816.F32.BF16 R20, R184.reuse, R130, R124 ;  /* 0x00000082b814723c */ /* 0x040ff0000004187c */
[C---:B------:R-:W-:Y:S08]  /*4330*/  HMMA.16816.F32.BF16 R12, R184.reuse, R74, R112 ;  /* 0x0000004ab80c723c */ /* 0x040ff00000041870 */
[----:B------:R-:W-:Y:S01]  /*4340*/  HMMA.16816.F32.BF16 R4, R184, R86, R104 ;  /* 0x00000056b804723c */ /* 0x000fe20000041868 */
[----:B------:R-:W-:Y:S07]  /*4350*/  BSSY B1, `(.L_x_1328) ;  /* 0x0000089000017945 */ /* 0x000fee0003800000 */
[----:B------:R-:W-:Y:S01]  /*4360*/  HMMA.16816.F32.BF16 R92, R188, R56, R92 ;  /* 0x00000038bc5c723c */ /* 0x000fe2000004185c */
[----:B------:R-:W-:-:S07]  /*4370*/  IADD3 R207, R199, 0x3800, RZ ;  /* 0x00003800c7cf7810 */ /* 0x000fce0007ffe0ff */
[----:B------:R-:W-:Y:S01]  /*4380*/  HMMA.16816.F32.BF16 R76, R188, R58, R76 ;  /* 0x0000003abc4c723c */ /* 0x000fe2000004184c */
[----:B------:R-:W-:-:S07]  /*4390*/  IADD3 R206, R199, 0x6800, RZ ;  /* 0x00006800c7ce7810 */ /* 0x000fce0007ffe0ff */
[----:B------:R-:W-:Y:S01]  /*43a0*/  HMMA.16816.F32.BF16 R56, R188, R48, R32 ;  /* 0x00000030bc38723c */ /* 0x000fe20000041820 */
[C---:B------:R-:W-:Y:S02]  /*43b0*/  IADD3 R205, R199.reuse, 0x6000, RZ ;  /* 0x00006000c7cd7810 */ /* 0x040fe40007ffe0ff */
[----:B------:R-:W-:-:S05]  /*43c0*/  IADD3 R204, R199, 0x5800, RZ ;  /* 0x00005800c7cc7810 */ /* 0x000fca0007ffe0ff */
[----:B------:R-:W-:Y:S01]  /*43d0*/  HMMA.16816.F32.BF16 R48, R188, R50, R28 ;  /* 0x00000032bc30723c */ /* 0x000fe2000004181c */
[C---:B------:R-:W-:Y:S02]  /*43e0*/  IADD3 R203, R199.reuse, 0x5000, RZ ;  /* 0x00005000c7cb7810 */ /* 0x040fe40007ffe0ff */
[----:B------:R-:W-:-:S05]  /*43f0*/  IADD3 R202, R199, 0x4800, RZ ;  /* 0x00004800c7ca7810 */ /* 0x000fca0007ffe0ff */
[----:B------:R-:W-:Y:S01]  /*4400*/  HMMA.16816.F32.BF16 R32, R188, R44, R24 ;  /* 0x0000002cbc20723c */ /* 0x000fe20000041818 */
[----:B------:R-:W-:-:S07]  /*4410*/  IADD3 R201, R199, 0x4000, RZ ;  /* 0x00004000c7c97810 */ /* 0x000fce0007ffe0ff */
[C---:B-1----:R-:W-:Y:S08]  /*4420*/  HMMA.16816.F32.BF16 R28, R188.reuse, R40, R16 ;  /* 0x00000028bc1c723c */ /* 0x042ff00000041810 */
[C---:B--2---:R-:W-:Y:S08]  /*4430*/  HMMA.16816.F32.BF16 R24, R188.reuse, R36, R8 ;  /* 0x00000024bc18723c */ /* 0x044ff00000041808 */
        /* <DEDUP_REMOVED lines=11> */
[----:B------:R-:W2:Y:S04]  /*44f0*/  LDL R2, [R1+0x4] ;  /* 0x0000040001027983 */ /* 0x000ea80000100800 */
[----:B------:R-:W3:Y:S04]  /*4500*/  LDL.64 R148, [R1+0x20] ;  /* 0x0000200001947983 */ /* 0x000ee80000100a00 */
[----:B------:R-:W4:Y:S01]  /*4510*/  LDL R147, [R1+0x30] ;  /* 0x0000300001937983 */ /* 0x000f220000100800 */
[----:B------:R-:W-:-:S03]  /*4520*/  IMAD.MOV.U32 R218, RZ, RZ, RZ ;  /* 0x000000ffffda7224 */ /* 0x000fc600078e00ff */
[----:B------:R-:W5:Y:S04]  /*4530*/  LDL.64 R8, [R1+0x18] ;  /* 0x0000180001087983 */ /* 0x000f680000100a00 */
        /* <DEDUP_REMOVED lines=21> */
[----:B-----5:R-:W-:-:S03]  /*4690*/  IADD3 R0, P4, R8, R2, RZ ;  /* 0x0000000208007210 */ /* 0x020fc60007f9e0ff */
[----:B------:R-:W-:Y:S01]  /*46a0*/  IMAD R2, R218, c[0x0][0x1f4], R4 ;  /* 0x00007d00da027a24 */ /* 0x000fe200078e0204 */
[----:B------:R-:W-:-:S04]  /*46b0*/  LEA R4, P0, R0, c[0x0][0x1c8], 0x1 ;  /* 0x0000720000047a11 */ /* 0x000fc800078008ff */
[----:B------:R-:W-:-:S04]  /*46c0*/  IADD3.X R2, R6, R3, R2, P4, !PT ;  /* 0x0000000306027210 */ /* 0x000fc800027fe402 */
[----:B------:R-:W-:Y:S01]  /*46d0*/  LEA.HI.X R0, R0, c[0x0][0x1cc], R2, 0x1, P0 ;  /* 0x0000730000007a11 */ /* 0x000fe200000f0c02 */
[----:B------:R-:W-:Y:S05]  /*46e0*/  BRA.DIV ~URZ, `(.L_x_1330) ;  /* 0x0000ec327f007947 */ /* 0x000fea000b800000 */
[----:B------:R1:W2:Y:S02]  /*46f0*/  SHFL.IDX PT, R5, R0, RZ, 0x181f ;  /* 0x00181fff00057589 */ /* 0x0002a400000e0000 */
.L_x_1445:
[----:B------:R-:W-:Y:S05]  /*4700*/  BRA.DIV ~URZ, `(.L_x_1331) ;  /* 0x0000ec827f007947 */ /* 0x000fea000b800000 */
[----:B------:R3:W4:Y:S02]  /*4710*/  SHFL.IDX PT, R2, R4, RZ, 0x181f ;  /* 0x00181fff04027589 */ /* 0x00072400000e0000 */
.L_x_1446:
[----:B------:R-:W-:Y:S01]  /*4720*/  ISETP.GE.AND P0, PT, R222, 0x1, PT ;  /* 0x00000001de00780c */ /* 0x000fe20003f06270 */
[----:B------:R-:W-:-:S12]  /*4730*/  BSSY B0, `(.L_x_1332) ;  /* 0x000000f000007945 */ /* 0x000fd80003800000 */
[----:B------:R-:W-:Y:S05]  /*4740*/  @!P0 BRA `(.L_x_1333) ;  /* 0x000000d000008947 */ /* 0x000fea0003800000 */
[C---:B------:R-:W-:Y:S01]  /*4750*/  IMAD.SHL.U32 R6, R241.reuse, 0x2, RZ ;  /* 0x00000002f1067824 */ /* 0x040fe200078e00ff */
[----:B------:R-:W-:Y:S01]  /*4760*/  ISETP.GE.AND P4, PT, R241, c[0x0][0x1d4], PT ;  /* 0x00007500f1007a0c */ /* 0x000fe20003f86270 */
[C---:B------:R-:W-:Y:S01]  /*4770*/  IMAD.SHL.U32 R3, R251.reuse, 0x2, RZ ;  /* 0x00000002fb037824 */ /* 0x040fe200078e00ff */
[----:B------:R-:W-:Y:S02]  /*4780*/  ISETP.GE.AND P0, PT, R251, c[0x0][0x1d4], PT ;  /* 0x00007500fb007a0c */ /* 0x000fe40003f06270 */
        /* <DEDUP_REMOVED lines=9> */
.L_x_1333:
[----:B------:R-:W-:Y:S05]  /*4820*/  BSYNC B0 ;  /* 0x0000000000007941 */ /* 0x000fea0003800000 */
.L_x_1332:
[----:B------:R-:W-:Y:S05]  /*4830*/  BRA.DIV ~URZ, `(.L_x_1334) ;  /* 0x0000ebc27f007947 */ /* 0x000fea000b800000 */
[----:B--2---:R2:W1:Y:S04]  /*4840*/  SHFL.IDX PT, R5, R0, 0x1, 0x181f ;  /* 0x00381f0000057f89 */ /* 0x00446800000e0000 */
[----:B----4-:R2:W4:Y:S02]  /*4850*/  SHFL.IDX PT, R2, R4, 0x1, 0x181f ;  /* 0x00381f0004027f89 */ /* 0x01052400000e0000 */
.L_x_1447:
        /* <DEDUP_REMOVED lines=16> */
.L_x_1336:
[----:B------:R-:W-:Y:S05]  /*4960*/  BSYNC B0 ;  /* 0x0000000000007941 */ /* 0x000fea0003800000 */
.L_x_1335:
[----:B------:R-:W-:Y:S05]  /*4970*/  BRA.DIV ~URZ, `(.L_x_1337) ;  /* 0x0000eb527f007947 */ /* 0x000fea000b800000 */
[----:B-1----:R1:W2:Y:S02]  /*4980*/  SHFL.IDX PT, R5, R0, 0x2, 0x181f ;  /* 0x00581f0000057f89 */ /* 0x0022a400000e0000 */
.L_x_1448:
[----:B------:R-:W-:Y:S05]  /*4990*/  BRA.DIV ~URZ, `(.L_x_1338) ;  /* 0x0000eba27f007947 */ /* 0x000fea000b800000 */
[----:B----4-:R4:W1:Y:S02]  /*49a0*/  SHFL.IDX PT, R2, R4, 0x2, 0x181f ;  /* 0x00581f0004027f89 */ /* 0x01086400000e0000 */
.L_x_1449:
[----:B------:R-:W-:Y:S01]  /*49b0*/  ISETP.GE.AND P0, PT, R222, 0x41, PT ;  /* 0x00000041de00780c */ /* 0x000fe20003f06270 */
[----:B------:R-:W-:-:S12]  /*49c0*/  BSSY B0, `(.L_x_1339) ;  /* 0x000000f000007945 */ /* 0x000fd80003800000 */
[----:B------:R-:W-:Y:S05]  /*49d0*/  @!P0 BRA `(.L_x_1340) ;  /* 0x000000d000008947 */ /* 0x000fea0003800000 */
[C---:B------:R-:W-:Y:S01]  /*49e0*/  IMAD.SHL.U32 R6, R241.reuse, 0x2, RZ ;  /* 0x00000002f1067824 */ /* 0x040fe200078e00ff */
[----:B------:R-:W-:Y:S01]  /*49f0*/  ISETP.GE.AND P4, PT, R241, c[0x0][0x1d4], PT ;  /* 0x00007500f1007a0c */ /* 0x000fe20003f86270 */
[C---:B------:R-:W-:Y:S01]  /*4a00*/  IMAD.SHL.U32 R3, R251.reuse, 0x2, RZ ;  /* 0x00000002fb037824 */ /* 0x040fe200078e00ff */
[----:B------:R-:W-:Y:S02]  /*4a10*/  ISETP.GE.AND P0, PT, R251, c[0x0][0x1d4], PT ;  /* 0x00007500fb007a0c */ /* 0x000fe40003f06270 */
        /* <DEDUP_REMOVED lines=9> */
.L_x_1340:
[----:B------:R-:W-:Y:S05]  /*4ab0*/  BSYNC B0 ;  /* 0x0000000000007941 */ /* 0x000fea0003800000 */
.L_x_1339:
[----:B------:R-:W-:Y:S05]  /*4ac0*/  BRA.DIV ~URZ, `(.L_x_1341) ;  /* 0x0000eae27f007947 */ /* 0x000fea000b800000 */
[----:B-1----:R1:W3:Y:S04]  /*4ad0*/  SHFL.IDX PT, R6, R0, 0x3, 0x181f ;  /* 0x00781f0000067f89 */ /* 0x0022e800000e0000 */
[----:B--2---:R1:W2:Y:S02]  /*4ae0*/  SHFL.IDX PT, R0, R4, 0x3, 0x181f ;  /* 0x00781f0004007f89 */ /* 0x0042a400000e0000 */
.L_x_1450:
[----:B------:R-:W-:-:S13]  /*4af0*/  ISETP.GE.AND P0, PT, R222, 0x61, PT ;  /* 0x00000061de00780c */ /* 0x000fda0003f06270 */
[----:B------:R-:W-:Y:S05]  /*4b00*/  @!P0 BRA `(.L_x_1329) ;  /* 0x000000d000008947 */ /* 0x000fea0003800000 */
[C---:B------:R-:W-:Y:S01]  /*4b10*/  IMAD.SHL.U32 R3, R241.reuse, 0x2, RZ ;  /* 0x00000002f1037824 */ /* 0x040fe200078e00ff */
[----:B------:R-:W-:Y:S01]  /*4b20*/  ISETP.GE.AND P4, PT, R241, c[0x0][0x1d4], PT ;  /* 0x00007500f1007a0c */ /* 0x000fe20003f86270 */
[C---:B------:R-:W-:Y:S01]  /*4b30*/  IMAD.SHL.U32 R2, R251.reuse, 0x2, RZ ;  /* 0x00000002fb027824 */ /* 0x040fe200078e00ff */
[----:B------:R-:W-:Y:S02]  /*4b40*/  ISETP.GE.AND P0, PT, R251, c[0x0][0x1d4], PT ;  /* 0x00007500fb007a0c */ /* 0x000fe40003f06270 */
[C---:B-1234-:R-:W-:Y:S02]  /*4b50*/  IADD3 R4, P6, R0.reuse, R3, RZ ;  /* 0x0000000300047210 */ /* 0x05efe40007fde0ff */
[----:B------:R-:W-:-:S03]  /*4b60*/  IADD3 R2, P5, R0, R2, RZ ;  /* 0x0000000200027210 */ /* 0x000fc60007fbe0ff */
[C---:B------:R-:W-:Y:S02]  /*4b70*/  IMAD.X R5, R6.reuse, 0x1, R220, P6 ;  /* 0x0000000106057824 */ /* 0x040fe400030e06dc */
[----:B------:R-:W-:-:S03]  /*4b80*/  IMAD.X R3, R6, 0x1, R221, P5 ;  /* 0x0000000106037824 */ /* 0x000fc600028e06dd */
[----:B------:R-:W-:Y:S01]  /*4b90*/  @!PT LDS RZ, [RZ] ;  /* 0x00000000fffff984 */ /* 0x000fe20000000800 */
[----:B------:R-:W-:Y:S01]  /*4ba0*/  @!PT LDS RZ, [RZ] ;  /* 0x00000000fffff984 */ /* 0x000fe20000000800 */
[----:B------:R-:W-:Y:S01]  /*4bb0*/  @!PT LDS RZ, [RZ] ;  /* 0x00000000fffff984 */ /* 0x000fe20000000800 */
[----:B------:R1:W-:Y:S04]  /*4bc0*/  LDGSTS.E.BYPASS.LTC128B.128 [R219+0xb100], [R4.64], !P4 ;  /* 0x0b10000004db7fae */ /* 0x0003e8000e101d46 */
[----:B------:R1:W-:Y:S02]  /*4bd0*/  LDGSTS.E.BYPASS.LTC128B.128 [R219+0xe900], [R2.64], !P0 ;  /* 0x0e90000002db7fae */ /* 0x0003e4000c101d46 */
.L_x_1329:
[----:B------:R-:W-:Y:S05]  /*4be0*/  BSYNC B1 ;  /* 0x0000000000017941 */ /* 0x000fea0003800000 */
.L_x_1328:
[----:B-1----:R-:W5:Y:S04]  /*4bf0*/  LDL R2, [R1+0x40] ;  /* 0x0000400001027983 */ /* 0x002f680000100800 */
[----:B--2---:R-:W5:Y:S04]  /*4c00*/  LDL R0, [R1+0x58] ;  /* 0x0000580001007983 */ /* 0x004f680000100800 */
[----:B------:R-:W2:Y:S04]  /*4c10*/  LDL R5, [R1+0x44] ;  /* 0x0000440001057983 */ /* 0x000ea80000100800 */
[----:B----4-:R-:W4:Y:S04]  /*4c20*/  LDL R3, [R1+0x38] ;  /* 0x0000380001037983 */ /* 0x010f280000100800 */
[----:B------:R-:W0:Y:S01]  /*4c30*/  LDGDEPBAR ;  /* 0x00000000000079af */ /* 0x000e220000000000 */
[----:B-----5:R-:W-:-:S04]  /*4c40*/  IMAD.IADD R0, R0, 0x1, R2 ;  /* 0x0000000100007824 */ /* 0x020fc800078e0202 */
[----:B------:R-:W-:Y:S01]  /*4c50*/  @P3 IMAD.HI.U32 R2, R0, c[0x0][0x2c8], RZ ;  /* 0x0000b20000023a27 */ /* 0x000fe200078e00ff */
[----:B--23--:R-:W-:-:S03]  /*4c60*/  IADD3 R6, -R5, R144, RZ ;  /* 0x0000009005067210 */ /* 0x00cfc60007ffe1ff */
[----:B------:R-:W-:Y:S01]  /*4c70*/  IMAD.MOV.U32 R4, RZ, RZ, R0 ;  /* 0x000000ffff047224 */ /* 0x000fe200078e0000 */
[----:B------:R-:W-:Y:S02]  /*4c80*/  IADD3 R0, -R5, 0x1, R144 ;  /* 0x0000000105007810 */ /* 0x000fe40007ffe190 */
[----:B------:R-:W-:Y:S02]  /*4c90*/  @P3 SHF.R.U32.HI R4, RZ, c[0x0][0x2cc], R2 ;  /* 0x0000b300ff043a19 */ /* 0x000fe40000011602 */
[----:B----4-:R-:W-:Y:S01]  /*4ca0*/  IADD3 R5, R0, -R3, RZ ;  /* 0x8000000300057210 */ /* 0x010fe20007ffe0ff */
[----:B------:R-:W-:Y:S05]  /*4cb0*/  BRA.DIV ~URZ, `(.L_x_1342) ;  /* 0x0000e9c27f007947 */ /* 0x000fea000b800000 */
[----:B------:R1:W2:Y:S02]  /*4cc0*/  SHFL.IDX PT, R0, R4, RZ, 0x1c1f ;  /* 0x001c1fff04007589 */ /* 0x0002a400000e0000 */
.L_x_1451:
        /* <DEDUP_REMOVED lines=73> */
[----:B------:R-:W-:Y:S02]  /*5160*/  FSEL R6, R102, -INF , P5 ;  /* 0xff80000066067808 */ /* 0x000fe40002800000 */
        /* <DEDUP_REMOVED lines=11> */
[C---:B------:R-:W-:Y:S02]  /*5220*/  ISETP.GT.AND P4, PT, R0.reuse, 0x18, PT ;  /* 0x000000180000780c */ /* 0x040fe40003f84270 */
        /* <DEDUP_REMOVED lines=84> */
[----:B------:R-:W-:Y:S02]  /*5770*/  FMNMX.FTZ R2, R143, R3, !PT ;  /* 0x000000038f027209 */ /* 0x000fe40007810000 */
[----:B------:R-:W2:Y:S02]  /*5780*/  SHFL.BFLY PT, R3, R0, 0x2, 0x1f ;  /* 0x0c401f0000037f89 */ /* 0x000ea400000e0000 */
[----:B------:R-:W-:-:S05]  /*5790*/  FMNMX.FTZ R2, R142, R2, !PT ;  /* 0x000000028e027209 */ /* 0x000fca0007810000 */
[----:B-1----:R-:W1:Y:S01]  /*57a0*/  SHFL.BFLY PT, R4, R2, 0x2, 0x1f ;  /* 0x0c401f0002047f89 */ /* 0x002e6200000e0000 */
[----:B--2---:R-:W-:-:S05]  /*57b0*/  FMNMX.FTZ R0, R3, R0, !PT ;  /* 0x0000000003007209 */ /* 0x004fca0007810000 */
[----:B------:R-:W2:Y:S01]  /*57c0*/  SHFL.BFLY PT, R3, R0, 0x1, 0x1f ;  /* 0x0c201f0000037f89 */ /* 0x000ea200000e0000 */
[----:B-1----:R-:W-:-:S05]  /*57d0*/  FMNMX.FTZ R4, R2, R4, !PT ;  /* 0x0000000402047209 */ /* 0x002fca0007810000 */
[----:B------:R1:W3:Y:S01]  /*57e0*/  SHFL.BFLY PT, R5, R4, 0x1, 0x1f ;  /* 0x0c201f0004057f89 */ /* 0x0002e200000e0000 */
[----:B--2---:R-:W-:-:S05]  /*57f0*/  FMNMX.FTZ R70, R0, R3, !PT ;  /* 0x0000000300467209 */ /* 0x004fca0007810000 */
.L_x_1452:
[C---:B------:R-:W-:Y:S01]  /*5800*/  FMUL.FTZ R2, R70.reuse, c[0x0][0x2d0] ;  /* 0x0000b40046027a20 */ /* 0x040fe20000410000 */
[----:B------:R-:W-:Y:S01]  /*5810*/  FSETP.NEU.FTZ.AND P0, PT, R70, -INF , PT ;  /* 0xff8000004600780b */ /* 0x000fe20003f1d000 */
[----:B------:R-:W2:Y:S03]  /*5820*/  LDL R153, [R1+0x40] ;  /* 0x0000400001997983 */ /* 0x000ea60000100800 */
[----:B------:R-:W-:Y:S01]  /*5830*/  FSEL R2, R2, RZ, P0 ;  /* 0x000000ff02027208 */ /* 0x000fe20000000000 */
[----:B------:R-:W4:Y:S04]  /*5840*/  LDL R152, [R1+0x38] ;  /* 0x0000380001987983 */ /* 0x000f280000100800 */
[--C-:B------:R-:W-:Y:S01]  /*5850*/  FFMA.FTZ R0, R7, c[0x0][0x2d0], -R2.reuse ;  /* 0x0000b40007007a23 */ /* 0x100fe20000010802 */
[----:B------:R-:W4:Y:S03]  /*5860*/  LDL R151, [R1+0x3c] ;  /* 0x00003c0001977983 */ /* 0x000f260000100800 */
[----:B------:R5:W-:Y:S01]  /*5870*/  MUFU.EX2 R59, R0 ;  /* 0x00000000003b7308 */ /* 0x000be20000000800 */
[----:B---3--:R-:W-:Y:S01]  /*5880*/  FMNMX.FTZ R69, R5, R4, !PT ;  /* 0x0000000405457209 */ /* 0x008fe20007810000 */
[----:B------:R-:W3:Y:S01]  /*5890*/  LDL R150, [R1] ;  /* 0x0000000001967983 */ /* 0x000ee20000100800 */
[--C-:B------:R-:W-:Y:S01]  /*58a0*/  FFMA.FTZ R3, R16, c[0x0][0x2d0], -R2.reuse ;  /* 0x0000b40010037a23 */ /* 0x100fe20000010802 */
[----:B------:R-:W-:Y:S01]  /*58b0*/  WARPSYNC 0xffffffff ;  /* 0xffffffff00007948 */ /* 0x000fe20003800000 */
[----:B------:R-:W-:Y:S01]  /*58c0*/  FSETP.NEU.FTZ.AND P0, PT, R69, -INF , PT ;  /* 0xff8000004500780b */ /* 0x000fe20003f1d000 */
[----:B------:R-:W-:Y:S01]  /*58d0*/  LDSM.16.MT88.4 R24, [R195+0x800] ;  /* 0x00080000c318783b */ /* 0x000fe20000004200 */
[----:B------:R-:W-:Y:S01]  /*58e0*/  IADD3 R166, R166, -0x2, RZ ;  /* 0xfffffffea6a67810 */ /* 0x000fe20007ffe0ff */
[----:B------:R1:W-:Y:S02]  /*58f0*/  MUFU.EX2 R66, R3 ;  /* 0x0000000300427308 */ /* 0x0003e40000000800 */
[----:B------:R-:W-:Y:S04]  /*5900*/  LDSM.16.MT88.4 R28, [R197] ;  /* 0x00000000c51c783b */ /* 0x000fe80000004200 */
[----:B------:R-:W-:Y:S01]  /*5910*/  LDSM.16.MT88.4 R36, [R197+0x800] ;  /* 0x00080000c524783b */ /* 0x000fe20000004200 */
[----:B-----5:R-:W-:-:S04]  /*5920*/  FFMA.FTZ R0, R9, c[0x0][0x2d0], -R2 ;  /* 0x0000b40009007a23 */ /* 0x020fc80000010802 */
[----:B------:R5:W5:Y:S01]  /*5930*/  MUFU.EX2 R58, R0 ;  /* 0x00000000003a7308 */ /* 0x000b620000000800 */
[----:B-1----:R-:W-:-:S07]  /*5940*/  FFMA.FTZ R3, R17, c[0x0][0x2d0], -R2 ;  /* 0x0000b40011037a23 */ /* 0x002fce0000010802 */
[----:B------:R-:W-:Y:S01]  /*5950*/  MUFU.EX2 R65, R3 ;  /* 0x0000000300417308 */ /* 0x000fe20000000800 */
[----:B-----5:R-:W-:-:S07]  /*5960*/  FFMA.FTZ R0, R11, c[0x0][0x2d0], -R2 ;  /* 0x0000b4000b007a23 */ /* 0x020fce0000010802 */
[----:B------:R1:W-:Y:S02]  /*5970*/  MUFU.EX2 R57, R0 ;  /* 0x0000000000397308 */ /* 0x0003e40000000800 */
[----:B-1----:R-:W-:Y:S01]  /*5980*/  FFMA.FTZ R0, R12, c[0x0][0x2d0], -R2 ;  /* 0x0000b4000c007a23 */ /* 0x002fe20000010802 */
[----:B------:R-:W-:-:S05]  /*5990*/  F2FP.BF16.PACK_AB R12, R58, R59 ;  /* 0x0000003b3a0c723e */ /* 0x000fca00000010ff */
[----:B------:R1:W-:Y:S02]  /*59a0*/  MUFU.EX2 R62, R0 ;  /* 0x00000000003e7308 */ /* 0x0003e40000000800 */
[----:B-1----:R-:W-:-:S06]  /*59b0*/  FFMA.FTZ R0, R15, c[0x0][0x2d0], -R2 ;  /* 0x0000b4000f007a23 */ /* 0x002fcc0000010802 */
[----:B------:R1:W5:Y:S02]  /*59c0*/  MUFU.EX2 R64, R0 ;  /* 0x0000000000407308 */ /* 0x0003640000000800 */
[----:B-1----:R-:W-:-:S05]  /*59d0*/  FMUL.FTZ R0, R69, c[0x0][0x2d0] ;  /* 0x0000b40045007a20 */ /* 0x002fca0000410000 */
[----:B------:R-:W-:-:S05]  /*59e0*/  FSEL R0, R0, RZ, P0 ;  /* 0x000000ff00007208 */ /* 0x000fca0000000000 */
[--C-:B------:R-:W-:Y:S02]  /*59f0*/  FFMA.FTZ R3, R6, c[0x0][0x2d0], -R0.reuse ;  /* 0x0000b40006037a23 */ /* 0x100fe40000010800 */
[----:B------:R-:W1:Y:S02]  /*5a00*/  LDSM.16.MT88.4 R4, [R195] ;  /* 0x00000000c304783b */ /* 0x000e640000004200 */
[----:B------:R5:W-:Y:S02]  /*5a10*/  MUFU.EX2 R46, R3 ;  /* 0x00000003002e7308 */ /* 0x000be40000000800 */
[----:B-----5:R-:W-:Y:S01]  /*5a20*/  FFMA.FTZ R3, R8, c[0x0][0x2d0], -R0 ;  /* 0x0000b40008037a23 */ /* 0x020fe20000010800 */
[----:B------:R-:W-:-:S05]  /*5a30*/  F2FP.BF16.PACK_AB R8, R66, R64 ;  /* 0x000000404208723e */ /* 0x000fca00000010ff */
[----:B------:R5:W-:Y:S02]  /*5a40*/  MUFU.EX2 R43, R3 ;  /* 0x00000003002b7308 */ /* 0x000be40000000800 */
[----:B-----5:R-:W-:-:S06]  /*5a50*/  FFMA.FTZ R3, R10, c[0x0][0x2d0], -R0 ;  /* 0x0000b4000a037a23 */ /* 0x020fcc0000010800 */
[----:B------:R5:W-:Y:S02]  /*5a60*/  MUFU.EX2 R42, R3 ;  /* 0x00000003002a7308 */ /* 0x000be40000000800 */
[----:B-----5:R-:W-:Y:S01]  /*5a70*/  FFMA.FTZ R3, R14, c[0x0][0x2d0], -R0 ;  /* 0x0000b4000e037a23 */ /* 0x020fe20000010800 */
[----:B------:R-:W-:-:S05]  /*5a80*/  F2FP.BF16.PACK_AB R14, R62, R57 ;  /* 0x000000393e0e723e */ /* 0x000fca00000010ff */
[----:B------:R5:W1:Y:S02]  /*5a90*/  MUFU.EX2 R47, R3 ;  /* 0x00000003002f7308 */ /* 0x000a640000000800 */
[----:B-----5:R-:W-:Y:S01]  /*5aa0*/  FFMA.FTZ R3, R20, c[0x0][0x2d0], -R2 ;  /* 0x0000b40014037a23 */ /* 0x020fe20000010802 */
[----:B-1----:R-:W-:-:S05]  /*5ab0*/  F2FP.BF16.PACK_AB R15, R47, R42 ;  /* 0x0000002a2f0f723e */ /* 0x002fca00000010ff */
[----:B------:R1:W5:Y:S02]  /*5ac0*/  MUFU.EX2 R67, R3 ;  /* 0x0000000300437308 */ /* 0x0003640000000800 */
[----:B-1----:R-:W-:Y:S01]  /*5ad0*/  FFMA.FTZ R3, R13, c[0x0][0x2d0], -R0 ;  /* 0x0000b4000d037a23 */ /* 0x002fe20000010800 */
[----:B------:R-:W-:Y:S02]  /*5ae0*/  F2FP.BF16.PACK_AB R13, R43, R46 ;  /* 0x0000002e2b0d723e */ /* 0x000fe400000010ff */
[----:B-----5:R-:W-:-:S03]  /*5af0*/  F2FP.BF16.PACK_AB R10, R67, R65 ;  /* 0x00000041430a723e */ /* 0x020fc600000010ff */
[----:B------:R1:W-:Y:S02]  /*5b00*/  MUFU.EX2 R56, R3 ;  /* 0x0000000300387308 */ /* 0x0003e40000000800 */
[----:B------:R-:W-:Y:S01]  /*5b10*/  HMMA.16816.F32.BF16 R20, R12, R4, RZ ;  /* 0x000000040c14723c */ /* 0x000fe200000418ff */
[----:B-1----:R-:W-:-:S05]  /*5b20*/  FFMA.FTZ R3, R18, c[0x0][0x2d0], -R0 ;  /* 0x0000b40012037a23 */ /* 0x002fca0000010800 */
[----:B------:R1:W5:Y:S02]  /*5b30*/  MUFU.EX2 R61, R3 ;  /* 0x00000003003d7308 */ /* 0x0003640000000800 */
[--C-:B-1----:R-:W-:Y:S01]  /*5b40*/  FFMA.FTZ R3, R19, c[0x0][0x2d0], -R0.reuse ;  /* 0x0000b40013037a23 */ /* 0x102fe20000010800 */
[----:B-----5:R-:W-:Y:S01]  /*5b50*/  F2FP.BF16.PACK_AB R9, R61, R56 ;  /* 0x000000383d09723e */ /* 0x020fe200000010ff */
[C---:B------:R-:W-:Y:S04]  /*5b60*/  HMMA.16816.F32.BF16 R16, R12.reuse, R6, RZ ;  /* 0x000000060c10723c */ /* 0x040fe800000418ff */
[----:B------:R1:W-:Y:S04]  /*5b70*/  MUFU.EX2 R60, R3 ;  /* 0x00000003003c7308 */ /* 0x0003e80000000800 */
[----:B------:R-:W-:Y:S01]  /*5b80*/  HMMA.16816.F32.BF16 R4, R12, R28, RZ ;  /* 0x0000001c0c04723c */ /* 0x000fe200000418ff */
[----:B-1----:R-:W-:-:S02]  /*5b90*/  FFMA.FTZ R3, R32, c[0x0][0x2d0], -R0 ;  /* 0x0000b40020037a23 */ /* 0x002fc40000010800 */
[----:B------:R-:W1:Y:S02]  /*5ba0*/  LDSM.16.MT88.4 R32, [R196] ;  /* 0x00000000c420783b */ /* 0x000e640000004200 */
[----:B------:R-:W5:Y:S02]  /*5bb0*/  MUFU.EX2 R63, R3 ;  /* 0x00000003003f7308 */ /* 0x000f640000000800 */
[----:B-----5:R-:W-:Y:S01]  /*5bc0*/  F2FP.BF16.PACK_AB R11, R63, R60 ;  /* 0x0000003c3f0b723e */ /* 0x020fe200000010ff */
[----:B------:R-:W-:-:S04]  /*5bd0*/  FADD.FTZ R3, R59, R58 ;  /* 0x0000003a3b037221 */ /* 0x000fc80000010000 */
[----:B------:R-:W-:Y:S02]  /*5be0*/  FADD.FTZ R3, R57, R3 ;  /* 0x0000000339037221 */ /* 0x000fe40000010000 */
[----:B------:R-:W-:Y:S02]  /*5bf0*/  HMMA.16816.F32.BF16 R48, R8, R24, R20 ;  /* 0x000000180830723c */ /* 0x000fe40000041814 */
[----:B------:R-:W-:-:S04]  /*5c00*/  FADD.FTZ R3, R62, R3 ;  /* 0x000000033e037221 */ /* 0x000fc80000010000 */
[----:B------:R-:W-:Y:S02]  /*5c10*/  FADD.FTZ R3, R64, R3 ;  /* 0x0000000340037221 */ /* 0x000fe40000010000 */
[----:B------:R-:W-:Y:S01]  /*5c20*/  HMMA.16816.F32.BF16 R100, R8, R26, R16 ;  /* 0x0000001a0864723c */ /* 0x000fe20000041810 */
[----:B------:R-:W5:Y:S07]  /*5c30*/  LDSM.16.MT88.4 R24, [R196+0x800] ;  /* 0x00080000c418783b */ /* 0x000f6e0000004200 */
[C---:B------:R-:W-:Y:S01]  /*5c40*/  HMMA.16816.F32.BF16 R20, R12.reuse, R30, RZ ;  /* 0x0000001e0c14723c */ /* 0x040fe200000418ff */
[----:B------:R-:W2:Y:S07]  /*5c50*/  LDSM.16.MT88.4 R28, [R200] ;  /* 0x00000000c81c783b */ /* 0x000eae0000004200 */
[----:B-1----:R-:W-:Y:S08]  /*5c60*/  HMMA.16816.F32.BF16 R16, R12, R32, RZ ;  /* 0x000000200c10723c */ /* 0x002ff000000418ff */
[----:B------:R-:W-:Y:S08]  /*5c70*/  HMMA.16816.F32.BF16 R104, R8, R36, R4 ;  /* 0x000000240868723c */ /* 0x000ff00000041804 */
[----:B------:R-:W-:Y:S08]  /*5c80*/  HMMA.16816.F32.BF16 R4, R12, R34, RZ ;  /* 0x000000220c04723c */ /* 0x000ff000000418ff */
[C---:B------:R-:W-:Y:S08]  /*5c90*/  HMMA.16816.F32.BF16 R92, R8.reuse, R38, R20 ;  /* 0x00000026085c723c */ /* 0x040ff00000041814 */
[C---:B-----5:R-:W-:Y:S01]  /*5ca0*/  HMMA.16816.F32.BF16 R96, R8.reuse, R24, R16 ;  /* 0x000000180860723c */ /* 0x060fe20000041810 */
[----:B------:R-:W1:Y:S07]  /*5cb0*/  LDSM.16.MT88.4 R16, [R198+0x800] ;  /* 0x00080000c610783b */ /* 0x000e6e0000004200 */
[----:B------:R-:W-:Y:S01]  /*5cc0*/  HMMA.16816.F32.BF16 R88, R8, R26, R4 ;  /* 0x0000001a0858723c */ /* 0x000fe20000041804 */
[----:B------:R-:W5:Y:S07]  /*5cd0*/  LDSM.16.MT88.4 R24, [R195+0x3800] ;  /* 0x00380000c318783b */ /* 0x000f6e0000004200 */
[----:B--2---:R-:W-:Y:S11]  /*5ce0*/  HMMA.16816.F32.BF16 R4, R12, R28, RZ ;  /* 0x0000001c0c04723c */ /* 0x004ff600000418ff */
[----:B------:R-:W-:Y:S11]  /*5cf0*/  @!UPT UIADD3 URZ, URZ, URZ, URZ ;  /* 0x0000003f3f3ff290 */ /* 0x000ff6000fffe03f */
[----:B------:R-:W-:Y:S02]  /*5d00*/  @!UPT UIADD3 URZ, URZ, URZ, URZ ;  /* 0x0000003f3f3ff290 */ /* 0x000fe4000fffe03f */
[----:B-1----:R-:W-:Y:S07]  /*5d10*/  HMMA.16816.F32.BF16 R36, R8, R16, R4 ;  /* 0x000000100824723c */ /* 0x002fee0000041804 */
[----:B------:R-:W-:-:S04]  /*5d20*/  FADD.FTZ R4, R46, R43 ;  /* 0x0000002b2e047221 */ /* 0x000fc80000010000 */
[----:B------:R-:W-:Y:S02]  /*5d30*/  FADD.FTZ R16, R42, R4 ;  /* 0x000000042a107221 */ /* 0x000fe40000010000 */
[----:B------:R-:W-:Y:S11]  /*5d40*/  HMMA.16816.F32.BF16 R4, R12, R30, RZ ;  /* 0x0000001e0c04723c */ /* 0x000ff600000418ff */
[----:B------:R-:W-:Y:S11]  /*5d50*/  @!UPT UIADD3 URZ, URZ, URZ, URZ ;  /* 0x0000003f3f3ff290 */ /* 0x000ff6000fffe03f */
[----:B------:R-:W-:Y:S02]  /*5d60*/  @!UPT UIADD3 URZ, URZ, URZ, URZ ;  /* 0x0000003f3f3ff290 */ /* 0x000fe4000fffe03f */
[----:B------:R-:W-:Y:S07]  /*5d70*/  HMMA.16816.F32.BF16 R84, R8, R18, R4 ;  /* 0x000000120854723c */ /* 0x000fee0000041804 */
[----:B------:R-:W-:Y:S02]  /*5d80*/  FADD.FTZ R4, R47, R16 ;  /* 0x000000102f047221 */ /* 0x000fe40000010000 */
[----:B------:R-:W1:Y:S02]  /*5d90*/  LDSM.16.MT88.4 R16, [R195+0x4000] ;  /* 0x00400000c310783b */ /* 0x000e640000004200 */
[----:B------:R-:W-:-:S02]  /*5da0*/  FADD.FTZ R20, R56, R4 ;  /* 0x0000000438147221 */ /* 0x000fc40000010000 */
[----:B-----5:R-:W-:Y:S11]  /*5db0*/  HMMA.16816.F32.BF16 R4, R12, R24, RZ ;  /* 0x000000180c04723c */ /* 0x020ff600000418ff */
[----:B------:R-:W-:Y:S11]  /*5dc0*/  @!UPT UIADD3 URZ, URZ, URZ, URZ ;  /* 0x0000003f3f3ff290 */ /* 0x000ff6000fffe03f */
[----:B------:R-:W-:Y:S02]  /*5dd0*/  @!UPT UIADD3 URZ, URZ, URZ, URZ ;  /* 0x0000003f3f3ff290 */ /* 0x000fe4000fffe03f */
[----:B-1----:R-:W-:Y:S07]  /*5de0*/  HMMA.16816.F32.BF16 R80, R8, R16, R4 ;  /* 0x000000100850723c */ /* 0x002fee0000041804 */
[----:B------:R-:W-:Y:S02]  /*5df0*/  FADD.FTZ R4, R66, R3 ;  /* 0x0000000342047221 */ /* 0x000fe40000010000 */
[----:B------:R-:W-:Y:S02]  /*5e00*/  FADD.FTZ R3, R61, R20 ;  /* 0x000000143d037221 */ /* 0x000fe40000010000 */
[----:B------:R-:W-:Y:S01]  /*5e10*/  FADD.FTZ R16, R65, R4 ;  /* 0x0000000441107221 */ /* 0x000fe20000010000 */
[----:B------:R-:W1:Y:S01]  /*5e20*/  LDSM.16.MT88.4 R20, [R197+0x3800] ;  /* 0x00380000c514783b */ /* 0x000e620000004200 */
[----:B------:R-:W-:Y:S01]  /*5e30*/  HMMA.16816.F32.BF16 R4, R12, R26, RZ ;  /* 0x0000001a0c04723c */ /* 0x000fe200000418ff */
[----:B------:R-:W-:-:S02]  /*5e40*/  FADD.FTZ R3, R60, R3 ;  /* 0x000000033c037221 */ /* 0x000fc40000010000 */
[----:B------:R-:W-:Y:S02]  /*5e50*/  FADD.FTZ R24, R67, R16 ;  /* 0x0000001043187221 */ /* 0x000fe40000010000 */
[----:B------:R-:W-:Y:S02]  /*5e60*/  FADD.FTZ R25, R63, R3 ;  /* 0x000000033f197221 */ /* 0x000fe40000010000 */
[----:B------:R-:W-:Y:S11]  /*5e70*/  FFMA.FTZ R3, R52, c[0x0][0x2d0], -R2 ;  /* 0x0000b40034037a23 */ /* 0x000ff60000010802 */
[----:B------:R-:W-:Y:S06]  /*5e80*/  @!UPT UIADD3 URZ, URZ, URZ, URZ ;  /* 0x0000003f3f3ff290 */ /* 0x000fec000fffe03f */
[----:B------:R-:W-:Y:S01]  /*5e90*/  HMMA.16816.F32.BF16 R72, R8, R18, R4 ;  /* 0x000000120848723c */ /* 0x000fe20000041804 */
[----:B------:R-:W2:Y:S07]  /*5ea0*/  LDSM.16.MT88.4 R16, [R197+0x4000] ;  /* 0x00400000c510783b */ /* 0x000eae0000004200 */
[----:B-1----:R-:W-:Y:S11]  /*5eb0*/  HMMA.16816.F32.BF16 R4, R12, R20, RZ ;  /* 0x000000140c04723c */ /* 0x002ff600000418ff */
[----:B------:R-:W-:Y:S11]  /*5ec0*/  @!UPT UIADD3 URZ, URZ, URZ, URZ ;  /* 0x0000003f3f3ff290 */ /* 0x000ff6000fffe03f */
[----:B------:R-:W-:Y:S02]  /*5ed0*/  @!UPT UIADD3 URZ, URZ, URZ, URZ ;  /* 0x0000003f3f3ff290 */ /* 0x000fe4000fffe03f */
[----:B--2---:R-:W-:Y:S08]  /*5ee0*/  HMMA.16816.F32.BF16 R76, R8, R16, R4 ;  /* 0x00000010084c723c */ /* 0x004ff00000041804 */
[----:B------:R-:W-:Y:S11]  /*5ef0*/  HMMA.16816.F32.BF16 R4, R12, R22, RZ ;  /* 0x000000160c04723c */ /* 0x000ff600000418ff */
[----:B------:R-:W-:Y:S11]  /*5f00*/  @!UPT UIADD3 URZ, URZ, URZ, URZ ;  /* 0x0000003f3f3ff290 */ /* 0x000ff6000fffe03f */
[----:B------:R-:W-:Y:S02]  /*5f10*/  @!UPT UIADD3 URZ, URZ, URZ, URZ ;  /* 0x0000003f3f3ff290 */ /* 0x000fe4000fffe03f */
[----:B------:R-:W-:Y:S01]  /*5f20*/  HMMA.16816.F32.BF16 R64, R8, R18, R4 ;  /* 0x000000120840723c */ /* 0x000fe20000041804 */
[----:B------:R1:W-:Y:S06]  /*5f30*/  MUFU.EX2 R6, R3 ;  /* 0x0000000300067308 */ /* 0x0003ec0000000800 */
[----:B------:R-:W-:-:S04]  /*5f40*/  FFMA.FTZ R4, R40, c[0x0][0x2d0], -R0 ;  /* 0x0000b40028047a23 */ /* 0x000fc80000010800 */
[----:B------:R-:W-:Y:S01]  /*5f50*/  MUFU.EX2 R7, R4 ;  /* 0x0000000400077308 */ /* 0x000fe20000000800 */
[----:B-1----:R-:W-:-:S07]  /*5f60*/  FFMA.FTZ R3, R53, c[0x0][0x2d0], -R2 ;  /* 0x0000b40035037a23 */ /* 0x002fce0000010802 */
[----:B------:R1:W2:Y:S02]  /*5f70*/  MUFU.EX2 R5, R3 ;  /* 0x0000000300057308 */ /* 0x0002a40000000800 */
[----:B-1----:R-:W-:Y:S01]  /*5f80*/  FFMA.FTZ R3, R54, c[0x0][0x2d0], -R2 ;  /* 0x0000b40036037a23 */ /* 0x002fe20000010802 */
[----:B--2---:R-:W-:-:S05]  /*5f90*/  F2FP.BF16.PACK_AB R4, R5, R6 ;  /* 0x000000060504723e */ /* 0x004fca00000010ff */
[----:B------:R1:W-:Y:S02]  /*5fa0*/  MUFU.EX2 R20, R3 ;  /* 0x0000000300147308 */ /* 0x0003e40000000800 */
[----:B-1----:R-:W-:-:S06]  /*5fb0*/  FFMA.FTZ R3, R55, c[0x0][0x2d0], -R2 ;  /* 0x0000b40037037a23 */ /* 0x002fcc0000010802 */
[----:B------:R1:W2:Y:S02]  /*5fc0*/  MUFU.EX2 R18, R3 ;  /* 0x0000000300127308 */ /* 0x0002a40000000800 */
[----:B-1----:R-:W-:-:S06]  /*5fd0*/  FFMA.FTZ R3, R45, c[0x0][0x2d0], -R0 ;  /* 0x0000b4002d037a23 */ /* 0x002fcc0000010800 */
[----:B------:R1:W5:Y:S02]  /*5fe0*/  MUFU.EX2 R19, R3 ;  /* 0x0000000300137308 */ /* 0x0003640000000800 */
[----:B-1----:R-:W-:-:S06]  /*5ff0*/  FFMA.FTZ R3, R44, c[0x0][0x2d0], -R0 ;  /* 0x0000b4002c037a23 */ /* 0x002fcc0000010800 */
[----:B------:R1:W1:Y:S02]  /*6000*/  MUFU.EX2 R17, R3 ;  /* 0x0000000300117308 */ /* 0x0002640000000800 */
[----:B-1----:R-:W-:-:S06]  /*6010*/  FFMA.FTZ R3, R41, c[0x0][0x2d0], -R0 ;  /* 0x0000b40029037a23 */ /* 0x002fcc0000010800 */
[----:B------:R1:W1:Y:S02]  /*6020*/  MUFU.EX2 R16, R3 ;  /* 0x0000000300107308 */ /* 0x0002640000000800 */
[----:B-1----:R-:W-:Y:S01]  /*6030*/  FADD.FTZ R3, R6, R24 ;  /* 0x0000001806037221 */ /* 0x002fe20000010000 */
[----:B--2---:R-:W-:-:S03]  /*6040*/  F2FP.BF16.PACK_AB R6, R18, R20 ;  /* 0x000000141206723e */ /* 0x004fc600000010ff */
[----:B------:R-:W-:Y:S02]  /*6050*/  FADD.FTZ R3, R5, R3 ;  /* 0x0000000305037221 */ /* 0x000fe40000010000 */
[----:B-----5:R-:W-:Y:S02]  /*6060*/  FADD.FTZ R5, R19, R25 ;  /* 0x0000001913057221 */ /* 0x020fe40000010000 */
[----:B------:R-:W-:Y:S01]  /*6070*/  FADD.FTZ R3, R20, R3 ;  /* 0x0000000314037221 */ /* 0x000fe20000010000 */
[----:B------:R-:W-:Y:S01]  /*6080*/  LDSM.16.MT88.4 R24, [R196+0x4000] ;  /* 0x00400000c418783b */ /* 0x000fe20000004200 */
[C---:B------:R-:W-:Y:S02]  /*6090*/  FADD.FTZ R5, R17.reuse, R5 ;  /* 0x0000000511057221 */ /* 0x040fe40000010000 */
[----:B------:R-:W-:Y:S01]  /*60a0*/  FADD.FTZ R68, R18, R3 ;  /* 0x0000000312447221 */ /* 0x000fe20000010000 */
[----:B------:R-:W1:Y:S01]  /*60b0*/  LDSM.16.MT88.4 R20, [R196+0x3800] ;  /* 0x00380000c414783b */ /* 0x000e620000004200 */
[----:B------:R-:W-:Y:S01]  /*60c0*/  FADD.FTZ R3, R16, R5 ;  /* 0x0000000510037221 */ /* 0x000fe20000010000 */
[----:B------:R-:W-:-:S03]  /*60d0*/  F2FP.BF16.PACK_AB R5, R17, R19 ;  /* 0x000000131105723e */ /* 0x000fc600000010ff */
[C---:B------:R-:W-:Y:S01]  /*60e0*/  FADD.FTZ R71, R7.reuse, R3 ;  /* 0x0000000307477221 */ /* 0x040fe20000010000 */
[----:B------:R-:W-:Y:S01]  /*60f0*/  F2FP.BF16.PACK_AB R7, R7, R16 ;  /* 0x000000100707723e */ /* 0x000fe200000010ff */
[----:B------:R-:W-:Y:S01]  /*6100*/  FFMA.FTZ R3, R112, c[0x0][0x2d0], -R2 ;  /* 0x0000b40070037a23 */ /* 0x000fe20000010802 */
[----:B-1----:R-:W-:Y:S11]  /*6110*/  HMMA.16816.F32.BF16 R16, R12, R20, RZ ;  /* 0x000000140c10723c */ /* 0x002ff600000418ff */
[----:B------:R-:W-:Y:S11]  /*6120*/  @!UPT UIADD3 URZ, URZ, URZ, URZ ;  /* 0x0000003f3f3ff290 */ /* 0x000ff6000fffe03f */
[----:B------:R-:W-:Y:S02]  /*6130*/  @!UPT UIADD3 URZ, URZ, URZ, URZ ;  /* 0x0000003f3f3ff290 */ /* 0x000fe4000fffe03f */
[----:B------:R-:W-:Y:S08]  /*6140*/  HMMA.16816.F32.BF16 R60, R8, R24, R16 ;  /* 0x00000018083c723c */ /* 0x000ff00000041810 */
        /* <DEDUP_REMOVED lines=35> */
[----:B------:R1:W2:Y:S01]  /*6380*/  MUFU.EX2 R7, R3 ;  /* 0x0000000300077308 */ /* 0x0002a20000000800 */
[----:B------:R-:W5:Y:S05]  /*6390*/  LDSM.16.MT88.4 R8, [R195+0x1800] ;  /* 0x00180000c308783b */ /* 0x000f6a0000004200 */
[----:B------:R-:W-:-:S04]  /*63a0*/  FFMA.FTZ R5, R108, c[0x0][0x2d0], -R0 ;  /* 0x0000b4006c057a23 */ /* 0x000fc80000010800 */
[----:B------:R-:W-:Y:S01]  /*63b0*/  MUFU.EX2 R15, R5 ;  /* 0x00000005000f7308 */ /* 0x000fe20000000800 */
[----:B-1----:R-:W-:-:S07]  /*63c0*/  FFMA.FTZ R3, R113, c[0x0][0x2d0], -R2 ;  /* 0x0000b40071037a23 */ /* 0x002fce0000010802 */
[----:B------:R1:W-:Y:S02]  /*63d0*/  MUFU.EX2 R4, R3 ;  /* 0x0000000300047308 */ /* 0x0003e40000000800 */
[----:B-1----:R-:W-:-:S06]  /*63e0*/  FFMA.FTZ R3, R114, c[0x0][0x2d0], -R2 ;  /* 0x0000b40072037a23 */ /* 0x002fcc0000010802 */
[----:B------:R1:W-:Y:S02]  /*63f0*/  MUFU.EX2 R12, R3 ;  /* 0x00000003000c7308 */ /* 0x0003e40000000800 */
[----:B-1----:R-:W-:-:S06]  /*6400*/  FFMA.FTZ R3, R115, c[0x0][0x2d0], -R2 ;  /* 0x0000b40073037a23 */ /* 0x002fcc0000010802 */
[----:B------:R1:W-:Y:S02]  /*6410*/  MUFU.EX2 R121, R3 ;  /* 0x0000000300797308 */ /* 0x0003e40000000800 */
[----:B-1----:R-:W-:-:S06]  /*6420*/  FFMA.FTZ R3, R109, c[0x0][0x2d0], -R0 ;  /* 0x0000b4006d037a23 */ /* 0x002fcc0000010800 */
[----:B------:R2:W1:Y:S02]  /*6430*/  MUFU.EX2 R13, R3 ;  /* 0x00000003000d7308 */ /* 0x0004640000000800 */
[----:B--2---:R-:W-:Y:S01]  /*6440*/  FADD.FTZ R3, R7, R68 ;  /* 0x0000004407037221 */ /* 0x004fe20000010000 */
[----:B-1----:R-:W-:-:S03]  /*6450*/  F2FP.BF16.PACK_AB R5, R15, R13 ;  /* 0x0000000d0f05723e */ /* 0x002fc600000010ff */
[C---:B------:R-:W-:Y:S01]  /*6460*/  FADD.FTZ R6, R4.reuse, R3 ;  /* 0x0000000304067221 */ /* 0x040fe20000010000 */
[----:B------:R-:W-:Y:S01]  /*6470*/  F2FP.BF16.PACK_AB R4, R4, R7 ;  /* 0x000000070404723e */ /* 0x000fe200000010ff */
[----:B------:R-:W-:Y:S02]  /*6480*/  FFMA.FTZ R3, R111, c[0x0][0x2d0], -R0 ;  /* 0x0000b4006f037a23 */ /* 0x000fe40000010800 */
[----:B------:R-:W-:Y:S01]  /*6490*/  FADD.FTZ R14, R12, R6 ;  /* 0x000000060c0e7221 */ /* 0x000fe20000010000 */
[----:B------:R-:W-:Y:S01]  /*64a0*/  F2FP.BF16.PACK_AB R6, R121, R12 ;  /* 0x0000000c7906723e */ /* 0x000fe200000010ff */
[----:B------:R1:W-:Y:S01]  /*64b0*/  MUFU.EX2 R116, R3 ;  /* 0x0000000300747308 */ /* 0x0003e20000000800 */
[----:B------:R-:W-:Y:S02]  /*64c0*/  FADD.FTZ R12, R13, R71 ;  /* 0x000000470d0c7221 */ /* 0x000fe40000010000 */
[----:B------:R-:W-:Y:S02]  /*64d0*/  FFMA.FTZ R71, R126, c[0x0][0x2d0], -R2 ;  /* 0x0000b4007e477a23 */ /* 0x000fe40000010802 */
[----:B-1----:R-:W-:-:S04]  /*64e0*/  FFMA.FTZ R3, R110, c[0x0][0x2d0], -R0 ;  /* 0x0000b4006e037a23 */ /* 0x002fc80000010800 */
[----:B------:R-:W1:Y:S02]  /*64f0*/  MUFU.EX2 R68, R3 ;  /* 0x0000000300447308 */ /* 0x000e640000000800 */
[----:B-1----:R-:W-:Y:S01]  /*6500*/  F2FP.BF16.PACK_AB R7, R68, R116 ;  /* 0x000000744407723e */ /* 0x002fe200000010ff */
[----:B------:R-:W-:-:S06]  /*6510*/  FFMA.FTZ R3, R122, c[0x0][0x2d0], -R2 ;  /* 0x0000b4007a037a23 */ /* 0x000fcc0000010802 */
[C---:B-----5:R-:W-:Y:S08]  /*6520*/  HMMA.16816.F32.BF16 R112, R4.reuse, R8, R48 ;  /* 0x000000080470723c */ /* 0x060ff00000041830 */
        /* <DEDUP_REMOVED lines=11> */
[----:B------:R-:W-:-:S02]  /*65e0*/  FFMA.FTZ R19, R141, c[0x0][0x2d0], -R2 ;  /* 0x0000b4008d137a23 */ /* 0x000fc40000010802 */
[--C-:B------:R-:W-:Y:S02]  /*65f0*/  FFMA.FTZ R18, R140, c[0x0][0x2d0], -R2.reuse ;  /* 0x0000b4008c127a23 */ /* 0x100fe40000010802 */
[--C-:B------:R-:W-:Y:S02]  /*6600*/  FFMA.FTZ R17, R131, c[0x0][0x2d0], -R2.reuse ;  /* 0x0000b40083117a23 */ /* 0x100fe40000010802 */
[--C-:B------:R-:W-:Y:S01]  /*6610*/  FFMA.FTZ R16, R130, c[0x0][0x2d0], -R2.reuse ;  /* 0x0000b40082107a23 */ /* 0x100fe20000010802 */
[C---:B-1----:R-:W-:Y:S08]  /*6620*/  HMMA.16816.F32.BF16 R56, R4.reuse, R8, R52 ;  /* 0x000000080438723c */ /* 0x042ff00000041834 */
[C---:B------:R-:W-:Y:S01]  /*6630*/  HMMA.16816.F32.BF16 R48, R4.reuse, R10, R72 ;  /* 0x0000000a0430723c */ /* 0x040fe20000041848 */
[----:B------:R-:W1:Y:S07]  /*6640*/  LDSM.16.MT88.4 R8, [R197+0x5000] ;  /* 0x00500000c508783b */ /* 0x000e6e0000004200 */
[C---:B-1----:R-:W-:Y:S08]  /*6650*/  HMMA.16816.F32.BF16 R40, R4.reuse, R8, R104 ;  /* 0x000000080428723c */ /* 0x042ff00000041868 */
[C---:B------:R-:W-:Y:S01]  /*6660*/  HMMA.16816.F32.BF16 R24, R4.reuse, R10, R92 ;  /* 0x0000000a0418723c */ /* 0x040fe2000004185c */
[----:B------:R-:W1:Y:S01]  /*6670*/  LDSM.16.MT88.4 R8, [R196+0x5000] ;  /* 0x00500000c408783b */ /* 0x000e620000004200 */
[----:B------:R-:W-:Y:S08]  /*6680*/  MUFU.EX2 R94, R17 ;  /* 0x00000011005e7308 */ /* 0x000ff00000000800 */
[----:B------:R-:W-:Y:S01]  /*6690*/  MUFU.EX2 R95, R16 ;  /* 0x00000010005f7308 */ /* 0x000fe20000000800 */
[C---:B-1----:R-:W-:Y:S08]  /*66a0*/  HMMA.16816.F32.BF16 R52, R4.reuse, R8, R100 ;  /* 0x000000080434723c */ /* 0x042ff00000041864 */
[----:B------:R-:W-:Y:S01]  /*66b0*/  HMMA.16816.F32.BF16 R44, R4, R10, R88 ;  /* 0x0000000a042c723c */ /* 0x000fe20000041858 */
[----:B------:R-:W1:Y:S06]  /*66c0*/  LDSM.16.MT88.4 R8, [R198+0x5000] ;  /* 0x00500000c608783b */ /* 0x000e6c0000004200 */
[----:B------:R-:W-:-:S02]  /*66d0*/  FFMA.FTZ R89, R128, c[0x0][0x2d0], -R2 ;  /* 0x0000b40080597a23 */ /* 0x000fc40000010802 */
[----:B------:R-:W-:-:S04]  /*66e0*/  FFMA.FTZ R88, R127, c[0x0][0x2d0], -R2 ;  /* 0x0000b4007f587a23 */ /* 0x000fc80000010802 */
[----:B------:R-:W-:Y:S01]  /*66f0*/  MUFU.EX2 R238, R88 ;  /* 0x0000005800ee7308 */ /* 0x000fe20000000800 */
[C---:B-1----:R-:W-:Y:S07]  /*6700*/  HMMA.16816.F32.BF16 R28, R4.reuse, R10, R20 ;  /* 0x0000000a041c723c */ /* 0x042fee0000041814 */
[----:B------:R1:W-:Y:S01]  /*6710*/  MUFU.EX2 R21, R3 ;  /* 0x0000000300157308 */ /* 0x0003e20000000800 */
[----:B------:R-:W-:Y:S01]  /*6720*/  HMMA.16816.F32.BF16 R36, R4, R8, R96 ;  /* 0x000000080424723c */ /* 0x000fe20000041860 */
[----:B------:R-:W-:Y:S06]  /*6730*/  LDSM.16.MT88.4 R8, [R197+0x2000] ;  /* 0x00200000c508783b */ /* 0x000fec0000004200 */
[----:B------:R-:W-:-:S02]  /*6740*/  FADD.FTZ R6, R121, R14 ;  /* 0x0000000e79067221 */ /* 0x000fc40000010000 */
[----:B-1----:R-:W-:Y:S02]  /*6750*/  FFMA.FTZ R3, R123, c[0x0][0x2d0], -R2 ;  /* 0x0000b4007b037a23 */ /* 0x002fe40000010802 */
[----:B------:R-:W-:Y:S02]  /*6760*/  FFMA.FTZ R4, R118, c[0x0][0x2d0], -R0 ;  /* 0x0000b40076047a23 */ /* 0x000fe40000010800 */
[----:B------:R1:W2:Y:S08]  /*6770*/  MUFU.EX2 R20, R3 ;  /* 0x0000000300147308 */ /* 0x0002b00000000800 */
[----:B------:R5:W-:Y:S01]  /*6780*/  MUFU.EX2 R22, R4 ;  /* 0x0000000400167308 */ /* 0x000be20000000800 */
[----:B-1----:R-:W-:-:S07]  /*6790*/  FFMA.FTZ R3, R124, c[0x0][0x2d0], -R2 ;  /* 0x0000b4007c037a23 */ /* 0x002fce0000010802 */
[----:B------:R1:W-:Y:S01]  /*67a0*/  MUFU.EX2 R23, R3 ;  /* 0x0000000300177308 */ /* 0x0003e20000000800 */
[----:B-----5:R-:W-:-:S07]  /*67b0*/  FFMA.FTZ R4, R117, c[0x0][0x2d0], -R0 ;  /* 0x0000b40075047a23 */ /* 0x020fce0000010800 */
[----:B------:R2:W-:Y:S01]  /*67c0*/  MUFU.EX2 R101, R4 ;  /* 0x0000000400657308 */ /* 0x0005e20000000800 */
[----:B-1----:R-:W-:Y:S02]  /*67d0*/  FFMA.FTZ R3, R125, c[0x0][0x2d0], -R2 ;  /* 0x0000b4007d037a23 */ /* 0x002fe40000010802 */
[----:B------:R-:W-:Y:S05]  /*67e0*/  LDSM.16.MT88.4 R124, [R195+0x3000] ;  /* 0x00300000c37c783b */ /* 0x000fea0000004200 */
[----:B------:R1:W5:Y:S01]  /*67f0*/  MUFU.EX2 R91, R3 ;  /* 0x00000003005b7308 */ /* 0x0003620000000800 */
[----:B--2---:R-:W-:Y:S01]  /*6800*/  F2FP.BF16.PACK_AB R4, R20, R21 ;  /* 0x000000151404723e */ /* 0x004fe200000010ff */
[----:B-1----:R-:W-:-:S06]  /*6810*/  FFMA.FTZ R3, R119, c[0x0][0x2d0], -R0 ;  /* 0x0000b40077037a23 */ /* 0x002fcc0000010800 */
[----:B------:R1:W2:Y:S02]  /*6820*/  MUFU.EX2 R7, R3 ;  /* 0x0000000300077308 */ /* 0x0002a40000000800 */
[----:B-1----:R-:W-:Y:S02]  /*6830*/  FADD.FTZ R3, R15, R12 ;  /* 0x0000000c0f037221 */ /* 0x002fe40000010000 */
[----:B------:R-:W1:Y:S02]  /*6840*/  LDSM.16.MT88.4 R12, [R195+0x2000] ;  /* 0x00200000c30c783b */ /* 0x000e640000004200 */
[----:B------:R-:W-:Y:S02]  /*6850*/  FADD.FTZ R3, R116, R3 ;  /* 0x0000000374037221 */ /* 0x000fe40000010000 */
[----:B------:R-:W-:Y:S02]  /*6860*/  LDSM.16.MT88.4 R116, [R197+0x3000] ;  /* 0x00300000c574783b */ /* 0x000fe40000004200 */
[----:B------:R-:W-:-:S02]  /*6870*/  FADD.FTZ R5, R68, R3 ;  /* 0x0000000344057221 */ /* 0x000fc40000010000 */
[----:B------:R-:W-:Y:S02]  /*6880*/  FFMA.FTZ R3, R120, c[0x0][0x2d0], -R0 ;  /* 0x0000b40078037a23 */ /* 0x000fe40000010800 */
[----:B------:R-:W-:Y:S02]  /*6890*/  FFMA.FTZ R68, R129, c[0x0][0x2d0], -R2 ;  /* 0x0000b40081447a23 */ /* 0x000fe40000010802 */
[----:B------:R2:W2:Y:S01]  /*68a0*/  MUFU.EX2 R100, R3 ;  /* 0x0000000300647308 */ /* 0x0004a20000000800 */
[----:B------:R-:W-:-:S07]  /*68b0*/  FFMA.FTZ R2, R149, c[0x0][0x2d0], -R0 ;  /* 0x0000b40095027a23 */ /* 0x000fce0000010800 */
[----:B------:R3:W-:Y:S01]  /*68c0*/  MUFU.EX2 R90, R2 ;  /* 0x00000002005a7308 */ /* 0x0007e20000000800 */
[----:B--2---:R-:W-:Y:S01]  /*68d0*/  FADD.FTZ R3, R21, R6 ;  /* 0x0000000615037221 */ /* 0x004fe20000010000 */
[----:B-----5:R-:W-:-:S06]  /*68e0*/  F2FP.BF16.PACK_AB R6, R91, R23 ;  /* 0x000000175b06723e */ /* 0x020fcc00000010ff */
[----:B------:R-:W-:Y:S01]  /*68f0*/  MUFU.EX2 R68, R68 ;  /* 0x0000004400447308 */ /* 0x000fe20000000800 */
[----:B------:R-:W-:Y:S02]  /*6900*/  FADD.FTZ R3, R20, R3 ;  /* 0x0000000314037221 */ /* 0x000fe40000010000 */
[----:B------:R-:W-:Y:S01]  /*6910*/  FADD.FTZ R20, R7, R5 ;  /* 0x0000000507147221 */ /* 0x000fe20000010000 */
[----:B------:R-:W-:Y:S01]  /*6920*/  F2FP.BF16.PACK_AB R5, R22, R7 ;  /* 0x000000071605723e */ /* 0x000fe200000010ff */
[----:B---3--:R-:W-:Y:S01]  /*6930*/  FFMA.FTZ R2, R148, c[0x0][0x2d0], -R0 ;  /* 0x0000b40094027a23 */ /* 0x008fe20000010800 */
[----:B------:R-:W-:Y:S01]  /*6940*/  F2FP.BF16.PACK_AB R7, R100, R101 ;  /* 0x000000656407723e */ /* 0x000fe200000010ff */
[----:B------:R-:W-:Y:S02]  /*6950*/  FADD.FTZ R3, R23, R3 ;  /* 0x0000000317037221 */ /* 0x000fe40000010000 */
[----:B------:R2:W-:Y:S04]  /*6960*/  MUFU.EX2 R93, R2 ;  /* 0x00000002005d7308 */ /* 0x0005e80000000800 */
[C---:B-1----:R-:W-:Y:S08]  /*6970*/  HMMA.16816.F32.BF16 R112, R4.reuse, R12, R112 ;  /* 0x0000000c0470723c */ /* 0x042ff00000041870 */
[----:B------:R-:W-:Y:S01]  /*6980*/  HMMA.16816.F32.BF16 R108, R4, R14, R108 ;  /* 0x0000000e046c723c */ /* 0x000fe2000004186c */
[----:B------:R-:W1:Y:S01]  /*6990*/  LDSM.16.MT88.4 R12, [R196+0x2000] ;  /* 0x00200000c40c783b */ /* 0x000e620000004200 */
[----:B--2---:R-:W-:-:S03]  /*69a0*/  FADD.FTZ R2, R22, R20 ;  /* 0x0000001416027221 */ /* 0x004fc60000010000 */
[----:B------:R-:W-:Y:S03]  /*69b0*/  LDSM.16.MT88.4 R20, [R195+0x2800] ;  /* 0x00280000c314783b */ /* 0x000fe60000004200 */
[----:B------:R-:W-:Y:S01]  /*69c0*/  HMMA.16816.F32.BF16 R120, R4, R8, R84 ;  /* 0x000000080478723c */ /* 0x000fe20000041854 */
[----:B------:R-:W-:-:S04]  /*69d0*/  FADD.FTZ R2, R101, R2 ;  /* 0x0000000265027221 */ /* 0x000fc80000010000 */
[----:B------:R-:W-:Y:S02]  /*69e0*/  FADD.FTZ R2, R100, R2 ;  /* 0x0000000264027221 */ /* 0x000fe40000010000 */
[----:B------:R-:W-:Y:S01]  /*69f0*/  LDSM.16.MT88.4 R100, [R198+0x3000] ;  /* 0x00300000c664783b */ /* 0x000fe20000004200 */
[C---:B------:R-:W-:Y:S03]  /*6a00*/  HMMA.16816.F32.BF16 R84, R4.reuse, R10, R76 ;  /* 0x0000000a0454723c */ /* 0x040fe6000004184c */
[----:B------:R-:W2:Y:S05]  /*6a10*/  LDSM.16.MT88.4 R8, [R198+0x2000] ;  /* 0x00200000c608783b */ /* 0x000eaa0000004200 */
        /* <DEDUP_REMOVED lines=12> */
[----:B------:R-:W-:-:S02]  /*6ae0*/  FFMA.FTZ R25, R145, c[0x0][0x2d0], -R0 ;  /* 0x0000b40091197a23 */ /* 0x000fc40000010800 */
[--C-:B------:R-:W-:Y:S02]  /*6af0*/  FFMA.FTZ R24, R144, c[0x0][0x2d0], -R0.reuse ;  /* 0x0000b40090187a23 */ /* 0x100fe40000010800 */
[--C-:B------:R-:W-:Y:S02]  /*6b00*/  FFMA.FTZ R26, R143, c[0x0][0x2d0], -R0.reuse ;  /* 0x0000b4008f1a7a23 */ /* 0x100fe40000010800 */
[--C-:B------:R-:W-:Y:S02]  /*6b10*/  FFMA.FTZ R27, R142, c[0x0][0x2d0], -R0.reuse ;  /* 0x0000b4008e1b7a23 */ /* 0x100fe40000010800 */
[----:B------:R-:W-:Y:S01]  /*6b20*/  MUFU.EX2 R24, R24 ;  /* 0x0000001800187308 */ /* 0x000fe20000000800 */
[C---:B-1----:R-:W-:Y:S07]  /*6b30*/  HMMA.16816.F32.BF16 R52, R4.reuse, R12, R52 ;  /* 0x0000000c0434723c */ /* 0x042fee0000041834 */
[----:B------:R-:W-:Y:S01]  /*6b40*/  MUFU.EX2 R26, R26 ;  /* 0x0000001a001a7308 */ /* 0x000fe20000000800 */
[C---:B------:R-:W-:Y:S01]  /*6b50*/  HMMA.16816.F32.BF16 R44, R4.reuse, R14, R44 ;  /* 0x0000000e042c723c */ /* 0x040fe2000004182c */
[----:B------:R-:W1:Y:S06]  /*6b60*/  LDSM.16.MT88.4 R12, [R196+0x2800] ;  /* 0x00280000c40c783b */ /* 0x000e6c0000004200 */
[----:B------:R-:W-:Y:S01]  /*6b70*/  MUFU.EX2 R27, R27 ;  /* 0x0000001b001b7308 */ /* 0x000fe20000000800 */
[C---:B--2---:R-:W-:Y:S08]  /*6b80*/  HMMA.16816.F32.BF16 R40, R4.reuse, R8, R36 ;  /* 0x000000080428723c */ /* 0x044ff00000041824 */
[----:B------:R-:W-:Y:S01]  /*6b90*/  HMMA.16816.F32.BF16 R28, R4, R10, R28 ;  /* 0x0000000a041c723c */ /* 0x000fe2000004181c */
[----:B------:R-:W2:Y:S01]  /*6ba0*/  MUFU.EX2 R7, R19 ;  /* 0x0000001300077308 */ /* 0x000ea20000000800 */
[----:B------:R-:W3:Y:S05]  /*6bb0*/  LDSM.16.MT88.4 R8, [R198+0x2800] ;  /* 0x00280000c608783b */ /* 0x000eea0000004200 */
[----:B------:R-:W-:-:S02]  /*6bc0*/  FFMA.FTZ R5, R147, c[0x0][0x2d0], -R0 ;  /* 0x0000b40093057a23 */ /* 0x000fc40000010800 */
[----:B------:R-:W-:Y:S01]  /*6bd0*/  FFMA.FTZ R4, R146, c[0x0][0x2d0], -R0 ;  /* 0x0000b40092047a23 */ /* 0x000fe20000010800 */
[----:B------:R5:W1:Y:S01]  /*6be0*/  MUFU.EX2 R6, R18 ;  /* 0x0000001200067308 */ /* 0x000a620000000800 */
[----:B------:R-:W-:-:S04]  /*6bf0*/  FADD.FTZ R0, R91, R3 ;  /* 0x000000035b007221 */ /* 0x000fc80000010000 */
[----:B--2---:R-:W-:-:S03]  /*6c00*/  FADD.FTZ R0, R7, R0 ;  /* 0x0000000007007221 */ /* 0x004fc60000010000 */
[----:B------:R2:W2:Y:S08]  /*6c10*/  MUFU.EX2 R91, R5 ;  /* 0x00000005005b7308 */ /* 0x0004b00000000800 */
[----:B------:R3:W3:Y:S01]  /*6c20*/  MUFU.EX2 R92, R4 ;  /* 0x00000004005c7308 */ /* 0x0006e20000000800 */
[----:B-----5:R-:W5:Y:S01]  /*6c30*/  LDSM.16.MT88.4 R16, [R197+0x2800] ;  /* 0x00280000c510783b */ /* 0x020f620000004200 */
[----:B-1----:R-:W-:-:S02]  /*6c40*/  FADD.FTZ R3, R6, R0 ;  /* 0x0000000006037221 */ /* 0x002fc40000010000 */
[----:B------:R-:W-:Y:S02]  /*6c50*/  FADD.FTZ R0, R90, R2 ;  /* 0x000000025a007221 */ /* 0x000fe40000010000 */
[----:B------:R-:W-:Y:S01]  /*6c60*/  FADD.FTZ R2, R94, R3 ;  /* 0x000000035e027221 */ /* 0x000fe20000010000 */
[C---:B--2---:R-:W-:Y:S01]  /*6c70*/  F2FP.BF16.PACK_AB R5, R93.reuse, R90 ;  /* 0x0000005a5d05723e */ /* 0x044fe200000010ff */
[----:B------:R-:W-:Y:S02]  /*6c80*/  FADD.FTZ R0, R93, R0 ;  /* 0x000000005d007221 */ /* 0x000fe40000010000 */
[----:B------:R-:W-:Y:S02]  /*6c90*/  FADD.FTZ R2, R95, R2 ;  /* 0x000000025f027221 */ /* 0x000fe40000010000 */
[----:B------:R-:W-:Y:S01]  /*6ca0*/  FADD.FTZ R0, R91, R0 ;  /* 0x000000005b007221 */ /* 0x000fe20000010000 */
[----:B---3--:R-:W-:-:S03]  /*6cb0*/  F2FP.BF16.PACK_AB R4, R6, R7 ;  /* 0x000000070604723e */ /* 0x008fc600000010ff */
[C---:B------:R-:W-:Y:S01]  /*6cc0*/  FADD.FTZ R0, R92.reuse, R0 ;  /* 0x000000005c007221 */ /* 0x040fe20000010000 */
[----:B------:R-:W-:Y:S02]  /*6cd0*/  F2FP.BF16.PACK_AB R6, R95, R94 ;  /* 0x0000005e5f06723e */ /* 0x000fe400000010ff */
[----:B------:R-:W-:Y:S02]  /*6ce0*/  F2FP.BF16.PACK_AB R7, R92, R91 ;  /* 0x0000005b5c07723e */ /* 0x000fe400000010ff */
[----:B------:R-:W-:Y:S05]  /*6cf0*/  LDSM.16.MT88.4 R92, [R195+0x6800] ;  /* 0x00680000c35c783b */ /* 0x000fea0000004200 */
[C---:B------:R-:W-:Y:S08]  /*6d00*/  HMMA.16816.F32.BF16 R128, R4.reuse, R20, R112 ;  /* 0x000000140480723c */ /* 0x040ff00000041870 */
[C---:B------:R-:W-:Y:S08]  /*6d10*/  HMMA.16816.F32.BF16 R112, R4.reuse, R12, R80 ;  /* 0x0000000c0470723c */ /* 0x040ff00000041850 */
[C---:B------:R-:W-:Y:S01]  /*6d20*/  HMMA.16816.F32.BF16 R80, R4.reuse, R14, R76 ;  /* 0x0000000e0450723c */ /* 0x040fe2000004184c */
[----:B------:R-:W1:Y:S04]  /*6d30*/  LDSM.16.MT88.4 R12, [R196+0x6000] ;  /* 0x00600000c40c783b */ /* 0x000e680000004200 */
[----:B------:R-:W-:Y:S03]  /*6d40*/  LDSM.16.MT88.4 R76, [R196+0x6800] ;  /* 0x00680000c44c783b */ /* 0x000fe60000004200 */
[C---:B------:R-:W-:Y:S08]  /*6d50*/  HMMA.16816.F32.BF16 R72, R4.reuse, R8, R72 ;  /* 0x000000080448723c */ /* 0x040ff00000041848 */
[C---:B------:R-:W-:Y:S01]  /*6d60*/  HMMA.16816.F32.BF16 R60, R4.reuse, R10, R60 ;  /* 0x0000000a043c723c */ /* 0x040fe2000004183c */
[----:B------:R-:W2:Y:S07]  /*6d70*/  LDSM.16.MT88.4 R8, [R198+0x6000] ;  /* 0x00600000c608783b */ /* 0x000eae0000004200 */
[C---:B------:R-:W-:Y:S01]  /*6d80*/  HMMA.16816.F32.BF16 R32, R4.reuse, R22, R108 ;  /* 0x000000160420723c */ /* 0x040fe2000004186c */
[----:B------:R-:W3:Y:S04]  /*6d90*/  LDSM.16.MT88.4 R20, [R195+0x6000] ;  /* 0x00600000c314783b */ /* 0x000ee80000004200 */
[----:B------:R-:W-:Y:S03]  /*6da0*/  LDSM.16.MT88.4 R108, [R196+0x3000] ;  /* 0x00300000c46c783b */ /* 0x000fe60000004200 */
[C---:B-----5:R-:W-:Y:S08]  /*6db0*/  HMMA.16816.F32.BF16 R120, R4.reuse, R16, R120 ;  /* 0x000000100478723c */ /* 0x060ff00000041878 */
[C---:B------:R-:W-:Y:S01]  /*6dc0*/  HMMA.16816.F32.BF16 R36, R4.reuse, R18, R84 ;  /* 0x000000120424723c */ /* 0x040fe20000041854 */
[----:B------:R-:W5:Y:S04]  /*6dd0*/  LDSM.16.MT88.4 R16, [R197+0x6000] ;  /* 0x00600000c510783b */ /* 0x000f680000004200 */
[----:B------:R-:W5:Y:S03]  /*6de0*/  LDSM.16.MT88.4 R84, [R197+0x6800] ;  /* 0x00680000c554783b */ /* 0x000f660000004200 */
[C---:B-1----:R-:W-:Y:S01]  /*6df0*/  HMMA.16816.F32.BF16 R52, R4.reuse, R12, R52 ;  /* 0x0000000c0434723c */ /* 0x042fe20000041834 */
[----:B------:R-:W1:Y:S07]  /*6e00*/  MUFU.EX2 R13, R71 ;  /* 0x00000047000d7308 */ /* 0x000e6e0000000800 */
[C---:B------:R-:W-:Y:S01]  /*6e10*/  HMMA.16816.F32.BF16 R44, R4.reuse, R14, R44 ;  /* 0x0000000e042c723c */ /* 0x040fe2000004182c */
[----:B------:R-:W4:Y:S07]  /*6e20*/  MUFU.EX2 R12, R25 ;  /* 0x00000019000c7308 */ /* 0x000f2e0000000800 */
[C---:B--2---:R-:W-:Y:S01]  /*6e30*/  HMMA.16816.F32.BF16 R40, R4.reuse, R8, R40 ;  /* 0x000000080428723c */ /* 0x044fe20000041828 */
[----:B------:R-:W2:Y:S06]  /*6e40*/  MUFU.EX2 R14, R89 ;  /* 0x00000059000e7308 */ /* 0x000eac0000000800 */
[----:B-1----:R-:W-:Y:S01]  /*6e50*/  FADD.FTZ R9, R13, R2 ;  /* 0x000000020d097221 */ /* 0x002fe20000010000 */
[----:B---3--:R-:W-:Y:S01]  /*6e60*/  HMMA.16816.F32.BF16 R96, R4, R20, R96 ;  /* 0x000000140460723c */ /* 0x008fe20000041860 */
[----:B------:R-:W-:-:S04]  /*6e70*/  @P3 IMAD.HI.U32 R2, R153, c[0x0][0x2c8], RZ ;  /* 0x0000b20099023a27 */ /* 0x000fc800078e00ff */
[----:B----4-:R-:W-:Y:S01]  /*6e80*/  FADD.FTZ R8, R12, R0 ;  /* 0x000000000c087221 */ /* 0x010fe20000010000 */
[----:B------:R-:W-:Y:S02]  /*6e90*/  MOV R0, R153 ;  /* 0x0000009900007202 */ /* 0x000fe40000000f00 */
[----:B------:R-:W-:Y:S01]  /*6ea0*/  @P3 SHF.R.U32.HI R0, RZ, c[0x0][0x2cc], R2 ;  /* 0x0000b300ff003a19 */ /* 0x000fe20000011602 */
[----:B------:R-:W-:Y:S01]  /*6eb0*/  HMMA.16816.F32.BF16 R20, R4, R22, R64 ;  /* 0x000000160414723c */ /* 0x000fe20000041840 */
[----:B------:R-:W-:Y:S02]  /*6ec0*/  MOV R2, RZ ;  /* 0x000000ff00027202 */ /* 0x000fe40000000f00 */
[----:B------:R-:W-:-:S04]  /*6ed0*/  IADD3 R3, R0, R151, -R152 ;  /* 0x0000009700037210 */ /* 0x000fc80007ffe898 */
[----:B------:R-:W-:Y:S01]  /*6ee0*/  F2FP.BF16.PACK_AB R64, R68, R13 ;  /* 0x0000000d4440723e */ /* 0x000fe200000010ff */
[C---:B-----5:R-:W-:Y:S01]  /*6ef0*/  HMMA.16816.F32.BF16 R56, R4.reuse, R16, R56 ;  /* 0x000000100438723c */ /* 0x060fe20000041838 */
[----:B------:R-:W-:Y:S01]  /*6f00*/  IMAD.HI R2, R3, -0x6db6db6d, R2 ;  /* 0x9249249303027827 */ /* 0x000fe200078e0202 */
[----:B------:R-:W-:Y:S02]  /*6f10*/  F2FP.BF16.PACK_AB R65, R24, R12 ;  /* 0x0000000c1841723e */ /* 0x000fe400000010ff */
[----:B--2---:R-:W-:Y:S02]  /*6f20*/  F2FP.BF16.PACK_AB R66, R238, R14 ;  /* 0x0000000eee42723e */ /* 0x004fe400000010ff */
[----:B------:R-:W-:Y:S02]  /*6f30*/  SHF.R.U32.HI R0, RZ, 0x1f, R2 ;  /* 0x0000001fff007819 */ /* 0x000fe40000011602 */
[----:B------:R-:W-:Y:S01]  /*6f40*/  HMMA.16816.F32.BF16 R48, R4, R18, R48 ;  /* 0x000000120430723c */ /* 0x000fe20000041830 */
[----:B------:R-:W-:-:S02]  /*6f50*/  F2FP.BF16.PACK_AB R67, R27, R26 ;  /* 0x0000001a1b43723e */ /* 0x000fc400000010ff */
[----:B------:R-:W-:Y:S01]  /*6f60*/  LEA.HI.SX32 R2, R2, R0, 0x1a ;  /* 0x0000000002027211 */ /* 0x000fe200078fd2ff */
[----:B------:R-:W-:-:S04]  /*6f70*/  FADD.FTZ R0, R68, R9 ;  /* 0x0000000944007221 */ /* 0x000fc80000010000 */
[----:B------:R-:W-:Y:S01]  /*6f80*/  HMMA.16816.F32.BF16 R28, R4, R10, R28 ;  /* 0x0000000a041c723c */ /* 0x000fe2000004181c */
[----:B------:R-:W1:Y:S01]  /*6f90*/  LDSM.16.MT88.4 R4, [R198+0x6800] ;  /* 0x00680000c604783b */ /* 0x000e620000004200 */
[----:B------:R-:W-:-:S04]  /*6fa0*/  FADD.FTZ R0, R14, R0 ;  /* 0x000000000e007221 */ /* 0x000fc80000010000 */
[----:B------:R-:W-:Y:S01]  /*6fb0*/  FADD.FTZ R238, R238, R0 ;  /* 0x00000000eeee7221 */ /* 0x000fe20000010000 */
[----:B------:R-:W-:Y:S01]  /*6fc0*/  IMNMX R10, R150, R2, !PT ;  /* 0x00000002960a7217 */ /* 0x000fe20007800200 */
[----:B------:R-:W-:Y:S01]  /*6fd0*/  FADD.FTZ R2, R24, R8 ;  /* 0x0000000818027221 */ /* 0x000fe20000010000 */
[----:B------:R-:W-:Y:S02]  /*6fe0*/  HMMA.16816.F32.BF16 R112, R64, R108, R112 ;  /* 0x0000006c4070723c */ /* 0x000fe40000041870 */
[----:B------:R-:W-:Y:S01]  /*6ff0*/  ISETP.GE.AND P0, PT, R166, R10, PT ;  /* 0x0000000aa600720c */ /* 0x000fe20003f06270 */
[----:B------:R2:W-:Y:S01]  /*7000*/  STL [R1+0x8], R10 ;  /* 0x0000080a01007387 */ /* 0x0005e20000100800 */
[----:B------:R-:W-:-:S04]  /*7010*/  FADD.FTZ R2, R26, R2 ;  /* 0x000000021a027221 */ /* 0x000fc80000010000 */
[----:B------:R-:W-:Y:S01]  /*7020*/  HMMA.16816.F32.BF16 R108, R64, R110, R80 ;  /* 0x0000006e406c723c */ /* 0x000fe20000041850 */
[----:B------:R-:W-:-:S07]  /*7030*/  FADD.FTZ R250, R27, R2 ;  /* 0x000000021bfa7221 */ /* 0x000fce0000010000 */
        /* <DEDUP_REMOVED lines=13> */
[----:B------:R-:W-:Y:S01]  /*7110*/  HMMA.16816.F32.BF16 R64, R64, R6, R28 ;  /* 0x000000064040723c */ /* 0x000fe2000004181c */
[----:B------:R-:W-:Y:S01]  /*7120*/  @!UPT UIADD3 URZ, URZ, URZ, URZ ;  /* 0x0000003f3f3ff290 */ /* 0x000fe2000fffe03f */
[----:B------:R-:W-:Y:S11]  /*7130*/  @!P0 BRA `(.L_x_1344) ;  /* 0x00003fc000008947 */ /* 0x000ff60003800000 */
[----:B--2---:R-:W-:Y:S02]  /*7140*/  MOV R72, R69 ;  /* 0x0000004500487202 */ /* 0x004fe40000000f00 */
[----:B------:R-:W-:-:S02]  /*7150*/  MOV R71, R70 ;  /* 0x0000004600477202 */ /* 0x000fc40000000f00 */
[----:B------:R-:W-:-:S07]  /*7160*/  MOV R224, R166 ;  /* 0x000000a600e07202 */ /* 0x000fce0000000f00 */
.L_x_1360:
[----:B------:R-:W2:Y:S01]  /*7170*/  LDL R0, [R1] ;  /* 0x0000000001007983 */ /* 0x000ea20000100800 */
        /* <DEDUP_REMOVED lines=21> */
[C---:B-1-34-:R-:W-:Y:S01]  /*72d0*/  IMAD.WIDE.U32 R2, R223.reuse, c[0x0][0x208], RZ ;  /* 0x00008200df027a25 */ /* 0x05afe200078e00ff */
[----:B------:R-:W-:Y:S01]  /*72e0*/  SHF.R.S32.HI R0, RZ, 0x1f, R223 ;  /* 0x0000001fff007819 */ /* 0x000fe200000114df */
[----:B------:R-:W2:Y:S04]  /*72f0*/  LDL.64 R6, [R1+0x28] ;  /* 0x0000280001067983 */ /* 0x000ea80000100a00 */
[----:B------:R-:W-:Y:S02]  /*7300*/  IMAD R0, R0, c[0x0][0x208], RZ ;  /* 0x0000820000007a24 */ /* 0x000fe400078e02ff */
[----:B------:R-:W3:Y:S02]  /*7310*/  LDL R5, [R1+0x34] ;  /* 0x0000340001057983 */ /* 0x000ee40000100800 */
[----:B------:R-:W-:Y:S05]  /*7320*/  IMAD R0, R223, c[0x0][0x20c], R0 ;  /* 0x00008300df007a24 */ /* 0x000fea00078e0200 */
[----:B------:R-:W-:Y:S02]  /*7330*/  IADD3 R3, R3, R0, RZ ;  /* 0x0000000003037210 */ /* 0x000fe40007ffe0ff */
[----:B------:R-:W-:Y:S03]  /*7340*/  SHF.R.S32.HI R0, RZ, 0x1f, R218 ;  /* 0x0000001fff007819 */ /* 0x000fe600000114da */
[----:B------:R-:W-:Y:S04]  /*7350*/  IMAD.WIDE.U32 R2, R218, c[0x0][0x218], R2 ;  /* 0x00008600da027a25 */ /* 0x000fe800078e0002 */
[----:B------:R-:W-:Y:S04]  /*7360*/  IMAD R4, R0, c[0x0][0x218], RZ ;  /* 0x0000860000047a24 */ /* 0x000fe800078e02ff */
[----:B------:R-:W-:Y:S01]  /*7370*/  IMAD R4, R218, c[0x0][0x21c], R4 ;  /* 0x00008700da047a24 */ /* 0x000fe200078e0204 */
[----:B--2---:R-:W-:Y:S04]  /*7380*/  IADD3 R0, P0, R6, R2, RZ ;  /* 0x0000000206007210 */ /* 0x004fe80007f1e0ff */
[----:B---3--:R-:W-:Y:S02]  /*7390*/  IADD3.X R2, R5, R3, R4, P0, !PT ;  /* 0x0000000305027210 */ /* 0x008fe400007fe404 */
[C---:B------:R-:W-:Y:S04]  /*73a0*/  LEA R6, P0, R0.reuse, c[0x0][0x1f8], 0x1 ;  /* 0x00007e0000067a11 */ /* 0x040fe800078008ff */
[----:B------:R-:W-:Y:S01]  /*73b0*/  LEA.HI.X R5, R0, c[0x0][0x1fc], R2, 0x1, P0 ;  /* 0x00007f0000057a11 */ /* 0x000fe200000f0c02 */
[----:B------:R-:W-:-:S06]  /*73c0*/  BRA.DIV ~URZ, `(.L_x_1347) ;  /* 0x0000cbc27f007947 */ /* 0x000fcc000b800000 */
[----:B------:R1:W2:Y:S02]  /*73d0*/  SHFL.IDX PT, R0, R5, RZ, 0x181f ;  /* 0x00181fff05007589 */ /* 0x0002a400000e0000 */
.L_x_1453:
[----:B------:R-:W-:-:S05]  /*73e0*/  BRA.DIV ~URZ, `(.L_x_1348) ;  /* 0x0000cc127f007947 */ /* 0x000fca000b800000 */
[----:B------:R-:W3:Y:S01]  /*73f0*/  SHFL.IDX PT, R2, R6, RZ, 0x181f ;  /* 0x00181fff06027589 */ /* 0x000ee200000e0000 */
[C---:B------:R-:W-:Y:S01]  /*7400*/  IMAD.SHL.U32 R15, R241.reuse, 0x2, RZ ;  /* 0x00000002f10f7824 */ /* 0x040fe200078e00ff */
[----:B------:R-:W-:Y:S01]  /*7410*/  ISETP.GE.AND P4, PT, R241, c[0x0][0x1d4], PT ;  /* 0x00007500f1007a0c */ /* 0x000fe20003f86270 */
[C---:B------:R-:W-:Y:S01]  /*7420*/  IMAD.SHL.U32 R14, R251.reuse, 0x2, RZ ;  /* 0x00000002fb0e7824 */ /* 0x040fe200078e00ff */
[----:B------:R-:W-:Y:S01]  /*7430*/  SHFL.IDX PT, R7, R6, 0x2, 0x181f ;  /* 0x00581f0006077f89 */ /* 0x000fe200000e0000 */
[----:B------:R-:W-:Y:S02]  /*7440*/  ISETP.GE.AND P0, PT, R251, c[0x0][0x1d4], PT ;  /* 0x00007500fb007a0c */ /* 0x000fe40003f06270 */
[----:B------:R-:W-:Y:S02]  /*7450*/  SEL R4, RZ, 0x10, P4 ;  /* 0x00000010ff047807 */ /* 0x000fe40002000000 */
[-C--:B---3--:R-:W-:Y:S05]  /*7460*/  IADD3 R12, P5, R2, R15.reuse, RZ ;  /* 0x0000000f020c7210 */ /* 0x088fea0007fbe0ff */
[--C-:B--2---:R-:W-:Y:S01]  /*7470*/  IMAD.X R13, R0, 0x1, R220.reuse, P5 ;  /* 0x00000001000d7824 */ /* 0x104fe200028e06dc */
[-C--:B------:R-:W-:Y:S04]  /*7480*/  IADD3 R2, P5, R2, R14.reuse, RZ ;  /* 0x0000000e02027210 */ /* 0x080fe80007fbe0ff */
[----:B------:R-:W-:Y:S01]  /*7490*/  @!PT LDS RZ, [RZ] ;  /* 0x00000000fffff984 */ /* 0x000fe20000000800 */
[----:B------:R2:W-:Y:S01]  /*74a0*/  LDGSTS.E.BYPASS.LTC128B.128 [R219+0x100], [R12.64], !P4 ;  /* 0x001000000cdb7fae */ /* 0x0005e2000e101d46 */
[--C-:B------:R-:W-:Y:S03]  /*74b0*/  IMAD.X R3, R0, 0x1, R221.reuse, P5 ;  /* 0x0000000100037824 */ /* 0x100fe600028e06dd */
[----:B------:R-:W-:Y:S04]  /*74c0*/  SHFL.IDX PT, R0, R5, 0x1, 0x181f ;  /* 0x00381f0005007f89 */ /* 0x000fe800000e0000 */
[----:B------:R3:W-:Y:S04]  /*74d0*/  LDGSTS.E.BYPASS.LTC128B.128 [R219+0x3900], [R2.64], !P0 ;  /* 0x0390000002db7fae */ /* 0x0007e8000c101d46 */
[----:B---3--:R-:W2:Y:S02]  /*74e0*/  SHFL.IDX PT, R2, R6, 0x1, 0x181f ;  /* 0x00381f0006027f89 */ /* 0x008ea400000e0000 */
[----:B--2---:R-:W-:Y:S05]  /*74f0*/  IADD3 R12, P5, R2, R15, RZ ;  /* 0x0000000f020c7210 */ /* 0x004fea0007fbe0ff */
[----:B------:R-:W-:Y:S01]  /*7500*/  IMAD.X R13, R0, 0x1, R220, P5 ;  /* 0x00000001000d7824 */ /* 0x000fe200028e06dc */
[----:B------:R-:W-:Y:S04]  /*7510*/  IADD3 R2, P5, R2, R14, RZ ;  /* 0x0000000e02027210 */ /* 0x000fe80007fbe0ff */
[----:B------:R2:W-:Y:S01]  /*7520*/  LDGSTS.E.BYPASS.LTC128B.128 [R219+0x1100], [R12.64], !P4 ;  /* 0x011000000cdb7fae */ /* 0x0005e2000e101d46 */
[----:B------:R-:W-:Y:S01]  /*7530*/  IMAD.X R3, R0, 0x1, R221, P5 ;  /* 0x0000000100037824 */ /* 0x000fe200028e06dd */
[----:B------:R-:W-:Y:S04]  /*7540*/  SEL R0, RZ, 0x10, P0 ;  /* 0x00000010ff007807 */ /* 0x000fe80000000000 */
[----:B------:R3:W-:Y:S04]  /*7550*/  LDGSTS.E.BYPASS.LTC128B.128 [R219+0x4900], [R2.64], !P0 ;  /* 0x0490000002db7fae */ /* 0x0007e8000c101d46 */
[----:B--2---:R3:W2:Y:S02]  /*7560*/  SHFL.IDX PT, R12, R5, 0x2, 0x181f ;  /* 0x00581f00050c7f89 */ /* 0x0046a400000e0000 */
.L_x_1454:
[C---:B---3--:R-:W-:Y:S01]  /*7570*/  IADD3 R2, -R4.reuse, 0x10, RZ ;  /* 0x0000001004027810 */ /* 0x048fe20007ffe1ff */
[----:B------:R-:W-:Y:S01]  /*7580*/  IMAD.SHL.U32 R3, R241, 0x2, RZ ;  /* 0x00000002f1037824 */ /* 0x000fe200078e00ff */
[----:B------:R-:W-:Y:S01]  /*7590*/  ISETP.NE.U32.AND P5, PT, R4, RZ, PT ;  /* 0x000000ff0400720c */ /* 0x000fe20003fa5070 */
[----:B------:R-:W-:Y:S01]  /*75a0*/  IMAD.SHL.U32 R14, R251, 0x2, RZ ;  /* 0x00000002fb0e7824 */ /* 0x000fe200078e00ff */
[----:B------:R-:W-:Y:S01]  /*75b0*/  LOP3.LUT R2, R2, 0xf, RZ, 0xc0, !PT ;  /* 0x0000000f02027812 */ /* 0x000fe200078ec0ff */
[----:B------:R-:W3:Y:S03]  /*75c0*/  S2R R13, SR_TID.X ;  /* 0x00000000000d7919 */ /* 0x000ee60000002100 */
[-C--:B------:R-:W-:Y:S04]  /*75d0*/  IADD3 R2, P4, P0, R2, R7.reuse, R3 ;  /* 0x0000000702027210 */ /* 0x080fe8000789e003 */
[-C--:B--2---:R-:W-:Y:S05]  /*75e0*/  IADD3.X R3, RZ, R12.reuse, R220, P4, P0 ;  /* 0x0000000cff037210 */ /* 0x084fea00027e04dc */
        /* <DEDUP_REMOVED lines=8> */
[----:B------:R-:W-:Y:S02]  /*7670*/  IADD3.X R3, RZ, R12, R221, P4, P0 ;  /* 0x0000000cff037210 */ /* 0x000fe400027e04dd */
[----:B---3--:R-:W-:Y:S03]  /*7680*/  ISETP.GT.AND P0, PT, R13, 0x7f, PT ;  /* 0x0000007f0d00780c */ /* 0x008fe60003f04270 */
[----:B------:R2:W-:Y:S10]  /*7690*/  LDGSTS.E.BYPASS.LTC128B.128.ZFILL [R219+0x5900], [R2.64], P5 ;  /* 0x0590000002db7fae */ /* 0x0005f4000a941d46 */
[----:B------:R-:W-:-:S05]  /*76a0*/  @P0 BRA `(.L_x_1346) ;  /* 0x0000014000000947 */ /* 0x000fca0003800000 */
[----:B------:R-:W-:-:S05]  /*76b0*/  BRA.DIV ~URZ, `(.L_x_1349) ;  /* 0x0000cd127f007947 */ /* 0x000fca000b800000 */
[----:B-1----:R-:W1:Y:S04]  /*76c0*/  SHFL.IDX PT, R5, R5, 0x3, 0x181f ;  /* 0x00781f0005057f89 */ /* 0x002e6800000e0000 */
[----:B------:R-:W3:Y:S02]  /*76d0*/  SHFL.IDX PT, R6, R6, 0x3, 0x181f ;  /* 0x00781f0006067f89 */ /* 0x000ee400000e0000 */
.L_x_1455:
[C---:B--2---:R-:W-:Y:S01]  /*76e0*/  IADD3 R2, -R4.reuse, 0x10, RZ ;  /* 0x0000001004027810 */ /* 0x044fe20007ffe1ff */
[----:B------:R-:W-:Y:S01]  /*76f0*/  IMAD.SHL.U32 R3, R241, 0x2, RZ ;  /* 0x00000002f1037824 */ /* 0x000fe200078e00ff */
[----:B------:R-:W-:Y:S01]  /*7700*/  ISETP.NE.U32.AND P0, PT, R4, RZ, PT ;  /* 0x000000ff0400720c */ /* 0x000fe20003f05070 */
[----:B------:R-:W-:Y:S01]  /*7710*/  IMAD.SHL.U32 R7, R251, 0x2, RZ ;  /* 0x00000002fb077824 */ /* 0x000fe200078e00ff */
[----:B------:R-:W-:Y:S04]  /*7720*/  LOP3.LUT R2, R2, 0xf, RZ, 0xc0, !PT ;  /* 0x0000000f02027812 */ /* 0x000fe800078ec0ff */
[-C--:B---3--:R-:W-:Y:S04]  /*7730*/  IADD3 R2, P5, P4, R2, R6.reuse, R3 ;  /* 0x0000000602027210 */ /* 0x088fe80007cbe003 */
[-C--:B-1----:R-:W-:Y:S05]  /*7740*/  IADD3.X R3, RZ, R5.reuse, R220, P5, P4 ;  /* 0x00000005ff037210 */ /* 0x082fea0002fe84dc */
        /* <DEDUP_REMOVED lines=10> */
.L_x_1346:
[----:B-1-34-:R-:W-:Y:S05]  /*77f0*/  BSYNC B0 ;  /* 0x0000000000007941 */ /* 0x01afea0003800000 */
.L_x_1345:
[----:B------:R-:W0:Y:S01]  /*7800*/  LDGDEPBAR ;  /* 0x00000000000079af */ /* 0x000e220000000000 */
[----:B------:R-:W-:Y:S01]  /*7810*/  WARPSYNC 0xffffffff ;  /* 0xffffffff00007948 */ /* 0x000fe20003800000 */
[C---:B------:R-:W-:Y:S01]  /*7820*/  HMMA.16816.F32.BF16 R4, R132.reuse, R8, RZ ;  /* 0x000000088404723c */ /* 0x040fe200000418ff */
[----:B------:R-:W-:Y:S05]  /*7830*/  BSSY B0, `(.L_x_1350) ;  /* 0x0000106000007945 */ /* 0x000fea0003800000 */
[----:B------:R-:W3:Y:S02]  /*7840*/  LDL R0, [R1] ;  /* 0x0000000001007983 */ /* 0x000ee40000100800 */
        /* <DEDUP_REMOVED lines=30> */
[----:B------:R-:W2:Y:S07]  /*7a30*/  LDSM.16.M88.4 R160, [R194+0x2800] ;  /* 0x00280000c2a0783b */ /* 0x000eae0000000200 */
[C---:B------:R-:W-:Y:S08]  /*7a40*/  HMMA.16816.F32.BF16 R52, R136.reuse, R164, R52 ;  /* 0x000000a48834723c */ /* 0x040ff00000041834 */
[----:B------:R-:W-:Y:S08]  /*7a50*/  HMMA.16816.F32.BF16 R56, R136, R166, R56 ;  /* 0x000000a68838723c */ /* 0x000ff00000041838 */
[C---:B-1----:R-:W-:Y:S08]  /*7a60*/  HMMA.16816.F32.BF16 R4, R168.reuse, R140, R4 ;  /* 0x0000008ca804723c */ /* 0x042ff00000041804 */
[C---:B------:R-:W-:Y:S01]  /*7a70*/  HMMA.16816.F32.BF16 R8, R168.reuse, R142, R8 ;  /* 0x0000008ea808723c */ /* 0x040fe20000041808 */
[----:B------:R-:W1:Y:S07]  /*7a80*/  LDSM.16.M88.4 R140, [R194+0x3000] ;  /* 0x00300000c28c783b */ /* 0x000e6e0000000200 */
[C---:B----4-:R-:W-:Y:S08]  /*7a90*/  HMMA.16816.F32.BF16 R12, R168.reuse, R144, R12 ;  /* 0x00000090a80c723c */ /* 0x050ff0000004180c */
[C---:B------:R-:W-:Y:S01]  /*7aa0*/  HMMA.16816.F32.BF16 R16, R168.reuse, R146, R16 ;  /* 0x00000092a810723c */ /* 0x040fe20000041810 */
[----:B------:R-:W4:Y:S07]  /*7ab0*/  LDSM.16.M88.4 R144, [R193] ;  /* 0x00000000c190783b */ /* 0x000f2e0000000200 */
[C---:B-----5:R-:W-:Y:S08]  /*7ac0*/  HMMA.16816.F32.BF16 R20, R168.reuse, R148, R20 ;  /* 0x00000094a814723c */ /* 0x060ff00000041814 */
[C---:B------:R-:W-:Y:S01]  /*7ad0*/  HMMA.16816.F32.BF16 R24, R168.reuse, R150, R24 ;  /* 0x00000096a818723c */ /* 0x040fe20000041818 */
[----:B------:R-:W5:Y:S07]  /*7ae0*/  LDSM.16.M88.4 R148, [R193+0x800] ;  /* 0x00080000c194783b */ /* 0x000f6e0000000200 */
[C---:B--2---:R-:W-:Y:S08]  /*7af0*/  HMMA.16816.F32.BF16 R28, R168.reuse, R152, R28 ;  /* 0x00000098a81c723c */ /* 0x044ff0000004181c */
[C---:B------:R-:W-:Y:S01]  /*7b00*/  HMMA.16816.F32.BF16 R32, R168.reuse, R154, R32 ;  /* 0x0000009aa820723c */ /* 0x040fe20000041820 */
[----:B------:R-:W2:Y:S07]  /*7b10*/  LDSM.16.M88.4 R152, [R193+0x1000] ;  /* 0x00100000c198783b */ /* 0x000eae0000000200 */
[C---:B------:R-:W-:Y:S08]  /*7b20*/  HMMA.16816.F32.BF16 R36, R168.reuse, R156, R36 ;  /* 0x0000009ca824723c */ /* 0x040ff00000041824 */
[C---:B------:R-:W-:Y:S01]  /*7b30*/  HMMA.16816.F32.BF16 R40, R168.reuse, R158, R40 ;  /* 0x0000009ea828723c */ /* 0x040fe20000041828 */
[----:B------:R-:W2:Y:S07]  /*7b40*/  LDSM.16.M88.4 R156, [R193+0x1800] ;  /* 0x00180000c19c783b */ /* 0x000eae0000000200 */
[C---:B------:R-:W-:Y:S03]  /*7b50*/  HMMA.16816.F32.BF16 R44, R168.reuse, R160, R44 ;  /* 0x000000a0a82c723c */ /* 0x040fe6000004182c */
[----:B---3--:R-:W-:Y:S05]  /*7b60*/  ISETP.GT.AND P0, PT, R224, R0, PT ;  /* 0x00000000e000720c */ /* 0x008fea0003f04270 */
[C---:B------:R-:W-:Y:S01]  /*7b70*/  HMMA.16816.F32.BF16 R48, R168.reuse, R162, R48 ;  /* 0x000000a2a830723c */ /* 0x040fe20000041830 */
[----:B------:R-:W3:Y:S07]  /*7b80*/  LDSM.16.M88.4 R160, [R193+0x2000] ;  /* 0x00200000c1a0783b */ /* 0x000eee0000000200 */
[C---:B-1----:R-:W-:Y:S08]  /*7b90*/  HMMA.16816.F32.BF16 R52, R168.reuse, R140, R52 ;  /* 0x0000008ca834723c */ /* 0x042ff00000041834 */
[----:B------:R-:W-:Y:S01]  /*7ba0*/  HMMA.16816.F32.BF16 R56, R168, R142, R56 ;  /* 0x0000008ea838723c */ /* 0x000fe20000041838 */
[----:B------:R-:W1:Y:S07]  /*7bb0*/  LDSM.16.M88.4 R140, [R193+0x2800] ;  /* 0x00280000c18c783b */ /* 0x000e6e0000000200 */
[C---:B----4-:R-:W-:Y:S08]  /*7bc0*/  HMMA.16816.F32.BF16 R4, R172.reuse, R144, R4 ;  /* 0x00000090ac04723c */ /* 0x050ff00000041804 */
[C---:B------:R-:W-:Y:S01]  /*7bd0*/  HMMA.16816.F32.BF16 R8, R172.reuse, R146, R8 ;  /* 0x00000092ac08723c */ /* 0x040fe20000041808 */
[----:B------:R-:W4:Y:S07]  /*7be0*/  LDSM.16.M88.4 R144, [R193+0x3000] ;  /* 0x00300000c190783b */ /* 0x000f2e0000000200 */
        /* <DEDUP_REMOVED lines=9> */
[C---:B---3--:R-:W-:Y:S08]  /*7c80*/  HMMA.16816.F32.BF16 R36, R172.reuse, R160, R36 ;  /* 0x000000a0ac24723c */ /* 0x048ff00000041824 */
[C---:B------:R-:W-:Y:S01]  /*7c90*/  HMMA.16816.F32.BF16 R40, R172.reuse, R162, R40 ;  /* 0x000000a2ac28723c */ /* 0x040fe20000041828 */
[----:B------:R-:W3:Y:S07]  /*7ca0*/  LDSM.16.M88.4 R160, [R192+0x5000] ;  /* 0x00500000c0a0783b */ /* 0x000eee0000000200 */
[C---:B-1----:R-:W-:Y:S08]  /*7cb0*/  HMMA.16816.F32.BF16 R44, R172.reuse, R140, R44 ;  /* 0x0000008cac2c723c */ /* 0x042ff0000004182c */
[C---:B------:R-:W-:Y:S01]  /*7cc0*/  HMMA.16816.F32.BF16 R48, R172.reuse, R142, R48 ;  /* 0x0000008eac30723c */ /* 0x040fe20000041830 */
[----:B------:R-:W1:Y:S07]  /*7cd0*/  LDSM.16.M88.4 R140, [R192+0x5800] ;  /* 0x00580000c08c783b */ /* 0x000e6e0000000200 */
[C---:B----4-:R-:W-:Y:S08]  /*7ce0*/  HMMA.16816.F32.BF16 R52, R172.reuse, R144, R52 ;  /* 0x00000090ac34723c */ /* 0x050ff00000041834 */
[----:B------:R-:W-:Y:S01]  /*7cf0*/  HMMA.16816.F32.BF16 R56, R172, R146, R56 ;  /* 0x00000092ac38723c */ /* 0x000fe20000041838 */
[----:B------:R-:W4:Y:S07]  /*7d00*/  LDSM.16.M88.4 R144, [R192+0x6000] ;  /* 0x00600000c090783b */ /* 0x000f2e0000000200 */
[C---:B-----5:R-:W-:Y:S08]  /*7d10*/  HMMA.16816.F32.BF16 R4, R176.reuse, R148, R4 ;  /* 0x00000094b004723c */ /* 0x060ff00000041804 */
[C---:B------:R-:W-:Y:S01]  /*7d20*/  HMMA.16816.F32.BF16 R8, R176.reuse, R150, R8 ;  /* 0x00000096b008723c */ /* 0x040fe20000041808 */
[----:B------:R-:W5:Y:S07]  /*7d30*/  LDSM.16.M88.4 R148, [R192+0x6800] ;  /* 0x00680000c094783b */ /* 0x000f6e0000000200 */
[C---:B--2---:R-:W-:Y:S08]  /*7d40*/  HMMA.16816.F32.BF16 R12, R176.reuse, R152, R12 ;  /* 0x00000098b00c723c */ /* 0x044ff0000004180c */
[C---:B------:R-:W-:Y:S01]  /*7d50*/  HMMA.16816.F32.BF16 R16, R176.reuse, R154, R16 ;  /* 0x0000009ab010723c */ /* 0x040fe20000041810 */
[----:B------:R-:W2:Y:S07]  /*7d60*/  LDSM.16.M88.4 R152, [R207] ;  /* 0x00000000cf98783b */ /* 0x000eae0000000200 */
[C---:B------:R-:W-:Y:S08]  /*7d70*/  HMMA.16816.F32.BF16 R20, R176.reuse, R156, R20 ;  /* 0x0000009cb014723c */ /* 0x040ff00000041814 */
[C---:B------:R-:W-:Y:S01]  /*7d80*/  HMMA.16816.F32.BF16 R24, R176.reuse, R158, R24 ;  /* 0x0000009eb018723c */ /* 0x040fe20000041818 */
[----:B------:R-:W2:Y:S07]  /*7d90*/  LDSM.16.M88.4 R156, [R201] ;  /* 0x00000000c99c783b */ /* 0x000eae0000000200 */
[C---:B---3--:R-:W-:Y:S08]  /*7da0*/  HMMA.16816.F32.BF16 R28, R176.reuse, R160, R28 ;  /* 0x000000a0b01c723c */ /* 0x048ff0000004181c */
[C---:B------:R-:W-:Y:S01]  /*7db0*/  HMMA.16816.F32.BF16 R32, R176.reuse, R162, R32 ;  /* 0x000000a2b020723c */ /* 0x040fe20000041820 */
[----:B------:R-:W3:Y:S07]  /*7dc0*/  LDSM.16.M88.4 R160, [R202] ;  /* 0x00000000caa0783b */ /* 0x000eee0000000200 */
[C---:B-1----:R-:W-:Y:S08]  /*7dd0*/  HMMA.16816.F32.BF16 R36, R176.reuse, R140, R36 ;  /* 0x0000008cb024723c */ /* 0x042ff00000041824 */
[C---:B------:R-:W-:Y:S01]  /*7de0*/  HMMA.16816.F32.BF16 R40, R176.reuse, R142, R40 ;  /* 0x0000008eb028723c */ /* 0x040fe20000041828 */
[----:B------:R-:W1:Y:S07]  /*7df0*/  LDSM.16.M88.4 R140, [R203] ;  /* 0x00000000cb8c783b */ /* 0x000e6e0000000200 */
[C---:B----4-:R-:W-:Y:S08]  /*7e00*/  HMMA.16816.F32.BF16 R44, R176.reuse, R144, R44 ;  /* 0x00000090b02c723c */ /* 0x050ff0000004182c */
[C---:B------:R-:W-:Y:S01]  /*7e10*/  HMMA.16816.F32.BF16 R48, R176.reuse, R146, R48 ;  /* 0x00000092b030723c */ /* 0x040fe20000041830 */
[----:B------:R-:W4:Y:S07]  /*7e20*/  LDSM.16.M88.4 R144, [R204] ;  /* 0x00000000cc90783b */ /* 0x000f2e0000000200 */
[C---:B-----5:R-:W-:Y:S08]  /*7e30*/  HMMA.16816.F32.BF16 R52, R176.reuse, R148, R52 ;  /* 0x00000094b034723c */ /* 0x060ff00000041834 */
[----:B------:R-:W-:Y:S01]  /*7e40*/  HMMA.16816.F32.BF16 R56, R176, R150, R56 ;  /* 0x00000096b038723c */ /* 0x000fe20000041838 */
[----:B------:R-:W5:Y:S07]  /*7e50*/  LDSM.16.M88.4 R148, [R205] ;  /* 0x00000000cd94783b */ /* 0x000f6e0000000200 */
[C---:B--2---:R-:W-:Y:S08]  /*7e60*/  HMMA.16816.F32.BF16 R4, R180.reuse, R152, R4 ;  /* 0x00000098b404723c */ /* 0x044ff00000041804 */
[C---:B------:R-:W-:Y:S01]  /*7e70*/  HMMA.16816.F32.BF16 R8, R180.reuse, R154, R8 ;  /* 0x0000009ab408723c */ /* 0x040fe20000041808 */
[----:B------:R-:W2:Y:S07]  /*7e80*/  LDSM.16.M88.4 R152, [R206] ;  /* 0x00000000ce98783b */ /* 0x000eae0000000200 */
        /* <DEDUP_REMOVED lines=16> */
[----:B------:R-:W-:Y:S01]  /*7f90*/  HMMA.16816.F32.BF16 R56, R180, R154, R56 ;  /* 0x0000009ab438723c */ /* 0x000fe20000041838 */
        /* <DEDUP_REMOVED lines=20> */
[----:B------:R-:W-:Y:S01]  /*80e0*/  HMMA.16816.F32.BF16 R56, R184, R158, R56 ;  /* 0x0000009eb838723c */ /* 0x000fe20000041838 */
[----:B------:R-:W2:Y:S07]  /*80f0*/  LDSM.16.M88.4 R156, [R193+0x6000] ;  /* 0x00600000c19c783b */ /* 0x000eae0000000200 */
[C---:B---3--:R-:W-:Y:S08]  /*8100*/  HMMA.16816.F32.BF16 R4, R188.reuse, R160, R4 ;  /* 0x000000a0bc04723c */ /* 0x048ff00000041804 */
[C---:B------:R-:W-:Y:S01]  /*8110*/  HMMA.16816.F32.BF16 R8, R188.reuse, R162, R8 ;  /* 0x000000a2bc08723c */ /* 0x040fe20000041808 */
[----:B------:R-:W3:Y:S01]  /*8120*/  LDSM.16.M88.4 R160, [R193+0x6800] ;  /* 0x00680000c1a0783b */ /* 0x000ee20000000200 */
[----:B------:R-:W-:Y:S06]  /*8130*/  DEPBAR.LE SB0, 0x0 ;  /* 0x000080000000791a */ /* 0x000fec0000000000 */
[C---:B-1----:R-:W-:Y:S01]  /*8140*/  HMMA.16816.F32.BF16 R12, R188.reuse, R140, R12 ;  /* 0x0000008cbc0c723c */ /* 0x042fe2000004180c */
[----:B------:R-:W-:Y:S07]  /*8150*/  BAR.SYNC.DEFER_BLOCKING 0x0 ;  /* 0x0000000000007b1d */ /* 0x000fee0000010000 */
[C---:B------:R-:W-:Y:S08]  /*8160*/  HMMA.16816.F32.BF16 R16, R188.reuse, R142, R16 ;  /* 0x0000008ebc10723c */ /* 0x040ff00000041810 */
[C---:B----4-:R-:W-:Y:S08]  /*8170*/  HMMA.16816.F32.BF16 R20, R188.reuse, R144, R20 ;  /* 0x00000090bc14723c */ /* 0x050ff00000041814 */
[C---:B------:R-:W-:Y:S08]  /*8180*/  HMMA.16816.F32.BF16 R24, R188.reuse, R146, R24 ;  /* 0x00000092bc18723c */ /* 0x040ff00000041818 */
[C---:B-----5:R-:W-:Y:S08]  /*8190*/  HMMA.16816.F32.BF16 R28, R188.reuse, R148, R28 ;  /* 0x00000094bc1c723c */ /* 0x060ff0000004181c */
        /* <DEDUP_REMOVED lines=8> */
[----:B------:R-:W-:-:S11]  /*8220*/  @!P0 BRA `(.L_x_1351) ;  /* 0x0000066000008947 */ /* 0x000fd60003800000 */
[----:B------:R-:W2:Y:S01]  /*8230*/  LDL R2, [R1+0xc] ;  /* 0x00000c0001027983 */ /* 0x000ea20000100800 */
[----:B------:R-:W-:Y:S03]  /*8240*/  MOV R218, RZ ;  /* 0x000000ff00da7202 */ /* 0x000fe60000000f00 */
[----:B------:R-:W3:Y:S04]  /*8250*/  LDL R0, [R1+0x4] ;  /* 0x0000040001007983 */ /* 0x000ee80000100800 */
[----:B------:R-:W4:Y:S04]  /*8260*/  LDL.64 R226, [R1+0x20] ;  /* 0x0000200001e27983 */ /* 0x000f280000100a00 */
[----:B------:R-:W5:Y:S04]  /*8270*/  LDL R70, [R1+0x30] ;  /* 0x0000300001467983 */ /* 0x000f680000100800 */
[----:B------:R-:W4:Y:S04]  /*8280*/  LDL.64 R74, [R1+0x18] ;  /* 0x00001800014a7983 */ /* 0x000f280000100a00 */
[----:B------:R-:W5:Y:S01]  /*8290*/  LDL R69, [R1+0x10] ;  /* 0x0000100001457983 */ /* 0x000f620000100800 */
[----:B--2---:R-:W-:Y:S05]  /*82a0*/  IMAD R2, R224, 0x70, R2 ;  /* 0x00000070e0027824 */ /* 0x004fea00078e0202 */
[----:B---3--:R-:W-:Y:S05]  /*82b0*/  IADD3 R2, R2, -0x70, R0 ;  /* 0xffffff9002027810 */ /* 0x008fea0007ffe000 */
[----:B------:R-:W-:Y:S04]  /*82c0*/  @P2 IMAD.HI.U32 R3, R2, c[0x0][0x2bc], RZ ;  /* 0x0000af0002032a27 */ /* 0x000fe800078e00ff */
[----:B------:R-:W-:Y:S01]  /*82d0*/  IMAD.MOV.U32 R0, RZ, RZ, R2 ;  /* 0x000000ffff007224 */ /* 0x000fe200078e0002 */
[----:B------:R-:W-:Y:S04]  /*82e0*/  @P2 SHF.R.U32.HI R0, RZ, c[0x0][0x2c0], R3 ;  /* 0x0000b000ff002a19 */ /* 0x000fe80000011603 */
[C---:B----4-:R-:W-:Y:S01]  /*82f0*/  @!P1 IADD3 R3, P0, R0.reuse, R226, RZ ;  /* 0x000000e200039210 */ /* 0x050fe20007f1e0ff */
[----:B------:R-:W-:Y:S03]  /*8300*/  IMAD.MOV R68, RZ, RZ, -R0 ;  /* 0x000000ffff447224 */ /* 0x000fe600078e0a00 */
[----:B-----5:R-:W-:Y:S01]  /*8310*/  @!P1 LEA.HI.X.SX32 R0, R0, R70, 0x1, P0 ;  /* 0x0000004600009211 */ /* 0x020fe200000f0eff */
        /* <DEDUP_REMOVED lines=19> */
.L_x_1456:
[----:B------:R-:W-:-:S05]  /*8450*/  BRA.DIV ~URZ, `(.L_x_1353) ;  /* 0x0000c0b27f007947 */ /* 0x000fca000b800000 */
[----:B------:R3:W4:Y:S02]  /*8460*/  SHFL.IDX PT, R2, R68, RZ, 0x181f ;  /* 0x00181fff44027589 */ /* 0x00072400000e0000 */
.L_x_1457:
[----:B------:R-:W-:Y:S01]  /*8470*/  ISETP.GE.AND P5, PT, R222, 0x1, PT ;  /* 0x00000001de00780c */ /* 0x000fe20003fa6270 */
[----:B------:R-:W-:Y:S02]  /*8480*/  IMAD.SHL.U32 R70, R241, 0x2, RZ ;  /* 0x00000002f1467824 */ /* 0x000fe400078e00ff */
[----:B------:R-:W-:Y:S10]  /*8490*/  IMAD.SHL.U32 R3, R251, 0x2, RZ ;  /* 0x00000002fb037824 */ /* 0x000ff400078e00ff */
[----:B------:R-:W-:Y:S02]  /*84a0*/  @P5 ISETP.GE.AND P4, PT, R241, c[0x0][0x1d4], PT ;  /* 0x00007500f1005a0c */ /* 0x000fe40003f86270 */
[C---:B----4-:R-:W-:Y:S02]  /*84b0*/  @P5 IADD3 R74, P6, R2.reuse, R70, RZ ;  /* 0x00000046024a5210 */ /* 0x050fe40007fde0ff */
[----:B------:R-:W-:Y:S03]  /*84c0*/  @P5 ISETP.GE.AND P0, PT, R251, c[0x0][0x1d4], PT ;  /* 0x00007500fb005a0c */ /* 0x000fe60003f06270 */
[C---:B--2---:R-:W-:Y:S01]  /*84d0*/  @P5 IMAD.X R75, R69.reuse, 0x1, R220, P6 ;  /* 0x00000001454b5824 */ /* 0x044fe200030e06dc */
[----:B------:R-:W-:Y:S05]  /*84e0*/  @P5 IADD3 R2, P6, R2, R3, RZ ;  /* 0x0000000302025210 */ /* 0x000fea0007fde0ff */
[----:B------:R-:W-:Y:S01]  /*84f0*/  @!PT LDS RZ, [RZ] ;  /* 0x00000000fffff984 */ /* 0x000fe20000000800 */
[----:B------:R-:W-:Y:S01]  /*8500*/  @!PT LDS RZ, [RZ] ;  /* 0x00000000fffff984 */ /* 0x000fe20000000800 */
[----:B------:R-:W-:Y:S01]  /*8510*/  @!PT LDS RZ, [RZ] ;  /* 0x00000000fffff984 */ /* 0x000fe20000000800 */
[----:B------:R2:W-:Y:S01]  /*8520*/  @P5 LDGSTS.E.BYPASS.LTC128B.128 [R219+0x8100], [R74.64], !P4 ;  /* 0x081000004adb5fae */ /* 0x0005e2000e101d46 */
[----:B------:R-:W-:Y:S05]  /*8530*/  @P5 IMAD.X R3, R69, 0x1, R221, P6 ;  /* 0x0000000145035824 */ /* 0x000fea00030e06dd */
[----:B------:R2:W-:Y:S01]  /*8540*/  @P5 LDGSTS.E.BYPASS.LTC128B.128 [R219+0xb900], [R2.64], !P0 ;  /* 0x0b90000002db5fae */ /* 0x0005e2000c101d46 */
[----:B------:R-:W-:-:S05]  /*8550*/  BRA.DIV ~URZ, `(.L_x_1354) ;  /* 0x0000c0227f007947 */ /* 0x000fca000b800000 */
[----:B------:R4:W1:Y:S04]  /*8560*/  SHFL.IDX PT, R69, R0, 0x1, 0x181f ;  /* 0x00381f0000457f89 */ /* 0x00086800000e0000 */
[----:B--2---:R4:W2:Y:S02]  /*8570*/  SHFL.IDX PT, R2, R68, 0x1, 0x181f ;  /* 0x00381f0044027f89 */ /* 0x0048a400000e0000 */
.L_x_1458:
[----:B------:R-:W-:Y:S01]  /*8580*/  ISETP.GE.AND P5, PT, R222, 0x21, PT ;  /* 0x00000021de00780c */ /* 0x000fe20003fa6270 */
[----:B------:R-:W-:Y:S02]  /*8590*/  IMAD.SHL.U32 R70, R241, 0x2, RZ ;  /* 0x00000002f1467824 */ /* 0x000fe400078e00ff */
[----:B------:R-:W-:Y:S10]  /*85a0*/  IMAD.SHL.U32 R3, R251, 0x2, RZ ;  /* 0x00000002fb037824 */ /* 0x000ff400078e00ff */
[----:B------:R-:W-:Y:S02]  /*85b0*/  @P5 ISETP.GE.AND P4, PT, R241, c[0x0][0x1d4], PT ;  /* 0x00007500f1005a0c */ /* 0x000fe40003f86270 */
[C---:B--2---:R-:W-:Y:S02]  /*85c0*/  @P5 IADD3 R74, P6, R2.reuse, R70, RZ ;  /* 0x00000046024a5210 */ /* 0x044fe40007fde0ff */
[----:B------:R-:W-:Y:S03]  /*85d0*/  @P5 ISETP.GE.AND P0, PT, R251, c[0x0][0x1d4], PT ;  /* 0x00007500fb005a0c */ /* 0x000fe60003f06270 */
[C---:B-1----:R-:W-:Y:S01]  /*85e0*/  @P5 IMAD.X R75, R69.reuse, 0x1, R220, P6 ;  /* 0x00000001454b5824 */ /* 0x042fe200030e06dc */
        /* <DEDUP_REMOVED lines=8> */
[----:B------:R2:W1:Y:S02]  /*8670*/  SHFL.IDX PT, R69, R0, 0x2, 0x181f ;  /* 0x00581f0000457f89 */ /* 0x00046400000e0000 */
.L_x_1459:
[----:B------:R-:W-:-:S05]  /*8680*/  BRA.DIV ~URZ, `(.L_x_1356) ;  /* 0x0000c0327f007947 */ /* 0x000fca000b800000 */
[----:B-1----:R1:W2:Y:S02]  /*8690*/  SHFL.IDX PT, R2, R68, 0x2, 0x181f ;  /* 0x00581f0044027f89 */ /* 0x0022a400000e0000 */
.L_x_1460:
[----:B------:R-:W-:Y:S01]  /*86a0*/  ISETP.GE.AND P5, PT, R222, 0x41, PT ;  /* 0x00000041de00780c */ /* 0x000fe20003fa6270 */
[----:B------:R-:W-:Y:S02]  /*86b0*/  IMAD.SHL.U32 R70, R241, 0x2, RZ ;  /* 0x00000002f1467824 */ /* 0x000fe400078e00ff */
[----:B------:R-:W-:Y:S10]  /*86c0*/  IMAD.SHL.U32 R3, R251, 0x2, RZ ;  /* 0x00000002fb037824 */ /* 0x000ff400078e00ff */
[----:B------:R-:W-:Y:S02]  /*86d0*/  @P5 ISETP.GE.AND P4, PT, R241, c[0x0][0x1d4], PT ;  /* 0x00007500f1005a0c */ /* 0x000fe40003f86270 */
[C---:B--2---:R-:W-:Y:S02]  /*86e0*/  @P5 IADD3 R74, P6, R2.reuse, R70, RZ ;  /* 0x00000046024a5210 */ /* 0x044fe40007fde0ff */
[----:B------:R-:W-:Y:S03]  /*86f0*/  @P5 ISETP.GE.AND P0, PT, R251, c[0x0][0x1d4], PT ;  /* 0x00007500fb005a0c */ /* 0x000fe60003f06270 */
[C---:B------:R-:W-:Y:S01]  /*8700*/  @P5 IMAD.X R75, R69.reuse, 0x1, R220, P6 ;  /* 0x00000001454b5824 */ /* 0x040fe200030e06dc */
        /* <DEDUP_REMOVED lines=8> */
[----:B------:R1:W2:Y:S04]  /*8790*/  SHFL.IDX PT, R70, R0, 0x3, 0x181f ;  /* 0x00781f0000467f89 */ /* 0x0002a800000e0000 */
[----:B----4-:R1:W4:Y:S02]  /*87a0*/  SHFL.IDX PT, R0, R68, 0x3, 0x181f ;  /* 0x00781f0044007f89 */ /* 0x01032400000e0000 */
.L_x_1461:
[----:B------:R-:W-:Y:S01]  /*87b0*/  ISETP.GE.AND P5, PT, R222, 0x61, PT ;  /* 0x00000061de00780c */ /* 0x000fe20003fa6270 */
[----:B--2---:R-:W-:Y:S02]  /*87c0*/  IMAD.SHL.U32 R3, R241, 0x2, RZ ;  /* 0x00000002f1037824 */ /* 0x004fe400078e00ff */
[----:B------:R-:W-:Y:S10]  /*87d0*/  IMAD.SHL.U32 R2, R251, 0x2, RZ ;  /* 0x00000002fb027824 */ /* 0x000ff400078e00ff */
[----:B------:R-:W-:Y:S02]  /*87e0*/  @P5 ISETP.GE.AND P4, PT, R241, c[0x0][0x1d4], PT ;  /* 0x00007500f1005a0c */ /* 0x000fe40003f86270 */
[----:B-1-34-:R-:W-:Y:S02]  /*87f0*/  @P5 IADD3 R68, P6, R0, R3, RZ ;  /* 0x0000000300445210 */ /* 0x01afe40007fde0ff */
[----:B------:R-:W-:Y:S03]  /*8800*/  @P5 ISETP.GE.AND P0, PT, R251, c[0x0][0x1d4], PT ;  /* 0x00007500fb005a0c */ /* 0x000fe60003f06270 */
[----:B------:R-:W-:Y:S01]  /*8810*/  @P5 IMAD.X R69, R70, 0x1, R220, P6 ;  /* 0x0000000146455824 */ /* 0x000fe200030e06dc */
[----:B------:R-:W-:Y:S05]  /*8820*/  @P5 IADD3 R2, P6, R0, R2, RZ ;  /* 0x0000000200025210 */ /* 0x000fea0007fde0ff */
[----:B------:R-:W-:Y:S01]  /*8830*/  @!PT LDS RZ, [RZ] ;  /* 0x00000000fffff984 */ /* 0x000fe20000000800 */
[----:B------:R-:W-:Y:S01]  /*8840*/  @!PT LDS RZ, [RZ] ;  /* 0x00000000fffff984 */ /* 0x000fe20000000800 */
[----:B------:R-:W-:Y:S01]  /*8850*/  @!PT LDS RZ, [RZ] ;  /* 0x00000000fffff984 */ /* 0x000fe20000000800 */
[----:B------:R1:W-:Y:S01]  /*8860*/  @P5 LDGSTS.E.BYPASS.LTC128B.128 [R219+0xb100], [R68.64], !P4 ;  /* 0x0b10000044db5fae */ /* 0x0003e2000e101d46 */
[----:B------:R-:W-:Y:S05]  /*8870*/  @P5 IMAD.X R3, R70, 0x1, R221, P6 ;  /* 0x0000000146035824 */ /* 0x000fea00030e06dd */
[----:B------:R1:W-:Y:S02]  /*8880*/  @P5 LDGSTS.E.BYPASS.LTC128B.128 [R219+0xe900], [R2.64], !P0 ;  /* 0x0e90000002db5fae */ /* 0x0003e4000c101d46 */
.L_x_1351:
[----:B------:R-:W-:Y:S05]  /*8890*/  BSYNC B0 ;  /* 0x0000000000007941 */ /* 0x000fea0003800000 */
.L_x_1350:
[----:B-1----:R-:W2:Y:S04]  /*88a0*/  LDL R68, [R1+0x40] ;  /* 0x0000400001447983 */ /* 0x002ea80000100800 */
[----:B------:R-:W2:Y:S04]  /*88b0*/  LDL R0, [R1+0x58] ;  /* 0x0000580001007983 */ /* 0x000ea80000100800 */
[----:B------:R-:W3:Y:S04]  /*88c0*/  LDL R69, [R1+0x44] ;  /* 0x0000440001457983 */ /* 0x000ee80000100800 */
[----:B------:R-:W4:Y:S04]  /*88d0*/  LDL R3, [R1+0x3c] ;  /* 0x00003c0001037983 */ /* 0x000f280000100800 */
[----:B------:R-:W4:Y:S04]  /*88e0*/  LDL R2, [R1+0x38] ;  /* 0x0000380001027983 */ /* 0x000f280000100800 */
[----:B------:R-:W0:Y:S01]  /*88f0*/  LDGDEPBAR ;  /* 0x00000000000079af */ /* 0x000e220000000000 */
[----:B--2---:R-:W-:Y:S05]  /*8900*/  IADD3 R68, R0, R68, RZ ;  /* 0x0000004400447210 */ /* 0x004fea0007ffe0ff */
[----:B------:R-:W-:Y:S05]  /*8910*/  @P3 IMAD.HI.U32 R0, R68, c[0x0][0x2c8], RZ ;  /* 0x0000b20044003a27 */ /* 0x000fea00078e00ff */
[----:B------:R-:W-:Y:S01]  /*8920*/  @P3 SHF.R.U32.HI R68, RZ, c[0x0][0x2cc], R0 ;  /* 0x0000b300ff443a19 */ /* 0x000fe20000011600 */
[----:B------:R-:W-:Y:S05]  /*8930*/  IMAD R0, R224, -0x70, RZ ;  /* 0xffffff90e0007824 */ /* 0x000fea00078e02ff */
[----:B---3--:R-:W-:Y:S04]  /*8940*/  IADD3 R0, -R69, 0x1, R0 ;  /* 0x0000000145007810 */ /* 0x008fe80007ffe100 */
[----:B----4-:R-:W-:Y:S01]  /*8950*/  IADD3 R69, -R2, R0, R3 ;  /* 0x0000000002457210 */ /* 0x010fe20007ffe103 */
[----:B------:R-:W-:-:S05]  /*8960*/  BRA.DIV ~URZ, `(.L_x_1358) ;  /* 0x0000be927f007947 */ /* 0x000fca000b800000 */
[----:B------:R1:W2:Y:S02]  /*8970*/  SHFL.IDX PT, R0, R68, RZ, 0x1c1f ;  /* 0x001c1fff44007589 */ /* 0x0002a400000e0000 */
.L_x_1462:
        /* <DEDUP_REMOVED lines=177> */
[----:B-12---:R-:W-:Y:S06]  /*9490*/  FMNMX.FTZ R68, R0, R2, !PT ;  /* 0x0000000200447209 */ /* 0x006fec0007810000 */
[----:B------:R1:W2:Y:S02]  /*94a0*/  SHFL.BFLY PT, R0, R68, 0x1, 0x1f ;  /* 0x0c201f0044007f89 */ /* 0x0002a400000e0000 */
.L_x_1463:
[C---:B------:R-:W-:Y:S01]  /*94b0*/  FSETP.NEU.FTZ.AND P0, PT, R70.reuse, -INF , PT ;  /* 0xff8000004600780b */ /* 0x040fe20003f1d000 */
[----:B------:R-:W-:Y:S01]  /*94c0*/  FMUL.FTZ R2, R70, c[0x0][0x2d0] ;  /* 0x0000b40046027a20 */ /* 0x000fe20000410000 */
        /* <DEDUP_REMOVED lines=34> */
[----:B--2---:R-:W-:Y:S01]  /*96f0*/  F2FP.BF16.PACK_AB R140, R4, R30 ;  /* 0x0000001e048c723e */ /* 0x004fe200000010ff */
[--C-:B------:R-:W-:Y:S02]  /*9700*/  FFMA.FTZ R15, R157, c[0x0][0x2d0], -R2.reuse ;  /* 0x0000b4009d0f7a23 */ /* 0x100fe40000010802 */
[--C-:B------:R-:W-:Y:S02]  /*9710*/  FFMA.FTZ R157, R150, c[0x0][0x2d0], -R2.reuse ;  /* 0x0000b400969d7a23 */ /* 0x100fe40000010802 */
[--C-:B------:R-:W-:Y:S02]  /*9720*/  FFMA.FTZ R71, R154, c[0x0][0x2d0], -R2.reuse ;  /* 0x0000b4009a477a23 */ /* 0x100fe40000010802 */
[----:B------:R-:W-:Y:S01]  /*9730*/  FFMA.FTZ R154, R149, c[0x0][0x2d0], -R2 ;  /* 0x0000b400959a7a23 */ /* 0x000fe20000010802 */
[----:B------:R-:W-:Y:S01]  /*9740*/  MUFU.EX2 R15, R15 ;  /* 0x0000000f000f7308 */ /* 0x000fe20000000800 */
[C---:B------:R-:W-:Y:S02]  /*9750*/  FFMA.FTZ R2, R0.reuse, R238, R30 ;  /* 0x000000ee00027223 */ /* 0x040fe4000001001e */
[----:B------:R-:W-:Y:S02]  /*9760*/  FMUL.FTZ R40, R0, R92 ;  /* 0x0000005c00287220 */ /* 0x000fe40000410000 */
[----:B------:R-:W-:Y:S01]  /*9770*/  FADD.FTZ R11, R4, R2 ;  /* 0x00000002040b7221 */ /* 0x000fe20000010000 */
[C---:B------:R-:W-:Y:S01]  /*9780*/  FSEL R2, R3.reuse, RZ, P0 ;  /* 0x000000ff03027208 */ /* 0x040fe20000000000 */
[----:B------:R-:W-:Y:S02]  /*9790*/  FMUL.FTZ R4, R3, c[0x0][0x2d0] ;  /* 0x0000b40003047a20 */ /* 0x000fe40000410000 */
[----:B------:R-:W-:Y:S01]  /*97a0*/  FMUL.FTZ R44, R0, R88 ;  /* 0x00000058002c7220 */ /* 0x000fe20000410000 */
[----:B------:R2:W3:Y:S01]  /*97b0*/  MUFU.EX2 R30, R10 ;  /* 0x0000000a001e7308 */ /* 0x0004e20000000800 */
[----:B------:R-:W-:Y:S01]  /*97c0*/  FADD.FTZ R2, -R2, R72 ;  /* 0x0000004802027221 */ /* 0x000fe20000010100 */
[----:B------:R-:W-:Y:S01]  /*97d0*/  FSEL R4, R4, RZ, P0 ;  /* 0x000000ff04047208 */ /* 0x000fe20000000000 */
[----:B------:R-:W4:Y:S01]  /*97e0*/  LDSM.16.MT88.4 R72, [R195] ;  /* 0x00000000c348783b */ /* 0x000f220000004200 */
[----:B------:R-:W-:Y:S02]  /*97f0*/  FMUL.FTZ R49, R0, R85 ;  /* 0x0000005500317220 */ /* 0x000fe40000410000 */
[----:B------:R-:W-:Y:S02]  /*9800*/  FMUL.FTZ R2, R2, c[0x0][0x2d0] ;  /* 0x0000b40002027a20 */ /* 0x000fe40000410000 */
[--C-:B------:R-:W-:Y:S02]  /*9810*/  FFMA.FTZ R9, R29, c[0x0][0x2d0], -R4.reuse ;  /* 0x0000b4001d097a23 */ /* 0x100fe40000010804 */
[--C-:B------:R-:W-:Y:S01]  /*9820*/  FFMA.FTZ R243, R7, c[0x0][0x2d0], -R4.reuse ;  /* 0x0000b40007f37a23 */ /* 0x100fe20000010804 */
[----:B------:R-:W-:Y:S01]  /*9830*/  MUFU.EX2 R71, R71 ;  /* 0x0000004700477308 */ /* 0x000fe20000000800 */
[--C-:B-1----:R-:W-:Y:S02]  /*9840*/  FFMA.FTZ R68, R45, c[0x0][0x2d0], -R4.reuse ;  /* 0x0000b4002d447a23 */ /* 0x102fe40000010804 */
[--C-:B------:R-:W-:Y:S02]  /*9850*/  FFMA.FTZ R69, R41, c[0x0][0x2d0], -R4.reuse ;  /* 0x0000b40029457a23 */ /* 0x100fe40000010804 */
[--C-:B------:R-:W-:Y:S02]  /*9860*/  FFMA.FTZ R225, R20, c[0x0][0x2d0], -R4.reuse ;  /* 0x0000b40014e17a23 */ /* 0x100fe40000010804 */
[----:B------:R-:W-:Y:S02]  /*9870*/  FMUL.FTZ R20, R0, R112 ;  /* 0x0000007000147220 */ /* 0x000fe40000410000 */
[--C-:B------:R-:W-:Y:S01]  /*9880*/  FFMA.FTZ R246, R6, c[0x0][0x2d0], -R4.reuse ;  /* 0x0000b40006f67a23 */ /* 0x100fe20000010804 */
[----:B------:R-:W1:Y:S01]  /*9890*/  MUFU.EX2 R2, R2 ;  /* 0x0000000200027308 */ /* 0x000e620000000800 */
[--C-:B------:R-:W-:Y:S02]  /*98a0*/  FFMA.FTZ R146, R37, c[0x0][0x2d0], -R4.reuse ;  /* 0x0000b40025927a23 */ /* 0x100fe40000010804 */
[--C-:B--2---:R-:W-:Y:S01]  /*98b0*/  FFMA.FTZ R10, R48, c[0x0][0x2d0], -R4.reuse ;  /* 0x0000b400300a7a23 */ /* 0x104fe20000010804 */
        /* <DEDUP_REMOVED lines=13> */
[----:B-1----:R-:W-:Y:S02]  /*9990*/  FMUL.FTZ R31, R2, R107 ;  /* 0x0000006b021f7220 */ /* 0x002fe40000410000 */
        /* <DEDUP_REMOVED lines=10> */
[--C-:B------:R-:W-:Y:S01]  /*9a40*/  FFMA.FTZ R238, R12, c[0x0][0x2d0], -R4.reuse ;  /* 0x0000b4000cee7a23 */ /* 0x100fe20000010804 */
[----:B--2---:R-:W-:Y:S01]  /*9a50*/  F2FP.BF16.PACK_AB R141, R6, R7 ;  /* 0x00000007068d723e */ /* 0x004fe200000010ff */
[----:B------:R-:W-:Y:S02]  /*9a60*/  FFMA.FTZ R249, R5, c[0x0][0x2d0], -R4 ;  /* 0x0000b40005f97a23 */ /* 0x000fe40000010804 */
[----:B------:R-:W-:Y:S02]  /*9a70*/  FADD.FTZ R4, R30, R11 ;  /* 0x0000000b1e047221 */ /* 0x000fe40000010000 */
[C---:B------:R-:W-:Y:S01]  /*9a80*/  FFMA.FTZ R5, R2.reuse, R250, R7 ;  /* 0x000000fa02057223 */ /* 0x040fe20000010007 */
[----:B------:R-:W2:Y:S01]  /*9a90*/  MUFU.EX2 R68, R156 ;  /* 0x0000009c00447308 */ /* 0x000ea20000000800 */
[----:B------:R-:W-:Y:S02]  /*9aa0*/  FMUL.FTZ R7, R2, R131 ;  /* 0x0000008302077220 */ /* 0x000fe40000410000 */
[----:B------:R-:W-:Y:S02]  /*9ab0*/  FADD.FTZ R250, R6, R5 ;  /* 0x0000000506fa7221 */ /* 0x000fe40000010000 */
[----:B------:R-:W-:Y:S02]  /*9ac0*/  FMUL.FTZ R5, R0, R129 ;  /* 0x0000008100057220 */ /* 0x000fe40000410000 */
[----:B------:R-:W-:Y:S02]  /*9ad0*/  FMUL.FTZ R6, R2, R130 ;  /* 0x0000008202067220 */ /* 0x000fe40000410000 */
[----:B------:R-:W-:Y:S01]  /*9ae0*/  FADD.FTZ R144, R15, R4 ;  /* 0x000000040f907221 */ /* 0x000fe20000010000 */
[----:B------:R-:W-:Y:S01]  /*9af0*/  MUFU.EX2 R156, R152 ;  /* 0x00000098009c7308 */ /* 0x000fe20000000800 */
[C---:B------:R-:W-:Y:S02]  /*9b00*/  FMUL.FTZ R4, R0.reuse, R128 ;  /* 0x0000008000047220 */ /* 0x040fe40000410000 */
[----:B------:R-:W-:Y:S01]  /*9b10*/  FMUL.FTZ R8, R0, R124 ;  /* 0x0000007c00087220 */ /* 0x000fe20000410000 */
[----:B-1----:R-:W-:Y:S01]  /*9b20*/  F2FP.BF16.PACK_AB R143, R112, R107 ;  /* 0x0000006b708f723e */ /* 0x002fe200000010ff */
[----:B------:R-:W-:Y:S02]  /*9b30*/  FMUL.FTZ R9, R0, R125 ;  /* 0x0000007d00097220 */ /* 0x000fe40000410000 */
[C---:B------:R-:W-:Y:S02]  /*9b40*/  FMUL.FTZ R10, R2.reuse, R126 ;  /* 0x0000007e020a7220 */ /* 0x040fe40000410000 */
[----:B------:R-:W-:Y:S01]  /*9b50*/  FMUL.FTZ R11, R2, R127 ;  /* 0x0000007f020b7220 */ /* 0x000fe20000410000 */
[----:B------:R-:W-:Y:S01]  /*9b60*/  MUFU.EX2 R152, R163 ;  /* 0x000000a300987308 */ /* 0x000fe20000000800 */
[C---:B----4-:R-:W-:Y:S01]  /*9b70*/  HMMA.16816.F32.BF16 R4, R140.reuse, R72, R4 ;  /* 0x000000488c04723c */ /* 0x050fe20000041804 */
[----:B------:R-:W-:Y:S04]  /*9b80*/  LDSM.16.MT88.4 R124, [R195+0x3000] ;  /* 0x00300000c37c783b */ /* 0x000fe80000004200 */
[C---:B------:R-:W-:Y:S02]  /*9b90*/  FMUL.FTZ R16, R0.reuse, R116 ;  /* 0x0000007400107220 */ /* 0x040fe40000410000 */
[C---:B------:R-:W-:Y:S01]  /*9ba0*/  FMUL.FTZ R17, R0.reuse, R117 ;  /* 0x0000007500117220 */ /* 0x040fe20000410000 */
[C---:B------:R-:W-:Y:S01]  /*9bb0*/  HMMA.16816.F32.BF16 R8, R140.reuse, R74, R8 ;  /* 0x0000004a8c08723c */ /* 0x040fe20000041808 */
[----:B------:R-:W1:Y:S01]  /*9bc0*/  LDSM.16.MT88.4 R72, [R197] ;  /* 0x00000000c548783b */ /* 0x000e620000004200 */
[----:B------:R-:W-:Y:S02]  /*9bd0*/  MUFU.EX2 R69, R153 ;  /* 0x0000009900457308 */ /* 0x000fe40000000800 */
[C---:B------:R-:W-:Y:S02]  /*9be0*/  FMUL.FTZ R12, R0.reuse, R120 ;  /* 0x00000078000c7220 */ /* 0x040fe40000410000 */
[----:B------:R-:W-:Y:S02]  /*9bf0*/  FMUL.FTZ R13, R0, R121 ;  /* 0x00000079000d7220 */ /* 0x000fe40000410000 */
[C---:B------:R-:W-:Y:S04]  /*9c00*/  FMUL.FTZ R14, R2.reuse, R122 ;  /* 0x0000007a020e7220 */ /* 0x040fe80000410000 */
[C---:B------:R-:W-:Y:S01]  /*9c10*/  FMUL.FTZ R15, R2.reuse, R123 ;  /* 0x0000007b020f7220 */ /* 0x040fe20000410000 */
        /* <DEDUP_REMOVED lines=10> */
[C---:B------:R-:W-:Y:S02]  /*9cc0*/  FMUL.FTZ R32, R0.reuse, R100 ;  /* 0x0000006400207220 */ /* 0x040fe40000410000 */
[----:B------:R-:W-:Y:S02]  /*9cd0*/  FMUL.FTZ R33, R0, R101 ;  /* 0x0000006500217220 */ /* 0x000fe40000410000 */
[C---:B------:R-:W-:Y:S02]  /*9ce0*/  FMUL.FTZ R34, R2.reuse, R102 ;  /* 0x0000006602227220 */ /* 0x040fe40000410000 */
[----:B------:R-:W-:Y:S01]  /*9cf0*/  FMUL.FTZ R35, R2, R103 ;  /* 0x0000006702237220 */ /* 0x000fe20000410000 */
[----:B------:R-:W-:Y:S01]  /*9d00*/  MUFU.EX2 R252, R148 ;  /* 0x0000009400fc7308 */ /* 0x000fe20000000800 */
[----:B------:R-:W-:Y:S01]  /*9d10*/  LDSM.16.MT88.4 R100, [R198+0x3000] ;  /* 0x00300000c664783b */ /* 0x000fe20000004200 */
[C---:B------:R-:W-:Y:S02]  /*9d20*/  FMUL.FTZ R36, R0.reuse, R96 ;  /* 0x0000006000247220 */ /* 0x040fe40000410000 */
[----:B------:R-:W-:Y:S01]  /*9d30*/  FMUL.FTZ R37, R0, R97 ;  /* 0x0000006100257220 */ /* 0x000fe20000410000 */
[C---:B-1----:R-:W-:Y:S03]  /*9d40*/  HMMA.16816.F32.BF16 R12, R140.reuse, R72, R12 ;  /* 0x000000488c0c723c */ /* 0x042fe6000004180c */
[C---:B------:R-:W-:Y:S02]  /*9d50*/  FMUL.FTZ R38, R2.reuse, R98 ;  /* 0x0000006202267220 */ /* 0x040fe40000410000 */
[----:B------:R-:W-:Y:S01]  /*9d60*/  MUFU.EX2 R148, R228 ;  /* 0x000000e400947308 */ /* 0x000fe20000000800 */
[----:B------:R-:W-:Y:S02]  /*9d70*/  FMUL.FTZ R39, R2, R99 ;  /* 0x0000006302277220 */ /* 0x000fe40000410000 */
[----:B------:R-:W-:Y:S01]  /*9d80*/  LDSM.16.MT88.4 R96, [R197+0x6000] ;  /* 0x00600000c560783b */ /* 0x000fe20000004200 */
[C---:B------:R-:W-:Y:S03]  /*9d90*/  HMMA.16816.F32.BF16 R16, R140.reuse, R74, R16 ;  /* 0x0000004a8c10723c */ /* 0x040fe60000041810 */
[----:B------:R-:W-:Y:S02]  /*9da0*/  FMUL.FTZ R21, R0, R113 ;  /* 0x0000007100157220 */ /* 0x000fe40000410000 */
[C---:B------:R-:W-:Y:S02]  /*9db0*/  FMUL.FTZ R22, R2.reuse, R114 ;  /* 0x0000007202167220 */ /* 0x040fe40000410000 */
[----:B------:R-:W1:Y:S01]  /*9dc0*/  LDSM.16.MT88.4 R72, [R196] ;  /* 0x00000000c448783b */ /* 0x000e620000004200 */
[----:B------:R-:W-:Y:S04]  /*9dd0*/  FMUL.FTZ R23, R2, R115 ;  /* 0x0000007302177220 */ /* 0x000fe80000410000 */
[----:B------:R-:W-:Y:S02]  /*9de0*/  FMUL.FTZ R41, R0, R93 ;  /* 0x0000005d00297220 */ /* 0x000fe40000410000 */
[C---:B------:R-:W-:Y:S02]  /*9df0*/  FMUL.FTZ R42, R2.reuse, R94 ;  /* 0x0000005e022a7220 */ /* 0x040fe40000410000 */
[----:B------:R-:W-:Y:S02]  /*9e00*/  FMUL.FTZ R43, R2, R95 ;  /* 0x0000005f022b7220 */ /* 0x000fe40000410000 */
[----:B------:R-:W-:Y:S01]  /*9e10*/  LDSM.16.MT88.4 R92, [R197+0x2000] ;  /* 0x00200000c55c783b */ /* 0x000fe20000004200 */
[----:B------:R-:W-:Y:S02]  /*9e20*/  FMUL.FTZ R45, R0, R89 ;  /* 0x00000059002d7220 */ /* 0x000fe40000410000 */
[C---:B------:R-:W-:Y:S02]  /*9e30*/  FMUL.FTZ R46, R2.reuse, R90 ;  /* 0x0000005a022e7220 */ /* 0x040fe40000410000 */
[----:B------:R-:W-:Y:S02]  /*9e40*/  FMUL.FTZ R47, R2, R91 ;  /* 0x0000005b022f7220 */ /* 0x000fe40000410000 */
[----:B------:R-:W-:Y:S01]  /*9e50*/  FMUL.FTZ R48, R0, R84 ;  /* 0x0000005400307220 */ /* 0x000fe20000410000 */
[----:B------:R-:W-:Y:S01]  /*9e60*/  LDSM.16.MT88.4 R88, [R197+0x1800] ;  /* 0x00180000c558783b */ /* 0x000fe20000004200 */
[C---:B------:R-:W-:Y:S02]  /*9e70*/  FMUL.FTZ R50, R2.reuse, R86 ;  /* 0x0000005602327220 */ /* 0x040fe40000410000 */
[----:B------:R-:W-:Y:S02]  /*9e80*/  FMUL.FTZ R51, R2, R87 ;  /* 0x0000005702337220 */ /* 0x000fe40000410000 */
[C---:B------:R-:W-:Y:S02]  /*9e90*/  FMUL.FTZ R52, R0.reuse, R80 ;  /* 0x0000005000347220 */ /* 0x040fe40000410000 */
        /* <DEDUP_REMOVED lines=8> */
[----:B------:R-:W-:Y:S01]  /*9f20*/  FMUL.FTZ R59, R2, R79 ;  /* 0x0000004f023b7220 */ /* 0x000fe20000410000 */
[C---:B-1----:R-:W-:Y:S04]  /*9f30*/  HMMA.16816.F32.BF16 R20, R140.reuse, R72, R20 ;  /* 0x000000488c14723c */ /* 0x042fe80000041814 */
[----:B------:R-:W-:Y:S01]  /*9f40*/  LDSM.16.MT88.4 R76, [R195+0x800] ;  /* 0x00080000c34c783b */ /* 0x000fe20000004200 */
[C---:B------:R-:W-:Y:S02]  /*9f50*/  FMUL.FTZ R28, R0.reuse, R104 ;  /* 0x00000068001c7220 */ /* 0x040fe40000410000 */
[----:B------:R-:W-:Y:S01]  /*9f60*/  FMUL.FTZ R29, R0, R105 ;  /* 0x00000069001d7220 */ /* 0x000fe20000410000 */
[----:B------:R-:W-:Y:S01]  /*9f70*/  MUFU.EX2 R104, R245 ;  /* 0x000000f500687308 */ /* 0x000fe20000000800 */
[C---:B------:R-:W-:Y:S03]  /*9f80*/  HMMA.16816.F32.BF16 R24, R140.reuse, R74, R24 ;  /* 0x0000004a8c18723c */ /* 0x040fe60000041818 */
[----:B------:R-:W1:Y:S01]  /*9f90*/  LDSM.16.MT88.4 R72, [R200] ;  /* 0x00000000c848783b */ /* 0x000e620000004200 */
[C---:B------:R-:W-:Y:S02]  /*9fa0*/  FMUL.FTZ R30, R2.reuse, R106 ;  /* 0x0000006a021e7220 */ /* 0x040fe40000410000 */
[C---:B------:R-:W-:Y:S02]  /*9fb0*/  FMUL.FTZ R62, R2.reuse, R62 ;  /* 0x0000003e023e7220 */ /* 0x040fe40000410000 */
[C---:B------:R-:W-:Y:S01]  /*9fc0*/  FMUL.FTZ R63, R2.reuse, R63 ;  /* 0x0000003f023f7220 */ /* 0x040fe20000410000 */
[----:B------:R-:W-:Y:S03]  /*9fd0*/  MUFU.EX2 R106, R146 ;  /* 0x00000092006a7308 */ /* 0x000fe60000000800 */
[C---:B------:R-:W-:Y:S02]  /*9fe0*/  FMUL.FTZ R66, R2.reuse, R66 ;  /* 0x0000004202427220 */ /* 0x040fe40000410000 */
[----:B------:R-:W-:Y:S02]  /*9ff0*/  FMUL.FTZ R67, R2, R67 ;  /* 0x0000004302437220 */ /* 0x000fe40000410000 */
[C---:B------:R-:W-:Y:S02]  /*a000*/  FMUL.FTZ R60, R0.reuse, R60 ;  /* 0x0000003c003c7220 */ /* 0x040fe40000410000 */
[C---:B------:R-:W-:Y:S01]  /*a010*/  FMUL.FTZ R61, R0.reuse, R61 ;  /* 0x0000003d003d7220 */ /* 0x040fe20000410000 */
[----:B------:R-:W-:Y:S01]  /*a020*/  MUFU.EX2 R146, R234 ;  /* 0x000000ea00927308 */ /* 0x000fe20000000800 */
[C---:B------:R-:W-:Y:S02]  /*a030*/  FMUL.FTZ R64, R0.reuse, R64 ;  /* 0x0000004000407220 */ /* 0x040fe40000410000 */
[----:B------:R-:W-:Y:S02]  /*a040*/  FMUL.FTZ R65, R0, R65 ;  /* 0x0000004100417220 */ /* 0x000fe40000410000 */
[----:B--2---:R-:W-:Y:S05]  /*a050*/  FADD.FTZ R0, R68, R144 ;  /* 0x0000009044007221 */ /* 0x004fea0000010000 */
[----:B------:R-:W-:Y:S10]  /*a060*/  MUFU.EX2 R144, R238 ;  /* 0x000000ee00907308 */ /* 0x000ff40000000800 */
[----:B------:R-:W2:Y:S01]  /*a070*/  MUFU.EX2 R2, R155 ;  /* 0x0000009b00027308 */ /* 0x000ea20000000800 */
[C---:B-1----:R-:W-:Y:S09]  /*a080*/  HMMA.16816.F32.BF16 R28, R140.reuse, R72, R28 ;  /* 0x000000488c1c723c */ /* 0x042ff2000004181c */
[----:B------:R-:W-:Y:S01]  /*a090*/  MUFU.EX2 R155, R161 ;  /* 0x000000a1009b7308 */ /* 0x000fe20000000800 */
[C---:B------:R-:W-:Y:S01]  /*a0a0*/  HMMA.16816.F32.BF16 R32, R140.reuse, R74, R32 ;  /* 0x0000004a8c20723c */ /* 0x040fe20000041820 */
[----:B------:R-:W1:Y:S08]  /*a0b0*/  LDSM.16.MT88.4 R72, [R195+0x3800] ;  /* 0x00380000c348783b */ /* 0x000e700000004200 */
[----:B------:R-:W3:Y:S03]  /*a0c0*/  MUFU.EX2 R105, R145 ;  /* 0x0000009100697308 */ /* 0x000ee60000000800 */
[C---:B--2---:R-:W-:Y:S04]  /*a0d0*/  FADD.FTZ R0, R2.reuse, R0 ;  /* 0x0000000002007221 */ /* 0x044fe80000010000 */
[----:B------:R-:W-:Y:S03]  /*a0e0*/  FADD.FTZ R0, R71, R0 ;  /* 0x0000000047007221 */ /* 0x000fe60000010000 */
[----:B------:R-:W-:Y:S01]  /*a0f0*/  MUFU.EX2 R145, R235 ;  /* 0x000000eb00917308 */ /* 0x000fe20000000800 */
[----:B------:R-:W-:Y:S01]  /*a100*/  FADD.FTZ R0, R69, R0 ;  /* 0x0000000045007221 */ /* 0x000fe20000010000 */
        /* <DEDUP_REMOVED lines=15> */
[----:B------:R-:W-:Y:S02]  /*a200*/  F2FP.BF16.PACK_AB R75, R252, R147 ;  /* 0x00000093fc4b723e */ /* 0x000fe400000010ff */
[----:B------:R-:W2:Y:S05]  /*a210*/  MUFU.EX2 R2, R158 ;  /* 0x0000009e00027308 */ /* 0x000eaa0000000800 */
[C---:B------:R-:W-:Y:S05]  /*a220*/  HMMA.16816.F32.BF16 R4, R72.reuse, R76, R4 ;  /* 0x0000004c4804723c */ /* 0x040fea0000041804 */
[----:B------:R-:W3:Y:S03]  /*a230*/  MUFU.EX2 R71, R157 ;  /* 0x0000009d00477308 */ /* 0x000ee60000000800 */
[C---:B------:R-:W-:Y:S01]  /*a240*/  HMMA.16816.F32.BF16 R8, R72.reuse, R78, R8 ;  /* 0x0000004e4808723c */ /* 0x040fe20000041808 */
[----:B------:R-:W4:Y:S03]  /*a250*/  LDSM.16.MT88.4 R76, [R196+0x800] ;  /* 0x00080000c44c783b */ /* 0x000f260000004200 */
[----:B-1----:R-:W-:Y:S03]  /*a260*/  FADD.FTZ R0, R68, R0 ;  /* 0x0000000044007221 */ /* 0x002fe60000010000 */
[----:B------:R-:W1:Y:S01]  /*a270*/  MUFU.EX2 R69, R154 ;  /* 0x0000009a00457308 */ /* 0x000e620000000800 */
[C---:B------:R-:W-:Y:S04]  /*a280*/  HMMA.16816.F32.BF16 R12, R72.reuse, R80, R12 ;  /* 0x00000050480c723c */ /* 0x040fe8000004180c */
[C---:B--2---:R-:W-:Y:S04]  /*a290*/  FADD.FTZ R0, R2.reuse, R0 ;  /* 0x0000000002007221 */ /* 0x044fe80000010000 */
[C---:B------:R-:W-:Y:S01]  /*a2a0*/  HMMA.16816.F32.BF16 R16, R72.reuse, R82, R16 ;  /* 0x000000524810723c */ /* 0x040fe20000041810 */
[----:B------:R-:W2:Y:S01]  /*a2b0*/  LDSM.16.MT88.4 R80, [R198+0x800] ;  /* 0x00080000c650783b */ /* 0x000ea20000004200 */
[----:B------:R-:W-:Y:S02]  /*a2c0*/  MUFU.EX2 R159, R150 ;  /* 0x00000096009f7308 */ /* 0x000fe40000000800 */
[----:B---3--:R-:W-:Y:S08]  /*a2d0*/  FADD.FTZ R0, R71, R0 ;  /* 0x0000000047007221 */ /* 0x008ff00000010000 */
[----:B------:R-:W3:Y:S01]  /*a2e0*/  MUFU.EX2 R158, R149 ;  /* 0x00000095009e7308 */ /* 0x000ee20000000800 */
[C---:B-1----:R-:W-:Y:S09]  /*a2f0*/  FADD.FTZ R0, R69.reuse, R0 ;  /* 0x0000000045007221 */ /* 0x042ff20000010000 */
[----:B------:R-:W1:Y:S01]  /*a300*/  MUFU.EX2 R157, R151 ;  /* 0x00000097009d7308 */ /* 0x000e620000000800 */
[C---:B----4-:R-:W-:Y:S09]  /*a310*/  HMMA.16816.F32.BF16 R20, R72.reuse, R76, R20 ;  /* 0x0000004c4814723c */ /* 0x050ff20000041814 */
[----:B------:R-:W-:Y:S01]  /*a320*/  MUFU.EX2 R154, R160 ;  /* 0x000000a0009a7308 */ /* 0x000fe20000000800 */
[C---:B------:R-:W-:Y:S01]  /*a330*/  HMMA.16816.F32.BF16 R24, R72.reuse, R78, R24 ;  /* 0x0000004e4818723c */ /* 0x040fe20000041818 */
[----:B------:R-:W4:Y:S07]  /*a340*/  LDSM.16.MT88.4 R76, [R195+0x4000] ;  /* 0x00400000c34c783b */ /* 0x000f2e0000004200 */
[C---:B--2---:R-:W-:Y:S01]  /*a350*/  HMMA.16816.F32.BF16 R28, R72.reuse, R80, R28 ;  /* 0x00000050481c723c */ /* 0x044fe2000004181c */
[----:B------:R-:W-:Y:S07]  /*a360*/  MUFU.EX2 R151, R225 ;  /* 0x000000e100977308 */ /* 0x000fee0000000800 */
[C---:B------:R-:W-:Y:S01]  /*a370*/  HMMA.16816.F32.BF16 R32, R72.reuse, R82, R32 ;  /* 0x000000524820723c */ /* 0x040fe20000041820 */
[----:B------:R-:W2:Y:S02]  /*a380*/  LDSM.16.MT88.4 R80, [R197+0x4000] ;  /* 0x00400000c550783b */ /* 0x000ea40000004200 */
[----:B------:R-:W-:Y:S10]  /*a390*/  MUFU.EX2 R150, R226 ;  /* 0x000000e200967308 */ /* 0x000ff40000000800 */
[----:B------:R-:W-:Y:S10]  /*a3a0*/  MUFU.EX2 R149, R227 ;  /* 0x000000e300957308 */ /* 0x000ff40000000800 */
[----:B------:R-:W-:Y:S01]  /*a3b0*/  MUFU.EX2 R143, R242 ;  /* 0x000000f2008f7308 */ /* 0x000fe20000000800 */
[C---:B----4-:R-:W-:Y:S08]  /*a3c0*/  HMMA.16816.F32.BF16 R36, R72.reuse, R76, R36 ;  /* 0x0000004c4824723c */ /* 0x050ff00000041824 */
[C---:B------:R-:W-:Y:S01]  /*a3d0*/  HMMA.16816.F32.BF16 R40, R72.reuse, R78, R40 ;  /* 0x0000004e4828723c */ /* 0x040fe20000041828 */
[----:B------:R-:W4:Y:S01]  /*a3e0*/  LDSM.16.MT88.4 R76, [R196+0x4000] ;  /* 0x00400000c44c783b */ /* 0x000f220000004200 */
[----:B------:R-:W-:Y:S06]  /*a3f0*/  MUFU.EX2 R142, R243 ;  /* 0x000000f3008e7308 */ /* 0x000fec0000000800 */
[C---:B--2---:R-:W-:Y:S04]  /*a400*/  HMMA.16816.F32.BF16 R44, R72.reuse, R80, R44 ;  /* 0x00000050482c723c */ /* 0x044fe8000004182c */
[----:B------:R-:W-:Y:S04]  /*a410*/  MUFU.EX2 R141, R246 ;  /* 0x000000f6008d7308 */ /* 0x000fe80000000800 */
[C---:B------:R-:W-:Y:S01]  /*a420*/  HMMA.16816.F32.BF16 R48, R72.reuse, R82, R48 ;  /* 0x000000524830723c */ /* 0x040fe20000041830 */
[----:B------:R-:W2:Y:S05]  /*a430*/  LDSM.16.MT88.4 R80, [R198+0x4000] ;  /* 0x00400000c650783b */ /* 0x000eaa0000004200 */
[----:B------:R-:W-:Y:S02]  /*a440*/  MUFU.EX2 R140, R249 ;  /* 0x000000f9008c7308 */ /* 0x000fe40000000800 */
[C---:B----4-:R-:W-:Y:S08]  /*a450*/  HMMA.16816.F32.BF16 R52, R72.reuse, R76, R52 ;  /* 0x0000004c4834723c */ /* 0x050ff00000041834 */
[C---:B------:R-:W-:Y:S01]  /*a460*/  HMMA.16816.F32.BF16 R56, R72.reuse, R78, R56 ;  /* 0x0000004e4838723c */ /* 0x040fe20000041838 */
[----:B------:R-:W4:Y:S07]  /*a470*/  LDSM.16.MT88.4 R76, [R195+0x1000] ;  /* 0x00100000c34c783b */ /* 0x000f2e0000004200 */
[C---:B--2---:R-:W-:Y:S08]  /*a480*/  HMMA.16816.F32.BF16 R60, R72.reuse, R80, R60 ;  /* 0x00000050483c723c */ /* 0x044ff0000004183c */
[----:B------:R-:W-:Y:S01]  /*a490*/  HMMA.16816.F32.BF16 R64, R72, R82, R64 ;  /* 0x000000524840723c */ /* 0x000fe20000041840 */
[----:B------:R-:W2:Y:S06]  /*a4a0*/  LDSM.16.MT88.4 R80, [R197+0x1000] ;  /* 0x00100000c550783b */ /* 0x000eac0000004200 */
[----:B------:R-:W-:Y:S02]  /*a4b0*/  F2FP.BF16.PACK_AB R72, R2, R68 ;  /* 0x000000440248723e */ /* 0x000fe400000010ff */
[----:B------:R-:W-:Y:S01]  /*a4c0*/  F2FP.BF16.PACK_AB R74, R69, R71 ;  /* 0x00000047454a723e */ /* 0x000fe200000010ff */
[----:B------:R-:W5:Y:S02]  /*a4d0*/  MUFU.EX2 R68, R167 ;  /* 0x000000a700447308 */ /* 0x000f640000000800 */
[----:B---3--:R-:W-:Y:S02]  /*a4e0*/  F2FP.BF16.PACK_AB R73, R158, R159 ;  /* 0x0000009f9e49723e */ /* 0x008fe400000010ff */
[----:B-1----:R-:W-:Y:S06]  /*a4f0*/  F2FP.BF16.PACK_AB R75, R156, R157 ;  /* 0x0000009d9c4b723e */ /* 0x002fec00000010ff */
[----:B------:R-:W1:Y:S01]  /*a500*/  MUFU.EX2 R2, R166 ;  /* 0x000000a600027308 */ /* 0x000e620000000800 */
[C---:B----4-:R-:W-:Y:S09]  /*a510*/  HMMA.16816.F32.BF16 R4, R72.reuse, R76, R4 ;  /* 0x0000004c4804723c */ /* 0x050ff20000041804 */
[----:B------:R-:W3:Y:S01]  /*a520*/  MUFU.EX2 R71, R165 ;  /* 0x000000a500477308 */ /* 0x000ee20000000800 */
[C---:B------:R-:W-:Y:S01]  /*a530*/  HMMA.16816.F32.BF16 R8, R72.reuse, R78, R8 ;  /* 0x0000004e4808723c */ /* 0x040fe20000041808 */
[----:B------:R-:W4:Y:S02]  /*a540*/  LDSM.16.MT88.4 R76, [R198+0x1000] ;  /* 0x00100000c64c783b */ /* 0x000f240000004200 */
[----:B-----5:R-:W-:Y:S01]  /*a550*/  FADD.FTZ R0, R68, R0 ;  /* 0x0000000044007221 */ /* 0x020fe20000010000 */
[----:B------:R-:W-:Y:S05]  /*a560*/  MOV R167, R147 ;  /* 0x0000009300a77202 */ /* 0x000fea0000000f00 */
[----:B------:R-:W5:Y:S01]  /*a570*/  MUFU.EX2 R69, R164 ;  /* 0x000000a400457308 */ /* 0x000f620000000800 */
[C---:B--2---:R-:W-:Y:S03]  /*a580*/  HMMA.16816.F32.BF16 R12, R72.reuse, R80, R12 ;  /* 0x00000050480c723c */ /* 0x044fe6000004180c */
[----:B-1----:R-:W-:Y:S01]  /*a590*/  FADD.FTZ R0, R2, R0 ;  /* 0x0000000002007221 */ /* 0x002fe20000010000 */
[----:B------:R-:W-:Y:S04]  /*a5a0*/  IADD3 R166, R224, -0x1, RZ ;  /* 0xffffffffe0a67810 */ /* 0x000fe80007ffe0ff */
[C---:B------:R-:W-:Y:S01]  /*a5b0*/  HMMA.16816.F32.BF16 R16, R72.reuse, R82, R16 ;  /* 0x000000524810723c */ /* 0x040fe20000041810 */
[----:B------:R-:W1:Y:S01]  /*a5c0*/  LDSM.16.MT88.4 R80, [R195+0x4800] ;  /* 0x00480000c350783b */ /* 0x000e620000004200 */
[----:B------:R-:W-:Y:S02]  /*a5d0*/  MUFU.EX2 R147, R233 ;  /* 0x000000e900937308 */ /* 0x000fe40000000800 */
[----:B---3--:R-:W-:Y:S04]  /*a5e0*/  FADD.FTZ R0, R71, R0 ;  /* 0x0000000047007221 */ /* 0x008fe80000010000 */
[C---:B------:R-:W-:Y:S04]  /*a5f0*/  HMMA.16816.F32.BF16 R20, R72.reuse, R84, R20 ;  /* 0x000000544814723c */ /* 0x040fe80000041814 */
[C---:B-----5:R-:W-:Y:S04]  /*a600*/  FADD.FTZ R0, R69.reuse, R0 ;  /* 0x0000000045007221 */ /* 0x060fe80000010000 */
[C---:B------:R-:W-:Y:S01]  /*a610*/  HMMA.16816.F32.BF16 R24, R72.reuse, R86, R24 ;  /* 0x000000564818723c */ /* 0x040fe20000041818 */
[----:B------:R-:W2:Y:S07]  /*a620*/  LDSM.16.MT88.4 R84, [R197+0x4800] ;  /* 0x00480000c554783b */ /* 0x000eae0000004200 */
[C---:B----4-:R-:W-:Y:S08]  /*a630*/  HMMA.16816.F32.BF16 R28, R72.reuse, R76, R28 ;  /* 0x0000004c481c723c */ /* 0x050ff0000004181c */
        /* <DEDUP_REMOVED lines=26> */
[C---:B-1----:R-:W-:Y:S04]  /*a7e0*/  FADD.FTZ R0, R2.reuse, R0 ;  /* 0x0000000002007221 */ /* 0x042fe80000010000 */
[C---:B------:R-:W-:Y:S04]  /*a7f0*/  HMMA.16816.F32.BF16 R12, R76.reuse, R88, R12 ;  /* 0x000000584c0c723c */ /* 0x040fe8000004180c */
[----:B-----5:R-:W-:Y:S04]  /*a800*/  FADD.FTZ R0, R71, R0 ;  /* 0x0000000047007221 */ /* 0x020fe80000010000 */
[C---:B------:R-:W-:Y:S01]  /*a810*/  HMMA.16816.F32.BF16 R16, R76.reuse, R90, R16 ;  /* 0x0000005a4c10723c */ /* 0x040fe20000041810 */
[----:B------:R-:W-:Y:S03]  /*a820*/  LDSM.16.MT88.4 R88, [R196+0x5000] ;  /* 0x00500000c458783b */ /* 0x000fe60000004200 */
[C---:B---3--:R-:W-:Y:S04]  /*a830*/  FADD.FTZ R0, R69.reuse, R0 ;  /* 0x0000000045007221 */ /* 0x048fe80000010000 */
        /* <DEDUP_REMOVED lines=28> */
[C---:B-----5:R-:W-:Y:S03]  /*aa00*/  FADD.FTZ R0, R69.reuse, R0 ;  /* 0x0000000045007221 */ /* 0x060fe60000010000 */
[C---:B------:R-:W-:Y:S01]  /*aa10*/  HMMA.16816.F32.BF16 R8, R72.reuse, R86, R8 ;  /* 0x000000564808723c */ /* 0x040fe20000041808 */
[----:B------:R-:W3:Y:S03]  /*aa20*/  LDSM.16.MT88.4 R84, [R197+0x5800] ;  /* 0x00580000c554783b */ /* 0x000ee60000004200 */
[----:B------:R-:W-:Y:S04]  /*aa30*/  FADD.FTZ R0, R68, R0 ;  /* 0x0000000044007221 */ /* 0x000fe80000010000 */
[C---:B------:R-:W-:Y:S04]  /*aa40*/  HMMA.16816.F32.BF16 R12, R72.reuse, R92, R12 ;  /* 0x0000005c480c723c */ /* 0x040fe8000004180c */
[----:B--2---:R-:W-:Y:S04]  /*aa50*/  FADD.FTZ R0, R2, R0 ;  /* 0x0000000002007221 */ /* 0x004fe80000010000 */
[C---:B------:R-:W-:Y:S01]  /*aa60*/  HMMA.16816.F32.BF16 R16, R72.reuse, R94, R16 ;  /* 0x0000005e4810723c */ /* 0x040fe20000041810 */
[----:B------:R-:W2:Y:S03]  /*aa70*/  LDSM.16.MT88.4 R92, [R196+0x5800] ;  /* 0x00580000c45c783b */ /* 0x000ea60000004200 */
[----:B------:R-:W-:Y:S04]  /*aa80*/  FADD.FTZ R0, R104, R0 ;  /* 0x0000000068007221 */ /* 0x000fe80000010000 */
[C---:B----4-:R-:W-:Y:S08]  /*aa90*/  HMMA.16816.F32.BF16 R20, R72.reuse, R88, R20 ;  /* 0x000000584814723c */ /* 0x050ff00000041814 */
[C---:B------:R-:W-:Y:S01]  /*aaa0*/  HMMA.16816.F32.BF16 R24, R72.reuse, R90, R24 ;  /* 0x0000005a4818723c */ /* 0x040fe20000041818 */
[----:B------:R-:W4:Y:S07]  /*aab0*/  LDSM.16.MT88.4 R88, [R198+0x5800] ;  /* 0x00580000c658783b */ /* 0x000f2e0000004200 */
[C---:B------:R-:W-:Y:S07]  /*aac0*/  HMMA.16816.F32.BF16 R28, R72.reuse, R76, R28 ;  /* 0x0000004c481c723c */ /* 0x040fee000004181c */
[----:B------:R-:W-:Y:S01]  /*aad0*/  F2FP.BF16.PACK_AB R76, R69, R71 ;  /* 0x00000047454c723e */ /* 0x000fe200000010ff */
[C---:B------:R-:W-:Y:S01]  /*aae0*/  HMMA.16816.F32.BF16 R32, R72.reuse, R78, R32 ;  /* 0x0000004e4820723c */ /* 0x040fe20000041820 */
[----:B------:R-:W5:Y:S03]  /*aaf0*/  MUFU.EX2 R71, R244 ;  /* 0x000000f400477308 */ /* 0x000f660000000800 */
[----:B------:R-:W-:Y:S03]  /*ab00*/  F2FP.BF16.PACK_AB R77, R146, R147 ;  /* 0x00000093924d723e */ /* 0x000fe600000010ff */
[----:B------:R-:W-:Y:S01]  /*ab10*/  F2FP.BF16.PACK_AB R78, R2, R68 ;  /* 0x00000044024e723e */ /* 0x000fe200000010ff */
[C---:B-1----:R-:W-:Y:S03]  /*ab20*/  HMMA.16816.F32.BF16 R36, R72.reuse, R80, R36 ;  /* 0x000000504824723c */ /* 0x042fe60000041824 */
[----:B------:R-:W1:Y:S01]  /*ab30*/  MUFU.EX2 R69, R247 ;  /* 0x000000f700457308 */ /* 0x000e620000000800 */
[----:B------:R-:W-:Y:S01]  /*ab40*/  FADD.FTZ R2, R107, R250 ;  /* 0x000000fa6b027221 */ /* 0x000fe20000010000 */
[----:B------:R-:W-:Y:S03]  /*ab50*/  F2FP.BF16.PACK_AB R79, R144, R145 ;  /* 0x00000091904f723e */ /* 0x000fe600000010ff */
[C---:B------:R-:W-:Y:S01]  /*ab60*/  HMMA.16816.F32.BF16 R40, R72.reuse, R82, R40 ;  /* 0x000000524828723c */ /* 0x040fe20000041828 */
[----:B------:R-:W4:Y:S04]  /*ab70*/  LDSM.16.MT88.4 R80, [R195+0x2800] ;  /* 0x00280000c350783b */ /* 0x000f280000004200 */
[----:B------:R-:W2:Y:S03]  /*ab80*/  MUFU.EX2 R68, R248 ;  /* 0x000000f800447308 */ /* 0x000ea60000000800 */
[C---:B---3--:R-:W-:Y:S04]  /*ab90*/  HMMA.16816.F32.BF16 R44, R72.reuse, R84, R44 ;  /* 0x00000054482c723c */ /* 0x048fe8000004182c */
[----:B-----5:R-:W-:Y:S04]  /*aba0*/  FADD.FTZ R0, R71, R0 ;  /* 0x0000000047007221 */ /* 0x020fe80000010000 */
[C---:B------:R-:W-:Y:S01]  /*abb0*/  HMMA.16816.F32.BF16 R48, R72.reuse, R86, R48 ;  /* 0x000000564830723c */ /* 0x040fe20000041830 */
[----:B------:R-:W3:Y:S03]  /*abc0*/  LDSM.16.MT88.4 R84, [R197+0x2800] ;  /* 0x00280000c554783b */ /* 0x000ee60000004200 */
[----:B-1----:R-:W-:Y:S04]  /*abd0*/  FADD.FTZ R0, R69, R0 ;  /* 0x0000000045007221 */ /* 0x002fe80000010000 */
[C---:B--2---:R-:W-:Y:S04]  /*abe0*/  HMMA.16816.F32.BF16 R52, R72.reuse, R92, R52 ;  /* 0x0000005c4834723c */ /* 0x044fe80000041834 */
[----:B------:R-:W-:Y:S02]  /*abf0*/  FADD.FTZ R238, R68, R0 ;  /* 0x0000000044ee7221 */ /* 0x000fe40000010000 */
[----:B------:R-:W-:Y:S02]  /*ac00*/  FADD.FTZ R0, R112, R2 ;  /* 0x0000000270007221 */ /* 0x000fe40000010000 */
[C---:B------:R-:W-:Y:S01]  /*ac10*/  HMMA.16816.F32.BF16 R56, R72.reuse, R94, R56 ;  /* 0x0000005e4838723c */ /* 0x040fe20000041838 */
[----:B------:R-:W2:Y:S03]  /*ac20*/  LDL R2, [R1+0x8] ;  /* 0x0000080001027983 */ /* 0x000ea60000100800 */
[----:B------:R-:W-:Y:S01]  /*ac30*/  FADD.FTZ R0, R106, R0 ;  /* 0x000000006a007221 */ /* 0x000fe20000010000 */
[----:B------:R-:W1:Y:S03]  /*ac40*/  LDSM.16.MT88.4 R92, [R196+0x2800] ;  /* 0x00280000c45c783b */ /* 0x000e660000004200 */
[C---:B----4-:R-:W-:Y:S04]  /*ac50*/  HMMA.16816.F32.BF16 R60, R72.reuse, R88, R60 ;  /* 0x00000058483c723c */ /* 0x050fe8000004183c */
[----:B------:R-:W-:Y:S04]  /*ac60*/  FADD.FTZ R0, R105, R0 ;  /* 0x0000000069007221 */ /* 0x000fe80000010000 */
[----:B------:R-:W-:Y:S01]  /*ac70*/  HMMA.16816.F32.BF16 R64, R72, R90, R64 ;  /* 0x0000005a4840723c */ /* 0x000fe20000041840 */
[----:B------:R-:W4:Y:S03]  /*ac80*/  LDSM.16.MT88.4 R72, [R198+0x2800] ;  /* 0x00280000c648783b */ /* 0x000f260000004200 */
[----:B------:R-:W-:Y:S04]  /*ac90*/  FADD.FTZ R0, R167, R0 ;  /* 0x00000000a7007221 */ /* 0x000fe80000010000 */
[C---:B------:R-:W-:Y:S01]  /*aca0*/  HMMA.16816.F32.BF16 R4, R76.reuse, R80, R4 ;  /* 0x000000504c04723c */ /* 0x040fe20000041804 */
[----:B------:R-:W5:Y:S04]  /*acb0*/  LDSM.16.MT88.4 R88, [R195+0x6000] ;  /* 0x00600000c358783b */ /* 0x000f680000004200 */
        /* <DEDUP_REMOVED lines=11> */
[C---:B------:R-:W-:Y:S01]  /*ad70*/  HMMA.16816.F32.BF16 R24, R76.reuse, R94, R24 ;  /* 0x0000005e4c18723c */ /* 0x040fe20000041818 */
[----:B------:R-:W1:Y:S03]  /*ad80*/  LDSM.16.MT88.4 R92, [R195+0x6800] ;  /* 0x00680000c35c783b */ /* 0x000e660000004200 */
[----:B------:R-:W-:Y:S04]  /*ad90*/  FADD.FTZ R0, R155, R0 ;  /* 0x000000009b007221 */ /* 0x000fe80000010000 */
[C---:B----4-:R-:W-:Y:S04]  /*ada0*/  HMMA.16816.F32.BF16 R28, R76.reuse, R72, R28 ;  /* 0x000000484c1c723c */ /* 0x050fe8000004181c */
[----:B------:R-:W-:Y:S03]  /*adb0*/  FADD.FTZ R0, R154, R0 ;  /* 0x000000009a007221 */ /* 0x000fe60000010000 */
[----:B------:R-:W-:Y:S01]  /*adc0*/  F2FP.BF16.PACK_AB R72, R71, R104 ;  /* 0x000000684748723e */ /* 0x000fe200000010ff */
[C---:B------:R-:W-:Y:S04]  /*add0*/  HMMA.16816.F32.BF16 R32, R76.reuse, R74, R32 ;  /* 0x0000004a4c20723c */ /* 0x040fe80000041820 */
[----:B------:R-:W-:Y:S01]  /*ade0*/  F2FP.BF16.PACK_AB R73, R142, R143 ;  /* 0x0000008f8e49723e */ /* 0x000fe200000010ff */
[----:B------:R-:W-:Y:S01]  /*adf0*/  FADD.FTZ R0, R153, R0 ;  /* 0x0000000099007221 */ /* 0x000fe20000010000 */
[----:B------:R-:W-:Y:S02]  /*ae00*/  MOV R71, R70 ;  /* 0x0000004600477202 */ /* 0x000fe40000000f00 */
[C---:B-----5:R-:W-:Y:S04]  /*ae10*/  HMMA.16816.F32.BF16 R36, R76.reuse, R88, R36 ;  /* 0x000000584c24723c */ /* 0x060fe80000041824 */
[----:B------:R-:W-:Y:S01]  /*ae20*/  F2FP.BF16.PACK_AB R74, R68, R69 ;  /* 0x00000045444a723e */ /* 0x000fe200000010ff */
[----:B------:R-:W-:Y:S01]  /*ae30*/  FADD.FTZ R0, R152, R0 ;  /* 0x0000000098007221 */ /* 0x000fe20000010000 */
[----:B------:R-:W-:Y:S02]  /*ae40*/  F2FP.BF16.PACK_AB R75, R140, R141 ;  /* 0x0000008d8c4b723e */ /* 0x000fe400000010ff */
[C---:B------:R-:W-:Y:S04]  /*ae50*/  HMMA.16816.F32.BF16 R40, R76.reuse, R90, R40 ;  /* 0x0000005a4c28723c */ /* 0x040fe80000041828 */
[-C--:B------:R-:W-:Y:S01]  /*ae60*/  MOV R69, R3.reuse ;  /* 0x0000000300457202 */ /* 0x080fe20000000f00 */
[----:B------:R-:W-:Y:S03]  /*ae70*/  FADD.FTZ R0, R151, R0 ;  /* 0x0000000097007221 */ /* 0x000fe60000010000 */
        /* <DEDUP_REMOVED lines=8> */
[C---:B---3--:R-:W-:Y:S04]  /*af00*/  HMMA.16816.F32.BF16 R60, R76.reuse, R84, R60 ;  /* 0x000000544c3c723c */ /* 0x048fe8000004183c */
[----:B------:R-:W-:Y:S04]  /*af10*/  FADD.FTZ R0, R146, R0 ;  /* 0x0000000092007221 */ /* 0x000fe80000010000 */
[----:B------:R-:W-:Y:S01]  /*af20*/  HMMA.16816.F32.BF16 R64, R76, R86, R64 ;  /* 0x000000564c40723c */ /* 0x000fe20000041840 */
[----:B------:R-:W3:Y:S03]  /*af30*/  LDSM.16.MT88.4 R84, [R197+0x6800] ;  /* 0x00680000c554783b */ /* 0x000ee60000004200 */
[----:B------:R-:W-:Y:S04]  /*af40*/  FADD.FTZ R0, R145, R0 ;  /* 0x0000000091007221 */ /* 0x000fe80000010000 */
[C---:B------:R-:W-:Y:S01]  /*af50*/  HMMA.16816.F32.BF16 R128, R72.reuse, R124, R4 ;  /* 0x0000007c4880723c */ /* 0x040fe20000041804 */
[----:B------:R-:W4:Y:S04]  /*af60*/  LDSM.16.MT88.4 R76, [R196+0x6800] ;  /* 0x00680000c44c783b */ /* 0x000f280000004200 */
[----:B------:R-:W-:Y:S03]  /*af70*/  FADD.FTZ R0, R144, R0 ;  /* 0x0000000090007221 */ /* 0x000fe60000010000 */
[C---:B------:R-:W-:Y:S01]  /*af80*/  HMMA.16816.F32.BF16 R124, R72.reuse, R126, R8 ;  /* 0x0000007e487c723c */ /* 0x040fe20000041808 */
[----:B------:R-:W5:Y:S03]  /*af90*/  LDSM.16.MT88.4 R4, [R198+0x6800] ;  /* 0x00680000c604783b */ /* 0x000f660000004200 */
[----:B------:R-:W-:Y:S04]  /*afa0*/  FADD.FTZ R0, R143, R0 ;  /* 0x000000008f007221 */ /* 0x000fe80000010000 */
[C---:B------:R-:W-:Y:S04]  /*afb0*/  HMMA.16816.F32.BF16 R120, R72.reuse, R116, R12 ;  /* 0x000000744878723c */ /* 0x040fe8000004180c */
[----:B------:R-:W-:Y:S04]  /*afc0*/  FADD.FTZ R0, R142, R0 ;  /* 0x000000008e007221 */ /* 0x000fe80000010000 */
[C---:B------:R-:W-:Y:S04]  /*afd0*/  HMMA.16816.F32.BF16 R116, R72.reuse, R118, R16 ;  /* 0x000000764874723c */ /* 0x040fe80000041810 */
[----:B------:R-:W-:Y:S04]  /*afe0*/  FADD.FTZ R0, R141, R0 ;  /* 0x000000008d007221 */ /* 0x000fe80000010000 */
[C---:B------:R-:W-:Y:S04]  /*aff0*/  HMMA.16816.F32.BF16 R112, R72.reuse, R108, R20 ;  /* 0x0000006c4870723c */ /* 0x040fe80000041814 */
[----:B------:R-:W-:Y:S04]  /*b000*/  FADD.FTZ R250, R140, R0 ;  /* 0x000000008cfa7221 */ /* 0x000fe80000010000 */
[C---:B------:R-:W-:Y:S08]  /*b010*/  HMMA.16816.F32.BF16 R108, R72.reuse, R110, R24 ;  /* 0x0000006e486c723c */ /* 0x040ff00000041818 */
[C---:B------:R-:W-:Y:S08]  /*b020*/  HMMA.16816.F32.BF16 R104, R72.reuse, R100, R28 ;  /* 0x000000644868723c */ /* 0x040ff0000004181c */
[C---:B------:R-:W-:Y:S08]  /*b030*/  HMMA.16816.F32.BF16 R100, R72.reuse, R102, R32 ;  /* 0x000000664864723c */ /* 0x040ff00000041820 */
[C---:B-1----:R-:W-:Y:S08]  /*b040*/  HMMA.16816.F32.BF16 R96, R72.reuse, R92, R36 ;  /* 0x0000005c4860723c */ /* 0x042ff00000041824 */
[C---:B------:R-:W-:Y:S08]  /*b050*/  HMMA.16816.F32.BF16 R92, R72.reuse, R94, R40 ;  /* 0x0000005e485c723c */ /* 0x040ff00000041828 */
[C---:B---3--:R-:W-:Y:S08]  /*b060*/  HMMA.16816.F32.BF16 R88, R72.reuse, R84, R44 ;  /* 0x000000544858723c */ /* 0x048ff0000004182c */
[C---:B------:R-:W-:Y:S08]  /*b070*/  HMMA.16816.F32.BF16 R84, R72.reuse, R86, R48 ;  /* 0x000000564854723c */ /* 0x040ff00000041830 */
[C---:B----4-:R-:W-:Y:S08]  /*b080*/  HMMA.16816.F32.BF16 R80, R72.reuse, R76, R52 ;  /* 0x0000004c4850723c */ /* 0x050ff00000041834 */
[C---:B------:R-:W-:Y:S08]  /*b090*/  HMMA.16816.F32.BF16 R76, R72.reuse, R78, R56 ;  /* 0x0000004e484c723c */ /* 0x040ff00000041838 */
[C---:B-----5:R-:W-:Y:S08]  /*b0a0*/  HMMA.16816.F32.BF16 R60, R72.reuse, R4, R60 ;  /* 0x00000004483c723c */ /* 0x060ff0000004183c */
[----:B------:R-:W-:Y:S07]  /*b0b0*/  HMMA.16816.F32.BF16 R64, R72, R6, R64 ;  /* 0x000000064840723c */ /* 0x000fee0000041840 */
[----:B------:R-:W-:Y:S02]  /*b0c0*/  MOV R72, R3 ;  /* 0x0000000300487202 */ /* 0x000fe40000000f00 */
[----:B--2---:R-:W-:Y:S03]  /*b0d0*/  ISETP.GT.AND P0, PT, R224, R2, PT ;  /* 0x00000002e000720c */ /* 0x004fe60003f04270 */
[----:B------:R-:W-:Y:S10]  /*b0e0*/  MOV R224, R166 ;  /* 0x000000a600e07202 */ /* 0x000ff40000000f00 */
[----:B------:R-:W-:-:S05]  /*b0f0*/  @P0 BRA `(.L_x_1360) ;  /* 0xffffc07000000947 */ /* 0x000fca000383ffff */
.L_x_1344:
[----:B--2---:R-:W2:Y:S02]  /*b100*/  LDL R0, [R1] ;  /* 0x0000000001007983 */ /* 0x004ea40000100800 */
[----:B--2---:R-:W-:-:S13]  /*b110*/  ISETP.GE.AND P0, PT, R166, R0, PT ;  /* 0x00000000a600720c */ /* 0x004fda0003f06270 */
[----:B------:R-:W-:Y:S05]  /*b120*/  @!P0 BRA `(.L_x_1361) ;  /* 0x000037b000008947 */ /* 0x000fea0003800000 */
.L_x_1376:
        /* <DEDUP_REMOVED lines=8> */
[----:B------:R-:W-:Y:S01]  /*b1b0*/  IMAD R0, R0, c[0x0][0x208], RZ ;  /* 0x0000820000007a24 */ /* 0x000fe200078e02ff */
[----:B------:R-:W-:Y:S02]  /*b1c0*/  MOV R71, R70 ;  /* 0x0000004600477202 */ /* 0x000fe40000000f00 */
[----:B------:R-:W-:Y:S02]  /*b1d0*/  IMAD R4, R4, c[0x0][0x218], RZ ;  /* 0x0000860004047a24 */ /* 0x000fe400078e02ff */
[----:B------:R-:W-:Y:S02]  /*b1e0*/  IMAD R0, R223, c[0x0][0x20c], R0 ;  /* 0x00008300df007a24 */ /* 0x000fe400078e0200 */
[C---:B------:R-:W-:Y:S03]  /*b1f0*/  IMAD R4, R218.reuse, c[0x0][0x21c], R4 ;  /* 0x00008700da047a24 */ /* 0x040fe600078e0204 */
[----:B------:R-:W-:Y:S05]  /*b200*/  IADD3 R3, R3, R0, RZ ;  /* 0x0000000003037210 */ /* 0x000fea0007ffe0ff */
[----:B------:R-:W-:Y:S01]  /*b210*/  IMAD.WIDE.U32 R2, R218, c[0x0][0x218], R2 ;  /* 0x00008600da027a25 */ /* 0x000fe200078e0002 */
[----:B------:R1:W4:Y:S04]  /*b220*/  LDSM.16.M88.4 R8, [R192] ;  /* 0x00000000c008783b */ /* 0x0003280000000200 */
        /* <DEDUP_REMOVED lines=13> */
[----:B--2---:R-:W-:Y:S04]  /*b300*/  IADD3 R0, P0, R6, R2, RZ ;  /* 0x0000000206007210 */ /* 0x004fe80007f1e0ff */
[----:B---3--:R-:W-:Y:S02]  /*b310*/  IADD3.X R2, R5, R3, R4, P0, !PT ;  /* 0x0000000305027210 */ /* 0x008fe400007fe404 */
[C---:B------:R-:W-:Y:S04]  /*b320*/  LEA R4, P0, R0.reuse, c[0x0][0x1f8], 0x1 ;  /* 0x00007e0000047a11 */ /* 0x040fe800078008ff */
[----:B------:R-:W-:Y:S01]  /*b330*/  LEA.HI.X R0, R0, c[0x0][0x1fc], R2, 0x1, P0 ;  /* 0x00007f0000007a11 */ /* 0x000fe200000f0c02 */
[----:B------:R-:W-:-:S06]  /*b340*/  BRA.DIV ~URZ, `(.L_x_1362) ;  /* 0x00009d927f007947 */ /* 0x000fcc000b800000 */
[----:B-1--4-:R1:W2:Y:S02]  /*b350*/  SHFL.IDX PT, R6, R0, RZ, 0x181f ;  /* 0x00181fff00067589 */ /* 0x0122a400000e0000 */
.L_x_1464:
[----:B------:R-:W3:Y:S01]  /*b360*/  SHFL.IDX PT, R5, R4, RZ, 0x181f ;  /* 0x00181fff04057589 */ /* 0x000ee200000e0000 */
[C---:B------:R-:W-:Y:S01]  /*b370*/  IMAD.SHL.U32 R12, R241.reuse, 0x2, RZ ;  /* 0x00000002f10c7824 */ /* 0x040fe200078e00ff */
[----:B------:R-:W-:Y:S01]  /*b380*/  ISETP.GE.AND P3, PT, R241, c[0x0][0x1d4], PT ;  /* 0x00007500f1007a0c */ /* 0x000fe20003f66270 */
[----:B------:R-:W-:Y:S01]  /*b390*/  IMAD.SHL.U32 R7, R251, 0x2, RZ ;  /* 0x00000002fb077824 */ /* 0x000fe200078e00ff */
[----:B------:R-:W-:Y:S02]  /*b3a0*/  BSSY B0, `(.L_x_1363) ;  /* 0x000003a000007945 */ /* 0x000fe40003800000 */
[----:B------:R-:W-:Y:S04]  /*b3b0*/  SEL R165, RZ, 0x10, P3 ;  /* 0x00000010ffa57807 */ /* 0x000fe80001800000 */
[----:B------:R-:W-:Y:S02]  /*b3c0*/  ISETP.NE.U32.AND P5, PT, R165, RZ, PT ;  /* 0x000000ffa500720c */ /* 0x000fe40003fa5070 */
[-C--:B---3--:R-:W-:Y:S05]  /*b3d0*/  IADD3 R2, P0, R5, R12.reuse, RZ ;  /* 0x0000000c05027210 */ /* 0x088fea0007f1e0ff */
[C-C-:B--2---:R-:W-:Y:S01]  /*b3e0*/  IMAD.X R3, R6.reuse, 0x1, R220.reuse, P0 ;  /* 0x0000000106037824 */ /* 0x144fe200000e06dc */
[----:B------:R-:W-:Y:S04]  /*b3f0*/  ISETP.GE.AND P0, PT, R251, c[0x0][0x1d4], PT ;  /* 0x00007500fb007a0c */ /* 0x000fe80003f06270 */
[----:B------:R-:W-:Y:S01]  /*b400*/  @!PT LDS RZ, [RZ] ;  /* 0x00000000fffff984 */ /* 0x000fe20000000800 */
[----:B------:R-:W-:Y:S01]  /*b410*/  @!PT LDS RZ, [RZ] ;  /* 0x00000000fffff984 */ /* 0x000fe20000000800 */
[----:B------:R2:W-:Y:S01]  /*b420*/  LDGSTS.E.BYPASS.LTC128B.128 [R219+0x100], [R2.64], !P3 ;  /* 0x0010000002db7fae */ /* 0x0005e2000d901d46 */
[----:B------:R-:W-:Y:S02]  /*b430*/  SEL R164, RZ, 0x10, P0 ;  /* 0x00000010ffa47807 */ /* 0x000fe40000000000 */
[-C--:B--2---:R-:W-:Y:S02]  /*b440*/  IADD3 R2, P4, R5, R7.reuse, RZ ;  /* 0x0000000705027210 */ /* 0x084fe40007f9e0ff */
[----:B------:R-:W2:Y:S03]  /*b450*/  SHFL.IDX PT, R5, R4, 0x1, 0x181f ;  /* 0x00381f0004057f89 */ /* 0x000ea600000e0000 */
[--C-:B------:R-:W-:Y:S02]  /*b460*/  IMAD.X R3, R6, 0x1, R221.reuse, P4 ;  /* 0x0000000106037824 */ /* 0x100fe400020e06dd */
[----:B------:R-:W3:Y:S04]  /*b470*/  SHFL.IDX PT, R6, R0, 0x1, 0x181f ;  /* 0x00381f0000067f89 */ /* 0x000ee800000e0000 */
[----:B------:R2:W-:Y:S02]  /*b480*/  LDGSTS.E.BYPASS.LTC128B.128 [R219+0x3900], [R2.64], !P0 ;  /* 0x0390000002db7fae */ /* 0x0005e4000c101d46 */
[C---:B--2---:R-:W-:Y:S05]  /*b490*/  IADD3 R2, P4, R5.reuse, R12, RZ ;  /* 0x0000000c05027210 */ /* 0x044fea0007f9e0ff */
[C---:B---3--:R-:W-:Y:S05]  /*b4a0*/  IMAD.X R3, R6.reuse, 0x1, R220, P4 ;  /* 0x0000000106037824 */ /* 0x048fea00020e06dc */
        /* <DEDUP_REMOVED lines=8> */
[-C--:B--2---:R-:W-:Y:S04]  /*b530*/  IADD3 R2, P4, P3, R2, R5.reuse, R12 ;  /* 0x0000000502027210 */ /* 0x084fe80007b9e00c */
[-C--:B---3--:R-:W-:Y:S02]  /*b540*/  IADD3.X R3, RZ, R6.reuse, R220, P4, P3 ;  /* 0x00000006ff037210 */ /* 0x088fe400027e64dc */
        /* <DEDUP_REMOVED lines=12> */
[----:B------:R2:W3:Y:S04]  /*b610*/  SHFL.IDX PT, R5, R0, 0x3, 0x181f ;  /* 0x00781f0000057f89 */ /* 0x0004e800000e0000 */
[----:B-1----:R2:W1:Y:S02]  /*b620*/  SHFL.IDX PT, R0, R4, 0x3, 0x181f ;  /* 0x00781f0004007f89 */ /* 0x00246400000e0000 */
.L_x_1465:
[----:B------:R-:W-:Y:S01]  /*b630*/  IADD3 R2, -R165, 0x10, RZ ;  /* 0x00000010a5027810 */ /* 0x000fe20007ffe1ff */
[----:B------:R-:W-:Y:S01]  /*b640*/  IMAD.SHL.U32 R3, R241, 0x2, RZ ;  /* 0x00000002f1037824 */ /* 0x000fe200078e00ff */
[----:B------:R-:W-:Y:S01]  /*b650*/  ISETP.NE.U32.AND P0, PT, R165, RZ, PT ;  /* 0x000000ffa500720c */ /* 0x000fe20003f05070 */
[----:B--2---:R-:W-:Y:S01]  /*b660*/  IMAD.SHL.U32 R4, R251, 0x2, RZ ;  /* 0x00000002fb047824 */ /* 0x004fe200078e00ff */
[----:B------:R-:W-:Y:S04]  /*b670*/  LOP3.LUT R2, R2, 0xf, RZ, 0xc0, !PT ;  /* 0x0000000f02027812 */ /* 0x000fe800078ec0ff */
[-C--:B-1----:R-:W-:Y:S04]  /*b680*/  IADD3 R2, P4, P3, R2, R0.reuse, R3 ;  /* 0x0000000002027210 */ /* 0x082fe80007b9e003 */
[-C--:B---3--:R-:W-:Y:S05]  /*b690*/  IADD3.X R3, RZ, R5.reuse, R220, P4, P3 ;  /* 0x00000005ff037210 */ /* 0x088fea00027e64dc */
        /* <DEDUP_REMOVED lines=10> */
.L_x_1364:
[----:B---3--:R-:W-:Y:S05]  /*b740*/  BSYNC B0 ;  /* 0x0000000000007941 */ /* 0x008fea0003800000 */
.L_x_1363:
[----:B------:R-:W0:Y:S01]  /*b750*/  LDGDEPBAR ;  /* 0x00000000000079af */ /* 0x000e220000000000 */
[----:B------:R-:W-:Y:S01]  /*b760*/  WARPSYNC 0xffffffff ;  /* 0xffffffff00007948 */ /* 0x000fe20003800000 */
[C---:B------:R-:W-:Y:S01]  /*b770*/  HMMA.16816.F32.BF16 R4, R132.reuse, R8, RZ ;  /* 0x000000088404723c */ /* 0x040fe200000418ff */
[----:B------:R-:W-:Y:S05]  /*b780*/  BSSY B0, `(.L_x_1366) ;  /* 0x0000116000007945 */ /* 0x000fea0003800000 */
[----:B-1----:R-:W2:Y:S02]  /*b790*/  LDL R0, [R1] ;  /* 0x0000000001007983 */ /* 0x002ea40000100800 */
        /* <DEDUP_REMOVED lines=30> */
[----:B------:R-:W4:Y:S07]  /*b980*/  LDSM.16.M88.4 R156, [R194+0x2800] ;  /* 0x00280000c29c783b */ /* 0x000f2e0000000200 */
[C---:B------:R-:W-:Y:S08]  /*b990*/  HMMA.16816.F32.BF16 R52, R136.reuse, R160, R52 ;  /* 0x000000a08834723c */ /* 0x040ff00000041834 */
[----:B------:R-:W-:Y:S08]  /*b9a0*/  HMMA.16816.F32.BF16 R56, R136, R162, R56 ;  /* 0x000000a28838723c */ /* 0x000ff00000041838 */
[C---:B-1----:R-:W-:Y:S08]  /*b9b0*/  HMMA.16816.F32.BF16 R4, R168.reuse, R72, R4 ;  /* 0x00000048a804723c */ /* 0x042ff00000041804 */
[C---:B------:R-:W-:Y:S01]  /*b9c0*/  HMMA.16816.F32.BF16 R8, R168.reuse, R74, R8 ;  /* 0x0000004aa808723c */ /* 0x040fe20000041808 */
[----:B------:R-:W1:Y:S07]  /*b9d0*/  LDSM.16.M88.4 R72, [R194+0x3000] ;  /* 0x00300000c248783b */ /* 0x000e6e0000000200 */
[C---:B---3--:R-:W-:Y:S08]  /*b9e0*/  HMMA.16816.F32.BF16 R12, R168.reuse, R140, R12 ;  /* 0x0000008ca80c723c */ /* 0x048ff0000004180c */
[C---:B------:R-:W-:Y:S01]  /*b9f0*/  HMMA.16816.F32.BF16 R16, R168.reuse, R142, R16 ;  /* 0x0000008ea810723c */ /* 0x040fe20000041810 */
[----:B------:R-:W3:Y:S07]  /*ba00*/  LDSM.16.M88.4 R140, [R193] ;  /* 0x00000000c18c783b */ /* 0x000eee0000000200 */
        /* <DEDUP_REMOVED lines=9> */
[C---:B------:R-:W-:Y:S03]  /*baa0*/  HMMA.16816.F32.BF16 R44, R168.reuse, R156, R44 ;  /* 0x0000009ca82c723c */ /* 0x040fe6000004182c */
[----:B--2---:R-:W-:Y:S05]  /*bab0*/  ISETP.GT.AND P0, PT, R166, R0, PT ;  /* 0x00000000a600720c */ /* 0x004fea0003f04270 */
[C---:B------:R-:W-:Y:S01]  /*bac0*/  HMMA.16816.F32.BF16 R48, R168.reuse, R158, R48 ;  /* 0x0000009ea830723c */ /* 0x040fe20000041830 */
[----:B------:R-:W2:Y:S07]  /*bad0*/  LDSM.16.M88.4 R156, [R193+0x2000] ;  /* 0x00200000c19c783b */ /* 0x000eae0000000200 */
[C---:B-1----:R-:W-:Y:S08]  /*bae0*/  HMMA.16816.F32.BF16 R52, R168.reuse, R72, R52 ;  /* 0x00000048a834723c */ /* 0x042ff00000041834 */
[----:B------:R-:W-:Y:S01]  /*baf0*/  HMMA.16816.F32.BF16 R56, R168, R74, R56 ;  /* 0x0000004aa838723c */ /* 0x000fe20000041838 */
        /* <DEDUP_REMOVED lines=13> */
[C---:B--2---:R-:W-:Y:S08]  /*bbd0*/  HMMA.16816.F32.BF16 R36, R172.reuse, R156, R36 ;  /* 0x0000009cac24723c */ /* 0x044ff00000041824 */
[C---:B------:R-:W-:Y:S01]  /*bbe0*/  HMMA.16816.F32.BF16 R40, R172.reuse, R158, R40 ;  /* 0x0000009eac28723c */ /* 0x040fe20000041828 */
[----:B------:R-:W2:Y:S07]  /*bbf0*/  LDSM.16.M88.4 R156, [R192+0x5000] ;  /* 0x00500000c09c783b */ /* 0x000eae0000000200 */
[C---:B-1----:R-:W-:Y:S08]  /*bc00*/  HMMA.16816.F32.BF16 R44, R172.reuse, R72, R44 ;  /* 0x00000048ac2c723c */ /* 0x042ff0000004182c */
[C---:B------:R-:W-:Y:S01]  /*bc10*/  HMMA.16816.F32.BF16 R48, R172.reuse, R74, R48 ;  /* 0x0000004aac30723c */ /* 0x040fe20000041830 */
[----:B------:R-:W1:Y:S07]  /*bc20*/  LDSM.16.M88.4 R72, [R192+0x5800] ;  /* 0x00580000c048783b */ /* 0x000e6e0000000200 */
        /* <DEDUP_REMOVED lines=8> */
[----:B------:R-:W5:Y:S07]  /*bcb0*/  LDSM.16.M88.4 R148, [R207] ;  /* 0x00000000cf94783b */ /* 0x000f6e0000000200 */
[C---:B------:R-:W-:Y:S08]  /*bcc0*/  HMMA.16816.F32.BF16 R20, R176.reuse, R152, R20 ;  /* 0x00000098b014723c */ /* 0x040ff00000041814 */
[C---:B------:R-:W-:Y:S01]  /*bcd0*/  HMMA.16816.F32.BF16 R24, R176.reuse, R154, R24 ;  /* 0x0000009ab018723c */ /* 0x040fe20000041818 */
[----:B------:R-:W4:Y:S07]  /*bce0*/  LDSM.16.M88.4 R152, [R201] ;  /* 0x00000000c998783b */ /* 0x000f2e0000000200 */
[C---:B--2---:R-:W-:Y:S08]  /*bcf0*/  HMMA.16816.F32.BF16 R28, R176.reuse, R156, R28 ;  /* 0x0000009cb01c723c */ /* 0x044ff0000004181c */
[C---:B------:R-:W-:Y:S01]  /*bd00*/  HMMA.16816.F32.BF16 R32, R176.reuse, R158, R32 ;  /* 0x0000009eb020723c */ /* 0x040fe20000041820 */
[----:B------:R-:W2:Y:S07]  /*bd10*/  LDSM.16.M88.4 R156, [R202] ;  /* 0x00000000ca9c783b */ /* 0x000eae0000000200 */
[C---:B-1----:R-:W-:Y:S08]  /*bd20*/  HMMA.16816.F32.BF16 R36, R176.reuse, R72, R36 ;  /* 0x00000048b024723c */ /* 0x042ff00000041824 */
[C---:B------:R-:W-:Y:S01]  /*bd30*/  HMMA.16816.F32.BF16 R40, R176.reuse, R74, R40 ;  /* 0x0000004ab028723c */ /* 0x040fe20000041828 */
[----:B------:R-:W1:Y:S07]  /*bd40*/  LDSM.16.M88.4 R72, [R203] ;  /* 0x00000000cb48783b */ /* 0x000e6e0000000200 */
[C---:B---3--:R-:W-:Y:S08]  /*bd50*/  HMMA.16816.F32.BF16 R44, R176.reuse, R140, R44 ;  /* 0x0000008cb02c723c */ /* 0x048ff0000004182c */
[C---:B------:R-:W-:Y:S01]  /*bd60*/  HMMA.16816.F32.BF16 R48, R176.reuse, R142, R48 ;  /* 0x0000008eb030723c */ /* 0x040fe20000041830 */
[----:B------:R-:W3:Y:S07]  /*bd70*/  LDSM.16.M88.4 R140, [R204] ;  /* 0x00000000cc8c783b */ /* 0x000eee0000000200 */
[C---:B----4-:R-:W-:Y:S08]  /*bd80*/  HMMA.16816.F32.BF16 R52, R176.reuse, R144, R52 ;  /* 0x00000090b034723c */ /* 0x050ff00000041834 */
[----:B------:R-:W-:Y:S01]  /*bd90*/  HMMA.16816.F32.BF16 R56, R176, R146, R56 ;  /* 0x00000092b038723c */ /* 0x000fe20000041838 */
[----:B------:R-:W4:Y:S07]  /*bda0*/  LDSM.16.M88.4 R144, [R205] ;  /* 0x00000000cd90783b */ /* 0x000f2e0000000200 */
[C---:B-----5:R-:W-:Y:S08]  /*bdb0*/  HMMA.16816.F32.BF16 R4, R180.reuse, R148, R4 ;  /* 0x00000094b404723c */ /* 0x060ff00000041804 */
[C---:B------:R-:W-:Y:S01]  /*bdc0*/  HMMA.16816.F32.BF16 R8, R180.reuse, R150, R8 ;  /* 0x00000096b408723c */ /* 0x040fe20000041808 */
[----:B------:R-:W5:Y:S07]  /*bdd0*/  LDSM.16.M88.4 R148, [R206] ;  /* 0x00000000ce94783b */ /* 0x000f6e0000000200 */
        /* <DEDUP_REMOVED lines=38> */
[----:B------:R-:W4:Y:S07]  /*c040*/  LDSM.16.M88.4 R152, [R193+0x6000] ;  /* 0x00600000c198783b */ /* 0x000f2e0000000200 */
[C---:B--2---:R-:W-:Y:S08]  /*c050*/  HMMA.16816.F32.BF16 R4, R188.reuse, R156, R4 ;  /* 0x0000009cbc04723c */ /* 0x044ff00000041804 */
[C---:B------:R-:W-:Y:S01]  /*c060*/  HMMA.16816.F32.BF16 R8, R188.reuse, R158, R8 ;  /* 0x0000009ebc08723c */ /* 0x040fe20000041808 */
[----:B------:R-:W2:Y:S01]  /*c070*/  LDSM.16.M88.4 R156, [R193+0x6800] ;  /* 0x00680000c19c783b */ /* 0x000ea20000000200 */
[----:B------:R-:W-:Y:S06]  /*c080*/  DEPBAR.LE SB0, 0x0 ;  /* 0x000080000000791a */ /* 0x000fec0000000000 */
[C---:B-1----:R-:W-:Y:S01]  /*c090*/  HMMA.16816.F32.BF16 R12, R188.reuse, R72, R12 ;  /* 0x00000048bc0c723c */ /* 0x042fe2000004180c */
        /* <DEDUP_REMOVED lines=9> */
[C---:B------:R-:W-:Y:S08]  /*c130*/  HMMA.16816.F32.BF16 R48, R188.reuse, R154, R48 ;  /* 0x0000009abc30723c */ /* 0x040ff00000041830 */
[C---:B--2---:R-:W-:Y:S08]  /*c140*/  HMMA.16816.F32.BF16 R52, R188.reuse, R156, R52 ;  /* 0x0000009cbc34723c */ /* 0x044ff00000041834 */
        /* <DEDUP_REMOVED lines=37> */
.L_x_1466:
[----:B------:R-:W-:-:S05]  /*c3a0*/  BRA.DIV ~URZ, `(.L_x_1369) ;  /* 0x00008ee27f007947 */ /* 0x000fca000b800000 */
[----:B------:R3:W4:Y:S02]  /*c3b0*/  SHFL.IDX PT, R72, R68, RZ, 0x181f ;  /* 0x00181fff44487589 */ /* 0x00072400000e0000 */
.L_x_1467:
[----:B------:R-:W-:Y:S01]  /*c3c0*/  ISETP.GE.AND P3, PT, R222, 0x1, PT ;  /* 0x00000001de00780c */ /* 0x000fe20003f66270 */
[----:B------:R-:W-:Y:S02]  /*c3d0*/  IMAD.SHL.U32 R3, R241, 0x2, RZ ;  /* 0x00000002f1037824 */ /* 0x000fe400078e00ff */
[----:B------:R-:W-:Y:S10]  /*c3e0*/  IMAD.SHL.U32 R74, R251, 0x2, RZ ;  /* 0x00000002fb4a7824 */ /* 0x000ff400078e00ff */
        /* <DEDUP_REMOVED lines=18> */
.L_x_1468:
[----:B------:R-:W-:Y:S01]  /*c510*/  ISETP.GE.AND P3, PT, R222, 0x21, PT ;  /* 0x00000021de00780c */ /* 0x000fe20003f66270 */
[----:B--2---:R-:W-:Y:S02]  /*c520*/  IMAD.SHL.U32 R3, R241, 0x2, RZ ;  /* 0x00000002f1037824 */ /* 0x004fe400078e00ff */
[----:B------:R-:W-:Y:S10]  /*c530*/  IMAD.SHL.U32 R74, R251, 0x2, RZ ;  /* 0x00000002fb4a7824 */ /* 0x000ff400078e00ff */
[C---:B------:R-:W-:Y:S02]  /*c540*/  @P3 IADD3 R2, -R165.reuse, 0x10, RZ ;  /* 0x00000010a5023810 */ /* 0x040fe40007ffe1ff */
        /* <DEDUP_REMOVED lines=16> */
.L_x_1469:
[----:B------:R-:W-:-:S05]  /*c650*/  BRA.DIV ~URZ, `(.L_x_1372) ;  /* 0x00008de27f007947 */ /* 0x000fca000b800000 */
[----:B------:R2:W3:Y:S02]  /*c660*/  SHFL.IDX PT, R72, R68, 0x2, 0x181f ;  /* 0x00581f0044487f89 */ /* 0x0004e400000e0000 */
.L_x_1470:
[----:B------:R-:W-:Y:S01]  /*c670*/  ISETP.GE.AND P3, PT, R222, 0x41, PT ;  /* 0x00000041de00780c */ /* 0x000fe20003f66270 */
[----:B-1----:R-:W-:Y:S02]  /*c680*/  IMAD.SHL.U32 R3, R241, 0x2, RZ ;  /* 0x00000002f1037824 */ /* 0x002fe400078e00ff */
[----:B------:R-:W-:Y:S10]  /*c690*/  IMAD.SHL.U32 R74, R251, 0x2, RZ ;  /* 0x00000002fb4a7824 */ /* 0x000ff400078e00ff */
[C---:B------:R-:W-:Y:S02]  /*c6a0*/  @P3 IADD3 R2, -R165.reuse, 0x10, RZ ;  /* 0x00000010a5023810 */ /* 0x040fe40007ffe1ff */
        /* <DEDUP_REMOVED lines=17> */
.L_x_1471:
[----:B------:R-:W-:Y:S01]  /*c7c0*/  ISETP.GE.AND P3, PT, R222, 0x61, PT ;  /* 0x00000061de00780c */ /* 0x000fe20003f66270 */
[----:B-1----:R-:W-:Y:S02]  /*c7d0*/  IMAD.SHL.U32 R3, R241, 0x2, RZ ;  /* 0x00000002f1037824 */ /* 0x002fe400078e00ff */
[----:B---3--:R-:W-:Y:S10]  /*c7e0*/  IMAD.SHL.U32 R68, R251, 0x2, RZ ;  /* 0x00000002fb447824 */ /* 0x008ff400078e00ff */
[C---:B------:R-:W-:Y:S02]  /*c7f0*/  @P3 IADD3 R2, -R165.reuse, 0x10, RZ ;  /* 0x00000010a5023810 */ /* 0x040fe40007ffe1ff */
[----:B------:R-:W-:Y:S02]  /*c800*/  @P3 ISETP.NE.U32.AND P0, PT, R165, RZ, PT ;  /* 0x000000ffa500320c */ /* 0x000fe40003f05070 */
        /* <DEDUP_REMOVED lines=13> */
.L_x_1367:
[----:B------:R-:W-:Y:S05]  /*c8e0*/  BSYNC B0 ;  /* 0x0000000000007941 */ /* 0x000fea0003800000 */
.L_x_1366:
        /* <DEDUP_REMOVED lines=59> */
.L_x_1472:
[----:B-12---:R-:W-:Y:S01]  /*cca0*/  FMNMX.FTZ R68, R68, R0, !PT ;  /* 0x0000000044447209 */ /* 0x006fe20007810000 */
[----:B------:R-:W-:-:S05]  /*ccb0*/  BRA.DIV ~URZ, `(.L_x_1375) ;  /* 0x000089027f007947 */ /* 0x000fca000b800000 */
[----:B------:R-:W1:Y:S02]  /*ccc0*/  SHFL.BFLY PT, R0, R68, 0x1, 0x1f ;  /* 0x0c201f0044007f89 */ /* 0x000e6400000e0000 */
[----:B-1----:R-:W-:Y:S02]  /*ccd0*/  FMNMX.FTZ R70, R68, R0, !PT ;  /* 0x0000000044467209 */ /* 0x002fe40007810000 */
[----:B------:R-:W1:Y:S02]  /*cce0*/  SHFL.BFLY PT, R0, R72, 0x2, 0x1f ;  /* 0x0c401f0048007f89 */ /* 0x000e6400000e0000 */
[----:B-1----:R-:W-:Y:S05]  /*ccf0*/  FMNMX.FTZ R68, R72, R0, !PT ;  /* 0x0000000048447209 */ /* 0x002fea0007810000 */
[----:B------:R1:W2:Y:S02]  /*cd00*/  SHFL.BFLY PT, R0, R68, 0x1, 0x1f ;  /* 0x0c201f0044007f89 */ /* 0x0002a400000e0000 */
.L_x_1473:
[----:B--2---:R-:W-:Y:S01]  /*cd10*/  FMNMX.FTZ R3, R0, R68, !PT ;  /* 0x0000004400037209 */ /* 0x004fe20007810000 */
[C---:B-1----:R-:W-:Y:S01]  /*cd20*/  FMUL.FTZ R68, R70.reuse, c[0x0][0x2d0] ;  /* 0x0000b40046447a20 */ /* 0x042fe20000410000 */
[----:B------:R-:W-:Y:S01]  /*cd30*/  WARPSYNC 0xffffffff ;  /* 0xffffffff00007948 */ /* 0x000fe20003800000 */
[----:B------:R-:W-:Y:S01]  /*cd40*/  FADD.FTZ R0, -R70, R71 ;  /* 0x0000004746007221 */ /* 0x000fe20000010100 */
[----:B------:R-:W2:Y:S01]  /*cd50*/  LDL R252, [R1] ;  /* 0x0000000001fc7983 */ /* 0x000ea20000100800 */
        /* <DEDUP_REMOVED lines=33> */
[----:B------:R-:W-:Y:S06]  /*cf70*/  FFMA.FTZ R68, R57, c[0x0][0x2d0], -R68 ;  /* 0x0000b40039447a23 */ /* 0x000fec0000010844 */
[----:B------:R-:W-:Y:S01]  /*cf80*/  MUFU.EX2 R68, R68 ;  /* 0x0000004400447308 */ /* 0x000fe20000000800 */
[----:B-1----:R-:W-:Y:S01]  /*cf90*/  FFMA.FTZ R0, R2, R238, R12 ;  /* 0x000000ee02007223 */ /* 0x002fe2000001000c */
[----:B---3--:R-:W-:Y:S01]  /*cfa0*/  F2FP.BF16.PACK_AB R72, R4, R12 ;  /* 0x0000000c0448723e */ /* 0x008fe200000010ff */
[----:B------:R-:W-:Y:S02]  /*cfb0*/  FMUL.FTZ R56, R2, R76 ;  /* 0x0000004c02387220 */ /* 0x000fe40000410000 */
[----:B------:R-:W-:Y:S02]  /*cfc0*/  FADD.FTZ R5, R4, R0 ;  /* 0x0000000004057221 */ /* 0x000fe40000010000 */
[C---:B------:R-:W-:Y:S02]  /*cfd0*/  FADD.FTZ R0, -R3.reuse, R69 ;  /* 0x0000004503007221 */ /* 0x040fe40000010100 */
[----:B------:R-:W-:Y:S01]  /*cfe0*/  FMUL.FTZ R4, R3, c[0x0][0x2d0] ;  /* 0x0000b40003047a20 */ /* 0x000fe20000410000 */
[----:B------:R-:W-:Y:S01]  /*cff0*/  MUFU.EX2 R69, R148 ;  /* 0x0000009400457308 */ /* 0x000fe20000000800 */
[----:B------:R-:W-:Y:S02]  /*d000*/  FMUL.FTZ R0, R0, c[0x0][0x2d0] ;  /* 0x0000b40000007a20 */ /* 0x000fe40000410000 */
[----:B------:R-:W-:Y:S01]  /*d010*/  FMUL.FTZ R57, R2, R77 ;  /* 0x0000004d02397220 */ /* 0x000fe20000410000 */
[----:B----4-:R-:W-:Y:S01]  /*d020*/  F2FP.BF16.PACK_AB R74, R9, R8 ;  /* 0x00000008094a723e */ /* 0x010fe200000010ff */
        /* <DEDUP_REMOVED lines=29> */
[--C-:B------:R-:W-:Y:S01]  /*d200*/  FFMA.FTZ R236, R51, c[0x0][0x2d0], -R4.reuse ;  /* 0x0000b40033ec7a23 */ /* 0x100fe20000010804 */
[----:B---3--:R-:W-:Y:S01]  /*d210*/  F2FP.BF16.PACK_AB R73, R7, R10 ;  /* 0x0000000a0749723e */ /* 0x008fe200000010ff */
        /* <DEDUP_REMOVED lines=12> */
[----:B----4-:R-:W-:Y:S01]  /*d2e0*/  F2FP.BF16.PACK_AB R75, R113, R112 ;  /* 0x00000070714b723e */ /* 0x010fe200000010ff */
        /* <DEDUP_REMOVED lines=41> */
[----:B------:R-:W-:Y:S02]  /*d580*/  FMUL.FTZ R37, R2, R97 ;  /* 0x0000006102257220 */ /* 0x000fe40000410000 */
[C---:B------:R-:W-:Y:S01]  /*d590*/  FMUL.FTZ R38, R0.reuse, R98 ;  /* 0x0000006200267220 */ /* 0x040fe20000410000 */
[C---:B-1----:R-:W-:Y:S03]  /*d5a0*/  HMMA.16816.F32.BF16 R12, R72.reuse, R76, R12 ;  /* 0x0000004c480c723c */ /* 0x042fe6000004180c */
[----:B------:R-:W-:Y:S02]  /*d5b0*/  FMUL.FTZ R39, R0, R99 ;  /* 0x0000006300277220 */ /* 0x000fe40000410000 */
[----:B------:R-:W-:Y:S01]  /*d5c0*/  MUFU.EX2 R250, R143 ;  /* 0x0000008f00fa7308 */ /* 0x000fe20000000800 */
[----:B------:R-:W-:Y:S02]  /*d5d0*/  FMUL.FTZ R41, R2, R93 ;  /* 0x0000005d02297220 */ /* 0x000fe40000410000 */
[C---:B------:R-:W-:Y:S01]  /*d5e0*/  FMUL.FTZ R42, R0.reuse, R94 ;  /* 0x0000005e002a7220 */ /* 0x040fe20000410000 */
[C---:B------:R-:W-:Y:S01]  /*d5f0*/  HMMA.16816.F32.BF16 R16, R72.reuse, R78, R16 ;  /* 0x0000004e4810723c */ /* 0x040fe20000041810 */
[----:B------:R-:W1:Y:S02]  /*d600*/  LDSM.16.MT88.4 R76, [R196] ;  /* 0x00000000c44c783b */ /* 0x000e640000004200 */
[C---:B------:R-:W-:Y:S02]  /*d610*/  FMUL.FTZ R22, R0.reuse, R114 ;  /* 0x0000007200167220 */ /* 0x040fe40000410000 */
[C---:B------:R-:W-:Y:S01]  /*d620*/  FMUL.FTZ R23, R0.reuse, R115 ;  /* 0x0000007300177220 */ /* 0x040fe20000410000 */
[----:B------:R-:W-:Y:S01]  /*d630*/  MUFU.EX2 R249, R144 ;  /* 0x0000009000f97308 */ /* 0x000fe20000000800 */
[----:B------:R-:W-:Y:S02]  /*d640*/  FMUL.FTZ R43, R0, R95 ;  /* 0x0000005f002b7220 */ /* 0x000fe40000410000 */
[C---:B------:R-:W-:Y:S03]  /*d650*/  FMUL.FTZ R44, R2.reuse, R88 ;  /* 0x00000058022c7220 */ /* 0x040fe60000410000 */
[----:B------:R-:W-:Y:S02]  /*d660*/  FMUL.FTZ R45, R2, R89 ;  /* 0x00000059022d7220 */ /* 0x000fe40000410000 */
[C---:B------:R-:W-:Y:S02]  /*d670*/  FMUL.FTZ R46, R0.reuse, R90 ;  /* 0x0000005a002e7220 */ /* 0x040fe40000410000 */
        /* <DEDUP_REMOVED lines=10> */
[----:B------:R-:W-:Y:S02]  /*d720*/  FMUL.FTZ R28, R2, R104 ;  /* 0x00000068021c7220 */ /* 0x000fe40000410000 */
[C---:B------:R-:W-:Y:S02]  /*d730*/  FMUL.FTZ R30, R0.reuse, R106 ;  /* 0x0000006a001e7220 */ /* 0x040fe40000410000 */
[----:B------:R-:W-:Y:S01]  /*d740*/  FMUL.FTZ R31, R0, R107 ;  /* 0x0000006b001f7220 */ /* 0x000fe20000410000 */
        /* <DEDUP_REMOVED lines=12> */
[C---:B------:R-:W-:Y:S02]  /*d810*/  FMUL.FTZ R64, R2.reuse, R64 ;  /* 0x0000004002407220 */ /* 0x040fe40000410000 */
[----:B------:R-:W-:Y:S02]  /*d820*/  FMUL.FTZ R65, R2, R65 ;  /* 0x0000004102417220 */ /* 0x000fe40000410000 */
[C---:B------:R-:W-:Y:S02]  /*d830*/  FMUL.FTZ R62, R0.reuse, R62 ;  /* 0x0000003e003e7220 */ /* 0x040fe40000410000 */
[C---:B------:R-:W-:Y:S01]  /*d840*/  FMUL.FTZ R63, R0.reuse, R63 ;  /* 0x0000003f003f7220 */ /* 0x040fe20000410000 */
[----:B------:R-:W-:Y:S01]  /*d850*/  MUFU.EX2 R92, R162 ;  /* 0x000000a2005c7308 */ /* 0x000fe20000000800 */
[----:B------:R-:W-:Y:S01]  /*d860*/  FMUL.FTZ R66, R0, R66 ;  /* 0x0000004200427220 */ /* 0x000fe20000410000 */
[----:B--2---:R-:W-:Y:S01]  /*d870*/  ISETP.GT.AND P0, PT, R166, R252, PT ;  /* 0x000000fca600720c */ /* 0x004fe20003f04270 */
[----:B------:R-:W-:Y:S02]  /*d880*/  FMUL.FTZ R67, R0, R67 ;  /* 0x0000004300437220 */ /* 0x000fe40000410000 */
[----:B------:R-:W-:Y:S05]  /*d890*/  FADD.FTZ R0, R69, R142 ;  /* 0x0000008e45007221 */ /* 0x000fea0000010000 */
[----:B------:R-:W-:Y:S10]  /*d8a0*/  MUFU.EX2 R154, R157 ;  /* 0x0000009d009a7308 */ /* 0x000ff40000000800 */
[----:B------:R-:W-:Y:S01]  /*d8b0*/  MUFU.EX2 R96, R227 ;  /* 0x000000e300607308 */ /* 0x000fe20000000800 */
[C---:B-1----:R-:W-:Y:S08]  /*d8c0*/  HMMA.16816.F32.BF16 R28, R72.reuse, R76, R28 ;  /* 0x0000004c481c723c */ /* 0x042ff0000004181c */
[C---:B------:R-:W-:Y:S01]  /*d8d0*/  HMMA.16816.F32.BF16 R32, R72.reuse, R78, R32 ;  /* 0x0000004e4820723c */ /* 0x040fe20000041820 */
[----:B------:R-:W1:Y:S01]  /*d8e0*/  LDSM.16.MT88.4 R76, [R195+0x3800] ;  /* 0x00380000c34c783b */ /* 0x000e620000004200 */
[----:B------:R-:W-:Y:S10]  /*d8f0*/  MUFU.EX2 R146, R231 ;  /* 0x000000e700927308 */ /* 0x000ff40000000800 */
[----:B------:R-:W2:Y:S10]  /*d900*/  MUFU.EX2 R2, R147 ;  /* 0x0000009300027308 */ /* 0x000eb40000000800 */
[----:B------:R-:W-:Y:S10]  /*d910*/  MUFU.EX2 R147, R230 ;  /* 0x000000e600937308 */ /* 0x000ff40000000800 */
[----:B------:R-:W3:Y:S01]  /*d920*/  MUFU.EX2 R107, R141 ;  /* 0x0000008d006b7308 */ /* 0x000ee20000000800 */
[----:B--2---:R-:W-:Y:S04]  /*d930*/  FADD.FTZ R0, R2, R0 ;  /* 0x0000000002007221 */ /* 0x004fe80000010000 */
[----:B------:R-:W-:Y:S01]  /*d940*/  FADD.FTZ R0, R80, R0 ;  /* 0x0000000050007221 */ /* 0x000fe20000010000 */
[C---:B-1----:R-:W-:Y:S04]  /*d950*/  HMMA.16816.F32.BF16 R36, R72.reuse, R76, R36 ;  /* 0x0000004c4824723c */ /* 0x042fe80000041824 */
[----:B------:R-:W-:Y:S01]  /*d960*/  MUFU.EX2 R104, R242 ;  /* 0x000000f200687308 */ /* 0x000fe20000000800 */
[C---:B------:R-:W-:Y:S03]  /*d970*/  FADD.FTZ R0, R71.reuse, R0 ;  /* 0x0000000047007221 */ /* 0x040fe60000010000 */
[C---:B------:R-:W-:Y:S01]  /*d980*/  HMMA.16816.F32.BF16 R40, R72.reuse, R78, R40 ;  /* 0x0000004e4828723c */ /* 0x040fe20000041828 */
[----:B------:R-:W1:Y:S05]  /*d990*/  LDSM.16.MT88.4 R76, [R197+0x3800] ;  /* 0x00380000c54c783b */ /* 0x000e6a0000004200 */
[----:B------:R-:W-:Y:S10]  /*d9a0*/  MUFU.EX2 R142, R239 ;  /* 0x000000ef008e7308 */ /* 0x000ff40000000800 */
[----:B------:R-:W-:Y:S10]  /*d9b0*/  MUFU.EX2 R141, R244 ;  /* 0x000000f4008d7308 */ /* 0x000ff40000000800 */
[----:B------:R-:W-:Y:S01]  /*d9c0*/  MUFU.EX2 R140, R245 ;  /* 0x000000f5008c7308 */ /* 0x000fe20000000800 */
        /* <DEDUP_REMOVED lines=9> */
[----:B------:R-:W-:Y:S02]  /*da60*/  F2FP.BF16.PACK_AB R74, R71, R80 ;  /* 0x00000050474a723e */ /* 0x000fe400000010ff */
[----:B------:R-:W2:Y:S01]  /*da70*/  LDSM.16.MT88.4 R80, [R197+0x800] ;  /* 0x00080000c550783b */ /* 0x000ea20000004200 */
[----:B------:R-:W-:Y:S02]  /*da80*/  MUFU.EX2 R71, R153 ;  /* 0x0000009900477308 */ /* 0x000fe40000000800 */
[----:B------:R-:W-:Y:S02]  /*da90*/  F2FP.BF16.PACK_AB R72, R2, R69 ;  /* 0x000000450248723e */ /* 0x000fe400000010ff */
[----:B---3--:R-:W-:Y:S02]  /*daa0*/  F2FP.BF16.PACK_AB R73, R106, R107 ;  /* 0x0000006b6a49723e */ /* 0x008fe400000010ff */
[----:B------:R-:W-:Y:S04]  /*dab0*/  F2FP.BF16.PACK_AB R75, R249, R250 ;  /* 0x000000faf94b723e */ /* 0x000fe800000010ff */
[----:B------:R-:W3:Y:S10]  /*dac0*/  MUFU.EX2 R69, R156 ;  /* 0x0000009c00457308 */ /* 0x000ef40000000800 */
[----:B------:R-:W4:Y:S10]  /*dad0*/  MUFU.EX2 R2, R155 ;  /* 0x0000009b00027308 */ /* 0x000f340000000800 */
[----:B------:R-:W5:Y:S01]  /*dae0*/  MUFU.EX2 R156, R152 ;  /* 0x00000098009c7308 */ /* 0x000f620000000800 */
[C---:B-1----:R-:W-:Y:S03]  /*daf0*/  HMMA.16816.F32.BF16 R4, R72.reuse, R76, R4 ;  /* 0x0000004c4804723c */ /* 0x042fe60000041804 */
[----:B---3--:R-:W-:Y:S05]  /*db00*/  FADD.FTZ R0, R69, R0 ;  /* 0x0000000045007221 */ /* 0x008fea0000010000 */
[C---:B------:R-:W-:Y:S01]  /*db10*/  HMMA.16816.F32.BF16 R8, R72.reuse, R78, R8 ;  /* 0x0000004e4808723c */ /* 0x040fe20000041808 */
[----:B------:R-:W1:Y:S01]  /*db20*/  LDSM.16.MT88.4 R76, [R196+0x800] ;  /* 0x00080000c44c783b */ /* 0x000e620000004200 */
[----:B------:R-:W-:Y:S02]  /*db30*/  MUFU.EX2 R155, R158 ;  /* 0x0000009e009b7308 */ /* 0x000fe40000000800 */
[----:B----4-:R-:W-:Y:S04]  /*db40*/  FADD.FTZ R0, R2, R0 ;  /* 0x0000000002007221 */ /* 0x010fe80000010000 */
[C---:B--2---:R-:W-:Y:S04]  /*db50*/  HMMA.16816.F32.BF16 R12, R72.reuse, R80, R12 ;  /* 0x00000050480c723c */ /* 0x044fe8000004180c */
[----:B------:R-:W-:Y:S01]  /*db60*/  FADD.FTZ R0, R84, R0 ;  /* 0x0000000054007221 */ /* 0x000fe20000010000 */
[----:B------:R-:W-:Y:S03]  /*db70*/  MUFU.EX2 R153, R159 ;  /* 0x0000009f00997308 */ /* 0x000fe60000000800 */
[C---:B------:R-:W-:Y:S01]  /*db80*/  HMMA.16816.F32.BF16 R16, R72.reuse, R82, R16 ;  /* 0x000000524810723c */ /* 0x040fe20000041810 */
[----:B------:R-:W2:Y:S03]  /*db90*/  LDSM.16.MT88.4 R80, [R198+0x800] ;  /* 0x00080000c650783b */ /* 0x000ea60000004200 */
[C---:B------:R-:W-:Y:S03]  /*dba0*/  FADD.FTZ R0, R71.reuse, R0 ;  /* 0x0000000047007221 */ /* 0x040fe60000010000 */
        /* <DEDUP_REMOVED lines=24> */
[----:B-----5:R-:W-:Y:S04]  /*dd30*/  F2FP.BF16.PACK_AB R75, R156, R246 ;  /* 0x000000f69c4b723e */ /* 0x020fe800000010ff */
        /* <DEDUP_REMOVED lines=102> */
[----:B-----5:R-:W-:Y:S04]  /*e3a0*/  FADD.FTZ R0, R71, R0 ;  /* 0x0000000047007221 */ /* 0x020fe80000010000 */
[C---:B------:R-:W-:Y:S01]  /*e3b0*/  HMMA.16816.F32.BF16 R48, R72.reuse, R86, R48 ;  /* 0x000000564830723c */ /* 0x040fe20000041830 */
[----:B------:R-:W3:Y:S03]  /*e3c0*/  LDSM.16.MT88.4 R84, [R197+0x2800] ;  /* 0x00280000c554783b */ /* 0x000ee60000004200 */
[----:B--2---:R-:W-:Y:S04]  /*e3d0*/  FADD.FTZ R0, R69, R0 ;  /* 0x0000000045007221 */ /* 0x004fe80000010000 */
        /* <DEDUP_REMOVED lines=27> */
[C---:B--2---:R-:W-:Y:S04]  /*e590*/  HMMA.16816.F32.BF16 R28, R76.reuse, R72, R28 ;  /* 0x000000484c1c723c */ /* 0x044fe8000004181c */
[----:B------:R-:W-:Y:S03]  /*e5a0*/  FADD.FTZ R0, R154, R0 ;  /* 0x000000009a007221 */ /* 0x000fe60000010000 */
[----:B------:R-:W-:Y:S01]  /*e5b0*/  F2FP.BF16.PACK_AB R72, R71, R104 ;  /* 0x000000684748723e */ /* 0x000fe200000010ff */
[C---:B------:R-:W-:Y:S04]  /*e5c0*/  HMMA.16816.F32.BF16 R32, R76.reuse, R74, R32 ;  /* 0x0000004a4c20723c */ /* 0x040fe80000041820 */
[----:B------:R-:W-:Y:S01]  /*e5d0*/  F2FP.BF16.PACK_AB R73, R142, R143 ;  /* 0x0000008f8e49723e */ /* 0x000fe200000010ff */
[----:B------:R-:W-:Y:S02]  /*e5e0*/  FADD.FTZ R0, R153, R0 ;  /* 0x0000000099007221 */ /* 0x000fe40000010000 */
[----:B------:R-:W-:Y:S01]  /*e5f0*/  F2FP.BF16.PACK_AB R74, R68, R69 ;  /* 0x00000045444a723e */ /* 0x000fe200000010ff */
[C---:B----4-:R-:W-:Y:S04]  /*e600*/  HMMA.16816.F32.BF16 R36, R76.reuse, R88, R36 ;  /* 0x000000584c24723c */ /* 0x050fe80000041824 */
[----:B------:R-:W-:Y:S01]  /*e610*/  F2FP.BF16.PACK_AB R75, R140, R141 ;  /* 0x0000008d8c4b723e */ /* 0x000fe200000010ff */
[----:B------:R-:W-:Y:S01]  /*e620*/  FADD.FTZ R0, R152, R0 ;  /* 0x0000000098007221 */ /* 0x000fe20000010000 */
[----:B------:R-:W-:Y:S02]  /*e630*/  MOV R69, R3 ;  /* 0x0000000300457202 */ /* 0x000fe40000000f00 */
[C---:B------:R-:W-:Y:S04]  /*e640*/  HMMA.16816.F32.BF16 R40, R76.reuse, R90, R40 ;  /* 0x0000005a4c28723c */ /* 0x040fe80000041828 */
[----:B------:R-:W-:Y:S04]  /*e650*/  FADD.FTZ R0, R151, R0 ;  /* 0x0000000097007221 */ /* 0x000fe80000010000 */
[C---:B------:R-:W-:Y:S04]  /*e660*/  HMMA.16816.F32.BF16 R44, R76.reuse, R96, R44 ;  /* 0x000000604c2c723c */ /* 0x040fe8000004182c */
[----:B------:R-:W-:Y:S04]  /*e670*/  FADD.FTZ R0, R150, R0 ;  /* 0x0000000096007221 */ /* 0x000fe80000010000 */
[C---:B------:R-:W-:Y:S04]  /*e680*/  HMMA.16816.F32.BF16 R48, R76.reuse, R98, R48 ;  /* 0x000000624c30723c */ /* 0x040fe80000041830 */
[----:B------:R-:W-:Y:S04]  /*e690*/  FADD.FTZ R0, R149, R0 ;  /* 0x0000000095007221 */ /* 0x000fe80000010000 */
[C---:B-----5:R-:W-:Y:S04]  /*e6a0*/  HMMA.16816.F32.BF16 R52, R76.reuse, R80, R52 ;  /* 0x000000504c34723c */ /* 0x060fe80000041834 */
[----:B------:R-:W-:Y:S04]  /*e6b0*/  FADD.FTZ R0, R148, R0 ;  /* 0x0000000094007221 */ /* 0x000fe80000010000 */
[C---:B------:R-:W-:Y:S04]  /*e6c0*/  HMMA.16816.F32.BF16 R56, R76.reuse, R82, R56 ;  /* 0x000000524c38723c */ /* 0x040fe80000041838 */
[----:B------:R-:W-:Y:S04]  /*e6d0*/  FADD.FTZ R0, R147, R0 ;  /* 0x0000000093007221 */ /* 0x000fe80000010000 */
[C---:B---3--:R-:W-:Y:S04]  /*e6e0*/  HMMA.16816.F32.BF16 R60, R76.reuse, R84, R60 ;  /* 0x000000544c3c723c */ /* 0x048fe8000004183c */
        /* <DEDUP_REMOVED lines=20> */
[C---:B------:R-:W-:Y:S08]  /*e830*/  HMMA.16816.F32.BF16 R100, R72.reuse, R102, R32 ;  /* 0x000000664864723c */ /* 0x040ff00000041820 */
[C---:B-1----:R-:W-:Y:S08]  /*e840*/  HMMA.16816.F32.BF16 R96, R72.reuse, R92, R36 ;  /* 0x0000005c4860723c */ /* 0x042ff00000041824 */
[C---:B------:R-:W-:Y:S08]  /*e850*/  HMMA.16816.F32.BF16 R92, R72.reuse, R94, R40 ;  /* 0x0000005e485c723c */ /* 0x040ff00000041828 */
[C---:B--2---:R-:W-:Y:S08]  /*e860*/  HMMA.16816.F32.BF16 R88, R72.reuse, R84, R44 ;  /* 0x000000544858723c */ /* 0x044ff0000004182c */
[C---:B------:R-:W-:Y:S08]  /*e870*/  HMMA.16816.F32.BF16 R84, R72.reuse, R86, R48 ;  /* 0x000000564854723c */ /* 0x040ff00000041830 */
[C---:B---3--:R-:W-:Y:S08]  /*e880*/  HMMA.16816.F32.BF16 R80, R72.reuse, R76, R52 ;  /* 0x0000004c4850723c */ /* 0x048ff00000041834 */
[C---:B------:R-:W-:Y:S08]  /*e890*/  HMMA.16816.F32.BF16 R76, R72.reuse, R78, R56 ;  /* 0x0000004e484c723c */ /* 0x040ff00000041838 */
[C---:B----4-:R-:W-:Y:S08]  /*e8a0*/  HMMA.16816.F32.BF16 R60, R72.reuse, R4, R60 ;  /* 0x00000004483c723c */ /* 0x050ff0000004183c */
[----:B------:R-:W-:Y:S01]  /*e8b0*/  HMMA.16816.F32.BF16 R64, R72, R6, R64 ;  /* 0x000000064840723c */ /* 0x000fe20000041840 */
[----:B------:R-:W-:Y:S07]  /*e8c0*/  @!UPT UIADD3 URZ, URZ, URZ, URZ ;  /* 0x0000003f3f3ff290 */ /* 0x000fee000fffe03f */
[----:B------:R-:W-:-:S11]  /*e8d0*/  @P0 BRA `(.L_x_1376) ;  /* 0xffffc85000000947 */ /* 0x000fd6000383ffff */
.L_x_1361:
[----:B------:R-:W-:Y:S05]  /*e8e0*/  BRA.DIV ~URZ, `(.L_x_1377) ;  /* 0x00006da27f007947 */ /* 0x000fea000b800000 */
[----:B------:R1:W2:Y:S02]  /*e8f0*/  SHFL.BFLY PT, R0, R238, 0x2, 0x1f ;  /* 0x0c401f00ee007f89 */ /* 0x0002a400000e0000 */
.L_x_1474:
[----:B--2---:R-:W-:Y:S01]  /*e900*/  FADD.FTZ R4, R0, R238 ;  /* 0x000000ee00047221 */ /* 0x004fe20000010000 */
[----:B------:R-:W-:Y:S05]  /*e910*/  BRA.DIV ~URZ, `(.L_x_1378) ;  /* 0x00006dc27f007947 */ /* 0x000fea000b800000 */
[----:B------:R-:W2:Y:S04]  /*e920*/  SHFL.BFLY PT, R0, R250, 0x2, 0x1f ;  /* 0x0c401f00fa007f89 */ /* 0x000ea800000e0000 */
[----:B------:R-:W3:Y:S01]  /*e930*/  SHFL.BFLY PT, R2, R4, 0x1, 0x1f ;  /* 0x0c201f0004027f89 */ /* 0x000ee200000e0000 */
[----:B--2---:R-:W-:-:S02]  /*e940*/  FADD.FTZ R5, R0, R250 ;  /* 0x000000fa00057221 */ /* 0x004fc40000010000 */
[----:B---3--:R-:W-:-:S03]  /*e950*/  FADD.FTZ R4, R4, R2 ;  /* 0x0000000204047221 */ /* 0x008fc60000010000 */
[----:B------:R2:W3:Y:S04]  /*e960*/  SHFL.BFLY PT, R3, R5, 0x1, 0x1f ;  /* 0x0c201f0005037f89 */ /* 0x0004e800000e0000 */
.L_x_1475:
[----:B------:R-:W-:Y:S01]  /*e970*/  FSETP.NE.FTZ.AND P1, PT, R4, RZ, PT ;  /* 0x000000ff0400720b */ /* 0x000fe20003f35000 */
[----:B---3--:R-:W-:Y:S01]  /*e980*/  FADD.FTZ R3, R3, R5 ;  /* 0x0000000503037221 */ /* 0x008fe20000010000 */
[----:B------:R-:W-:Y:S02]  /*e990*/  MOV R2, RZ ;  /* 0x000000ff00027202 */ /* 0x000fe40000000f00 */
[----:B------:R-:W-:Y:S02]  /*e9a0*/  MOV R23, 0xff800000 ;  /* 0xff80000000177802 */ /* 0x000fe40000000f00 */
[----:B------:R-:W-:Y:S02]  /*e9b0*/  FSETP.NE.FTZ.AND P0, PT, R3, RZ, PT ;  /* 0x000000ff0300720b */ /* 0x000fe40003f15000 */
[----:B------:R-:W-:Y:S02]  /*e9c0*/  MOV R0, RZ ;  /* 0x000000ff00007202 */ /* 0x000fe40000000f00 */
[----:B------:R-:W-:-:S03]  /*e9d0*/  MOV R22, 0xff800000 ;  /* 0xff80000000167802 */ /* 0x000fc60000000f00 */
[----:B------:R-:W3:Y:S08]  /*e9e0*/  @P1 MUFU.LG2 R6, R4 ;  /* 0x0000000400061308 */ /* 0x000ef00000000c00 */
[----:B------:R4:W5:Y:S01]  /*e9f0*/  @P1 MUFU.RCP R2, R4 ;  /* 0x0000000400021308 */ /* 0x0009620000001000 */
[----:B---3--:R-:W-:-:S07]  /*ea00*/  @P1 FMUL.FTZ R6, R6, 0.69314718246459960938 ;  /* 0x3f31721806061820 */ /* 0x008fce0000410000 */
[----:B------:R-:W3:Y:S01]  /*ea10*/  @P0 MUFU.RCP R0, R3 ;  /* 0x0000000300000308 */ /* 0x000ee20000001000 */
[----:B----4-:R-:W-:Y:S01]  /*ea20*/  @P1 MOV R4, 0x3f317218 ;  /* 0x3f31721800041802 */ /* 0x010fe20000000f00 */
[C---:B-----5:R-:W-:Y:S02]  /*ea30*/  FMUL.FTZ R46, R2.reuse, R88 ;  /* 0x00000058022e7220 */ /* 0x060fe40000410000 */
        /* <DEDUP_REMOVED lines=72> */
.L_x_1324:
[----:B-12---:R1:W5:Y:S04]  /*eec0*/  LDL R6, [R1+0x48] ;  /* 0x0000480001067983 */ /* 0x0063680000100800 */
[----:B------:R-:W2:Y:S01]  /*eed0*/  S2R R2, SR_TID.X ;  /* 0x0000000000027919 */ /* 0x000ea20000002100 */
[----:B------:R-:W-:Y:S01]  /*eee0*/  BSSY B0, `(.L_x_1379) ;  /* 0x0000011000007945 */ /* 0x000fe20003800000 */
[----:B--2---:R-:W-:-:S13]  /*eef0*/  LOP3.LUT P0, RZ, R2, 0xff, RZ, 0xc0, !PT ;  /* 0x000000ff02ff7812 */ /* 0x004fda000780c0ff */
[----:B------:R-:W-:Y:S05]  /*ef00*/  @P0 BRA `(.L_x_1380) ;  /* 0x000000e000000947 */ /* 0x000fea0003800000 */
[----:B-1----:R-:W1:Y:S01]  /*ef10*/  S2R R4, SR_LANEID ;  /* 0x0000000000047919 */ /* 0x002e620000000000 */
        /* <DEDUP_REMOVED lines=13> */
.L_x_1380:
[----:B-1----:R-:W-:Y:S05]  /*eff0*/  BSYNC B0 ;  /* 0x0000000000007941 */ /* 0x002fea0003800000 */
.L_x_1379:
        /* <DEDUP_REMOVED lines=20> */
[----:B--2---:R1:W-:Y:S04]  /*f140*/  STS [R7], R0 ;  /* 0x0000000007007388 */ /* 0x0043e80000000800 */
[----:B------:R2:W-:Y:S04]  /*f150*/  STS [R7+0x400], R2 ;  /* 0x0004000207007388 */ /* 0x0005e80000000800 */
[----:B---3--:R3:W-:Y:S01]  /*f160*/  STS [R13], R3 ;  /* 0x000000030d007388 */ /* 0x0087e20000000800 */
[----:B-1----:R-:W-:-:S02]  /*f170*/  F2FP.BF16.PACK_AB R0, R77, R76 ;  /* 0x0000004c4d00723e */ /* 0x002fc400000010ff */
[----:B--2---:R-:W-:-:S03]  /*f180*/  F2FP.BF16.PACK_AB R2, R31, R30 ;  /* 0x0000001e1f02723e */ /* 0x004fc600000010ff */
[----:B------:R1:W-:Y:S01]  /*f190*/  STS [R13+0x400], R0 ;  /* 0x000400000d007388 */ /* 0x0003e20000000800 */
[----:B---3--:R-:W-:-:S03]  /*f1a0*/  F2FP.BF16.PACK_AB R3, R55, R54 ;  /* 0x000000363703723e */ /* 0x008fc600000010ff */
[----:B----4-:R2:W-:Y:S04]  /*f1b0*/  STS [R6], R2 ;  /* 0x0000000206007388 */ /* 0x0105e80000000800 */
        /* <DEDUP_REMOVED lines=74> */
.L_x_1383:
[----:B-1----:R-:W2:Y:S04]  /*f660*/  LDL.LU R8, [R1+0x5c] ;  /* 0x00005c0001087983 */ /* 0x002ea80000300800 */
[----:B------:R-:W3:Y:S04]  /*f670*/  LDL R7, [R1+0x58] ;  /* 0x0000580001077983 */ /* 0x000ee80000100800 */
[----:B------:R-:W4:Y:S04]  /*f680*/  LDL.LU R3, [R1+0x70] ;  /* 0x0000700001037983 */ /* 0x000f280000300800 */
[----:B------:R-:W2:Y:S01]  /*f690*/  LDL.LU R6, [R1+0x50] ;  /* 0x0000500001067983 */ /* 0x000ea20000300800 */
[----:B------:R-:W-:Y:S01]  /*f6a0*/  IMAD.MOV.U32 R2, RZ, RZ, 0x368 ;  /* 0x00000368ff027424 */ /* 0x000fe200078e00ff */
[----:B------:R-:W-:-:S02]  /*f6b0*/  ISETP.GT.AND P3, PT, R5, 0x1, PT ;  /* 0x000000010500780c */ /* 0x000fc40003f64270 */
[----:B------:R-:W3:Y:S02]  /*f6c0*/  LDL R63, [R1+0x40] ;  /* 0x00004000013f7983 */ /* 0x000ee40000100800 */
[----:B------:R-:W-:Y:S02]  /*f6d0*/  SEL R2, R2, 0x328, P3 ;  /* 0x0000032802027807 */ /* 0x000fe40001800000 */
[----:B------:R-:W3:Y:S02]  /*f6e0*/  LDL R13, [R1+0x6c] ;  /* 0x00006c00010d7983 */ /* 0x000ee40000100800 */
[----:B------:R-:W1:Y:S08]  /*f6f0*/  LDC.64 R16, c[0x0][R2+0x168] ;  /* 0x00005a0002107b82 */ /* 0x000e700000000a00 */
[----:B------:R1:W1:Y:S08]  /*f700*/  LDC.64 R4, c[0x0][R2+0x170] ;  /* 0x00005c0002047b82 */ /* 0x0002700000000a00 */
[----:B------:R1:W1:Y:S08]  /*f710*/  LDC.64 R18, c[0x0][R2+0x178] ;  /* 0x00005e0002127b82 */ /* 0x0002700000000a00 */
[----:B------:R1:W1:Y:S01]  /*f720*/  LDC.64 R20, c[0x0][R2+0x160] ;  /* 0x0000580002147b82 */ /* 0x0002620000000a00 */
[----:B------:R-:W-:-:S04]  /*f730*/  ISETP.NE.U32.AND P0, PT, RZ, c[0x0][0x500], PT ;  /* 0x00014000ff007a0c */ /* 0x000fc80003f05070 */
[----:B------:R-:W-:Y:S02]  /*f740*/  ISETP.NE.AND.EX P0, PT, RZ, c[0x0][0x504], PT, P0 ;  /* 0x00014100ff007a0c */ /* 0x000fe40003f05300 */
[----:B--2---:R-:W-:-:S05]  /*f750*/  LOP3.LUT R10, R6, 0xffff, RZ, 0xc0, !PT ;  /* 0x0000ffff060a7812 */ /* 0x004fca00078ec0ff */
[----:B-1----:R-:W-:Y:S02]  /*f760*/  IMAD R9, R17, R10, RZ ;  /* 0x0000000a11097224 */ /* 0x002fe400078e02ff */
[----:B------:R-:W2:Y:S01]  /*f770*/  LDL R17, [R1+0x110] ;  /* 0x0001100001117983 */ /* 0x000ea20000100800 */
[----:B------:R-:W-:Y:S01]  /*f780*/  IMAD.MOV.U32 R2, RZ, RZ, c[0x0][0x4e8] ;  /* 0x00013a00ff027624 */ /* 0x000fe200078e00ff */
[----:B------:R-:W-:-:S04]  /*f790*/  SEL R8, R8, RZ, !P0 ;  /* 0x000000ff08087207 */ /* 0x000fc80004000000 */
[----:B------:R-:W-:Y:S01]  /*f7a0*/  ISETP.NE.AND P2, PT, R2, 0x1, PT ;  /* 0x000000010200780c */ /* 0x000fe20003f45270 */
[----:B------:R-:W-:Y:S01]  /*f7b0*/  IMAD R2, R5, R8, RZ ;  /* 0x0000000805027224 */ /* 0x000fe200078e02ff */
[----:B----4-:R-:W-:Y:S01]  /*f7c0*/  SEL R3, R3, RZ, !P0 ;  /* 0x000000ff03037207 */ /* 0x010fe20004000000 */
[----:B---3--:R-:W-:-:S04]  /*f7d0*/  IMAD.IADD R11, R7, 0x1, R63 ;  /* 0x00000001070b7824 */ /* 0x008fc800078e023f */
[C---:B------:R-:W-:Y:S02]  /*f7e0*/  IMAD R12, R4.reuse, R3, R2 ;  /* 0x00000003040c7224 */ /* 0x040fe400078e0202 */
[----:B------:R-:W-:-:S04]  /*f7f0*/  IMAD.WIDE.U32 R4, R4, R8, RZ ;  /* 0x0000000804047225 */ /* 0x000fc800078e00ff */
[----:B------:R-:W-:Y:S01]  /*f800*/  @P2 IMAD.HI.U32 R3, R11, c[0x0][0x4ec], RZ ;  /* 0x00013b000b032a27 */ /* 0x000fe200078e00ff */
[----:B------:R-:W1:Y:S03]  /*f810*/  S2R R66, SR_TID.X ;  /* 0x0000000000427919 */ /* 0x000e660000002100 */
        /* <DEDUP_REMOVED lines=35> */
[----:B------:R2:W3:Y:S01]  /*fa50*/  SHFL.IDX PT, R5, R2, 0x1, 0x1c1f ;  /* 0x003c1f0002057f89 */ /* 0x0004e200000e0000 */
[----:B------:R-:W-:Y:S01]  /*fa60*/  IMAD R9, R14, c[0x0][0x4e8], RZ ;  /* 0x00013a000e097a24 */ /* 0x000fe200078e02ff */
        /* <DEDUP_REMOVED lines=8> */
[----:B------:R-:W-:Y:S01]  /*faf0*/  ISETP.GE.AND P0, PT, R3, R9, PT ;  /* 0x000000090300720c */ /* 0x000fe20003f06270 */
[----:B------:R-:W-:Y:S05]  /*fb00*/  @P3 BRA `(.L_x_1384) ;  /* 0x0000075000003947 */ /* 0x000fea0003800000 */
[----:B------:R-:W2:Y:S01]  /*fb10*/  LDL R16, [R1+0x4] ;  /* 0x0000040001107983 */ /* 0x000ea20000100800 */
[----:B------:R-:W-:Y:S01]  /*fb20*/  IMAD R12, R12, c[0x0][0x3a0], RZ ;  /* 0x0000e8000c0c7a24 */ /* 0x000fe200078e02ff */
[----:B-1----:R-:W-:Y:S01]  /*fb30*/  SHF.R.S32.HI R5, RZ, 0x1f, R8 ;  /* 0x0000001fff057819 */ /* 0x002fe20000011408 */
[C---:B------:R-:W-:Y:S01]  /*fb40*/  IMAD.WIDE.U32 R2, R0.reuse, c[0x0][0x3a0], RZ ;  /* 0x0000e80000027a25 */ /* 0x040fe200078e00ff */
[----:B------:R1:W3:Y:S03]  /*fb50*/  LDS.128 R24, [R219+0x1080] ;  /* 0x00108000db187984 */ /* 0x0002e60000000c00 */
[----:B------:R-:W-:Y:S01]  /*fb60*/  IMAD R0, R0, c[0x0][0x3a4], R12 ;  /* 0x0000e90000007a24 */ /* 0x000fe200078e020c */
[----:B------:R1:W4:Y:S01]  /*fb70*/  LDS.128 R32, [R219+0x2080] ;  /* 0x00208000db207984 */ /* 0x0003220000000c00 */
[----:B------:R-:W-:-:S03]  /*fb80*/  IMAD R5, R5, c[0x0][0x3f0], RZ ;  /* 0x0000fc0005057a24 */ /* 0x000fc600078e02ff */
[----:B------:R-:W-:Y:S01]  /*fb90*/  IADD3 R3, R3, R0, RZ ;  /* 0x0000000003037210 */ /* 0x000fe20007ffe0ff */
[----:B------:R1:W1:Y:S01]  /*fba0*/  LDS.128 R36, [R219+0x3080] ;  /* 0x00308000db247984 */ /* 0x0002620000000c00 */
[----:B------:R-:W-:-:S03]  /*fbb0*/  IMAD R7, R8, c[0x0][0x3f4], R5 ;  /* 0x0000fd0008077a24 */ /* 0x000fc600078e0205 */
[C---:B------:R-:W-:Y:S01]  /*fbc0*/  IMAD.WIDE.U32 R2, R10.reuse, c[0x0][0x3e8], R2 ;  /* 0x0000fa000a027a25 */ /* 0x040fe200078e0002 */
[----:B------:R1:W1:Y:S03]  /*fbd0*/  LDS.128 R12, [R219+0x4080] ;  /* 0x00408000db0c7984 */ /* 0x0002660000000c00 */
[----:B------:R-:W-:Y:S01]  /*fbe0*/  IMAD R3, R10, c[0x0][0x3ec], R3 ;  /* 0x0000fb000a037a24 */ /* 0x000fe200078e0203 */
[----:B------:R1:W1:Y:S03]  /*fbf0*/  LDS.128 R20, [R219+0x5080] ;  /* 0x00508000db147984 */ /* 0x0002660000000c00 */
[----:B------:R-:W-:Y:S01]  /*fc00*/  IMAD.WIDE.U32 R2, R8, c[0x0][0x3f0], R2 ;  /* 0x0000fc0008027a25 */ /* 0x000fe200078e0002 */
[----:B------:R1:W1:Y:S04]  /*fc10*/  LDS.128 R28, [R219+0x6080] ;  /* 0x00608000db1c7984 */ /* 0x0002680000000c00 */
[----:B------:R1:W1:Y:S01]  /*fc20*/  LDS.128 R40, [R219+0x7080] ;  /* 0x00708000db287984 */ /* 0x0002620000000c00 */
[----:B------:R-:W-:-:S02]  /*fc30*/  IADD3 R3, R3, R7, RZ ;  /* 0x0000000703037210 */ /* 0x000fc40007ffe0ff */
[----:B--2---:R-:W-:Y:S02]  /*fc40*/  IADD3 R4, R16, R63, RZ ;  /* 0x0000003f10047210 */ /* 0x004fe40007ffe0ff */
[----:B------:R2:W1:Y:S02]  /*fc50*/  LDS.128 R16, [R219+0x80] ;  /* 0x00008000db107984 */ /* 0x0004640000000c00 */
[----:B------:R-:W-:Y:S01]  /*fc60*/  MOV R0, R4 ;  /* 0x0000000400007202 */ /* 0x000fe20000000f00 */
[----:B------:R-:W-:-:S05]  /*fc70*/  @P2 IMAD.HI.U32 R6, R4, c[0x0][0x4ec], RZ ;  /* 0x00013b0004062a27 */ /* 0x000fca00078e00ff */
[----:B------:R-:W-:-:S04]  /*fc80*/  @P2 SHF.R.U32.HI R0, RZ, c[0x0][0x4f0], R6 ;  /* 0x00013c00ff002a19 */ /* 0x000fc80000011606 */
[----:B------:R-:W-:Y:S01]  /*fc90*/  SHF.R.S32.HI R6, RZ, 0x1f, R0 ;  /* 0x0000001fff067819 */ /* 0x000fe20000011400 */
[C---:B------:R-:W-:Y:S01]  /*fca0*/  IMAD.WIDE.U32 R2, R0.reuse, c[0x0][0x3e0], R2 ;  /* 0x0000f80000027a25 */ /* 0x040fe200078e0002 */
[----:B------:R-:W-:-:S03]  /*fcb0*/  IADD3 R5, -R0, RZ, RZ ;  /* 0x000000ff00057210 */ /* 0x000fc60007ffe1ff */
[----:B------:R-:W-:Y:S02]  /*fcc0*/  IMAD R6, R6, c[0x0][0x3e0], RZ ;  /* 0x0000f80006067a24 */ /* 0x000fe400078e02ff */
[----:B------:R-:W-:Y:S02]  /*fcd0*/  IMAD R4, R5, c[0x0][0x4e8], R4 ;  /* 0x00013a0005047a24 */ /* 0x000fe400078e0204 */
[----:B------:R-:W-:-:S03]  /*fce0*/  IMAD R5, R0, c[0x0][0x3e4], R6 ;  /* 0x0000f90000057a24 */ /* 0x000fc600078e0206 */
[----:B------:R-:W-:Y:S02]  /*fcf0*/  SHF.R.S32.HI R0, RZ, 0x1f, R4 ;  /* 0x0000001fff007819 */ /* 0x000fe40000011404 */
[----:B------:R-:W-:-:S03]  /*fd00*/  IADD3 R3, R3, R5, RZ ;  /* 0x0000000503037210 */ /* 0x000fc60007ffe0ff */
[----:B------:R-:W-:Y:S02]  /*fd10*/  IMAD R0, R0, c[0x0][0x3d8], RZ ;  /* 0x0000f60000007a24 */ /* 0x000fe400078e02ff */
[----:B------:R-:W-:-:S04]  /*fd20*/  IMAD.WIDE.U32 R2, R4, c[0x0][0x3d8], R2 ;  /* 0x0000f60004027a25 */ /* 0x000fc800078e0002 */
[----:B------:R-:W-:Y:S01]  /*fd30*/  IMAD R0, R4, c[0x0][0x3dc], R0 ;  /* 0x0000f70004007a24 */ /* 0x000fe200078e0200 */
[----:B------:R-:W-:-:S04]  /*fd40*/  LEA R8, P0, R2, c[0x0][0x380], 0x1 ;  /* 0x0000e00002087a11 */ /* 0x000fc800078008ff */
[----:B------:R-:W-:-:S04]  /*fd50*/  IADD3 R0, R3, R0, RZ ;  /* 0x0000000003007210 */ /* 0x000fc80007ffe0ff */
[----:B------:R-:W-:Y:S01]  /*fd60*/  LEA.HI.X R7, R2, c[0x0][0x384], R0, 0x1, P0 ;  /* 0x0000e10002077a11 */ /* 0x000fe200000f0c00 */
[----:B------:R-:W-:Y:S05]  /*fd70*/  BRA.DIV ~URZ, `(.L_x_1385) ;  /* 0x00005a627f007947 */ /* 0x000fea000b800000 */
[----:B-1234-:R1:W2:Y:S02]  /*fd80*/  SHFL.IDX PT, R10, R7, RZ, 0x181f ;  /* 0x00181fff070a7589 */ /* 0x01e2a400000e0000 */
.L_x_1476:
[----:B------:R-:W-:Y:S05]  /*fd90*/  BRA.DIV ~URZ, `(.L_x_1386) ;  /* 0x00005ab27f007947 */ /* 0x000fea000b800000 */
[----:B------:R3:W4:Y:S02]  /*fda0*/  SHFL.IDX PT, R0, R8, RZ, 0x181f ;  /* 0x00181fff08007589 */ /* 0x00072400000e0000 */
.L_x_1477:
[----:B------:R-:W5:Y:S04]  /*fdb0*/  LDL.LU R3, [R1+0x40] ;  /* 0x0000400001037983 */ /* 0x000f680000300800 */
[----:B------:R-:W1:Y:S02]  /*fdc0*/  S2R R4, SR_TID.X ;  /* 0x0000000000047919 */ /* 0x000e640000002100 */
[----:B-1----:R-:W-:-:S04]  /*fdd0*/  SHF.R.S32.HI R2, RZ, 0x1f, R4 ;  /* 0x0000001fff027819 */ /* 0x002fc80000011404 */
[----:B------:R-:W-:-:S04]  /*fde0*/  LEA.HI R2, R2, R4, RZ, 0x3 ;  /* 0x0000000402027211 */ /* 0x000fc800078f18ff */
[----:B------:R-:W-:Y:S01]  /*fdf0*/  SHF.R.S32.HI R2, RZ, 0x3, R2 ;  /* 0x00000003ff027819 */ /* 0x000fe20000011402 */
[----:B------:R-:W-:Y:S04]  /*fe00*/  BSSY B0, `(.L_x_1387) ;  /* 0x000000e000007945 */ /* 0x000fe80003800000 */
[----:B-----5:R-:W-:-:S05]  /*fe10*/  IMAD.IADD R6, R2, 0x1, R3 ;  /* 0x0000000102067824 */ /* 0x020fca00078e0203 */
        /* <DEDUP_REMOVED lines=10> */
[----:B------:R1:W-:Y:S04]  /*fec0*/  @!P3 ST.E.128 [R4.64], R16 ;  /* 0x000000100400b985 */ /* 0x0003e8000c101d06 */
[----:B------:R1:W-:Y:S02]  /*fed0*/  @!P2 ST.E.128 [R2.64], R12 ;  /* 0x0000000c0200a985 */ /* 0x0003e4000c101d06 */
.L_x_1388:
[----:B------:R-:W-:Y:S05]  /*fee0*/  BSYNC B0 ;  /* 0x0000000000007941 */ /* 0x000fea0003800000 */
.L_x_1387:
[----:B------:R-:W-:Y:S05]  /*fef0*/  BRA.DIV ~URZ, `(.L_x_1389) ;  /* 0x000059c27f007947 */ /* 0x000fea000b800000 */
[----:B--2---:R2:W1:Y:S04]  /*ff00*/  SHFL.IDX PT, R10, R7, 0x1, 0x181f ;  /* 0x00381f00070a7f89 */ /* 0x00446800000e0000 */
[----:B----4-:R2:W4:Y:S02]  /*ff10*/  SHFL.IDX PT, R0, R8, 0x1, 0x181f ;  /* 0x00381f0008007f89 */ /* 0x01052400000e0000 */
.L_x_1478:
        /* <DEDUP_REMOVED lines=10> */
[-C--:B------:R-:W-:Y:S02]  /*ffc0*/  @!P1 LEA.HI.X R5, R241, R10.reuse, R12, 0x1, P3 ;  /* 0x0000000af1059211 */ /* 0x080fe400018f0c0c */
[----:B------:R-:W-:-:S03]  /*ffd0*/  @!P0 LEA.HI.X R3, R251, R10, R11, 0x1, P2 ;  /* 0x0000000afb038211 */ /* 0x000fc600010f0c0b */
[----:B------:R1:W-:Y:S04]  /*ffe0*/  @!P1 ST.E.128 [R4.64], R24 ;  /* 0x0000001804009985 */ /* 0x0003e8000c101d06 */
[----:B------:R1:W-:Y:S02]  /*fff0*/  @!P0 ST.E.128 [R2.64], R20 ;  /* 0x0000001402008985 */ /* 0x0003e4000c101d06 */
.L_x_1391:
[----:B------:R-:W-:Y:S05]  /*10000*/  BSYNC B0 ;  /* 0x0000000000007941 */ /* 0x000fea0003800000 */
.L_x_1390:
[----:B------:R-:W-:Y:S05]  /*10010*/  BRA.DIV ~URZ, `(.L_x_1392) ;  /* 0x000059727f007947 */ /* 0x000fea000b800000 */
[----:B------:R1:W2:Y:S02]  /*10020*/  SHFL.IDX PT, R10, R7, 0x2, 0x181f ;  /* 0x00581f00070a7f89 */ /* 0x0002a400000e0000 */
.L_x_1479:
[----:B------:R-:W-:Y:S05]  /*10030*/  BRA.DIV ~URZ, `(.L_x_1393) ;  /* 0x000059c27f007947 */ /* 0x000fea000b800000 */
[----:B----4-:R4:W1:Y:S02]  /*10040*/  SHFL.IDX PT, R0, R8, 0x2, 0x181f ;  /* 0x00581f0008007f89 */ /* 0x01086400000e0000 */
.L_x_1480:
        /* <DEDUP_REMOVED lines=8> */
[-C--:B------:R-:W-:Y:S02]  /*100d0*/  @!P1 LEA R4, P3, R241, R0.reuse, 0x1 ;  /* 0x00000000f1049211 */ /* 0x080fe400078608ff */
[----:B------:R-:W-:Y:S02]  /*100e0*/  @!P0 LEA R2, P2, R251, R0, 0x1 ;  /* 0x00000000fb028211 */ /* 0x000fe400078408ff */
[-C--:B--2---:R-:W-:Y:S02]  /*100f0*/  @!P1 LEA.HI.X R5, R241, R10.reuse, R12, 0x1, P3 ;  /* 0x0000000af1059211 */ /* 0x084fe400018f0c0c */
[----:B------:R-:W-:-:S03]  /*10100*/  @!P0 LEA.HI.X R3, R251, R10, R11, 0x1, P2 ;  /* 0x0000000afb038211 */ /* 0x000fc600010f0c0b */
[----:B------:R1:W-:Y:S04]  /*10110*/  @!P1 ST.E.128 [R4.64], R32 ;  /* 0x0000002004009985 */ /* 0x0003e8000c101d06 */
[----:B------:R1:W-:Y:S02]  /*10120*/  @!P0 ST.E.128 [R2.64], R28 ;  /* 0x0000001c02008985 */ /* 0x0003e4000c101d06 */
.L_x_1395:
[----:B------:R-:W-:Y:S05]  /*10130*/  BSYNC B0 ;  /* 0x0000000000007941 */ /* 0x000fea0003800000 */
.L_x_1394:
[----:B------:R-:W-:Y:S05]  /*10140*/  BRA.DIV ~URZ, `(.L_x_1396) ;  /* 0x000059227f007947 */ /* 0x000fea000b800000 */
[----:B--2---:R-:W2:Y:S04]  /*10150*/  SHFL.IDX PT, R7, R7, 0x3, 0x181f ;  /* 0x00781f0007077f89 */ /* 0x004ea800000e0000 */
[----:B------:R1:W3:Y:S02]  /*10160*/  SHFL.IDX PT, R0, R8, 0x3, 0x181f ;  /* 0x00781f0008007f89 */ /* 0x0002e400000e0000 */
.L_x_1481:
[----:B-1----:R-:W-:-:S04]  /*10170*/  IADD3 R2, R6, 0x60, RZ ;  /* 0x0000006006027810 */ /* 0x002fc80007ffe0ff */
[----:B------:R-:W-:-:S13]  /*10180*/  ISETP.GE.AND P0, PT, R2, R9, PT ;  /* 0x000000090200720c */ /* 0x000fda0003f06270 */
[----:B------:R-:W-:Y:S05]  /*10190*/  @P0 BRA `(.L_x_1397) ;  /* 0x00001bb000000947 */ /* 0x000fea0003800000 */
[----:B------:R-:W-:Y:S02]  /*101a0*/  ISETP.GE.AND P0, PT, R241, c[0x0][0x3c8], PT ;  /* 0x0000f200f1007a0c */ /* 0x000fe40003f06270 */
[----:B------:R-:W-:-:S11]  /*101b0*/  SHF.R.S32.HI R4, RZ, 0x1f, R241 ;  /* 0x0000001fff047819 */ /* 0x000fd600000114f1 */
[----:B---3--:R-:W-:-:S04]  /*101c0*/  @!P0 LEA R2, P1, R241, R0, 0x1 ;  /* 0x00000000f1028211 */ /* 0x008fc800078208ff */
[----:B--2---:R-:W-:-:S05]  /*101d0*/  @!P0 LEA.HI.X R3, R241, R7, R4, 0x1, P1 ;  /* 0x00000007f1038211 */ /* 0x004fca00008f0c04 */
        /* <DEDUP_REMOVED lines=8> */
.L_x_1384:
        /* <DEDUP_REMOVED lines=33> */
.L_x_1482:
[----:B------:R-:W-:Y:S05]  /*10470*/  BRA.DIV ~URZ, `(.L_x_1399) ;  /* 0x000057327f007947 */ /* 0x000fea000b800000 */
[----:B------:R3:W4:Y:S02]  /*10480*/  SHFL.IDX PT, R0, R12, RZ, 0x1c1f ;  /* 0x001c1fff0c007589 */ /* 0x00072400000e0000 */
.L_x_1483:
        /* <DEDUP_REMOVED lines=98> */
.L_x_1401:
[----:B------:R-:W-:Y:S05]  /*10ab0*/  BSYNC B0 ;  /* 0x0000000000007941 */ /* 0x000fea0003800000 */
.L_x_1400:
[----:B------:R-:W-:Y:S05]  /*10ac0*/  BRA.DIV ~URZ, `(.L_x_1402) ;  /* 0x000051527f007947 */ /* 0x000fea000b800000 */
[----:B--2---:R2:W1:Y:S04]  /*10ad0*/  SHFL.IDX PT, R4, R5, 0x1, 0x1c1f ;  /* 0x003c1f0005047f89 */ /* 0x00446800000e0000 */
[----:B----4-:R2:W4:Y:S02]  /*10ae0*/  SHFL.IDX PT, R0, R12, 0x1, 0x1c1f ;  /* 0x003c1f000c007f89 */ /* 0x01052400000e0000 */
.L_x_1484:
        /* <DEDUP_REMOVED lines=99> */
.L_x_1382:
[----:B------:R-:W2:Y:S04]  /*11120*/  LDL.LU R4, [R1+0x60] ;  /* 0x0000600001047983 */ /* 0x000ea80000300800 */
[----:B------:R-:W3:Y:S01]  /*11130*/  LDL.LU R6, [R1+0x64] ;  /* 0x0000640001067983 */ /* 0x000ee20000300800 */
[----:B------:R-:W-:Y:S02]  /*11140*/  ISETP.NE.U32.AND P1, PT, RZ, c[0x0][0x508], PT ;  /* 0x00014200ff007a0c */ /* 0x000fe40003f25070 */
[----:B------:R-:W-:Y:S01]  /*11150*/  ISETP.NE.U32.AND P3, PT, RZ, c[0x0][0x500], PT ;  /* 0x00014000ff007a0c */ /* 0x000fe20003f65070 */
[----:B------:R-:W4:Y:S01]  /*11160*/  LDL.LU R0, [R1+0x68] ;  /* 0x0000680001007983 */ /* 0x000f220000300800 */
[----:B------:R-:W-:Y:S01]  /*11170*/  ISETP.NE.AND.EX P1, PT, RZ, c[0x0][0x50c], PT, P1 ;  /* 0x00014300ff007a0c */ /* 0x000fe20003f25310 */
[----:B------:R-:W-:Y:S01]  /*11180*/  IMAD.MOV.U32 R8, RZ, RZ, RZ ;  /* 0x000000ffff087224 */ /* 0x000fe200078e00ff */
[----:B------:R-:W-:Y:S01]  /*11190*/  ISETP.NE.AND.EX P3, PT, RZ, c[0x0][0x504], PT, P3 ;  /* 0x00014100ff007a0c */ /* 0x000fe20003f65330 */
[----:B------:R-:W-:Y:S01]  /*111a0*/  IMAD.MOV.U32 R20, RZ, RZ, c[0x0][0x388] ;  /* 0x0000e200ff147624 */ /* 0x000fe200078e00ff */
[----:B--2---:R-:W-:-:S09]  /*111b0*/  IADD3 R2, P2, R4, c[0x0][0x500], RZ ;  /* 0x0001400004027a10 */ /* 0x004fd20007f5e0ff */
[----:B------:R-:W-:Y:S02]  /*111c0*/  @P1 IADD3 R4, P0, R4, c[0x0][0x508], RZ ;  /* 0x0001420004041a10 */ /* 0x000fe40007f1e0ff */
        /* <DEDUP_REMOVED lines=11> */
.L_x_1403:
[----:B-1----:R-:W2:Y:S04]  /*11280*/  LDL.LU R4, [R1+0x50] ;  /* 0x0000500001047983 */ /* 0x002ea80000300800 */
[----:B------:R-:W3:Y:S04]  /*11290*/  LDL.LU R2, [R1+0x5c] ;  /* 0x00005c0001027983 */ /* 0x000ee80000300800 */
        /* <DEDUP_REMOVED lines=58> */
.L_x_1405:
[----:B------:R-:W-:Y:S05]  /*11640*/  BSYNC B0 ;  /* 0x0000000000007941 */ /* 0x000fea0003800000 */
.L_x_1404:
[----:B------:R-:W-:-:S13]  /*11650*/  ISETP.GT.AND P0, PT, R19, 0x1, PT ;  /* 0x000000011300780c */ /* 0x000fda0003f04270 */
[----:B------:R-:W-:Y:S05]  /*11660*/  @P0 BRA `(.L_x_1397) ;  /* 0x000006e000000947 */ /* 0x000fea0003800000 */
[----:B-1----:R-:W2:Y:S04]  /*11670*/  LDL R5, [R1+0x40] ;  /* 0x0000400001057983 */ /* 0x002ea80000100800 */
[----:B------:R-:W2:Y:S01]  /*11680*/  LDL R4, [R1+0x4] ;  /* 0x0000040001047983 */ /* 0x000ea20000100800 */
[----:B------:R-:W-:Y:S01]  /*11690*/  MOV R2, c[0x0][0x4e8] ;  /* 0x00013a0000027a02 */ /* 0x000fe20000000f00 */
[----:B------:R-:W-:-:S03]  /*116a0*/  IMAD R0, R18, c[0x0][0x3a0], RZ ;  /* 0x0000e80012007a24 */ /* 0x000fc600078e02ff */
[----:B------:R-:W-:Y:S01]  /*116b0*/  ISETP.NE.AND P0, PT, R2, 0x1, PT ;  /* 0x000000010200780c */ /* 0x000fe20003f05270 */
[----:B------:R-:W-:-:S04]  /*116c0*/  IMAD.WIDE.U32 R2, R8, c[0x0][0x3a0], RZ ;  /* 0x0000e80008027a25 */ /* 0x000fc800078e00ff */
[----:B------:R-:W-:-:S05]  /*116d0*/  IMAD R8, R8, c[0x0][0x3a4], R0 ;  /* 0x0000e90008087a24 */ /* 0x000fca00078e0200 */
[----:B------:R-:W-:-:S05]  /*116e0*/  IADD3 R3, R3, R8, RZ ;  /* 0x0000000803037210 */ /* 0x000fca0007ffe0ff */
[----:B------:R-:W-:-:S04]  /*116f0*/  IMAD.WIDE.U32 R2, R9, c[0x0][0x3e8], R2 ;  /* 0x0000fa0009027a25 */ /* 0x000fc800078e0002 */
[----:B------:R-:W-:-:S04]  /*11700*/  IMAD R3, R9, c[0x0][0x3ec], R3 ;  /* 0x0000fb0009037a24 */ /* 0x000fc800078e0203 */
[----:B------:R-:W-:Y:S01]  /*11710*/  IMAD.WIDE.U32 R2, R15, c[0x0][0x3f0], R2 ;  /* 0x0000fc000f027a25 */ /* 0x000fe200078e0002 */
[----:B--2---:R-:W-:-:S03]  /*11720*/  IADD3 R4, R4, R5, RZ ;  /* 0x0000000504047210 */ /* 0x004fc60007ffe0ff */
[----:B------:R-:W-:Y:S01]  /*11730*/  IMAD R5, R21, c[0x0][0x3f0], RZ ;  /* 0x0000fc0015057a24 */ /* 0x000fe200078e02ff */
[----:B------:R-:W-:Y:S01]  /*11740*/  MOV R0, R4 ;  /* 0x0000000400007202 */ /* 0x000fe20000000f00 */
[----:B------:R-:W-:-:S04]  /*11750*/  @P0 IMAD.HI.U32 R6, R4, c[0x0][0x4ec], RZ ;  /* 0x00013b0004060a27 */ /* 0x000fc800078e00ff */
[----:B------:R-:W-:Y:S01]  /*11760*/  IMAD R7, R15, c[0x0][0x3f4], R5 ;  /* 0x0000fd000f077a24 */ /* 0x000fe200078e0205 */
[----:B------:R-:W-:-:S04]  /*11770*/  @P0 SHF.R.U32.HI R0, RZ, c[0x0][0x4f0], R6 ;  /* 0x00013c00ff000a19 */ /* 0x000fc80000011606 */
        /* <DEDUP_REMOVED lines=17> */
.L_x_1485:
[----:B------:R-:W-:Y:S05]  /*11890*/  BRA.DIV ~URZ, `(.L_x_1407) ;  /* 0x000044c27f007947 */ /* 0x000fea000b800000 */
[----:B------:R3:W4:Y:S02]  /*118a0*/  SHFL.IDX PT, R0, R10, RZ, 0x181f ;  /* 0x00181fff0a007589 */ /* 0x00072400000e0000 */
.L_x_1486:
[----:B------:R-:W5:Y:S04]  /*118b0*/  LDL.LU R3, [R1+0x40] ;  /* 0x0000400001037983 */ /* 0x000f680000300800 */
[----:B------:R-:W1:Y:S01]  /*118c0*/  S2R R4, SR_TID.X ;  /* 0x0000000000047919 */ /* 0x000e620000002100 */
[----:B------:R-:W-:Y:S01]  /*118d0*/  IMAD R8, R20, c[0x0][0x4e8], RZ ;  /* 0x00013a0014087a24 */ /* 0x000fe200078e02ff */
        /* <DEDUP_REMOVED lines=17> */
.L_x_1409:
[----:B------:R-:W-:Y:S05]  /*119f0*/  BSYNC B0 ;  /* 0x0000000000007941 */ /* 0x000fea0003800000 */
.L_x_1408:
[----:B------:R-:W-:Y:S05]  /*11a00*/  BRA.DIV ~URZ, `(.L_x_1410) ;  /* 0x000043c27f007947 */ /* 0x000fea000b800000 */
[----:B--2---:R2:W1:Y:S04]  /*11a10*/  SHFL.IDX PT, R9, R7, 0x1, 0x181f ;  /* 0x00381f0007097f89 */ /* 0x00446800000e0000 */
[----:B----4-:R2:W4:Y:S02]  /*11a20*/  SHFL.IDX PT, R0, R10, 0x1, 0x181f ;  /* 0x00381f000a007f89 */ /* 0x01052400000e0000 */
.L_x_1487:
        /* <DEDUP_REMOVED lines=12> */
[----:B------:R1:W-:Y:S04]  /*11af0*/  @!P1 ST.E.128 [R4.64], RZ ;  /* 0x000000ff04009985 */ /* 0x0003e8000c101d06 */
[----:B------:R1:W-:Y:S02]  /*11b00*/  @!P0 ST.E.128 [R2.64], RZ ;  /* 0x000000ff02008985 */ /* 0x0003e4000c101d06 */
.L_x_1412:
[----:B------:R-:W-:Y:S05]  /*11b10*/  BSYNC B0 ;  /* 0x0000000000007941 */ /* 0x000fea0003800000 */
.L_x_1411:
[----:B------:R-:W-:Y:S05]  /*11b20*/  BRA.DIV ~URZ, `(.L_x_1413) ;  /* 0x000043727f007947 */ /* 0x000fea000b800000 */
[----:B------:R1:W2:Y:S02]  /*11b30*/  SHFL.IDX PT, R9, R7, 0x2, 0x181f ;  /* 0x00581f0007097f89 */ /* 0x0002a400000e0000 */
.L_x_1488:
[----:B------:R-:W-:Y:S05]  /*11b40*/  BRA.DIV ~URZ, `(.L_x_1414) ;  /* 0x000043c27f007947 */ /* 0x000fea000b800000 */
[----:B----4-:R4:W1:Y:S02]  /*11b50*/  SHFL.IDX PT, R0, R10, 0x2, 0x181f ;  /* 0x00581f000a007f89 */ /* 0x01086400000e0000 */
.L_x_1489:
        /* <DEDUP_REMOVED lines=12> */
[----:B------:R1:W-:Y:S04]  /*11c20*/  @!P1 ST.E.128 [R4.64], RZ ;  /* 0x000000ff04009985 */ /* 0x0003e8000c101d06 */
[----:B------:R1:W-:Y:S02]  /*11c30*/  @!P0 ST.E.128 [R2.64], RZ ;  /* 0x000000ff02008985 */ /* 0x0003e4000c101d06 */
.L_x_1416:
[----:B------:R-:W-:Y:S05]  /*11c40*/  BSYNC B0 ;  /* 0x0000000000007941 */ /* 0x000fea0003800000 */
.L_x_1415:
[----:B------:R-:W-:Y:S05]  /*11c50*/  BRA.DIV ~URZ, `(.L_x_1417) ;  /* 0x000043227f007947 */ /* 0x000fea000b800000 */
[----:B--2---:R-:W2:Y:S04]  /*11c60*/  SHFL.IDX PT, R7, R7, 0x3, 0x181f ;  /* 0x00781f0007077f89 */ /* 0x004ea800000e0000 */
[----:B------:R1:W3:Y:S02]  /*11c70*/  SHFL.IDX PT, R0, R10, 0x3, 0x181f ;  /* 0x00781f000a007f89 */ /* 0x0002e400000e0000 */
.L_x_1490:
[----:B------:R-:W-:-:S04]  /*11c80*/  IADD3 R6, R6, 0x60, RZ ;  /* 0x0000006006067810 */ /* 0x000fc80007ffe0ff */
[----:B------:R-:W-:-:S13]  /*11c90*/  ISETP.GE.AND P0, PT, R6, R8, PT ;  /* 0x000000080600720c */ /* 0x000fda0003f06270 */
[----:B------:R-:W-:Y:S05]  /*11ca0*/  @P0 BRA `(.L_x_1397) ;  /* 0x000000a000000947 */ /* 0x000fea0003800000 */
[----:B------:R-:W-:Y:S02]  /*11cb0*/  ISETP.GE.AND P1, PT, R241, c[0x0][0x3c8], PT ;  /* 0x0000f200f1007a0c */ /* 0x000fe40003f26270 */
[----:B------:R-:W-:Y:S02]  /*11cc0*/  ISETP.GE.AND P0, PT, R251, c[0x0][0x3c8], PT ;  /* 0x0000f200fb007a0c */ /* 0x000fe40003f06270 */
[----:B-1-34-:R-:W-:Y:S02]  /*11cd0*/  SHF.R.S32.HI R10, RZ, 0x1f, R241 ;  /* 0x0000001fff0a7819 */ /* 0x01afe400000114f1 */
[----:B------:R-:W-:-:S07]  /*11ce0*/  SHF.R.S32.HI R9, RZ, 0x1f, R251 ;  /* 0x0000001fff097819 */ /* 0x000fce00000114fb */
[-C--:B------:R-:W-:Y:S02]  /*11cf0*/  @!P1 LEA R4, P3, R241, R0.reuse, 0x1 ;  /* 0x00000000f1049211 */ /* 0x080fe400078608ff */
[----:B------:R-:W-:Y:S02]  /*11d00*/  @!P0 LEA R2, P2, R251, R0, 0x1 ;  /* 0x00000000fb028211 */ /* 0x000fe400078408ff */
[-C--:B--2---:R-:W-:Y:S02]  /*11d10*/  @!P1 LEA.HI.X R5, R241, R7.reuse, R10, 0x1, P3 ;  /* 0x00000007f1059211 */ /* 0x084fe400018f0c0a */
[----:B------:R-:W-:-:S03]  /*11d20*/  @!P0 LEA.HI.X R3, R251, R7, R9, 0x1, P2 ;  /* 0x00000007fb038211 */ /* 0x000fc600010f0c09 */
[----:B------:R1:W-:Y:S04]  /*11d30*/  @!P1 ST.E.128 [R4.64], RZ ;  /* 0x000000ff04009985 */ /* 0x0003e8000c101d06 */
[----:B------:R1:W-:Y:S02]  /*11d40*/  @!P0 ST.E.128 [R2.64], RZ ;  /* 0x000000ff02008985 */ /* 0x0003e4000c101d06 */
.L_x_1397:
[----:B------:R-:W-:Y:S05]  /*11d50*/  BSYNC B1 ;  /* 0x0000000000017941 */ /* 0x000fea0003800000 */
.L_x_1381:
        /* <DEDUP_REMOVED lines=15> */
.L_x_1491:
[----:B------:R-:W-:Y:S05]  /*11e50*/  BRA.DIV ~URZ, `(.L_x_1420) ;  /* 0x000042627f007947 */ /* 0x000fea000b800000 */
[----:B------:R3:W4:Y:S02]  /*11e60*/  SHFL.IDX PT, R8, R62, 0x1, 0x1f ;  /* 0x00201f003e087f89 */ /* 0x00072400000e0000 */
.L_x_1492:
        /* <DEDUP_REMOVED lines=19> */
.L_x_1493:
        /* <DEDUP_REMOVED lines=16> */
.L_x_1494:
[----:B---3--:R-:W-:Y:S01]  /*120a0*/  IMAD R0, R0, c[0x0][0x538], RZ ;  /* 0x00014e0000007a24 */ /* 0x008fe200078e02ff */
[----:B------:R-:W-:Y:S04]  /*120b0*/  BSSY B1, `(.L_x_1423) ;  /* 0x00000cf000017945 */ /* 0x000fe80003800000 */
[----:B----4-:R-:W-:-:S04]  /*120c0*/  IADD3 R8, R0, R8, RZ ;  /* 0x0000000800087210 */ /* 0x010fc80007ffe0ff */
[----:B--2---:R-:W-:-:S13]  /*120d0*/  ISETP.GT.AND P6, PT, R8, R9, PT ;  /* 0x000000090800720c */ /* 0x004fda0003fc4270 */
[----:B------:R-:W-:Y:S05]  /*120e0*/  @P6 BRA `(.L_x_1424) ;  /* 0x0000025000006947 */ /* 0x000fea0003800000 */
.L_x_1428:
[----:B------:R-:W2:Y:S02]  /*120f0*/  LDL.LU R0, [R1+0x54] ;  /* 0x0000540001007983 */ /* 0x000ea40000300800 */
[----:B--2---:R-:W-:-:S04]  /*12100*/  IADD3 R0, R0, 0x1f, RZ ;  /* 0x0000001f00007810 */ /* 0x004fc80007ffe0ff */
[----:B------:R-:W-:-:S13]  /*12110*/  ISETP.GE.AND P6, PT, R0, c[0x0][0x53c], PT ;  /* 0x00014f0000007a0c */ /* 0x000fda0003fc6270 */
[----:B------:R-:W-:Y:S05]  /*12120*/  @P6 BRA `(.L_x_1425) ;  /* 0x00000c2000006947 */ /* 0x000fea0003800000 */
[----:B------:R2:W-:Y:S01]  /*12130*/  STL [R1+0x54], R0 ;  /* 0x0000540001007387 */ /* 0x0005e20000100800 */
[----:B------:R-:W-:Y:S01]  /*12140*/  CS2R R6, SRZ ;  /* 0x0000000000067805 */ /* 0x000fe2000001ff00 */
[----:B--2---:R-:W-:-:S04]  /*12150*/  IADD3 R0, R0, R12, RZ ;  /* 0x0000000c00007210 */ /* 0x004fc80007ffe0ff */
        /* <DEDUP_REMOVED lines=10> */
.L_x_1495:
        /* <DEDUP_REMOVED lines=16> */
.L_x_1496:
[----:B--2---:R-:W-:-:S05]  /*12300*/  IMAD R0, R0, c[0x0][0x538], RZ ;  /* 0x00014e0000007a24 */ /* 0x004fca00078e02ff */
[----:B------:R-:W-:-:S04]  /*12310*/  IADD3 R8, R0, R8, RZ ;  /* 0x0000000800087210 */ /* 0x000fc80007ffe0ff */
[----:B------:R-:W-:-:S13]  /*12320*/  ISETP.GT.AND P6, PT, R8, R9, PT ;  /* 0x000000090800720c */ /* 0x000fda0003fc4270 */
[----:B-1----:R-:W-:Y:S05]  /*12330*/  @!P6 BRA `(.L_x_1428) ;  /* 0xfffffdb00000e947 */ /* 0x002fea000383ffff */
.L_x_1424:
[----:B------:R-:W-:-:S05]  /*12340*/  IADD3 R8, -R0, R8, RZ ;  /* 0x0000000800087210 */ /* 0x000fca0007ffe1ff */
[----:B------:R-:W-:-:S05]  /*12350*/  IMAD R0, R4, c[0x0][0x538], R8 ;  /* 0x00014e0004007a24 */ /* 0x000fca00078e0208 */
[----:B------:R-:W-:Y:S01]  /*12360*/  ISETP.GT.AND P0, PT, R0, R9, PT ;  /* 0x000000090000720c */ /* 0x000fe20003f04270 */
[----:B------:R-:W-:-:S12]  /*12370*/  BRA.DIV ~URZ, `(.L_x_1429) ;  /* 0x000041a27f007947 */ /* 0x000fd8000b800000 */
[----:B------:R-:W-:-:S03]  /*12380*/  VOTE.ANY R5, PT, !P0 ;  /* 0x0000000000057806 */ /* 0x000fc600040e0100 */
.L_x_1497:
[----:B------:R-:W2:Y:S01]  /*12390*/  LDL.LU R2, [R1+0x54] ;  /* 0x0000540001027983 */ /* 0x000ea20000300800 */
[----:B------:R-:W2:Y:S02]  /*123a0*/  POPC R0, R5 ;  /* 0x0000000500007309 */ /* 0x000ea40000000000 */
[----:B--2---:R-:W-:-:S05]  /*123b0*/  IADD3 R2, R0, R2, RZ ;  /* 0x0000000200027210 */ /* 0x004fca0007ffe0ff */
[----:B------:R2:W-:Y:S01]  /*123c0*/  STL [R1+0x54], R2 ;  /* 0x0000540201007387 */ /* 0x0005e20000100800 */
[----:B------:R-:W-:Y:S05]  /*123d0*/  BRA.DIV ~URZ, `(.L_x_1430) ;  /* 0x000041927f007947 */ /* 0x000fea000b800000 */
[----:B------:R3:W4:Y:S04]  /*123e0*/  SHFL.IDX PT, R10, R6, R0, 0x1f ;  /* 0x00001f00060a7589 */ /* 0x00072800000e0000 */
[----:B------:R3:W1:Y:S02]  /*123f0*/  SHFL.IDX PT, R7, R7, R0, 0x1f ;  /* 0x00001f0007077589 */ /* 0x00066400000e0000 */
.L_x_1498:
[----:B------:R-:W-:Y:S01]  /*12400*/  ISETP.NE.AND P0, PT, R5, RZ, PT ;  /* 0x000000ff0500720c */ /* 0x000fe20003f05270 */
[----:B------:R-:W-:-:S12]  /*12410*/  BSSY B0, `(.L_x_1431) ;  /* 0x0000005000007945 */ /* 0x000fd80003800000 */
[----:B------:R-:W-:Y:S05]  /*12420*/  @!P0 BRA `(.L_x_1432) ;  /* 0x0000003000008947 */ /* 0x000fea0003800000 */
[----:B---3--:R-:W-:Y:S01]  /*12430*/  IADD3 R0, R0, -0x1, RZ ;  /* 0xffffffff00007810 */ /* 0x008fe20007ffe0ff */
[----:B------:R-:W-:Y:S05]  /*12440*/  BRA.DIV ~URZ, `(.L_x_1433) ;  /* 0x000041f27f007947 */ /* 0x000fea000b800000 */
[----:B------:R3:W2:Y:S02]  /*12450*/  SHFL.IDX PT, R11, R4, R0, 0x1f ;  /* 0x00001f00040b7589 */ /* 0x0006a400000e0000 */
.L_x_1432:
[----:B------:R-:W-:Y:S05]  /*12460*/  BSYNC B0 ;  /* 0x0000000000007941 */ /* 0x000fea0003800000 */
.L_x_1431:
[----:B--23--:R-:W-:Y:S01]  /*12470*/  IMAD R0, R11, c[0x0][0x538], R8 ;  /* 0x00014e000b007a24 */ /* 0x00cfe200078e0208 */
        /* <DEDUP_REMOVED lines=67> */
.L_x_1435:
[----:B-1----:R-:W2:Y:S01]  /*128b0*/  LDL R0, [R1+0x54] ;  /* 0x0000540001007983 */ /* 0x002ea20000100800 */
[----:B------:R-:W-:-:S04]  /*128c0*/  IMAD.MOV.U32 R2, RZ, RZ, 0x4 ;  /* 0x00000004ff027424 */ /* 0x000fc800078e00ff */
        /* <DEDUP_REMOVED lines=14> */
[----:B------:R-:W-:Y:S01]  /*129b0*/  MOV R2, RZ ;  /* 0x000000ff00027202 */ /* 0x000fe20000000f00 */
[----:B------:R-:W-:-:S04]  /*129c0*/  IMAD.MOV.U32 R6, RZ, RZ, R0 ;  /* 0x000000ffff067224 */ /* 0x000fc800078e0000 */
        /* <DEDUP_REMOVED lines=11> */
[----:B------:R-:W-:-:S05]  /*12a80*/  @P2 IADD3 R0, R0, 0x1, RZ ;  /* 0x0000000100002810 */ /* 0x000fca0007ffe0ff */
[----:B------:R-:W-:-:S05]  /*12a90*/  IMAD.MOV.U32 R2, RZ, RZ, R0 ;  /* 0x000000ffff027224 */ /* 0x000fca00078e0000 */
[----:B------:R-:W-:Y:S02]  /*12aa0*/  @!P0 IADD3 R2, -R2, RZ, RZ ;  /* 0x000000ff02028210 */ /* 0x000fe40007ffe1ff */
        /* <DEDUP_REMOVED lines=15> */
[----:B------:R-:W-:Y:S01]  /*12ba0*/  IMAD R7, R6, R4, RZ ;  /* 0x0000000406077224 */ /* 0x000fe200078e02ff */
[----:B------:R-:W-:Y:S01]  /*12bb0*/  MOV R6, R2 ;  /* 0x0000000200067202 */ /* 0x000fe20000000f00 */
[----:B------:R-:W-:-:S04]  /*12bc0*/  IMAD.MOV.U32 R2, RZ, RZ, RZ ;  /* 0x000000ffff027224 */ /* 0x000fc800078e00ff */
[----:B------:R-:W-:-:S04]  /*12bd0*/  IMAD.HI.U32 R7, R3, R7, R2 ;  /* 0x0000000703077227 */ /* 0x000fc800078e0002 */
[----:B------:R-:W-:-:S04]  /*12be0*/  IMAD.MOV R2, RZ, RZ, -R8 ;  /* 0x000000ffff027224 */ /* 0x000fc800078e0a08 */
        /* <DEDUP_REMOVED lines=17> */
.L_x_1436:
[----:B------:R-:W-:Y:S05]  /*12d00*/  BSYNC B0 ;  /* 0x0000000000007941 */ /* 0x000fea0003800000 */
.L_x_1434:
[----:B------:R-:W-:-:S04]  /*12d10*/  LOP3.LUT R2, RZ, R2, RZ, 0x33, !PT ;  /* 0x00000002ff027212 */ /* 0x000fc800078e33ff */
[----:B-1----:R-:W-:-:S05]  /*12d20*/  IADD3 R0, R2, R10, RZ ;  /* 0x0000000a02007210 */ /* 0x002fca0007ffe0ff */
[----:B------:R1:W-:Y:S01]  /*12d30*/  STL [R1+0x4c], R0 ;  /* 0x00004c0001007387 */ /* 0x0003e20000100800 */
[----:B------:R-:W-:Y:S05]  /*12d40*/  BRA `(.L_x_1437) ;  /* 0x0000005000007947 */ /* 0x000fea0003800000 */
.L_x_1425:
[----:B------:R-:W-:Y:S01]  /*12d50*/  MOV R0, c[0x0][0x53c] ;  /* 0x00014f0000007a02 */ /* 0x000fe20000000f00 */
[----:B------:R2:W-:Y:S04]  /*12d60*/  STL [R1+0x48], R9 ;  /* 0x0000480901007387 */ /* 0x0005e80000100800 */
[----:B------:R2:W-:Y:S04]  /*12d70*/  STL [R1+0x4c], RZ ;  /* 0x00004cff01007387 */ /* 0x0005e80000100800 */
[----:B------:R2:W-:Y:S04]  /*12d80*/  STL [R1+0x50], RZ ;  /* 0x000050ff01007387 */ /* 0x0005e80000100800 */
[----:B------:R2:W-:Y:S02]  /*12d90*/  STL [R1+0x54], R0 ;  /* 0x0000540001007387 */ /* 0x0005e40000100800 */
.L_x_1437:
[----:B------:R-:W-:Y:S05]  /*12da0*/  BSYNC B1 ;  /* 0x0000000000017941 */ /* 0x000fea0003800000 */
.L_x_1423:
[----:B-1----:R-:W3:Y:S04]  /*12db0*/  LDL R4, [R1+0x48] ;  /* 0x0000480001047983 */ /* 0x002ee80000100800 */
[----:B------:R-:W3:Y:S04]  /*12dc0*/  LDL R5, [R1+0x4c] ;  /* 0x00004c0001057983 */ /* 0x000ee80000100800 */
[----:B------:R-:W3:Y:S04]  /*12dd0*/  LDL R6, [R1+0x50] ;  /* 0x0000500001067983 */ /* 0x000ee80000100800 */
[----:B------:R-:W3:Y:S01]  /*12de0*/  LDL R7, [R1+0x54] ;  /* 0x0000540001077983 */ /* 0x000ee20000100800 */
[----:B------:R-:W-:Y:S03]  /*12df0*/  WARPSYNC 0xffffffff ;  /* 0xffffffff00007948 */ /* 0x000fe60003800000 */
[----:B------:R-:W-:Y:S01]  /*12e00*/  BAR.SYNC.DEFER_BLOCKING 0x4, 0x100 ;  /* 0x0104000000007b1d */ /* 0x000fe20000010000 */
[----:B------:R-:W-:-:S13]  /*12e10*/  ISETP.NE.AND P0, PT, R12, RZ, PT ;  /* 0x000000ff0c00720c */ /* 0x000fda0003f05270 */
[----:B---3--:R1:W-:Y:S04]  /*12e20*/  @!P0 STS.128 [0xf100], R4 ;  /* 0x00f10004ff008388 */ /* 0x0083e80000000c00 */
[----:B------:R-:W-:Y:S06]  /*12e30*/  BAR.ARV 0x5, 0x100 ;  /* 0x0144000000007b1d */ /* 0x000fec0000002000 */
.L_x_1418:
[----:B--2---:R-:W2:Y:S02]  /*12e40*/  LDL R0, [R1+0x54] ;  /* 0x0000540001007983 */ /* 0x004ea40000100800 */
[----:B--2---:R-:W-:-:S13]  /*12e50*/  ISETP.GE.AND P0, PT, R0, c[0x0][0x53c], PT ;  /* 0x00014f0000007a0c */ /* 0x004fda0003f06270 */
[----:B-1----:R-:W-:Y:S01]  /*12e60*/  @P0 CALL.REL.NOINC `(.L_x_1438) ;  /* 0x0000001000000944 */ /* 0x002fe20003c00000 */
[----:B------:R-:W-:Y:S05]  /*12e70*/  BRA `(.L_x_1439) ;  /* 0xfffeee1000007947 */ /* 0x000fea000383ffff */
.L_x_1438:
[----:B------:R-:W-:Y:S05]  /*12e80*/  EXIT ;  /* 0x000000000000794d */ /* 0x000fea0003800000 */
.L_x_1307:
[----:B------:R-:W-:Y:S01]  /*12e90*/  IMAD.MOV.U32 R0, RZ, RZ, R5 ;  /* 0x000000ffff007224 */ /* 0x000fe200078e0005 */
[----:B------:R-:W-:Y:S02]  /*12ea0*/  MOV R2, 0x1 ;  /* 0x0000000100027802 */ /* 0x000fe40000000f00 */
[----:B------:R-:W-:Y:S02]  /*12eb0*/  MOV R3, 0x12ed0 ;  /* 0x00012ed000037802 */ /* 0x000fe40000000f00 */
[----:B------:R-:W-:Y:S05]  /*12ec0*/  CALL.REL.NOINC `($__internal_22_$__cuda_sm70_shflsync_up_p) ;  /* 0x000038a000007944 */ /* 0x000fea0003c00000 */
[----:B------:R-:W-:Y:S01]  /*12ed0*/  MOV R0, R4 ;  /* 0x0000000400007202 */ /* 0x000fe20000000f00 */
[----:B------:R-:W-:Y:S05]  /*12ee0*/  BRA `(.L_x_1440) ;  /* 0xfffed57000007947 */ /* 0x000fea000383ffff */
.L_x_1308:
[----:B------:R-:W-:Y:S01]  /*12ef0*/  IMAD.MOV.U32 R0, RZ, RZ, R5 ;  /* 0x000000ffff007224 */ /* 0x000fe200078e0005 */
[----:B------:R-:W-:Y:S02]  /*12f00*/  MOV R2, 0x2 ;  /* 0x0000000200027802 */ /* 0x000fe40000000f00 */
[----:B------:R-:W-:Y:S02]  /*12f10*/  MOV R3, 0x12f30 ;  /* 0x00012f3000037802 */ /* 0x000fe40000000f00 */
[----:B------:R-:W-:Y:S05]  /*12f20*/  CALL.REL.NOINC `($__internal_22_$__cuda_sm70_shflsync_up_p) ;  /* 0x0000384000007944 */ /* 0x000fea0003c00000 */
[----:B------:R-:W-:Y:S01]  /*12f30*/  SEL R0, R4, RZ, P4 ;  /* 0x000000ff04007207 */ /* 0x000fe20002000000 */
[----:B------:R-:W-:Y:S01]  /*12f40*/  IMAD.MOV.U32 R2, RZ, RZ, 0x4 ;  /* 0x00000004ff027424 */ /* 0x000fe200078e00ff */
[----:B------:R-:W-:-:S03]  /*12f50*/  MOV R3, 0x12f80 ;  /* 0x00012f8000037802 */ /* 0x000fc60000000f00 */
[----:B------:R-:W-:Y:S02]  /*12f60*/  IMAD.IADD R0, R5, 0x1, R0 ;  /* 0x0000000105007824 */ /* 0x000fe400078e0200 */
        /* <DEDUP_REMOVED lines=13> */
[----:B------:R-:W-:Y:S02]  /*13040*/  MOV R226, 0x1f ;  /* 0x0000001f00e27802 */ /* 0x000fe40000000f00 */
[----:B------:R-:W-:Y:S01]  /*13050*/  MOV R3, 0x13090 ;  /* 0x0001309000037802 */ /* 0x000fe20000000f00 */
[----:B------:R-:W-:-:S04]  /*13060*/  IMAD.IADD R4, R0, 0x1, R4 ;  /* 0x0000000100047824 */ /* 0x000fc800078e0204 */
[----:B------:R-:W-:Y:S02]  /*13070*/  IMAD.MOV.U32 R225, RZ, RZ, R4 ;  /* 0x000000ffffe17224 */ /* 0x000fe400078e0004 */
[----:B------:R-:W-:Y:S05]  /*13080*/  CALL.REL.NOINC `($__internal_21_$__cuda_sm70_shflsync_idx_p) ;  /* 0x0000368000007944 */ /* 0x000fea0003c00000 */
[----:B------:R-:W-:Y:S01]  /*13090*/  MOV R0, R226 ;  /* 0x000000e200007202 */ /* 0x000fe20000000f00 */
[----:B------:R-:W-:Y:S05]  /*130a0*/  BRA `(.L_x_1441) ;  /* 0xfffed4b000007947 */ /* 0x000fea000383ffff */
.L_x_1310:
[----:B------:R-:W-:Y:S02]  /*130b0*/  SEL R0, RZ, 0x1, P0 ;  /* 0x00000001ff007807 */ /* 0x000fe40000000000 */
[----:B------:R-:W-:Y:S02]  /*130c0*/  MOV R2, 0x130e0 ;  /* 0x000130e000027802 */ /* 0x000fe40000000f00 */
[----:B------:R-:W-:Y:S05]  /*130d0*/  CALL.REL.NOINC `($__internal_23_$__cuda_sm70_votesync_ballot) ;  /* 0x0000370000007944 */ /* 0x000fea0003c00000 */
[----:B------:R-:W-:Y:S01]  /*130e0*/  MOV R6, R0 ;  /* 0x0000000000067202 */ /* 0x000fe20000000f00 */
[----:B------:R-:W-:Y:S05]  /*130f0*/  BRA `(.L_x_1442) ;  /* 0xfffed4f000007947 */ /* 0x000fea000383ffff */
.L_x_1311:
[----:B------:R-:W-:Y:S01]  /*13100*/  IMAD.MOV.U32 R225, RZ, RZ, R9 ;  /* 0x000000ffffe17224 */ /* 0x000fe200078e0009 */
[----:B-1----:R-:W-:Y:S01]  /*13110*/  MOV R2, R0 ;  /* 0x0000000000027202 */ /* 0x002fe20000000f00 */
[----:B------:R-:W-:Y:S01]  /*13120*/  IMAD.MOV.U32 R226, RZ, RZ, 0x1f ;  /* 0x0000001fffe27424 */ /* 0x000fe200078e00ff */
[----:B------:R-:W-:Y:S02]  /*13130*/  MOV R3, 0x13150 ;  /* 0x0001315000037802 */ /* 0x000fe40000000f00 */
[----:B------:R-:W-:Y:S05]  /*13140*/  CALL.REL.NOINC `($__internal_21_$__cuda_sm70_shflsync_idx_p) ;  /* 0x000035c000007944 */ /* 0x000fea0003c00000 */
[----:B------:R-:W-:Y:S01]  /*13150*/  IMAD.MOV.U32 R12, RZ, RZ, R226 ;  /* 0x000000ffff0c7224 */ /* 0x000fe200078e00e2 */
[----:B------:R-:W-:Y:S01]  /*13160*/  MOV R225, R8 ;  /* 0x0000000800e17202 */ /* 0x000fe20000000f00 */
[----:B------:R-:W-:Y:S01]  /*13170*/  IMAD.MOV.U32 R5, RZ, RZ, RZ ;  /* 0x000000ffff057224 */ /* 0x000fe200078e00ff */
[----:B------:R-:W-:Y:S01]  /*13180*/  MOV R2, R0 ;  /* 0x0000000000027202 */ /* 0x000fe20000000f00 */
[----:B------:R-:W-:Y:S01]  /*13190*/  IMAD.MOV.U32 R226, RZ, RZ, 0x1f ;  /* 0x0000001fffe27424 */ /* 0x000fe200078e00ff */
[----:B------:R-:W-:-:S02]  /*131a0*/  MOV R3, 0x131c0 ;  /* 0x000131c000037802 */ /* 0x000fc40000000f00 */
[----:B------:R-:W-:Y:S05]  /*131b0*/  CALL.REL.NOINC `($__internal_21_$__cuda_sm70_shflsync_idx_p) ;  /* 0x0000355000007944 */ /* 0x000fea0003c00000 */
[----:B------:R-:W-:Y:S01]  /*131c0*/  MOV R9, R226 ;  /* 0x000000e200097202 */ /* 0x000fe20000000f00 */
[----:B------:R-:W-:Y:S05]  /*131d0*/  BRA `(.L_x_1443) ;  /* 0xfffed48000007947 */ /* 0x000fea000383ffff */
.L_x_1314:
[----:B------:R-:W-:Y:S01]  /*131e0*/  IMAD.MOV.U32 R225, RZ, RZ, R4 ;  /* 0x000000ffffe17224 */ /* 0x000fe200078e0004 */
[----:B-1----:R-:W-:Y:S01]  /*131f0*/  MOV R2, R0 ;  /* 0x0000000000027202 */ /* 0x002fe20000000f00 */
[----:B------:R-:W-:Y:S01]  /*13200*/  IMAD.MOV.U32 R226, RZ, RZ, 0x1f ;  /* 0x0000001fffe27424 */ /* 0x000fe200078e00ff */
[----:B------:R-:W-:-:S02]  /*13210*/  MOV R3, 0x13230 ;  /* 0x0001323000037802 */ /* 0x000fc40000000f00 */
[----:B---34-:R-:W-:Y:S05]  /*13220*/  CALL.REL.NOINC `($__internal_21_$__cuda_sm70_shflsync_idx_p) ;  /* 0x000034e000007944 */ /* 0x018fea0003c00000 */
[----:B------:R-:W-:Y:S01]  /*13230*/  MOV R5, R226 ;  /* 0x000000e200057202 */ /* 0x000fe20000000f00 */
[----:B------:R-:W-:Y:S05]  /*13240*/  BRA `(.L_x_1313) ;  /* 0xfffed47000007947 */ /* 0x000fea000383ffff */
.L_x_1327:
[----:B------:R-:W-:Y:S01]  /*13250*/  IMAD.MOV.U32 R225, RZ, RZ, R10 ;  /* 0x000000ffffe17224 */ /* 0x000fe200078e000a */
[----:B------:R-:W-:Y:S01]  /*13260*/  MOV R2, 0x3 ;  /* 0x0000000300027802 */ /* 0x000fe20000000f00 */
[----:B------:R-:W-:Y:S01]  /*13270*/  IMAD.MOV.U32 R226, RZ, RZ, 0x181f ;  /* 0x0000181fffe27424 */ /* 0x000fe200078e00ff */
[----:B------:R-:W-:-:S02]  /*13280*/  MOV R3, 0x132a0 ;  /* 0x000132a000037802 */ /* 0x000fc40000000f00 */
[----:B------:R-:W-:Y:S05]  /*13290*/  CALL.REL.NOINC `($__internal_21_$__cuda_sm70_shflsync_idx_p) ;  /* 0x0000347000007944 */ /* 0x000fea0003c00000 */
[----:B------:R-:W-:Y:S01]  /*132a0*/  IMAD.MOV.U32 R6, RZ, RZ, R226 ;  /* 0x000000ffff067224 */ /* 0x000fe200078e00e2 */
[----:B------:R-:W-:Y:S01]  /*132b0*/  MOV R2, 0x3 ;  /* 0x0000000300027802 */ /* 0x000fe20000000f00 */
[----:B------:R-:W-:Y:S01]  /*132c0*/  IMAD.MOV.U32 R225, RZ, RZ, R12 ;  /* 0x000000ffffe17224 */ /* 0x000fe200078e000c */
[----:B------:R-:W-:-:S02]  /*132d0*/  MOV R226, 0x181f ;  /* 0x0000181f00e27802 */ /* 0x000fc40000000f00 */
[----:B------:R-:W-:Y:S02]  /*132e0*/  MOV R3, 0x13300 ;  /* 0x0001330000037802 */ /* 0x000fe40000000f00 */
[----:B------:R-:W-:Y:S05]  /*132f0*/  CALL.REL.NOINC `($__internal_21_$__cuda_sm70_shflsync_idx_p) ;  /* 0x0000341000007944 */ /* 0x000fea0003c00000 */
[----:B------:R-:W-:Y:S01]  /*13300*/  MOV R2, R226 ;  /* 0x000000e200027202 */ /* 0x000fe20000000f00 */
[----:B------:R-:W-:Y:S05]  /*13310*/  BRA `(.L_x_1444) ;  /* 0xffff05a000007947 */ /* 0x000fea000383ffff */
.L_x_1330:
[----:B------:R-:W-:Y:S01]  /*13320*/  IMAD.MOV.U32 R225, RZ, RZ, R0 ;  /* 0x000000ffffe17224 */ /* 0x000fe200078e0000 */
[----:B------:R-:W-:Y:S01]  /*13330*/  MOV R2, RZ ;  /* 0x000000ff00027202 */ /* 0x000fe20000000f00 */
[----:B------:R-:W-:Y:S01]  /*13340*/  IMAD.MOV.U32 R226, RZ, RZ, 0x181f ;  /* 0x0000181fffe27424 */ /* 0x000fe200078e00ff */
[----:B------:R-:W-:Y:S02]  /*13350*/  MOV R3, 0x13370 ;  /* 0x0001337000037802 */ /* 0x000fe40000000f00 */
[----:B------:R-:W-:Y:S05]  /*13360*/  CALL.REL.NOINC `($__internal_21_$__cuda_sm70_shflsync_idx_p) ;  /* 0x000033a000007944 */ /* 0x000fea0003c00000 */
[----:B------:R-:W-:Y:S01]  /*13370*/  MOV R5, R226 ;  /* 0x000000e200057202 */ /* 0x000fe20000000f00 */
[----:B------:R-:W-:Y:S05]  /*13380*/  BRA `(.L_x_1445) ;  /* 0xffff137000007947 */ /* 0x000fea000383ffff */
.L_x_1331:
[----:B------:R-:W-:Y:S01]  /*13390*/  IMAD.MOV.U32 R225, RZ, RZ, R4 ;  /* 0x000000ffffe17224 */ /* 0x000fe200078e0004 */
[----:B------:R-:W-:Y:S01]  /*133a0*/  MOV R2, RZ ;  /* 0x000000ff00027202 */ /* 0x000fe20000000f00 */
[----:B------:R-:W-:Y:S01]  /*133b0*/  IMAD.MOV.U32 R226, RZ, RZ, 0x181f ;  /* 0x0000181fffe27424 */ /* 0x000fe200078e00ff */
[----:B------:R-:W-:Y:S02]  /*133c0*/  MOV R3, 0x133e0 ;  /* 0x000133e000037802 */ /* 0x000fe40000000f00 */
[----:B-12---:R-:W-:Y:S05]  /*133d0*/  CALL.REL.NOINC `($__internal_21_$__cuda_sm70_shflsync_idx_p) ;  /* 0x0000333000007944 */ /* 0x006fea0003c00000 */
[----:B------:R-:W-:Y:S01]  /*133e0*/  MOV R2, R226 ;  /* 0x000000e200027202 */ /* 0x000fe20000000f00 */
[----:B------:R-:W-:Y:S05]  /*133f0*/  BRA `(.L_x_1446) ;  /* 0xffff132000007947 */ /* 0x000fea000383ffff */
.L_x_1334:
[----:B------:R-:W-:Y:S01]  /*13400*/  IMAD.MOV.U32 R225, RZ, RZ, R0 ;  /* 0x000000ffffe17224 */ /* 0x000fe200078e0000 */
[----:B--2-4-:R-:W-:Y:S01]  /*13410*/  MOV R2, 0x1 ;  /* 0x0000000100027802 */ /* 0x014fe20000000f00 */
[----:B------:R-:W-:Y:S01]  /*13420*/  IMAD.MOV.U32 R226, RZ, RZ, 0x181f ;  /* 0x0000181fffe27424 */ /* 0x000fe200078e00ff */
[----:B------:R-:W-:-:S02]  /*13430*/  MOV R3, 0x13450 ;  /* 0x0001345000037802 */ /* 0x000fc40000000f00 */
[----:B-1-3--:R-:W-:Y:S05]  /*13440*/  CALL.REL.NOINC `($__internal_21_$__cuda_sm70_shflsync_idx_p) ;  /* 0x000032c000007944 */ /* 0x00afea0003c00000 */
        /* <DEDUP_REMOVED lines=8> */
.L_x_1337:
[----:B------:R-:W-:Y:S01]  /*134d0*/  IMAD.MOV.U32 R225, RZ, RZ, R0 ;  /* 0x000000ffffe17224 */ /* 0x000fe200078e0000 */
[----:B-1--4-:R-:W-:Y:S01]  /*134e0*/  MOV R2, 0x2 ;  /* 0x0000000200027802 */ /* 0x012fe20000000f00 */
[----:B------:R-:W-:Y:S01]  /*134f0*/  IMAD.MOV.U32 R226, RZ, RZ, 0x181f ;  /* 0x0000181fffe27424 */ /* 0x000fe200078e00ff */
[----:B------:R-:W-:Y:S02]  /*13500*/  MOV R3, 0x13520 ;  /* 0x0001352000037802 */ /* 0x000fe40000000f00 */
[----:B--23--:R-:W-:Y:S05]  /*13510*/  CALL.REL.NOINC `($__internal_21_$__cuda_sm70_shflsync_idx_p) ;  /* 0x000031f000007944 */ /* 0x00cfea0003c00000 */
[----:B------:R-:W-:Y:S01]  /*13520*/  MOV R5, R226 ;  /* 0x000000e200057202 */ /* 0x000fe20000000f00 */
[----:B------:R-:W-:Y:S05]  /*13530*/  BRA `(.L_x_1448) ;  /* 0xffff145000007947 */ /* 0x000fea000383ffff */
.L_x_1338:
[----:B------:R-:W-:Y:S01]  /*13540*/  IMAD.MOV.U32 R225, RZ, RZ, R4 ;  /* 0x000000ffffe17224 */ /* 0x000fe200078e0004 */
[----:B----4-:R-:W-:Y:S01]  /*13550*/  MOV R2, 0x2 ;  /* 0x0000000200027802 */ /* 0x010fe20000000f00 */
[----:B------:R-:W-:Y:S01]  /*13560*/  IMAD.MOV.U32 R226, RZ, RZ, 0x181f ;  /* 0x0000181fffe27424 */ /* 0x000fe200078e00ff */
[----:B------:R-:W-:Y:S02]  /*13570*/  MOV R3, 0x13590 ;  /* 0x0001359000037802 */ /* 0x000fe40000000f00 */
[----:B-123--:R-:W-:Y:S05]  /*13580*/  CALL.REL.NOINC `($__internal_21_$__cuda_sm70_shflsync_idx_p) ;  /* 0x0000318000007944 */ /* 0x00efea0003c00000 */
[----:B------:R-:W-:Y:S01]  /*13590*/  MOV R2, R226 ;  /* 0x000000e200027202 */ /* 0x000fe20000000f00 */
[----:B------:R-:W-:Y:S05]  /*135a0*/  BRA `(.L_x_1449) ;  /* 0xffff140000007947 */ /* 0x000fea000383ffff */
.L_x_1341:
[----:B------:R-:W-:Y:S01]  /*135b0*/  IMAD.MOV.U32 R225, RZ, RZ, R0 ;  /* 0x000000ffffe17224 */ /* 0x000fe200078e0000 */
[----:B-1----:R-:W-:Y:S01]  /*135c0*/  MOV R2, 0x3 ;  /* 0x0000000300027802 */ /* 0x002fe20000000f00 */
[----:B------:R-:W-:Y:S01]  /*135d0*/  IMAD.MOV.U32 R226, RZ, RZ, 0x181f ;  /* 0x0000181fffe27424 */ /* 0x000fe200078e00ff */
[----:B------:R-:W-:-:S02]  /*135e0*/  MOV R3, 0x13600 ;  /* 0x0001360000037802 */ /* 0x000fc40000000f00 */
[----:B--234-:R-:W-:Y:S05]  /*135f0*/  CALL.REL.NOINC `($__internal_21_$__cuda_sm70_shflsync_idx_p) ;  /* 0x0000311000007944 */ /* 0x01cfea0003c00000 */
        /* <DEDUP_REMOVED lines=8> */
.L_x_1342:
[----:B------:R-:W-:Y:S01]  /*13680*/  IMAD.MOV.U32 R225, RZ, RZ, R4 ;  /* 0x000000ffffe17224 */ /* 0x000fe200078e0004 */
[----:B------:R-:W-:Y:S01]  /*13690*/  MOV R2, RZ ;  /* 0x000000ff00027202 */ /* 0x000fe20000000f00 */
[----:B------:R-:W-:Y:S01]  /*136a0*/  IMAD.MOV.U32 R226, RZ, RZ, 0x1c1f ;  /* 0x00001c1fffe27424 */ /* 0x000fe200078e00ff */
[----:B------:R-:W-:Y:S02]  /*136b0*/  MOV R3, 0x136d0 ;  /* 0x000136d000037802 */ /* 0x000fe40000000f00 */
[----:B------:R-:W-:Y:S05]  /*136c0*/  CALL.REL.NOINC `($__internal_21_$__cuda_sm70_shflsync_idx_p) ;  /* 0x0000304000007944 */ /* 0x000fea0003c00000 */
[----:B------:R-:W-:Y:S01]  /*136d0*/  MOV R0, R226 ;  /* 0x000000e200007202 */ /* 0x000fe20000000f00 */
[----:B------:R-:W-:Y:S05]  /*136e0*/  BRA `(.L_x_1451) ;  /* 0xffff15e000007947 */ /* 0x000fea000383ffff */
.L_x_1343:
[----:B------:R-:W-:Y:S01]  /*136f0*/  IMAD.MOV.U32 R225, RZ, RZ, R4 ;  /* 0x000000ffffe17224 */ /* 0x000fe200078e0004 */
[----:B------:R-:W-:Y:S01]  /*13700*/  MOV R2, 0x1 ;  /* 0x0000000100027802 */ /* 0x000fe20000000f00 */
[----:B------:R-:W-:Y:S01]  /*13710*/  IMAD.MOV.U32 R226, RZ, RZ, 0x1c1f ;  /* 0x00001c1fffe27424 */ /* 0x000fe200078e00ff */
[----:B------:R-:W-:Y:S02]  /*13720*/  MOV R3, 0x13740 ;  /* 0x0001374000037802 */ /* 0x000fe40000000f00 */
[----:B-1----:R-:W-:Y:S05]  /*13730*/  CALL.REL.NOINC `($__internal_21_$__cuda_sm70_shflsync_idx_p) ;  /* 0x00002fd000007944 */ /* 0x002fea0003c00000 */
[----:B------:R-:W-:-:S05]  /*13740*/  IMAD.IADD R0, R5, 0x1, R226 ;  /* 0x0000000105007824 */ /* 0x000fca00078e02e2 */
        /* <DEDUP_REMOVED lines=98> */
[----:B------:R-:W-:Y:S02]  /*13d70*/  FSEL R145, R26, -INF , P6 ;  /* 0xff8000001a917808 */ /* 0x000fe40003000000 */
[----:B------:R-:W-:Y:S02]  /*13d80*/  FMNMX.FTZ R0, R126, R0, !PT ;  /* 0x000000007e007209 */ /* 0x000fe40007810000 */
[----:B------:R-:W-:Y:S02]  /*13d90*/  FMNMX.FTZ R4, R146, R3, !PT ;  /* 0x0000000392047209 */ /* 0x000fe40007810000 */
[----:B------:R-:W-:Y:S02]  /*13da0*/  FMNMX.FTZ R0, R129, R0, !PT ;  /* 0x0000000081007209 */ /* 0x000fe40007810000 */
[----:B------:R-:W-:-:S02]  /*13db0*/  FSEL R144, R27, -INF , P5 ;  /* 0xff8000001b907808 */ /* 0x000fc40002800000 */
[----:B------:R-:W-:Y:S02]  /*13dc0*/  FMNMX.FTZ R4, R145, R4, !PT ;  /* 0x0000000491047209 */ /* 0x000fe40007810000 */
[----:B------:R-:W-:Y:S02]  /*13dd0*/  FMNMX.FTZ R0, R128, R0, !PT ;  /* 0x0000000080007209 */ /* 0x000fe40007810000 */
[----:B------:R-:W-:Y:S02]  /*13de0*/  FSEL R143, R38, -INF , P4 ;  /* 0xff800000268f7808 */ /* 0x000fe40002000000 */
[----:B------:R-:W-:Y:S02]  /*13df0*/  FMNMX.FTZ R4, R144, R4, !PT ;  /* 0x0000000490047209 */ /* 0x000fe40007810000 */
[----:B------:R-:W-:Y:S01]  /*13e00*/  FMNMX.FTZ R70, R127, R0, !PT ;  /* 0x000000007f467209 */ /* 0x000fe20007810000 */
[----:B------:R-:W-:Y:S01]  /*13e10*/  IMAD.MOV.U32 R0, RZ, RZ, 0x2 ;  /* 0x00000002ff007424 */ /* 0x000fe200078e00ff */
[----:B------:R-:W-:-:S02]  /*13e20*/  FSEL R142, R39, -INF , P0 ;  /* 0xff800000278e7808 */ /* 0x000fc40000000000 */
[----:B------:R-:W-:Y:S01]  /*13e30*/  FMNMX.FTZ R4, R143, R4, !PT ;  /* 0x000000048f047209 */ /* 0x000fe20007810000 */
[----:B------:R-:W-:Y:S01]  /*13e40*/  IMAD.MOV.U32 R68, RZ, RZ, R70 ;  /* 0x000000ffff447224 */ /* 0x000fe200078e0046 */
[----:B------:R-:W-:Y:S02]  /*13e50*/  MOV R2, 0x13e80 ;  /* 0x00013e8000027802 */ /* 0x000fe40000000f00 */
[----:B------:R-:W-:Y:S02]  /*13e60*/  FMNMX.FTZ R4, R142, R4, !PT ;  /* 0x000000048e047209 */ /* 0x000fe40007810000 */
[----:B------:R-:W-:Y:S05]  /*13e70*/  CALL.REL.NOINC `($__internal_20_$__cuda_sm70_shflsync_bfly_p) ;  /* 0x0000283000007944 */ /* 0x000fea0003c00000 */
[----:B------:R-:W-:Y:S01]  /*13e80*/  FMNMX.FTZ R70, R70, R0, !PT ;  /* 0x0000000046467209 */ /* 0x000fe20007810000 */
[----:B------:R-:W-:Y:S01]  /*13e90*/  IMAD.MOV.U32 R0, RZ, RZ, 0x1 ;  /* 0x00000001ff007424 */ /* 0x000fe200078e00ff */
[----:B------:R-:W-:-:S03]  /*13ea0*/  MOV R2, 0x13ed0 ;  /* 0x00013ed000027802 */ /* 0x000fc60000000f00 */
[----:B------:R-:W-:Y:S02]  /*13eb0*/  IMAD.MOV.U32 R68, RZ, RZ, R70 ;  /* 0x000000ffff447224 */ /* 0x000fe400078e0046 */
[----:B------:R-:W-:Y:S05]  /*13ec0*/  CALL.REL.NOINC `($__internal_20_$__cuda_sm70_shflsync_bfly_p) ;  /* 0x000027e000007944 */ /* 0x000fea0003c00000 */
[----:B------:R-:W-:Y:S01]  /*13ed0*/  FMNMX.FTZ R70, R70, R0, !PT ;  /* 0x0000000046467209 */ /* 0x000fe20007810000 */
[----:B------:R-:W-:Y:S01]  /*13ee0*/  IMAD.MOV.U32 R68, RZ, RZ, R4 ;  /* 0x000000ffff447224 */ /* 0x000fe200078e0004 */
[----:B------:R-:W-:Y:S01]  /*13ef0*/  MOV R2, 0x13f20 ;  /* 0x00013f2000027802 */ /* 0x000fe20000000f00 */
[----:B------:R-:W-:Y:S02]  /*13f00*/  IMAD.MOV.U32 R0, RZ, RZ, 0x2 ;  /* 0x00000002ff007424 */ /* 0x000fe400078e00ff */
[----:B------:R-:W-:Y:S05]  /*13f10*/  CALL.REL.NOINC `($__internal_20_$__cuda_sm70_shflsync_bfly_p) ;  /* 0x0000279000007944 */ /* 0x000fea0003c00000 */
[----:B------:R-:W-:Y:S01]  /*13f20*/  FMNMX.FTZ R4, R4, R0, !PT ;  /* 0x0000000004047209 */ /* 0x000fe20007810000 */
[----:B------:R-:W-:Y:S01]  /*13f30*/  IMAD.MOV.U32 R0, RZ, RZ, 0x1 ;  /* 0x00000001ff007424 */ /* 0x000fe200078e00ff */
[----:B------:R-:W-:-:S03]  /*13f40*/  MOV R2, 0x13f70 ;  /* 0x00013f7000027802 */ /* 0x000fc60000000f00 */
[----:B------:R-:W-:Y:S02]  /*13f50*/  IMAD.MOV.U32 R68, RZ, RZ, R4 ;  /* 0x000000ffff447224 */ /* 0x000fe400078e0004 */
[----:B------:R-:W-:Y:S05]  /*13f60*/  CALL.REL.NOINC `($__internal_20_$__cuda_sm70_shflsync_bfly_p) ;  /* 0x0000274000007944 */ /* 0x000fea0003c00000 */
[----:B------:R-:W-:Y:S01]  /*13f70*/  MOV R5, R0 ;  /* 0x0000000000057202 */ /* 0x000fe20000000f00 */
[----:B------:R-:W-:Y:S05]  /*13f80*/  BRA `(.L_x_1452) ;  /* 0xffff187000007947 */ /* 0x000fea000383ffff */
.L_x_1347:
[----:B------:R-:W-:Y:S01]  /*13f90*/  MOV R2, RZ ;  /* 0x000000ff00027202 */ /* 0x000fe20000000f00 */
[----:B------:R-:W-:Y:S01]  /*13fa0*/  IMAD.MOV.U32 R225, RZ, RZ, R5 ;  /* 0x000000ffffe17224 */ /* 0x000fe200078e0005 */
[----:B------:R-:W-:Y:S01]  /*13fb0*/  MOV R3, 0x13fe0 ;  /* 0x00013fe000037802 */ /* 0x000fe20000000f00 */
[----:B------:R-:W-:Y:S02]  /*13fc0*/  IMAD.MOV.U32 R226, RZ, RZ, 0x181f ;  /* 0x0000181fffe27424 */ /* 0x000fe400078e00ff */
[----:B------:R-:W-:Y:S05]  /*13fd0*/  CALL.REL.NOINC `($__internal_21_$__cuda_sm70_shflsync_idx_p) ;  /* 0x0000273000007944 */ /* 0x000fea0003c00000 */
[----:B------:R-:W-:Y:S01]  /*13fe0*/  MOV R0, R226 ;  /* 0x000000e200007202 */ /* 0x000fe20000000f00 */
[----:B------:R-:W-:-:S05]  /*13ff0*/  BRA `(.L_x_1453) ;  /* 0xffff33e000007947 */ /* 0x000fca000383ffff */
.L_x_1348:
[----:B------:R-:W-:Y:S01]  /*14000*/  MOV R2, RZ ;  /* 0x000000ff00027202 */ /* 0x000fe20000000f00 */
[----:B------:R-:W-:Y:S01]  /*14010*/  IMAD.MOV.U32 R225, RZ, RZ, R6 ;  /* 0x000000ffffe17224 */ /* 0x000fe200078e0006 */
[----:B------:R-:W-:Y:S01]  /*14020*/  MOV R3, 0x14050 ;  /* 0x0001405000037802 */ /* 0x000fe20000000f00 */
[----:B------:R-:W-:Y:S02]  /*14030*/  IMAD.MOV.U32 R226, RZ, RZ, 0x181f ;  /* 0x0000181fffe27424 */ /* 0x000fe400078e00ff */
[----:B-12---:R-:W-:Y:S05]  /*14040*/  CALL.REL.NOINC `($__internal_21_$__cuda_sm70_shflsync_idx_p) ;  /* 0x000026c000007944 */ /* 0x006fea0003c00000 */
[C---:B------:R-:W-:Y:S01]  /*14050*/  ISETP.GE.AND P4, PT, R241.reuse, c[0x0][0x1d4], PT ;  /* 0x00007500f1007a0c */ /* 0x040fe20003f86270 */
[----:B------:R-:W-:Y:S01]  /*14060*/  IMAD.SHL.U32 R3, R241, 0x2, RZ ;  /* 0x00000002f1037824 */ /* 0x000fe200078e00ff */
[C---:B------:R-:W-:Y:S01]  /*14070*/  ISETP.GE.AND P0, PT, R251.reuse, c[0x0][0x1d4], PT ;  /* 0x00007500fb007a0c */ /* 0x040fe20003f06270 */
[----:B------:R-:W-:Y:S01]  /*14080*/  IMAD.SHL.U32 R2, R251, 0x2, RZ ;  /* 0x00000002fb027824 */ /* 0x000fe200078e00ff */
[----:B------:R-:W-:Y:S01]  /*14090*/  SEL R4, RZ, 0x10, P4 ;  /* 0x00000010ff047807 */ /* 0x000fe20002000000 */
[----:B------:R-:W-:Y:S01]  /*140a0*/  IMAD.MOV.U32 R225, RZ, RZ, R5 ;  /* 0x000000ffffe17224 */ /* 0x000fe200078e0005 */
[----:B------:R-:W-:Y:S05]  /*140b0*/  IADD3 R12, P5, R226, R3, RZ ;  /* 0x00000003e20c7210 */ /* 0x000fea0007fbe0ff */
[----:B------:R-:W-:Y:S01]  /*140c0*/  IMAD.X R13, R0, 0x1, R220, P5 ;  /* 0x00000001000d7824 */ /* 0x000fe200028e06dc */
[----:B------:R-:W-:Y:S01]  /*140d0*/  IADD3 R2, P5, R226, R2, RZ ;  /* 0x00000002e2027210 */ /* 0x000fe20007fbe0ff */
[----:B------:R-:W-:Y:S03]  /*140e0*/  IMAD.MOV.U32 R226, RZ, RZ, 0x181f ;  /* 0x0000181fffe27424 */ /* 0x000fe600078e00ff */
[----:B------:R-:W-:Y:S01]  /*140f0*/  @!PT LDS RZ, [RZ] ;  /* 0x00000000fffff984 */ /* 0x000fe20000000800 */
[----:B------:R-:W-:Y:S01]  /*14100*/  @!PT LDS RZ, [RZ] ;  /* 0x00000000fffff984 */ /* 0x000fe20000000800 */
[----:B------:R-:W-:Y:S01]  /*14110*/  @!PT LDS RZ, [RZ] ;  /* 0x00000000fffff984 */ /* 0x000fe20000000800 */
[----:B------:R1:W-:Y:S01]  /*14120*/  LDGSTS.E.BYPASS.LTC128B.128 [R219+0x100], [R12.64], !P4 ;  /* 0x001000000cdb7fae */ /* 0x0003e2000e101d46 */
[----:B------:R-:W-:Y:S01]  /*14130*/  IMAD.X R3, R0, 0x1, R221, P5 ;  /* 0x0000000100037824 */ /* 0x000fe200028e06dd */
[----:B------:R-:W-:Y:S04]  /*14140*/  SEL R0, RZ, 0x10, P0 ;  /* 0x00000010ff007807 */ /* 0x000fe80000000000 */
[----:B------:R2:W-:Y:S02]  /*14150*/  LDGSTS.E.BYPASS.LTC128B.128 [R219+0x3900], [R2.64], !P0 ;  /* 0x0390000002db7fae */ /* 0x0005e4000c101d46 */
[----:B--2---:R-:W-:Y:S01]  /*14160*/  MOV R3, 0x14190 ;  /* 0x0001419000037802 */ /* 0x004fe20000000f00 */
[----:B------:R-:W-:Y:S03]  /*14170*/  IMAD.MOV.U32 R2, RZ, RZ, 0x1 ;  /* 0x00000001ff027424 */ /* 0x000fe600078e00ff */
[----:B-1----:R-:W-:Y:S05]  /*14180*/  CALL.REL.NOINC `($__internal_21_$__cuda_sm70_shflsync_idx_p) ;  /* 0x0000258000007944 */ /* 0x002fea0003c00000 */
[----:B------:R-:W-:Y:S01]  /*14190*/  MOV R2, 0x1 ;  /* 0x0000000100027802 */ /* 0x000fe20000000f00 */
[----:B------:R-:W-:Y:S01]  /*141a0*/  IMAD.MOV.U32 R7, RZ, RZ, R226 ;  /* 0x000000ffff077224 */ /* 0x000fe200078e00e2 */
[----:B------:R-:W-:Y:S01]  /*141b0*/  MOV R226, 0x181f ;  /* 0x0000181f00e27802 */ /* 0x000fe20000000f00 */
[----:B------:R-:W-:Y:S01]  /*141c0*/  IMAD.MOV.U32 R225, RZ, RZ, R6 ;  /* 0x000000ffffe17224 */ /* 0x000fe200078e0006 */
[----:B------:R-:W-:Y:S02]  /*141d0*/  MOV R3, 0x141f0 ;  /* 0x000141f000037802 */ /* 0x000fe40000000f00 */
[----:B------:R-:W-:Y:S05]  /*141e0*/  CALL.REL.NOINC `($__internal_21_$__cuda_sm70_shflsync_idx_p) ;  /* 0x0000252000007944 */ /* 0x000fea0003c00000 */
[C---:B------:R-:W-:Y:S01]  /*141f0*/  IADD3 R2, -R4.reuse, 0x10, RZ ;  /* 0x0000001004027810 */ /* 0x040fe20007ffe1ff */
[----:B------:R-:W-:Y:S01]  /*14200*/  IMAD.SHL.U32 R3, R241, 0x2, RZ ;  /* 0x00000002f1037824 */ /* 0x000fe200078e00ff */
[----:B------:R-:W-:Y:S01]  /*14210*/  ISETP.NE.U32.AND P5, PT, R4, RZ, PT ;  /* 0x000000ff0400720c */ /* 0x000fe20003fa5070 */
[----:B------:R-:W-:Y:S01]  /*14220*/  IMAD.SHL.U32 R12, R251, 0x2, RZ ;  /* 0x00000002fb0c7824 */ /* 0x000fe200078e00ff */
[----:B------:R-:W-:Y:S01]  /*14230*/  LOP3.LUT R2, R2, 0xf, RZ, 0xc0, !PT ;  /* 0x0000000f02027812 */ /* 0x000fe200078ec0ff */
[----:B------:R-:W-:Y:S03]  /*14240*/  IMAD.MOV.U32 R225, RZ, RZ, R5 ;  /* 0x000000ffffe17224 */ /* 0x000fe600078e0005 */
        /* <DEDUP_REMOVED lines=15> */
[----:B------:R-:W-:Y:S05]  /*14340*/  CALL.REL.NOINC `($__internal_21_$__cuda_sm70_shflsync_idx_p) ;  /* 0x000023c000007944 */ /* 0x000fea0003c00000 */
[----:B------:R-:W-:Y:S01]  /*14350*/  MOV R2, 0x2 ;  /* 0x0000000200027802 */ /* 0x000fe20000000f00 */
[----:B------:R-:W-:Y:S01]  /*14360*/  IMAD.MOV.U32 R12, RZ, RZ, R226 ;  /* 0x000000ffff0c7224 */ /* 0x000fe200078e00e2 */
[----:B------:R-:W-:Y:S01]  /*14370*/  MOV R226, 0x181f ;  /* 0x0000181f00e27802 */ /* 0x000fe20000000f00 */
[----:B------:R-:W-:Y:S01]  /*14380*/  IMAD.MOV.U32 R225, RZ, RZ, R6 ;  /* 0x000000ffffe17224 */ /* 0x000fe200078e0006 */
[----:B------:R-:W-:Y:S02]  /*14390*/  MOV R3, 0x143b0 ;  /* 0x000143b000037802 */ /* 0x000fe40000000f00 */
[----:B------:R-:W-:Y:S05]  /*143a0*/  CALL.REL.NOINC `($__internal_21_$__cuda_sm70_shflsync_idx_p) ;  /* 0x0000236000007944 */ /* 0x000fea0003c00000 */
[----:B------:R-:W-:Y:S01]  /*143b0*/  MOV R7, R226 ;  /* 0x000000e200077202 */ /* 0x000fe20000000f00 */
[----:B------:R-:W-:-:S05]  /*143c0*/  BRA `(.L_x_1454) ;  /* 0xffff31a000007947 */ /* 0x000fca000383ffff */
.L_x_1349:
[----:B--2---:R-:W-:Y:S01]  /*143d0*/  MOV R2, 0x3 ;  /* 0x0000000300027802 */ /* 0x004fe20000000f00 */
[----:B------:R-:W-:Y:S01]  /*143e0*/  IMAD.MOV.U32 R225, RZ, RZ, R5 ;  /* 0x000000ffffe17224 */ /* 0x000fe200078e0005 */
[----:B------:R-:W-:Y:S01]  /*143f0*/  MOV R3, 0x14420 ;  /* 0x0001442000037802 */ /* 0x000fe20000000f00 */
[----:B------:R-:W-:Y:S02]  /*14400*/  IMAD.MOV.U32 R226, RZ, RZ, 0x181f ;  /* 0x0000181fffe27424 */ /* 0x000fe400078e00ff */
[----:B-1----:R-:W-:Y:S05]  /*14410*/  CALL.REL.NOINC `($__internal_21_$__cuda_sm70_shflsync_idx_p) ;  /* 0x000022f000007944 */ /* 0x002fea0003c00000 */
        /* <DEDUP_REMOVED lines=8> */
.L_x_1352:
[----:B------:R-:W-:Y:S01]  /*144a0*/  MOV R2, RZ ;  /* 0x000000ff00027202 */ /* 0x000fe20000000f00 */
[----:B------:R-:W-:Y:S01]  /*144b0*/  IMAD.MOV.U32 R225, RZ, RZ, R0 ;  /* 0x000000ffffe17224 */ /* 0x000fe200078e0000 */
[----:B------:R-:W-:Y:S01]  /*144c0*/  MOV R3, 0x144f0 ;  /* 0x000144f000037802 */ /* 0x000fe20000000f00 */
[----:B------:R-:W-:Y:S02]  /*144d0*/  IMAD.MOV.U32 R226, RZ, RZ, 0x181f ;  /* 0x0000181fffe27424 */ /* 0x000fe400078e00ff */
[----:B------:R-:W-:Y:S05]  /*144e0*/  CALL.REL.NOINC `($__internal_21_$__cuda_sm70_shflsync_idx_p) ;  /* 0x0000222000007944 */ /* 0x000fea0003c00000 */
[----:B------:R-:W-:Y:S01]  /*144f0*/  MOV R69, R226 ;  /* 0x000000e200457202 */ /* 0x000fe20000000f00 */
[----:B------:R-:W-:-:S05]  /*14500*/  BRA `(.L_x_1456) ;  /* 0xffff3f4000007947 */ /* 0x000fca000383ffff */
.L_x_1353:
[----:B------:R-:W-:Y:S01]  /*14510*/  MOV R2, RZ ;  /* 0x000000ff00027202 */ /* 0x000fe20000000f00 */
[----:B------:R-:W-:Y:S01]  /*14520*/  IMAD.MOV.U32 R225, RZ, RZ, R68 ;  /* 0x000000ffffe17224 */ /* 0x000fe200078e0044 */
[----:B------:R-:W-:Y:S01]  /*14530*/  MOV R3, 0x14560 ;  /* 0x0001456000037802 */ /* 0x000fe20000000f00 */
[----:B------:R-:W-:Y:S02]  /*14540*/  IMAD.MOV.U32 R226, RZ, RZ, 0x181f ;  /* 0x0000181fffe27424 */ /* 0x000fe400078e00ff */
[----:B-12---:R-:W-:Y:S05]  /*14550*/  CALL.REL.NOINC `($__internal_21_$__cuda_sm70_shflsync_idx_p) ;  /* 0x000021b000007944 */ /* 0x006fea0003c00000 */
[----:B------:R-:W-:Y:S01]  /*14560*/  MOV R2, R226 ;  /* 0x000000e200027202 */ /* 0x000fe20000000f00 */
[----:B------:R-:W-:-:S05]  /*14570*/  BRA `(.L_x_1457) ;  /* 0xffff3ef000007947 */ /* 0x000fca000383ffff */
.L_x_1354:
[----:B--2---:R-:W-:Y:S01]  /*14580*/  MOV R2, 0x1 ;  /* 0x0000000100027802 */ /* 0x004fe20000000f00 */
[----:B------:R-:W-:Y:S01]  /*14590*/  IMAD.MOV.U32 R225, RZ, RZ, R0 ;  /* 0x000000ffffe17224 */ /* 0x000fe200078e0000 */
[----:B------:R-:W-:Y:S01]  /*145a0*/  MOV R3, 0x145d0 ;  /* 0x000145d000037802 */ /* 0x000fe20000000f00 */
[----:B------:R-:W-:Y:S02]  /*145b0*/  IMAD.MOV.U32 R226, RZ, RZ, 0x181f ;  /* 0x0000181fffe27424 */ /* 0x000fe400078e00ff */
[----:B-1-3--:R-:W-:Y:S05]  /*145c0*/  CALL.REL.NOINC `($__internal_21_$__cuda_sm70_shflsync_idx_p) ;  /* 0x0000214000007944 */ /* 0x00afea0003c00000 */
        /* <DEDUP_REMOVED lines=8> */
.L_x_1355:
[----:B-1----:R-:W-:Y:S01]  /*14650*/  MOV R2, 0x2 ;  /* 0x0000000200027802 */ /* 0x002fe20000000f00 */
[----:B------:R-:W-:Y:S01]  /*14660*/  IMAD.MOV.U32 R225, RZ, RZ, R0 ;  /* 0x000000ffffe17224 */ /* 0x000fe200078e0000 */
[----:B------:R-:W-:Y:S01]  /*14670*/  MOV R3, 0x146a0 ;  /* 0x000146a000037802 */ /* 0x000fe20000000f00 */
[----:B------:R-:W-:Y:S02]  /*14680*/  IMAD.MOV.U32 R226, RZ, RZ, 0x181f ;  /* 0x0000181fffe27424 */ /* 0x000fe400078e00ff */
[----:B---34-:R-:W-:Y:S05]  /*14690*/  CALL.REL.NOINC `($__internal_21_$__cuda_sm70_shflsync_idx_p) ;  /* 0x0000207000007944 */ /* 0x018fea0003c00000 */
[----:B------:R-:W-:Y:S01]  /*146a0*/  MOV R69, R226 ;  /* 0x000000e200457202 */ /* 0x000fe20000000f00 */
[----:B------:R-:W-:-:S05]  /*146b0*/  BRA `(.L_x_1459) ;  /* 0xffff3fc000007947 */ /* 0x000fca000383ffff */
.L_x_1356:
[----:B-1----:R-:W-:Y:S01]  /*146c0*/  MOV R2, 0x2 ;  /* 0x0000000200027802 */ /* 0x002fe20000000f00 */
[----:B------:R-:W-:Y:S01]  /*146d0*/  IMAD.MOV.U32 R225, RZ, RZ, R68 ;  /* 0x000000ffffe17224 */ /* 0x000fe200078e0044 */
[----:B------:R-:W-:Y:S01]  /*146e0*/  MOV R3, 0x14710 ;  /* 0x0001471000037802 */ /* 0x000fe20000000f00 */
[----:B------:R-:W-:Y:S02]  /*146f0*/  IMAD.MOV.U32 R226, RZ, RZ, 0x181f ;  /* 0x0000181fffe27424 */ /* 0x000fe400078e00ff */
[----:B--234-:R-:W-:Y:S05]  /*14700*/  CALL.REL.NOINC `($__internal_21_$__cuda_sm70_shflsync_idx_p) ;  /* 0x0000200000007944 */ /* 0x01cfea0003c00000 */
[----:B------:R-:W-:Y:S01]  /*14710*/  MOV R2, R226 ;  /* 0x000000e200027202 */ /* 0x000fe20000000f00 */
[----:B------:R-:W-:-:S05]  /*14720*/  BRA `(.L_x_1460) ;  /* 0xffff3f7000007947 */ /* 0x000fca000383ffff */
.L_x_1357:
[----:B--2---:R-:W-:Y:S01]  /*14730*/  MOV R2, 0x3 ;  /* 0x0000000300027802 */ /* 0x004fe20000000f00 */
[----:B------:R-:W-:Y:S01]  /*14740*/  IMAD.MOV.U32 R225, RZ, RZ, R0 ;  /* 0x000000ffffe17224 */ /* 0x000fe200078e0000 */
[----:B------:R-:W-:Y:S01]  /*14750*/  MOV R3, 0x14780 ;  /* 0x0001478000037802 */ /* 0x000fe20000000f00 */
[----:B------:R-:W-:Y:S02]  /*14760*/  IMAD.MOV.U32 R226, RZ, RZ, 0x181f ;  /* 0x0000181fffe27424 */ /* 0x000fe400078e00ff */
[----:B-1-34-:R-:W-:Y:S05]  /*14770*/  CALL.REL.NOINC `($__internal_21_$__cuda_sm70_shflsync_idx_p) ;  /* 0x00001f9000007944 */ /* 0x01afea0003c00000 */
        /* <DEDUP_REMOVED lines=8> */
.L_x_1358:
[----:B------:R-:W-:Y:S01]  /*14800*/  MOV R2, RZ ;  /* 0x000000ff00027202 */ /* 0x000fe20000000f00 */
[----:B------:R-:W-:Y:S01]  /*14810*/  IMAD.MOV.U32 R225, RZ, RZ, R68 ;  /* 0x000000ffffe17224 */ /* 0x000fe200078e0044 */
[----:B------:R-:W-:Y:S01]  /*14820*/  MOV R3, 0x14850 ;  /* 0x0001485000037802 */ /* 0x000fe20000000f00 */
[----:B------:R-:W-:Y:S02]  /*14830*/  IMAD.MOV.U32 R226, RZ, RZ, 0x1c1f ;  /* 0x00001c1fffe27424 */ /* 0x000fe400078e00ff */
[----:B------:R-:W-:Y:S05]  /*14840*/  CALL.REL.NOINC `($__internal_21_$__cuda_sm70_shflsync_idx_p) ;  /* 0x00001ec000007944 */ /* 0x000fea0003c00000 */
[----:B------:R-:W-:Y:S01]  /*14850*/  MOV R0, R226 ;  /* 0x000000e200007202 */ /* 0x000fe20000000f00 */
[----:B------:R-:W-:-:S05]  /*14860*/  BRA `(.L_x_1462) ;  /* 0xffff411000007947 */ /* 0x000fca000383ffff */
.L_x_1359:
[----:B------:R-:W-:Y:S01]  /*14870*/  MOV R2, 0x1 ;  /* 0x0000000100027802 */ /* 0x000fe20000000f00 */
[----:B------:R-:W-:Y:S01]  /*14880*/  IMAD.MOV.U32 R225, RZ, RZ, R68 ;  /* 0x000000ffffe17224 */ /* 0x000fe200078e0044 */
[----:B------:R-:W-:Y:S01]  /*14890*/  MOV R3, 0x148c0 ;  /* 0x000148c000037802 */ /* 0x000fe20000000f00 */
[----:B------:R-:W-:Y:S02]  /*148a0*/  IMAD.MOV.U32 R226, RZ, RZ, 0x1c1f ;  /* 0x00001c1fffe27424 */ /* 0x000fe400078e00ff */
[----:B-1----:R-:W-:Y:S05]  /*148b0*/  CALL.REL.NOINC `($__internal_21_$__cuda_sm70_shflsync_idx_p) ;  /* 0x00001e5000007944 */ /* 0x002fea0003c00000 */
        /* <DEDUP_REMOVED lines=115> */
[----:B------:R-:W-:Y:S05]  /*14ff0*/  CALL.REL.NOINC `($__internal_20_$__cuda_sm70_shflsync_bfly_p) ;  /* 0x000016b000007944 */ /* 0x000fea0003c00000 */
[----:B------:R-:W-:Y:S01]  /*15000*/  FMNMX.FTZ R68, R68, R0, !PT ;  /* 0x0000000044447209 */ /* 0x000fe20007810000 */
[----:B------:R-:W-:Y:S01]  /*15010*/  IMAD.MOV.U32 R0, RZ, RZ, 0x1 ;  /* 0x00000001ff007424 */ /* 0x000fe200078e00ff */
[----:B------:R-:W-:Y:S02]  /*15020*/  MOV R2, 0x15040 ;  /* 0x0001504000027802 */ /* 0x000fe40000000f00 */
        /* <DEDUP_REMOVED lines=8> */
[----:B------:R-:W-:Y:S02]  /*150b0*/  MOV R2, 0x150d0 ;  /* 0x000150d000027802 */ /* 0x000fe40000000f00 */
[----:B------:R-:W-:Y:S05]  /*150c0*/  CALL.REL.NOINC `($__internal_20_$__cuda_sm70_shflsync_bfly_p) ;  /* 0x000015e000007944 */ /* 0x000fea0003c00000 */
[----:B------:R-:W-:-:S05]  /*150d0*/  BRA `(.L_x_1463) ;  /* 0xffff43d000007947 */ /* 0x000fca000383ffff */
.L_x_1362:
[----:B-1--4-:R-:W-:Y:S01]  /*150e0*/  MOV R2, RZ ;  /* 0x000000ff00027202 */ /* 0x012fe20000000f00 */
[----:B------:R-:W-:Y:S01]  /*150f0*/  IMAD.MOV.U32 R225, RZ, RZ, R0 ;  /* 0x000000ffffe17224 */ /* 0x000fe200078e0000 */
[----:B------:R-:W-:Y:S01]  /*15100*/  MOV R3, 0x15130 ;  /* 0x0001513000037802 */ /* 0x000fe20000000f00 */
[----:B------:R-:W-:Y:S02]  /*15110*/  IMAD.MOV.U32 R226, RZ, RZ, 0x181f ;  /* 0x0000181fffe27424 */ /* 0x000fe400078e00ff */
[----:B------:R-:W-:Y:S05]  /*15120*/  CALL.REL.NOINC `($__internal_21_$__cuda_sm70_shflsync_idx_p) ;  /* 0x000015e000007944 */ /* 0x000fea0003c00000 */
[----:B------:R-:W-:Y:S01]  /*15130*/  MOV R6, R226 ;  /* 0x000000e200067202 */ /* 0x000fe20000000f00 */
[----:B------:R-:W-:-:S05]  /*15140*/  BRA `(.L_x_1464) ;  /* 0xffff621000007947 */ /* 0x000fca000383ffff */
.L_x_1365:
[----:B------:R-:W-:Y:S01]  /*15150*/  MOV R2, 0x3 ;  /* 0x0000000300027802 */ /* 0x000fe20000000f00 */
        /* <DEDUP_REMOVED lines=12> */
.L_x_1368:
[----:B------:R-:W-:Y:S01]  /*15220*/  MOV R2, RZ ;  /* 0x000000ff00027202 */ /* 0x000fe20000000f00 */
[----:B------:R-:W-:Y:S01]  /*15230*/  IMAD.MOV.U32 R225, RZ, RZ, R0 ;  /* 0x000000ffffe17224 */ /* 0x000fe200078e0000 */
[----:B------:R-:W-:Y:S01]  /*15240*/  MOV R3, 0x15270 ;  /* 0x0001527000037802 */ /* 0x000fe20000000f00 */
[----:B------:R-:W-:Y:S02]  /*15250*/  IMAD.MOV.U32 R226, RZ, RZ, 0x181f ;  /* 0x0000181fffe27424 */ /* 0x000fe400078e00ff */
[----:B------:R-:W-:Y:S05]  /*15260*/  CALL.REL.NOINC `($__internal_21_$__cuda_sm70_shflsync_idx_p) ;  /* 0x000014a000007944 */ /* 0x000fea0003c00000 */
[----:B------:R-:W-:Y:S01]  /*15270*/  MOV R73, R226 ;  /* 0x000000e200497202 */ /* 0x000fe20000000f00 */
[----:B------:R-:W-:-:S05]  /*15280*/  BRA `(.L_x_1466) ;  /* 0xffff711000007947 */ /* 0x000fca000383ffff */
.L_x_1369:
[----:B------:R-:W-:Y:S01]  /*15290*/  MOV R2, RZ ;  /* 0x000000ff00027202 */ /* 0x000fe20000000f00 */
[----:B------:R-:W-:Y:S01]  /*152a0*/  IMAD.MOV.U32 R225, RZ, RZ, R68 ;  /* 0x000000ffffe17224 */ /* 0x000fe200078e0044 */
[----:B------:R-:W-:Y:S01]  /*152b0*/  MOV R3, 0x152e0 ;  /* 0x000152e000037802 */ /* 0x000fe20000000f00 */
[----:B------:R-:W-:Y:S02]  /*152c0*/  IMAD.MOV.U32 R226, RZ, RZ, 0x181f ;  /* 0x0000181fffe27424 */ /* 0x000fe400078e00ff */
[----:B-12---:R-:W-:Y:S05]  /*152d0*/  CALL.REL.NOINC `($__internal_21_$__cuda_sm70_shflsync_idx_p) ;  /* 0x0000143000007944 */ /* 0x006fea0003c00000 */
[----:B------:R-:W-:Y:S01]  /*152e0*/  MOV R72, R226 ;  /* 0x000000e200487202 */ /* 0x000fe20000000f00 */
[----:B------:R-:W-:-:S05]  /*152f0*/  BRA `(.L_x_1467) ;  /* 0xffff70c000007947 */ /* 0x000fca000383ffff */
.L_x_1370:
        /* <DEDUP_REMOVED lines=13> */
.L_x_1371:
[----:B-1----:R-:W-:Y:S01]  /*153d0*/  MOV R2, 0x2 ;  /* 0x0000000200027802 */ /* 0x002fe20000000f00 */
[----:B------:R-:W-:Y:S01]  /*153e0*/  IMAD.MOV.U32 R225, RZ, RZ, R0 ;  /* 0x000000ffffe17224 */ /* 0x000fe200078e0000 */
[----:B------:R-:W-:Y:S01]  /*153f0*/  MOV R3, 0x15420 ;  /* 0x0001542000037802 */ /* 0x000fe20000000f00 */
[----:B------:R-:W-:Y:S02]  /*15400*/  IMAD.MOV.U32 R226, RZ, RZ, 0x181f ;  /* 0x0000181fffe27424 */ /* 0x000fe400078e00ff */
[----:B---34-:R-:W-:Y:S05]  /*15410*/  CALL.REL.NOINC `($__internal_21_$__cuda_sm70_shflsync_idx_p) ;  /* 0x000012f000007944 */ /* 0x018fea0003c00000 */
[----:B------:R-:W-:Y:S01]  /*15420*/  MOV R73, R226 ;  /* 0x000000e200497202 */ /* 0x000fe20000000f00 */
[----:B------:R-:W-:-:S05]  /*15430*/  BRA `(.L_x_1469) ;  /* 0xffff721000007947 */ /* 0x000fca000383ffff */
.L_x_1372:
[----:B-1----:R-:W-:Y:S01]  /*15440*/  MOV R2, 0x2 ;  /* 0x0000000200027802 */ /* 0x002fe20000000f00 */
[----:B------:R-:W-:Y:S01]  /*15450*/  IMAD.MOV.U32 R225, RZ, RZ, R68 ;  /* 0x000000ffffe17224 */ /* 0x000fe200078e0044 */
[----:B------:R-:W-:Y:S01]  /*15460*/  MOV R3, 0x15490 ;  /* 0x0001549000037802 */ /* 0x000fe20000000f00 */
[----:B------:R-:W-:Y:S02]  /*15470*/  IMAD.MOV.U32 R226, RZ, RZ, 0x181f ;  /* 0x0000181fffe27424 */ /* 0x000fe400078e00ff */
[----:B--234-:R-:W-:Y:S05]  /*15480*/  CALL.REL.NOINC `($__internal_21_$__cuda_sm70_shflsync_idx_p) ;  /* 0x0000128000007944 */ /* 0x01cfea0003c00000 */
[----:B------:R-:W-:Y:S01]  /*15490*/  MOV R72, R226 ;  /* 0x000000e200487202 */ /* 0x000fe20000000f00 */
[----:B------:R-:W-:-:S05]  /*154a0*/  BRA `(.L_x_1470) ;  /* 0xffff71c000007947 */ /* 0x000fca000383ffff */
.L_x_1373:
[----:B-1----:R-:W-:Y:S01]  /*154b0*/  MOV R2, 0x3 ;  /* 0x0000000300027802 */ /* 0x002fe20000000f00 */
[----:B------:R-:W-:Y:S01]  /*154c0*/  IMAD.MOV.U32 R225, RZ, RZ, R0 ;  /* 0x000000ffffe17224 */ /* 0x000fe200078e0000 */
[----:B------:R-:W-:Y:S01]  /*154d0*/  MOV R3, 0x15500 ;  /* 0x0001550000037802 */ /* 0x000fe20000000f00 */
[----:B------:R-:W-:Y:S02]  /*154e0*/  IMAD.MOV.U32 R226, RZ, RZ, 0x181f ;  /* 0x0000181fffe27424 */ /* 0x000fe400078e00ff */
[----:B--2-4-:R-:W-:Y:S05]  /*154f0*/  CALL.REL.NOINC `($__internal_21_$__cuda_sm70_shflsync_idx_p) ;  /* 0x0000121000007944 */ /* 0x014fea0003c00000 */
        /* <DEDUP_REMOVED lines=8> */
.L_x_1374:
[----:B------:R-:W-:Y:S02]  /*15580*/  MOV R0, 0x2 ;  /* 0x0000000200007802 */ /* 0x000fe40000000f00 */
[----:B------:R-:W-:Y:S02]  /*15590*/  MOV R2, 0x155b0 ;  /* 0x000155b000027802 */ /* 0x000fe40000000f00 */
[----:B------:R-:W-:Y:S05]  /*155a0*/  CALL.REL.NOINC `($__internal_20_$__cuda_sm70_shflsync_bfly_p) ;  /* 0x0000110000007944 */ /* 0x000fea0003c00000 */
[----:B------:R-:W-:-:S05]  /*155b0*/  BRA `(.L_x_1472) ;  /* 0xffff76e000007947 */ /* 0x000fca000383ffff */
.L_x_1375:
[----:B------:R-:W-:Y:S02]  /*155c0*/  MOV R0, 0x1 ;  /* 0x0000000100007802 */ /* 0x000fe40000000f00 */
        /* <DEDUP_REMOVED lines=12> */
.L_x_1377:
[----:B------:R-:W-:Y:S01]  /*15690*/  IMAD.MOV.U32 R68, RZ, RZ, R238 ;  /* 0x000000ffff447224 */ /* 0x000fe200078e00ee */
[----:B------:R-:W-:-:S02]  /*156a0*/  MOV R0, 0x2 ;  /* 0x0000000200007802 */ /* 0x000fc40000000f00 */
[----:B------:R-:W-:Y:S02]  /*156b0*/  MOV R2, 0x156d0 ;  /* 0x000156d000027802 */ /* 0x000fe40000000f00 */
[----:B------:R-:W-:Y:S05]  /*156c0*/  CALL.REL.NOINC `($__internal_20_$__cuda_sm70_shflsync_bfly_p) ;  /* 0x00000fe000007944 */ /* 0x000fea0003c00000 */
[----:B------:R-:W-:Y:S05]  /*156d0*/  BRA `(.L_x_1474) ;  /* 0xffff922000007947 */ /* 0x000fea000383ffff */
.L_x_1378:
[----:B------:R-:W-:Y:S01]  /*156e0*/  IMAD.MOV.U32 R68, RZ, RZ, R4 ;  /* 0x000000ffff447224 */ /* 0x000fe200078e0004 */
[----:B------:R-:W-:Y:S02]  /*156f0*/  MOV R0, 0x1 ;  /* 0x0000000100007802 */ /* 0x000fe40000000f00 */
[----:B------:R-:W-:Y:S02]  /*15700*/  MOV R2, 0x15720 ;  /* 0x0001572000027802 */ /* 0x000fe40000000f00 */
[----:B-1----:R-:W-:Y:S05]  /*15710*/  CALL.REL.NOINC `($__internal_20_$__cuda_sm70_shflsync_bfly_p) ;  /* 0x00000f9000007944 */ /* 0x002fea0003c00000 */
[----:B------:R-:W-:Y:S01]  /*15720*/  FADD.FTZ R4, R4, R0 ;  /* 0x0000000004047221 */ /* 0x000fe20000010000 */
[----:B------:R-:W-:Y:S02]  /*15730*/  MOV R68, R250 ;  /* 0x000000fa00447202 */ /* 0x000fe40000000f00 */
[----:B------:R-:W-:Y:S02]  /*15740*/  MOV R0, 0x2 ;  /* 0x0000000200007802 */ /* 0x000fe40000000f00 */
[----:B------:R-:W-:Y:S02]  /*15750*/  MOV R2, 0x15770 ;  /* 0x0001577000027802 */ /* 0x000fe40000000f00 */
[----:B------:R-:W-:Y:S05]  /*15760*/  CALL.REL.NOINC `($__internal_20_$__cuda_sm70_shflsync_bfly_p) ;  /* 0x00000f4000007944 */ /* 0x000fea0003c00000 */
[----:B------:R-:W-:Y:S01]  /*15770*/  FADD.FTZ R5, R250, R0 ;  /* 0x00000000fa057221 */ /* 0x000fe20000010000 */
[----:B------:R-:W-:Y:S02]  /*15780*/  MOV R0, 0x1 ;  /* 0x0000000100007802 */ /* 0x000fe40000000f00 */
[----:B------:R-:W-:-:S02]  /*15790*/  MOV R2, 0x157c0 ;  /* 0x000157c000027802 */ /* 0x000fc40000000f00 */
[----:B------:R-:W-:Y:S02]  /*157a0*/  MOV R68, R5 ;  /* 0x0000000500447202 */ /* 0x000fe40000000f00 */
[----:B------:R-:W-:Y:S05]  /*157b0*/  CALL.REL.NOINC `($__internal_20_$__cuda_sm70_shflsync_bfly_p) ;  /* 0x00000ef000007944 */ /* 0x000fea0003c00000 */
[----:B------:R-:W-:Y:S01]  /*157c0*/  MOV R3, R0 ;  /* 0x0000000000037202 */ /* 0x000fe20000000f00 */
[----:B------:R-:W-:Y:S05]  /*157d0*/  BRA `(.L_x_1475) ;  /* 0xffff919000007947 */ /* 0x000fea000383ffff */
.L_x_1385:
[----:B-1234-:R-:W-:Y:S01]  /*157e0*/  IMAD.MOV.U32 R225, RZ, RZ, R7 ;  /* 0x000000ffffe17224 */ /* 0x01efe200078e0007 */
[----:B------:R-:W-:Y:S01]  /*157f0*/  MOV R2, RZ ;  /* 0x000000ff00027202 */ /* 0x000fe20000000f00 */
[----:B------:R-:W-:Y:S01]  /*15800*/  IMAD.MOV.U32 R226, RZ, RZ, 0x181f ;  /* 0x0000181fffe27424 */ /* 0x000fe200078e00ff */
[----:B------:R-:W-:Y:S02]  /*15810*/  MOV R3, 0x15830 ;  /* 0x0001583000037802 */ /* 0x000fe40000000f00 */
[----:B------:R-:W-:Y:S05]  /*15820*/  CALL.REL.NOINC `($__internal_21_$__cuda_sm70_shflsync_idx_p) ;  /* 0x00000ee000007944 */ /* 0x000fea0003c00000 */
[----:B------:R-:W-:Y:S01]  /*15830*/  MOV R10, R226 ;  /* 0x000000e2000a7202 */ /* 0x000fe20000000f00 */
[----:B------:R-:W-:Y:S05]  /*15840*/  BRA `(.L_x_1476) ;  /* 0xffffa54000007947 */ /* 0x000fea000383ffff */
.L_x_1386:
[----:B------:R-:W-:Y:S01]  /*15850*/  IMAD.MOV.U32 R225, RZ, RZ, R8 ;  /* 0x000000ffffe17224 */ /* 0x000fe200078e0008 */
[----:B------:R-:W-:Y:S01]  /*15860*/  MOV R2, RZ ;  /* 0x000000ff00027202 */ /* 0x000fe20000000f00 */
[----:B------:R-:W-:Y:S01]  /*15870*/  IMAD.MOV.U32 R226, RZ, RZ, 0x181f ;  /* 0x0000181fffe27424 */ /* 0x000fe200078e00ff */
[----:B------:R-:W-:Y:S02]  /*15880*/  MOV R3, 0x158a0 ;  /* 0x000158a000037802 */ /* 0x000fe40000000f00 */
[----:B-12---:R-:W-:Y:S05]  /*15890*/  CALL.REL.NOINC `($__internal_21_$__cuda_sm70_shflsync_idx_p) ;  /* 0x00000e7000007944 */ /* 0x006fea0003c00000 */
[----:B------:R-:W-:Y:S01]  /*158a0*/  MOV R0, R226 ;  /* 0x000000e200007202 */ /* 0x000fe20000000f00 */
[----:B------:R-:W-:Y:S05]  /*158b0*/  BRA `(.L_x_1477) ;  /* 0xffffa4f000007947 */ /* 0x000fea000383ffff */
.L_x_1389:
        /* <DEDUP_REMOVED lines=13> */
.L_x_1392:
[----:B------:R-:W-:Y:S01]  /*15990*/  IMAD.MOV.U32 R225, RZ, RZ, R7 ;  /* 0x000000ffffe17224 */ /* 0x000fe200078e0007 */
[----:B-1----:R-:W-:Y:S01]  /*159a0*/  MOV R2, 0x2 ;  /* 0x0000000200027802 */ /* 0x002fe20000000f00 */
[----:B------:R-:W-:Y:S01]  /*159b0*/  IMAD.MOV.U32 R226, RZ, RZ, 0x181f ;  /* 0x0000181fffe27424 */ /* 0x000fe200078e00ff */
[----:B------:R-:W-:Y:S02]  /*159c0*/  MOV R3, 0x159e0 ;  /* 0x000159e000037802 */ /* 0x000fe40000000f00 */
[----:B--234-:R-:W-:Y:S05]  /*159d0*/  CALL.REL.NOINC `($__internal_21_$__cuda_sm70_shflsync_idx_p) ;  /* 0x00000d3000007944 */ /* 0x01cfea0003c00000 */
[----:B------:R-:W-:Y:S01]  /*159e0*/  MOV R10, R226 ;  /* 0x000000e2000a7202 */ /* 0x000fe20000000f00 */
[----:B------:R-:W-:Y:S05]  /*159f0*/  BRA `(.L_x_1479) ;  /* 0xffffa63000007947 */ /* 0x000fea000383ffff */
.L_x_1393:
[----:B------:R-:W-:Y:S01]  /*15a00*/  IMAD.MOV.U32 R225, RZ, RZ, R8 ;  /* 0x000000ffffe17224 */ /* 0x000fe200078e0008 */
[----:B-1----:R-:W-:Y:S01]  /*15a10*/  MOV R2, 0x2 ;  /* 0x0000000200027802 */ /* 0x002fe20000000f00 */
[----:B------:R-:W-:Y:S01]  /*15a20*/  IMAD.MOV.U32 R226, RZ, RZ, 0x181f ;  /* 0x0000181fffe27424 */ /* 0x000fe200078e00ff */
[----:B------:R-:W-:Y:S02]  /*15a30*/  MOV R3, 0x15a50 ;  /* 0x00015a5000037802 */ /* 0x000fe40000000f00 */
[----:B--234-:R-:W-:Y:S05]  /*15a40*/  CALL.REL.NOINC `($__internal_21_$__cuda_sm70_shflsync_idx_p) ;  /* 0x00000cc000007944 */ /* 0x01cfea0003c00000 */
[----:B------:R-:W-:Y:S01]  /*15a50*/  MOV R0, R226 ;  /* 0x000000e200007202 */ /* 0x000fe20000000f00 */
[----:B------:R-:W-:Y:S05]  /*15a60*/  BRA `(.L_x_1480) ;  /* 0xffffa5e000007947 */ /* 0x000fea000383ffff */
.L_x_1396:
        /* <DEDUP_REMOVED lines=13> */
.L_x_1398:
[----:B------:R-:W-:Y:S01]  /*15b40*/  IMAD.MOV.U32 R225, RZ, RZ, R5 ;  /* 0x000000ffffe17224 */ /* 0x000fe200078e0005 */
[----:B------:R-:W-:Y:S01]  /*15b50*/  MOV R2, RZ ;  /* 0x000000ff00027202 */ /* 0x000fe20000000f00 */
[----:B------:R-:W-:Y:S01]  /*15b60*/  IMAD.MOV.U32 R226, RZ, RZ, 0x1c1f ;  /* 0x00001c1fffe27424 */ /* 0x000fe200078e00ff */
[----:B------:R-:W-:Y:S02]  /*15b70*/  MOV R3, 0x15b90 ;  /* 0x00015b9000037802 */ /* 0x000fe40000000f00 */
[----:B------:R-:W-:Y:S05]  /*15b80*/  CALL.REL.NOINC `($__internal_21_$__cuda_sm70_shflsync_idx_p) ;  /* 0x00000b8000007944 */ /* 0x000fea0003c00000 */
[----:B------:R-:W-:Y:S01]  /*15b90*/  MOV R4, R226 ;  /* 0x000000e200047202 */ /* 0x000fe20000000f00 */
[----:B------:R-:W-:Y:S05]  /*15ba0*/  BRA `(.L_x_1482) ;  /* 0xffffa8c000007947 */ /* 0x000fea000383ffff */
.L_x_1399:
[----:B------:R-:W-:Y:S01]  /*15bb0*/  IMAD.MOV.U32 R225, RZ, RZ, R12 ;  /* 0x000000ffffe17224 */ /* 0x000fe200078e000c */
[----:B------:R-:W-:Y:S01]  /*15bc0*/  MOV R2, RZ ;  /* 0x000000ff00027202 */ /* 0x000fe20000000f00 */
[----:B------:R-:W-:Y:S01]  /*15bd0*/  IMAD.MOV.U32 R226, RZ, RZ, 0x1c1f ;  /* 0x00001c1fffe27424 */ /* 0x000fe200078e00ff */
[----:B------:R-:W-:Y:S02]  /*15be0*/  MOV R3, 0x15c00 ;  /* 0x00015c0000037802 */ /* 0x000fe40000000f00 */
[----:B-12---:R-:W-:Y:S05]  /*15bf0*/  CALL.REL.NOINC `($__internal_21_$__cuda_sm70_shflsync_idx_p) ;  /* 0x00000b1000007944 */ /* 0x006fea0003c00000 */
[----:B------:R-:W-:Y:S01]  /*15c00*/  MOV R0, R226 ;  /* 0x000000e200007202 */ /* 0x000fe20000000f00 */
[----:B------:R-:W-:Y:S05]  /*15c10*/  BRA `(.L_x_1483) ;  /* 0xffffa87000007947 */ /* 0x000fea000383ffff */
.L_x_1402:
[----:B------:R-:W-:Y:S01]  /*15c20*/  IMAD.MOV.U32 R225, RZ, RZ, R5 ;  /* 0x000000ffffe17224 */ /* 0x000fe200078e0005 */
[----:B--2---:R-:W-:Y:S01]  /*15c30*/  MOV R2, 0x1 ;  /* 0x0000000100027802 */ /* 0x004fe20000000f00 */
[----:B------:R-:W-:Y:S01]  /*15c40*/  IMAD.MOV.U32 R226, RZ, RZ, 0x1c1f ;  /* 0x00001c1fffe27424 */ /* 0x000fe200078e00ff */
[----:B------:R-:W-:-:S02]  /*15c50*/  MOV R3, 0x15c70 ;  /* 0x00015c7000037802 */ /* 0x000fc40000000f00 */
[----:B-1-34-:R-:W-:Y:S05]  /*15c60*/  CALL.REL.NOINC `($__internal_21_$__cuda_sm70_shflsync_idx_p) ;  /* 0x00000aa000007944 */ /* 0x01afea0003c00000 */
        /* <DEDUP_REMOVED lines=8> */
.L_x_1406:
[----:B------:R-:W-:Y:S01]  /*15cf0*/  IMAD.MOV.U32 R225, RZ, RZ, R7 ;  /* 0x000000ffffe17224 */ /* 0x000fe200078e0007 */
[----:B------:R-:W-:Y:S01]  /*15d00*/  MOV R2, RZ ;  /* 0x000000ff00027202 */ /* 0x000fe20000000f00 */
[----:B------:R-:W-:Y:S01]  /*15d10*/  IMAD.MOV.U32 R226, RZ, RZ, 0x181f ;  /* 0x0000181fffe27424 */ /* 0x000fe200078e00ff */
[----:B------:R-:W-:Y:S02]  /*15d20*/  MOV R3, 0x15d40 ;  /* 0x00015d4000037802 */ /* 0x000fe40000000f00 */
[----:B------:R-:W-:Y:S05]  /*15d30*/  CALL.REL.NOINC `($__internal_21_$__cuda_sm70_shflsync_idx_p) ;  /* 0x000009d000007944 */ /* 0x000fea0003c00000 */
[----:B------:R-:W-:Y:S01]  /*15d40*/  MOV R9, R226 ;  /* 0x000000e200097202 */ /* 0x000fe20000000f00 */
[----:B------:R-:W-:Y:S05]  /*15d50*/  BRA `(.L_x_1485) ;  /* 0xffffbb3000007947 */ /* 0x000fea000383ffff */
.L_x_1407:
[----:B------:R-:W-:Y:S01]  /*15d60*/  IMAD.MOV.U32 R225, RZ, RZ, R10 ;  /* 0x000000ffffe17224 */ /* 0x000fe200078e000a */
[----:B------:R-:W-:Y:S01]  /*15d70*/  MOV R2, RZ ;  /* 0x000000ff00027202 */ /* 0x000fe20000000f00 */
[----:B------:R-:W-:Y:S01]  /*15d80*/  IMAD.MOV.U32 R226, RZ, RZ, 0x181f ;  /* 0x0000181fffe27424 */ /* 0x000fe200078e00ff */
[----:B------:R-:W-:Y:S02]  /*15d90*/  MOV R3, 0x15db0 ;  /* 0x00015db000037802 */ /* 0x000fe40000000f00 */
[----:B-12---:R-:W-:Y:S05]  /*15da0*/  CALL.REL.NOINC `($__internal_21_$__cuda_sm70_shflsync_idx_p) ;  /* 0x0000096000007944 */ /* 0x006fea0003c00000 */
[----:B------:R-:W-:Y:S01]  /*15db0*/  MOV R0, R226 ;  /* 0x000000e200007202 */ /* 0x000fe20000000f00 */
[----:B------:R-:W-:Y:S05]  /*15dc0*/  BRA `(.L_x_1486) ;  /* 0xffffbae000007947 */ /* 0x000fea000383ffff */
.L_x_1410:
        /* <DEDUP_REMOVED lines=13> */
.L_x_1413:
[----:B------:R-:W-:Y:S01]  /*15ea0*/  IMAD.MOV.U32 R225, RZ, RZ, R7 ;  /* 0x000000ffffe17224 */ /* 0x000fe200078e0007 */
[----:B-1----:R-:W-:Y:S01]  /*15eb0*/  MOV R2, 0x2 ;  /* 0x0000000200027802 */ /* 0x002fe20000000f00 */
[----:B------:R-:W-:Y:S01]  /*15ec0*/  IMAD.MOV.U32 R226, RZ, RZ, 0x181f ;  /* 0x0000181fffe27424 */ /* 0x000fe200078e00ff */
[----:B------:R-:W-:Y:S02]  /*15ed0*/  MOV R3, 0x15ef0 ;  /* 0x00015ef000037802 */ /* 0x000fe40000000f00 */
[----:B--234-:R-:W-:Y:S05]  /*15ee0*/  CALL.REL.NOINC `($__internal_21_$__cuda_sm70_shflsync_idx_p) ;  /* 0x0000082000007944 */ /* 0x01cfea0003c00000 */
[----:B------:R-:W-:Y:S01]  /*15ef0*/  MOV R9, R226 ;  /* 0x000000e200097202 */ /* 0x000fe20000000f00 */
[----:B------:R-:W-:Y:S05]  /*15f00*/  BRA `(.L_x_1488) ;  /* 0xffffbc3000007947 */ /* 0x000fea000383ffff */
.L_x_1414:
[----:B------:R-:W-:Y:S01]  /*15f10*/  IMAD.MOV.U32 R225, RZ, RZ, R10 ;  /* 0x000000ffffe17224 */ /* 0x000fe200078e000a */
[----:B-1----:R-:W-:Y:S01]  /*15f20*/  MOV R2, 0x2 ;  /* 0x0000000200027802 */ /* 0x002fe20000000f00 */
[----:B------:R-:W-:Y:S01]  /*15f30*/  IMAD.MOV.U32 R226, RZ, RZ, 0x181f ;  /* 0x0000181fffe27424 */ /* 0x000fe200078e00ff */
[----:B------:R-:W-:Y:S02]  /*15f40*/  MOV R3, 0x15f60 ;  /* 0x00015f6000037802 */ /* 0x000fe40000000f00 */
[----:B--234-:R-:W-:Y:S05]  /*15f50*/  CALL.REL.NOINC `($__internal_21_$__cuda_sm70_shflsync_idx_p) ;  /* 0x000007b000007944 */ /* 0x01cfea0003c00000 */
[----:B------:R-:W-:Y:S01]  /*15f60*/  MOV R0, R226 ;  /* 0x000000e200007202 */ /* 0x000fe20000000f00 */
[----:B------:R-:W-:Y:S05]  /*15f70*/  BRA `(.L_x_1489) ;  /* 0xffffbbe000007947 */ /* 0x000fea000383ffff */
.L_x_1417:
        /* <DEDUP_REMOVED lines=13> */
.L_x_1419:
[----:B------:R-:W-:Y:S01]  /*16050*/  IMAD.MOV.U32 R225, RZ, RZ, R62 ;  /* 0x000000ffffe17224 */ /* 0x000fe200078e003e */
[----:B------:R-:W-:Y:S01]  /*16060*/  MOV R2, RZ ;  /* 0x000000ff00027202 */ /* 0x000fe20000000f00 */
[----:B------:R-:W-:Y:S01]  /*16070*/  IMAD.MOV.U32 R226, RZ, RZ, 0x1f ;  /* 0x0000001fffe27424 */ /* 0x000fe200078e00ff */
[----:B------:R-:W-:Y:S02]  /*16080*/  MOV R3, 0x160a0 ;  /* 0x000160a000037802 */ /* 0x000fe40000000f00 */
[----:B------:R-:W-:Y:S05]  /*16090*/  CALL.REL.NOINC `($__internal_21_$__cuda_sm70_shflsync_idx_p) ;  /* 0x0000067000007944 */ /* 0x000fea0003c00000 */
[----:B------:R-:W-:Y:S01]  /*160a0*/  MOV R9, R226 ;  /* 0x000000e200097202 */ /* 0x000fe20000000f00 */
[----:B------:R-:W-:Y:S05]  /*160b0*/  BRA `(.L_x_1491) ;  /* 0xffffbd9000007947 */ /* 0x000fea000383ffff */
.L_x_1420:
[----:B------:R-:W-:Y:S01]  /*160c0*/  IMAD.MOV.U32 R225, RZ, RZ, R62 ;  /* 0x000000ffffe17224 */ /* 0x000fe200078e003e */
[----:B------:R-:W-:Y:S01]  /*160d0*/  MOV R2, 0x1 ;  /* 0x0000000100027802 */ /* 0x000fe20000000f00 */
[----:B------:R-:W-:Y:S01]  /*160e0*/  IMAD.MOV.U32 R226, RZ, RZ, 0x1f ;  /* 0x0000001fffe27424 */ /* 0x000fe200078e00ff */
[----:B------:R-:W-:Y:S02]  /*160f0*/  MOV R3, 0x16110 ;  /* 0x0001611000037802 */ /* 0x000fe40000000f00 */
[----:B-12---:R-:W-:Y:S05]  /*16100*/  CALL.REL.NOINC `($__internal_21_$__cuda_sm70_shflsync_idx_p) ;  /* 0x0000060000007944 */ /* 0x006fea0003c00000 */
[----:B------:R-:W-:Y:S01]  /*16110*/  MOV R8, R226 ;  /* 0x000000e200087202 */ /* 0x000fe20000000f00 */
[----:B------:R-:W-:Y:S05]  /*16120*/  BRA `(.L_x_1492) ;  /* 0xffffbd4000007947 */ /* 0x000fea000383ffff */
.L_x_1421:
[----:B------:R-:W-:Y:S02]  /*16130*/  MOV R2, 0x1 ;  /* 0x0000000100027802 */ /* 0x000fe40000000f00 */
[----:B------:R-:W-:-:S02]  /*16140*/  MOV R3, 0x16160 ;  /* 0x0001616000037802 */ /* 0x000fc40000000f00 */
[----:B-1234-:R-:W-:Y:S05]  /*16150*/  CALL.REL.NOINC `($__internal_22_$__cuda_sm70_shflsync_up_p) ;  /* 0x0000061000007944 */ /* 0x01efea0003c00000 */
[----:B------:R-:W-:Y:S05]  /*16160*/  BRA `(.L_x_1493) ;  /* 0xffffbe3000007947 */ /* 0x000fea000383ffff */
.L_x_1422:
[----:B------:R-:W-:Y:S02]  /*16170*/  MOV R2, 0x2 ;  /* 0x0000000200027802 */ /* 0x000fe40000000f00 */
[----:B------:R-:W-:-:S02]  /*16180*/  MOV R3, 0x161a0 ;  /* 0x000161a000037802 */ /* 0x000fc40000000f00 */
[----:B--2-4-:R-:W-:Y:S05]  /*16190*/  CALL.REL.NOINC `($__internal_22_$__cuda_sm70_shflsync_up_p) ;  /* 0x000005d000007944 */ /* 0x014fea0003c00000 */
        /* <DEDUP_REMOVED lines=24> */
.L_x_1426:
[----:B------:R-:W-:Y:S02]  /*16320*/  MOV R2, 0x1 ;  /* 0x0000000100027802 */ /* 0x000fe40000000f00 */
[----:B------:R-:W-:Y:S02]  /*16330*/  MOV R3, 0x16350 ;  /* 0x0001635000037802 */ /* 0x000fe40000000f00 */
[----:B------:R-:W-:Y:S05]  /*16340*/  CALL.REL.NOINC `($__internal_22_$__cuda_sm70_shflsync_up_p) ;  /* 0x0000042000007944 */ /* 0x000fea0003c00000 */
[----:B------:R-:W-:Y:S01]  /*16350*/  MOV R2, R4 ;  /* 0x0000000400027202 */ /* 0x000fe20000000f00 */
[----:B------:R-:W-:Y:S05]  /*16360*/  BRA `(.L_x_1495) ;  /* 0xffffbe9000007947 */ /* 0x000fea000383ffff */
.L_x_1427:
        /* <DEDUP_REMOVED lines=27> */
.L_x_1429:
[----:B------:R-:W-:Y:S02]  /*16520*/  SEL R0, RZ, 0x1, P0 ;  /* 0x00000001ff007807 */ /* 0x000fe40000000000 */
[----:B------:R-:W-:Y:S02]  /*16530*/  MOV R2, 0x16550 ;  /* 0x0001655000027802 */ /* 0x000fe40000000f00 */
[----:B-1----:R-:W-:Y:S05]  /*16540*/  CALL.REL.NOINC `($__internal_23_$__cuda_sm70_votesync_ballot) ;  /* 0x0000029000007944 */ /* 0x002fea0003c00000 */
[----:B------:R-:W-:Y:S01]  /*16550*/  MOV R5, R0 ;  /* 0x0000000000057202 */ /* 0x000fe20000000f00 */
[----:B------:R-:W-:Y:S05]  /*16560*/  BRA `(.L_x_1497) ;  /* 0xffffbe2000007947 */ /* 0x000fea000383ffff */
.L_x_1430:
[----:B------:R-:W-:Y:S01]  /*16570*/  IMAD.MOV.U32 R225, RZ, RZ, R6 ;  /* 0x000000ffffe17224 */ /* 0x000fe200078e0006 */
[----:B--2---:R-:W-:Y:S01]  /*16580*/  MOV R2, R0 ;  /* 0x0000000000027202 */ /* 0x004fe20000000f00 */
[----:B------:R-:W-:Y:S01]  /*16590*/  IMAD.MOV.U32 R226, RZ, RZ, 0x1f ;  /* 0x0000001fffe27424 */ /* 0x000fe200078e00ff */
[----:B------:R-:W-:Y:S02]  /*165a0*/  MOV R3, 0x165c0 ;  /* 0x000165c000037802 */ /* 0x000fe40000000f00 */
[----:B-1----:R-:W-:Y:S05]  /*165b0*/  CALL.REL.NOINC `($__internal_21_$__cuda_sm70_shflsync_idx_p) ;  /* 0x0000015000007944 */ /* 0x002fea0003c00000 */
[----:B------:R-:W-:Y:S01]  /*165c0*/  IMAD.MOV.U32 R10, RZ, RZ, R226 ;  /* 0x000000ffff0a7224 */ /* 0x000fe200078e00e2 */
[----:B------:R-:W-:Y:S01]  /*165d0*/  MOV R2, R0 ;  /* 0x0000000000027202 */ /* 0x000fe20000000f00 */
[----:B------:R-:W-:Y:S01]  /*165e0*/  IMAD.MOV.U32 R225, RZ, RZ, R7 ;  /* 0x000000ffffe17224 */ /* 0x000fe200078e0007 */
[----:B------:R-:W-:-:S02]  /*165f0*/  MOV R226, 0x1f ;  /* 0x0000001f00e27802 */ /* 0x000fc40000000f00 */
[----:B------:R-:W-:Y:S02]  /*16600*/  MOV R3, 0x16620 ;  /* 0x0001662000037802 */ /* 0x000fe40000000f00 */
[----:B------:R-:W-:Y:S05]  /*16610*/  CALL.REL.NOINC `($__internal_21_$__cuda_sm70_shflsync_idx_p) ;  /* 0x000000f000007944 */ /* 0x000fea0003c00000 */
[----:B------:R-:W-:Y:S01]  /*16620*/  MOV R7, R226 ;  /* 0x000000e200077202 */ /* 0x000fe20000000f00 */
[----:B------:R-:W-:Y:S05]  /*16630*/  BRA `(.L_x_1498) ;  /* 0xffffbdc000007947 */ /* 0x000fea000383ffff */
.L_x_1433:
[----:B------:R-:W-:Y:S01]  /*16640*/  IMAD.MOV.U32 R225, RZ, RZ, R4 ;  /* 0x000000ffffe17224 */ /* 0x000fe200078e0004 */
[----:B--2---:R-:W-:Y:S01]  /*16650*/  MOV R2, R0 ;  /* 0x0000000000027202 */ /* 0x004fe20000000f00 */
[----:B------:R-:W-:Y:S01]  /*16660*/  IMAD.MOV.U32 R226, RZ, RZ, 0x1f ;  /* 0x0000001fffe27424 */ /* 0x000fe200078e00ff */
[----:B------:R-:W-:Y:S02]  /*16670*/  MOV R3, 0x16690 ;  /* 0x0001669000037802 */ /* 0x000fe40000000f00 */
[----:B-1--4-:R-:W-:Y:S05]  /*16680*/  CALL.REL.NOINC `($__internal_21_$__cuda_sm70_shflsync_idx_p) ;  /* 0x0000008000007944 */ /* 0x012fea0003c00000 */
[----:B------:R-:W-:Y:S01]  /*16690*/  MOV R11, R226 ;  /* 0x000000e2000b7202 */ /* 0x000fe20000000f00 */
[----:B------:R-:W-:Y:S05]  /*166a0*/  BRA `(.L_x_1432) ;  /* 0xffffbdb000007947 */ /* 0x000fea000383ffff */
        .weak           $__internal_20_$__cuda_sm70_shflsync_bfly_p
        .type           $__internal_20_$__cuda_sm70_shflsync_bfly_p,@function
        .size           $__internal_20_$__cuda_sm70_shflsync_bfly_p,($__internal_21_$__cuda_sm70_shflsync_idx_p - $__internal_20_$__cuda_sm70_shflsync_bfly_p)
$__internal_20_$__cuda_sm70_shflsync_bfly_p:
[----:B------:R-:W-:Y:S02]  /*166b0*/  MOV R160, 0xffffffff ;  /* 0xffffffff00a07802 */ /* 0x000fe40000000f00 */
[----:B------:R-:W-:Y:S02]  /*166c0*/  MOV R3, 0x1f ;  /* 0x0000001f00037802 */ /* 0x000fe40000000f00 */
[----:B------:R-:W-:Y:S04]  /*166d0*/  WARPSYNC R160 ;  /* 0x000000a000007348 */ /* 0x000fe80003800000 */
[----:B------:R1:W2:Y:S02]  /*166e0*/  SHFL.BFLY PT, R0, R68, R0, R3 ;  /* 0x0c00000044007389 */ /* 0x0002a400000e0003 */
[----:B-1----:R-:W-:-:S04]  /*166f0*/  MOV R3, 0x0 ;  /* 0x0000000000037802 */ /* 0x002fc80000000f00 */
[----:B--2---:R-:W-:Y:S05]  /*16700*/  RET.REL.NODEC R2 `(_ZN7cutlass13device_kernelIN5flash19enable_sm80_to_sm89INS1_16FlashAttnFwdSm80INS1_25CollectiveMainloopFwdSm80ILi8ELi1ELb1EN4cute5tupleIJNS5_1CILi128EEENS7_ILi112EEES8_EEELi128ENS_10bfloat16_tEfNS_4arch4Sm80ELb1ELb0ELb0ELb1ELb1ELb0ELb1ELb1EEENS1_21CollectiveEpilogueFwdINS6_IJS8_S8_S9_EEENS6_IJNS7_ILi1EEESH_SH_EEESB_SD_Li256ELb1ELb1ELb1ELb0EEENS1_36VarlenDynamicPersistentTileSchedulerILi128ELi112ELi256ELi256ELb1ELb1ELb0ELb1ELb1ELb1EEEEEEEEEvNT_6ParamsE) ;  /* 0xfffe98f002007950 */ /* 0x004fea0003c3ffff */
        .weak           $__internal_21_$__cuda_sm70_shflsync_idx_p
        .type           $__internal_21_$__cuda_sm70_shflsync_idx_p,@function
        .size           $__internal_21_$__cuda_sm70_shflsync_idx_p,($__internal_22_$__cuda_sm70_shflsync_up_p - $__internal_21_$__cuda_sm70_shflsync_idx_p)
$__internal_21_$__cuda_sm70_shflsync_idx_p:
[----:B------:R-:W-:-:S04]  /*16710*/  MOV R227, 0xffffffff ;  /* 0xffffffff00e37802 */ /* 0x000fc80000000f00 */
[----:B------:R-:W-:Y:S04]  /*16720*/  WARPSYNC R227 ;  /* 0x000000e300007348 */ /* 0x000fe80003800000 */
[----:B------:R1:W2:Y:S02]  /*16730*/  SHFL.IDX PT, R226, R225, R2, R226 ;  /* 0x00000002e1e27389 */ /* 0x0002a400000e00e2 */
[----:B-1----:R-:W-:Y:S02]  /*16740*/  MOV R2, R3 ;  /* 0x0000000300027202 */ /* 0x002fe40000000f00 */
[----:B------:R-:W-:-:S04]  /*16750*/  MOV R3, 0x0 ;  /* 0x0000000000037802 */ /* 0x000fc80000000f00 */
[----:B--2---:R-:W-:Y:S05]  /*16760*/  RET.REL.NODEC R2 `(_ZN7cutlass13device_kernelIN5flash19enable_sm80_to_sm89INS1_16FlashAttnFwdSm80INS1_25CollectiveMainloopFwdSm80ILi8ELi1ELb1EN4cute5tupleIJNS5_1CILi128EEENS7_ILi112EEES8_EEELi128ENS_10bfloat16_tEfNS_4arch4Sm80ELb1ELb0ELb0ELb1ELb1ELb0ELb1ELb1EEENS1_21CollectiveEpilogueFwdINS6_IJS8_S8_S9_EEENS6_IJNS7_ILi1EEESH_SH_EEESB_SD_Li256ELb1ELb1ELb1ELb0EEENS1_36VarlenDynamicPersistentTileSchedulerILi128ELi112ELi256ELi256ELb1ELb1ELb0ELb1ELb1ELb1EEEEEEEEEvNT_6ParamsE) ;  /* 0xfffe989002007950 */ /* 0x004fea0003c3ffff */
        .weak           $__internal_22_$__cuda_sm70_shflsync_up_p
        .type           $__internal_22_$__cuda_sm70_shflsync_up_p,@function
        .size           $__internal_22_$__cuda_sm70_shflsync_up_p,($__internal_23_$__cuda_sm70_votesync_ballot - $__internal_22_$__cuda_sm70_shflsync_up_p)
$__internal_22_$__cuda_sm70_shflsync_up_p:
[----:B------:R-:W-:Y:S02]  /*16770*/  IMAD.MOV.U32 R4, RZ, RZ, RZ ;  /* 0x000000ffff047224 */ /* 0x000fe400078e00ff */
[----:B------:R-:W-:-:S04]  /*16780*/  IMAD.MOV.U32 R10, RZ, RZ, -0x1 ;  /* 0xffffffffff0a7424 */ /* 0x000fc800078e00ff */
[----:B------:R-:W-:Y:S04]  /*16790*/  WARPSYNC R10 ;  /* 0x0000000a00007348 */ /* 0x000fe80003800000 */
[----:B------:R1:W2:Y:S02]  /*167a0*/  SHFL.UP PT, R4, R0, R2, R4 ;  /* 0x0400000200047389 */ /* 0x0002a400000e0004 */
[----:B-1----:R-:W-:Y:S02]  /*167b0*/  MOV R2, R3 ;  /* 0x0000000300027202 */ /* 0x002fe40000000f00 */
[----:B------:R-:W-:-:S04]  /*167c0*/  MOV R3, 0x0 ;  /* 0x0000000000037802 */ /* 0x000fc80000000f00 */
[----:B--2---:R-:W-:Y:S05]  /*167d0*/  RET.REL.NODEC R2 `(_ZN7cutlass13device_kernelIN5flash19enable_sm80_to_sm89INS1_16FlashAttnFwdSm80INS1_25CollectiveMainloopFwdSm80ILi8ELi1ELb1EN4cute5tupleIJNS5_1CILi128EEENS7_ILi112EEES8_EEELi128ENS_10bfloat16_tEfNS_4arch4Sm80ELb1ELb0ELb0ELb1ELb1ELb0ELb1ELb1EEENS1_21CollectiveEpilogueFwdINS6_IJS8_S8_S9_EEENS6_IJNS7_ILi1EEESH_SH_EEESB_SD_Li256ELb1ELb1ELb1ELb0EEENS1_36VarlenDynamicPersistentTileSchedulerILi128ELi112ELi256ELi256ELb1ELb1ELb0ELb1ELb1ELb1EEEEEEEEEvNT_6ParamsE) ;  /* 0xfffe982002007950 */ /* 0x004fea0003c3ffff */
        .weak           $__internal_23_$__cuda_sm70_votesync_ballot
        .type           $__internal_23_$__cuda_sm70_votesync_ballot,@function
        .size           $__internal_23_$__cuda_sm70_votesync_ballot,(.L_x_1814 - $__internal_23_$__cuda_sm70_votesync_ballot)
$__internal_23_$__cuda_sm70_votesync_ballot:
[----:B------:R-:W-:Y:S01]  /*167e0*/  ISETP.NE.U32.AND P0, PT, R0, 0x1, PT ;  /* 0x000000010000780c */ /* 0x000fe20003f05070 */
[----:B------:R-:W-:-:S04]  /*167f0*/  IMAD.MOV.U32 R3, RZ, RZ, -0x1 ;  /* 0xffffffffff037424 */ /* 0x000fc800078e00ff */
[----:B------:R-:W-:Y:S08]  /*16800*/  WARPSYNC R3 ;  /* 0x0000000300007348 */ /* 0x000ff00003800000 */
[----:B------:R-:W-:-:S04]  /*16810*/  VOTE.ANY R0, PT, !P0 ;  /* 0x0000000000007806 */ /* 0x000fc800040e0100 */
[----:B------:R-:W-:Y:S01]  /*16820*/  LOP3.LUT R0, R0, R3, RZ, 0xc0, !PT ;  /* 0x0000000300007212 */ /* 0x000fe200078ec0ff */
[----:B------:R-:W-:-:S04]  /*16830*/  IMAD.MOV.U32 R3, RZ, RZ, 0x0 ;  /* 0x00000000ff037424 */ /* 0x000fc800078e00ff */
[----:B------:R-:W-:Y:S05]  /*16840*/  RET.REL.NODEC R2 `(_ZN7cutlass13device_kernelIN5flash19enable_sm80_to_sm89INS1_16FlashAttnFwdSm80INS1_25CollectiveMainloopFwdSm80ILi8ELi1ELb1EN4cute5tupleIJNS5_1CILi128EEENS7_ILi112EEES8_EEELi128ENS_10bfloat16_tEfNS_4arch4Sm80ELb1ELb0ELb0ELb1ELb1ELb0ELb1ELb1EEENS1_21CollectiveEpilogueFwdINS6_IJS8_S8_S9_EEENS6_IJNS7_ILi1EEESH_SH_EEESB_SD_Li256ELb1ELb1ELb1ELb0EEENS1_36VarlenDynamicPersistentTileSchedulerILi128ELi112ELi256ELi256ELb1ELb1ELb0ELb1ELb1ELb1EEEEEEEEEvNT_6ParamsE) ;  /* 0xfffe97b002007950 */ /* 0x000fea0003c3ffff */
.L_x_1499:
        /* <DEDUP_REMOVED lines=11> */
.L_x_1814:


//--------------------- .text._ZN7cutlass13device_kernelIN5flash19enable_sm80_to_sm89INS1_16FlashAttnFwdSm80INS1_25CollectiveMainloopFwdSm80ILi8ELi1ELb1EN4cute5tupleIJNS5_1CILi128EEENS7_ILi112EEES8_EEELi128ENS_10bfloat16_tEfNS_4arch4Sm80ELb1ELb0ELb0ELb1ELb1ELb1ELb1ELb1EEENS1_21CollectiveEpilogueFwdINS6_IJS8_S8_S9_EEENS6_IJNS7_ILi1EEESH_SH_EEESB_SD_Li256ELb1ELb1ELb1ELb0EEENS1_36VarlenDynamicPersistentTileSchedulerILi128ELi112ELi256ELi256ELb1ELb1ELb0ELb1ELb1ELb1EEEEEEEEEvNT_6ParamsE --------------------------
	.section	.text._ZN7cutlass13device_kernelIN5flash19enable_sm80_to_sm89INS1_16FlashAttnFwdSm80INS1_25CollectiveMainloopFwdSm80ILi8ELi1ELb1EN4cute5tupleIJNS5_1CILi128EEENS7_ILi112EEES8_EEELi128ENS_10bfloat16_tEfNS_4arch4Sm80ELb1ELb0ELb0ELb1ELb1ELb1ELb1ELb1EEENS1_21CollectiveEpilogueFwdINS6_IJS8_S8_S9_EEENS6_IJNS7_ILi1EEESH_SH_EEESB_SD_Li256ELb1ELb1ELb1ELb0EEENS1_36VarlenDynamicPersistentTileSchedulerILi128ELi112ELi256ELi256ELb1ELb1ELb0ELb1ELb1ELb1EEEEEEEEEvNT_6ParamsE,"ax",@progbits
	.sectioninfo	@"SHI_REGISTERS=255"
	.align	128
.text._ZN7cutlass13device_kernelIN5flash19enable_sm80_to_sm89INS1_16FlashAttnFwdSm80INS1_25CollectiveMainloopFwdSm80ILi8ELi1ELb1EN4cute5tupleIJNS5_1CILi128EEENS7_ILi112EEES8_EEELi128ENS_10bfloat16_tEfNS_4arch4Sm80ELb1ELb0ELb0ELb1ELb1ELb1ELb1ELb1EEENS1_21CollectiveEpilogueFwdINS6_IJS8_S8_S9_EEENS6_IJNS7_ILi1EEESH_SH_EEESB_SD_Li256ELb1ELb1ELb1ELb0EEENS1_36VarlenDynamicPersistentTileSchedulerILi128ELi112ELi256ELi256ELb1ELb1ELb0ELb1ELb1ELb1EEEEEEEEEvNT_6ParamsE:
        .type           _ZN7cutlass13device_kernelIN5flash19enable_sm80_to_sm89INS1_16FlashAttnFwdSm80INS1_25CollectiveMainloopFwdSm80ILi8ELi1ELb1EN4cute5tupleIJNS5_1CILi128EEENS7_ILi112EEES8_EEELi128ENS_10bfloat16_tEfNS_4arch4Sm80ELb1ELb0ELb0ELb1ELb1ELb1ELb1ELb1EEENS1_21CollectiveEpilogueFwdINS6_IJS8_S8_S9_EEENS6_IJNS7_ILi1EEESH_SH_EEESB_SD_Li256ELb1ELb1ELb1ELb0EEENS1_36VarlenDynamicPersistentTileSchedulerILi128ELi112ELi256ELi256ELb1ELb1ELb0ELb1ELb1ELb1EEEEEEEEEvNT_6ParamsE,@function
        .size           _ZN7cutlass13device_kernelIN5flash19enable_sm80_to_sm89INS1_16FlashAttnFwdSm80INS1_25CollectiveMainloopFwdSm80ILi8ELi1ELb1EN4cute5tupleIJNS5_1CILi128EEENS7_ILi112EEES8_EEELi128ENS_10bfloat16_tEfNS_4arch4Sm80ELb1ELb0ELb0ELb1ELb1ELb1ELb1ELb1EEENS1_21CollectiveEpilogueFwdINS6_IJS8_S8_S9_EEENS6_IJNS7_ILi1EEESH_SH_EEESB_SD_Li256ELb1ELb1ELb1ELb0EEENS1_36VarlenDynamicPersistentTileSchedulerILi128ELi112ELi256ELi256ELb1ELb1ELb0ELb1ELb1ELb1EEEEEEEEEvNT_6ParamsE,(.L_x_1819 - _ZN7cutlass13device_kernelIN5flash19enable_sm80_to_sm89INS1_16FlashAttnFwdSm80INS1_25CollectiveMainloopFwdSm80ILi8ELi1ELb1EN4cute5tupleIJNS5_1CILi128EEENS7_ILi112EEES8_EEELi128ENS_10bfloat16_tEfNS_4arch4Sm80ELb1ELb0ELb0ELb1ELb1ELb1ELb1ELb1EEENS1_21CollectiveEpilogueFwdINS6_IJS8_S8_S9_EEENS6_IJNS7_ILi1EEESH_SH_EEESB_SD_Li256ELb1ELb1ELb1ELb0EEENS1_36VarlenDynamicPersistentTileSchedulerILi128ELi112ELi256ELi256ELb1ELb1ELb0ELb1ELb1ELb1EEEEEEEEEvNT_6ParamsE)
        .other          _ZN7cutlass13device_kernelIN5flash19enable_sm80_to_sm89INS1_16FlashAttnFwdSm80INS1_25CollectiveMainloopFwdSm80ILi8ELi1ELb1EN4cute5tupleIJNS5_1CILi128EEENS7_ILi112EEES8_EEELi128ENS_10bfloat16_tEfNS_4arch4Sm80ELb1ELb0ELb0ELb1ELb1ELb1ELb1ELb1EEENS1_21CollectiveEpilogueFwdINS6_IJS8_S8_S9_EEENS6_IJNS7_ILi1EEESH_SH_EEESB_SD_Li256ELb1ELb1ELb1ELb0EEENS1_36VarlenDynamicPersistentTileSchedulerILi128ELi112ELi256ELi256ELb1ELb1ELb0ELb1ELb1ELb1EEEEEEEEEvNT_6ParamsE,@"STO_CUDA_ENTRY STV_DEFAULT"
_ZN7cutlass13device_kernelIN5flash19enable_sm80_to_sm89INS1_16FlashAttnFwdSm80INS1_25CollectiveMainloopFwdSm80ILi8ELi1ELb1EN4cute5tupleIJNS5_1CILi128EEENS7_ILi112EEES8_EEELi128ENS_10bfloat16_tEfNS_4arch4Sm80ELb1ELb0ELb0ELb1ELb1ELb1ELb1ELb1EEENS1_21CollectiveEpilogueFwdINS6_IJS8_S8_S9_EEENS6_IJNS7_ILi1EEESH_SH_EEESB_SD_Li256ELb1ELb1ELb1ELb0EEENS1_36VarlenDynamicPersistentTileSchedulerILi128ELi112ELi256ELi256ELb1ELb1ELb0ELb1ELb1ELb1EEEEEEEEEvNT_6ParamsE:
        /* <DEDUP_REMOVED lines=54> */
.L_x_1505:
        /* <DEDUP_REMOVED lines=16> */
.L_x_1724:
        /* <DEDUP_REMOVED lines=16> */
.L_x_1725:
[----:B--2---:R-:W-:-:S05]  /*0560*/  IMAD R0, R0, c[0x0][0x538], RZ ;  /* 0x00014e0000007a24 */ /* 0x004fca00078e02ff */
[----:B------:R-:W-:-:S04]  /*0570*/  IADD3 R7, R0, R7, RZ ;  /* 0x0000000700077210 */ /* 0x000fc80007ffe0ff */
[----:B------:R-:W-:-:S13]  /*0580*/  ISETP.GT.AND P0, PT, R7, UR4, PT ;  /* 0x0000000407007c0c */ /* 0x000fda000bf04270 */
[----:B-1----:R-:W-:Y:S05]  /*0590*/  @!P0 BRA `(.L_x_1505) ;  /* 0xfffffdc000008947 */ /* 0x002fea000383ffff */
.L_x_1501:
[----:B------:R-:W-:-:S05]  /*05a0*/  IADD3 R7, -R0, R7, RZ ;  /* 0x0000000700077210 */ /* 0x000fca0007ffe1ff */
[----:B------:R-:W-:-:S05]  /*05b0*/  IMAD R0, R4, c[0x0][0x538], R7 ;  /* 0x00014e0004007a24 */ /* 0x000fca00078e0207 */
[----:B------:R-:W-:Y:S01]  /*05c0*/  ISETP.GT.AND P0, PT, R0, UR4, PT ;  /* 0x0000000400007c0c */ /* 0x000fe2000bf04270 */
[----:B------:R-:W-:-:S12]  /*05d0*/  BRA.DIV ~URZ, `(.L_x_1506) ;  /* 0x0001f1527f007947 */ /* 0x000fd8000b800000 */
[----:B------:R-:W-:-:S04]  /*05e0*/  VOTE.ANY R15, PT, !P0 ;  /* 0x00000000000f7806 */ /* 0x000fc800040e0100 */
.L_x_1726:
[----:B------:R-:W1:Y:S02]  /*05f0*/  POPC R0, R15 ;  /* 0x0000000f00007309 */ /* 0x000e640000000000 */
[----:B-1----:R-:W-:-:S05]  /*0600*/  IADD3 R2, R0, R6, RZ ;  /* 0x0000000600027210 */ /* 0x002fca0007ffe0ff */
[----:B------:R1:W-:Y:S01]  /*0610*/  STL [R1+0x5c], R2 ;  /* 0x00005c0201007387 */ /* 0x0003e20000100800 */
[----:B------:R-:W-:Y:S05]  /*0620*/  BRA.DIV ~URZ, `(.L_x_1507) ;  /* 0x0001f1427f007947 */ /* 0x000fea000b800000 */
[----:B------:R2:W3:Y:S01]  /*0630*/  SHFL.IDX PT, R12, R9, R0, 0x1f ;  /* 0x00001f00090c7589 */ /* 0x0004e200000e0000 */
[----:B------:R-:W-:-:S03]  /*0640*/  MOV R5, RZ ;  /* 0x000000ff00057202 */ /* 0x000fc60000000f00 */
[----:B------:R2:W4:Y:S04]  /*0650*/  SHFL.IDX PT, R9, R8, R0, 0x1f ;  /* 0x00001f0008097589 */ /* 0x00052800000e0000 */
.L_x_1727:
[----:B------:R-:W-:Y:S01]  /*0660*/  ISETP.NE.AND P0, PT, R15, RZ, PT ;  /* 0x000000ff0f00720c */ /* 0x000fe20003f05270 */
[----:B------:R-:W-:-:S12]  /*0670*/  BSSY B0, `(.L_x_1508) ;  /* 0x0000005000007945 */ /* 0x000fd80003800000 */
[----:B------:R-:W-:Y:S05]  /*0680*/  @!P0 BRA `(.L_x_1509) ;  /* 0x0000003000008947 */ /* 0x000fea0003800000 */
[----:B--2---:R-:W-:Y:S01]  /*0690*/  IADD3 R0, R0, -0x1, RZ ;  /* 0xffffffff00007810 */ /* 0x004fe20007ffe0ff */
[----:B------:R-:W-:Y:S05]  /*06a0*/  BRA.DIV ~URZ, `(.L_x_1510) ;  /* 0x0001f1a27f007947 */ /* 0x000fea000b800000 */
[----:B------:R2:W1:Y:S02]  /*06b0*/  SHFL.IDX PT, R5, R4, R0, 0x1f ;  /* 0x00001f0004057589 */ /* 0x00046400000e0000 */
.L_x_1509:
[----:B------:R-:W-:Y:S05]  /*06c0*/  BSYNC B0 ;  /* 0x0000000000007941 */ /* 0x000fea0003800000 */
.L_x_1508:
        /* <DEDUP_REMOVED lines=69> */
.L_x_1512:
        /* <DEDUP_REMOVED lines=70> */
.L_x_1513:
[----:B------:R-:W-:Y:S05]  /*0f80*/  BSYNC B0 ;  /* 0x0000000000007941 */ /* 0x000fea0003800000 */
.L_x_1511:
[----:B------:R-:W-:-:S04]  /*0f90*/  LOP3.LUT R0, RZ, R0, RZ, 0x33, !PT ;  /* 0x00000000ff007212 */ /* 0x000fc800078e33ff */
[----:B------:R-:W-:-:S05]  /*0fa0*/  IADD3 R0, R0, R12, RZ ;  /* 0x0000000c00007210 */ /* 0x000fca0007ffe0ff */
[----:B------:R2:W-:Y:S01]  /*0fb0*/  STL [R1+0x54], R0 ;  /* 0x0000540001007387 */ /* 0x0005e20000100800 */
[----:B------:R-:W-:Y:S05]  /*0fc0*/  BRA `(.L_x_1514) ;  /* 0x0000006000007947 */ /* 0x000fea0003800000 */
.L_x_1502:
[----:B------:R-:W-:Y:S01]  /*0fd0*/  MOV R0, UR4 ;  /* 0x0000000400007c02 */ /* 0x000fe20008000f00 */
[----:B------:R-:W-:Y:S04]  /*0fe0*/  STL [R1+0x54], RZ ;  /* 0x000054ff01007387 */ /* 0x000fe80000100800 */
[----:B------:R-:W-:Y:S04]  /*0ff0*/  STL [R1+0x58], RZ ;  /* 0x000058ff01007387 */ /* 0x000fe80000100800 */
[----:B------:R1:W-:Y:S02]  /*1000*/  STL [R1+0x50], R0 ;  /* 0x0000500001007387 */ /* 0x0003e40000100800 */
[----:B-1----:R-:W-:-:S05]  /*1010*/  MOV R0, c[0x0][0x53c] ;  /* 0x00014f0000007a02 */ /* 0x002fca0000000f00 */
[----:B------:R1:W-:Y:S02]  /*1020*/  STL [R1+0x5c], R0 ;  /* 0x00005c0001007387 */ /* 0x0003e40000100800 */
.L_x_1514:
        /* <DEDUP_REMOVED lines=8> */
.L_x_1500:
[----:B-12---:R-:W2:Y:S02]  /*10b0*/  LDL R0, [R1+0x5c] ;  /* 0x00005c0001007983 */ /* 0x006ea40000100800 */
[----:B--2---:R-:W-:-:S13]  /*10c0*/  ISETP.GE.AND P0, PT, R0, c[0x0][0x53c], PT ;  /* 0x00014f0000007a0c */ /* 0x004fda0003f06270 */
[----:B------:R-:W-:Y:S05]  /*10d0*/  @P0 EXIT ;  /* 0x000000000000094d */ /* 0x000fea0003800000 */
[----:B------:R-:W1:Y:S01]  /*10e0*/  S2R R15, SR_TID.X ;  /* 0x00000000000f7919 */ /* 0x000e620000002100 */
[----:B------:R-:W-:Y:S01]  /*10f0*/  IMAD.MOV.U32 R19, RZ, RZ, 0x20 ;  /* 0x00000020ff137424 */ /* 0x000fe200078e00ff */
[----:B------:R-:W-:Y:S01]  /*1100*/  ULDC UR4, c[0x0][0x2ac] ;  /* 0x0000ab0000047ab9 */ /* 0x000fe20000000800 */
[----:B------:R-:W-:Y:S01]  /*1110*/  IMAD.MOV.U32 R18, RZ, RZ, 0x40 ;  /* 0x00000040ff127424 */ /* 0x000fe200078e00ff */
        /* <DEDUP_REMOVED lines=35> */
[C---:B------:R-:W-:Y:S01]  /*1350*/  IMAD.SHL.U32 R76, R83.reuse, 0x8, RZ ;  /* 0x00000008534c7824 */ /* 0x040fe200078e00ff */
        /* <DEDUP_REMOVED lines=33> */
[----:B------:R-:W-:Y:S01]  /*1570*/  IADD3 R22, R82, 0x40, RZ ;  /* 0x0000004052167810 */ /* 0x000fe20007ffe0ff */
[----:B------:R-:W-:Y:S01]  /*1580*/  IMAD R25, R10, 0x10, R4 ;  /* 0x000000100a197824 */ /* 0x000fe200078e0204 */
[----:B------:R-:W-:Y:S01]  /*1590*/  LOP3.LUT R7, R0, 0xfffffe00, RZ, 0xc0, !PT ;  /* 0xfffffe0000077812 */ /* 0x000fe200078ec0ff */
[C---:B------:R-:W-:Y:S01]  /*15a0*/  IMAD.SHL.U32 R0, R82.reuse, 0x40, RZ ;  /* 0x0000004052007824 */ /* 0x040fe200078e00ff */
[----:B------:R-:W-:Y:S01]  /*15b0*/  IADD3 R13, R82, 0x60, RZ ;  /* 0x00000060520d7810 */ /* 0x000fe20007ffe0ff */
[----:B------:R-:W-:Y:S01]  /*15c0*/  IMAD.SHL.U32 R4, R15, 0x40, RZ ;  /* 0x000000400f047824 */ /* 0x000fe200078e00ff */
[C---:B------:R-:W-:Y:S01]  /*15d0*/  LOP3.LUT P4, RZ, R9.reuse, 0x2, RZ, 0xc0, !PT ;  /* 0x0000000209ff7812 */ /* 0x040fe2000788c0ff */
[----:B------:R-:W-:Y:S01]  /*15e0*/  STL [R1+0x128], R25 ;  /* 0x0001281901007387 */ /* 0x000fe20000100800 */
[----:B------:R-:W-:Y:S02]  /*15f0*/  LOP3.LUT P3, RZ, R9, 0x4, RZ, 0xc0, !PT ;  /* 0x0000000409ff7812 */ /* 0x000fe4000786c0ff */
[----:B------:R-:W-:Y:S01]  /*1600*/  SHF.R.S32.HI R9, RZ, 0x1f, R15 ;  /* 0x0000001fff097819 */ /* 0x000fe2000001140f */
[----:B------:R-:W-:Y:S01]  /*1610*/  STL [R1+0xbc], R21 ;  /* 0x0000bc1501007387 */ /* 0x000fe20000100800 */
[----:B------:R-:W-:-:S02]  /*1620*/  IADD3 R3, R21, 0x80, RZ ;  /* 0x0000008015037810 */ /* 0x000fc40007ffe0ff */
[----:B------:R-:W-:Y:S02]  /*1630*/  SHF.R.S32.HI R8, RZ, 0x1f, R22 ;  /* 0x0000001fff087819 */ /* 0x000fe40000011416 */
[----:B------:R-:W-:Y:S02]  /*1640*/  SHF.R.S32.HI R10, RZ, 0x1f, R13 ;  /* 0x0000001fff0a7819 */ /* 0x000fe4000001140d */
[----:B------:R-:W-:Y:S01]  /*1650*/  LOP3.LUT R11, R0, 0x1c0, RZ, 0xc0, !PT ;  /* 0x000001c0000b7812 */ /* 0x000fe200078ec0ff */
[----:B------:R-:W-:Y:S01]  /*1660*/  IMAD R0, R83, 0x20, R82 ;  /* 0x0000002053007824 */ /* 0x000fe200078e0252 */
[----:B------:R-:W-:Y:S02]  /*1670*/  IADD3 R20, R21, 0x70, RZ ;  /* 0x0000007015147810 */ /* 0x000fe40007ffe0ff */
[----:B------:R-:W-:Y:S02]  /*1680*/  LEA.HI R9, R9, R15, RZ, 0x3 ;  /* 0x0000000f09097211 */ /* 0x000fe400078f18ff */
[----:B------:R-:W-:Y:S01]  /*1690*/  @P0 IADD3 R20, R3, 0x10, RZ ;  /* 0x0000001003140810 */ /* 0x000fe20007ffe0ff */
[----:B------:R-:W-:Y:S01]  /*16a0*/  IMAD.SHL.U32 R3, R22, 0x40, RZ ;  /* 0x0000004016037824 */ /* 0x000fe200078e00ff */
[----:B------:R-:W-:-:S02]  /*16b0*/  LOP3.LUT R15, R4, 0x1c0, RZ, 0xc0, !PT ;  /* 0x000001c0040f7812 */ /* 0x000fc400078ec0ff */
[----:B------:R-:W-:Y:S01]  /*16c0*/  SHF.R.S32.HI R2, RZ, 0x1f, R82 ;  /* 0x0000001fff027819 */ /* 0x000fe20000011452 */
[----:B------:R-:W-:Y:S01]  /*16d0*/  IMAD.SHL.U32 R2, R13, 0x40, RZ ;  /* 0x000000400d027824 */ /* 0x000fe200078e00ff */
[----:B------:R-:W-:Y:S01]  /*16e0*/  LEA.HI R8, R8, R22, RZ, 0x3 ;  /* 0x0000001608087211 */ /* 0x000fe200078f18ff */
[----:B------:R-:W-:Y:S01]  /*16f0*/  STL [R1+0xc0], R20 ;  /* 0x0000c01401007387 */ /* 0x000fe20000100800 */
[----:B------:R-:W-:Y:S02]  /*1700*/  LEA.HI R4, R10, R13, RZ, 0x3 ;  /* 0x0000000d0a047211 */ /* 0x000fe400078f18ff */
[----:B------:R-:W-:Y:S02]  /*1710*/  LOP3.LUT R10, R11, 0x38, R76, 0xf8, !PT ;  /* 0x000000380b0a7812 */ /* 0x000fe400078ef84c */
[----:B------:R-:W-:Y:S01]  /*1720*/  SHF.R.U32.HI R22, RZ, 0x3, R11 ;  /* 0x00000003ff167819 */ /* 0x000fe2000001160b */
[----:B------:R-:W-:Y:S01]  /*1730*/  IMAD.SHL.U32 R4, R4, 0x40, RZ ;  /* 0x0000004004047824 */ /* 0x000fe200078e00ff */
[----:B------:R-:W-:-:S02]  /*1740*/  IADD3 R81, R78, 0x20, RZ ;  /* 0x000000204e517810 */ /* 0x000fc40007ffe0ff */
[----:B------:R-:W-:Y:S02]  /*1750*/  LOP3.LUT R11, R12, 0x7ffffffc, RZ, 0xc0, !PT ;  /* 0x7ffffffc0c0b7812 */ /* 0x000fe400078ec0ff */
[----:B------:R-:W-:Y:S02]  /*1760*/  LOP3.LUT R26, R10, R22, RZ, 0x3c, !PT ;  /* 0x000000160a1a7212 */ /* 0x000fe400078e3cff */
[----:B------:R-:W-:Y:S01]  /*1770*/  LOP3.LUT R13, R2, 0x1c0, RZ, 0xc0, !PT ;  /* 0x000001c0020d7812 */ /* 0x000fe200078ec0ff */
[----:B------:R-:W-:Y:S01]  /*1780*/  IMAD.SHL.U32 R2, R9, 0x40, RZ ;  /* 0x0000004009027824 */ /* 0x000fe200078e00ff */
[----:B------:R-:W-:Y:S01]  /*1790*/  SHF.R.S32.HI R12, RZ, 0x1f, R81 ;  /* 0x0000001fff0c7819 */ /* 0x000fe20000011451 */
[----:B------:R-:W-:Y:S01]  /*17a0*/  STL [R1+0x124], R26 ;  /* 0x0001241a01007387 */ /* 0x000fe20000100800 */
[----:B------:R-:W-:Y:S01]  /*17b0*/  LOP3.LUT R14, R3, 0x1c0, RZ, 0xc0, !PT ;  /* 0x000001c0030e7812 */ /* 0x000fe200078ec0ff */
[----:B------:R-:W-:Y:S01]  /*17c0*/  IMAD.SHL.U32 R3, R8, 0x40, RZ ;  /* 0x0000004008037824 */ /* 0x000fe200078e00ff */
[--C-:B------:R-:W-:Y:S01]  /*17d0*/  LOP3.LUT R9, R15, 0x38, R76.reuse, 0xf8, !PT ;  /* 0x000000380f097812 */ /* 0x100fe200078ef84c */
[----:B------:R1:W-:Y:S01]  /*17e0*/  STL [R1+0xb8], R12 ;  /* 0x0000b80c01007387 */ /* 0x0003e20000100800 */
[----:B------:R-:W-:Y:S01]  /*17f0*/  SHF.R.U32.HI R24, RZ, 0x3, R15 ;  /* 0x00000003ff187819 */ /* 0x000fe2000001160f */
[----:B------:R-:W-:Y:S01]  /*1800*/  IMAD.IADD R11, R27, 0x1, -R11 ;  /* 0x000000011b0b7824 */ /* 0x000fe200078e0a0b */
[----:B------:R-:W-:-:S02]  /*1810*/  LOP3.LUT R15, R13, 0x38, R76, 0xf8, !PT ;  /* 0x000000380d0f7812 */ /* 0x000fc400078ef84c */
[----:B------:R-:W-:Y:S01]  /*1820*/  SHF.R.U32.HI R22, RZ, 0x3, R13 ;  /* 0x00000003ff167819 */ /* 0x000fe2000001160d */
[----:B------:R-:W-:Y:S01]  /*1830*/  IMAD.SHL.U32 R30, R11, 0x2, RZ ;  /* 0x000000020b1e7824 */ /* 0x000fe200078e00ff */
[----:B------:R-:W-:Y:S02]  /*1840*/  IADD3 R227, R76, 0x40, RZ ;  /* 0x000000404ce37810 */ /* 0x000fe40007ffe0ff */
[----:B------:R-:W-:Y:S02]  /*1850*/  LOP3.LUT R10, R14, 0x38, R76, 0xf8, !PT ;  /* 0x000000380e0a7812 */ /* 0x000fe400078ef84c */
[----:B------:R-:W-:Y:S02]  /*1860*/  SHF.R.U32.HI R23, RZ, 0x3, R14 ;  /* 0x00000003ff177819 */ /* 0x000fe4000001160e */
[----:B------:R-:W-:Y:S01]  /*1870*/  LOP3.LUT R13, R3, 0xfffffe00, RZ, 0xc0, !PT ;  /* 0xfffffe00030d7812 */ /* 0x000fe200078ec0ff */
[----:B------:R-:W-:Y:S01]  /*1880*/  IMAD R3, R17, 0x8, R25 ;  /* 0x0000000811037824 */ /* 0x000fe200078e0219 */
[----:B------:R-:W-:-:S02]  /*1890*/  LOP3.LUT R14, R4, 0xfffffe00, RZ, 0xc0, !PT ;  /* 0xfffffe00040e7812 */ /* 0x000fc400078ec0ff */
[----:B------:R-:W-:Y:S02]  /*18a0*/  SHF.R.S32.HI R8, RZ, 0x1f, R227 ;  /* 0x0000001fff087819 */ /* 0x000fe400000114e3 */
[----:B------:R-:W-:Y:S02]  /*18b0*/  LOP3.LUT R10, R13, R10, R23, 0xf6, !PT ;  /* 0x0000000a0d0a7212 */ /* 0x000fe400078ef617 */
[----:B------:R-:W-:Y:S01]  /*18c0*/  LEA R202, R6, 0x8100, 0x1 ;  /* 0x0000810006ca7811 */ /* 0x000fe200078e08ff */
[----:B------:R2:W-:Y:S01]  /*18d0*/  STL [R1+0x4], R8 ;  /* 0x0000040801007387 */ /* 0x0005e20000100800 */
[----:B------:R-:W-:Y:S02]  /*18e0*/  LEA R10, R10, 0x100, 0x1 ;  /* 0x000001000a0a7811 */ /* 0x000fe400078e08ff */
[----:B-1----:R-:W-:Y:S01]  /*18f0*/  LOP3.LUT R12, R2, 0xfffffe00, RZ, 0xc0, !PT ;  /* 0xfffffe00020c7812 */ /* 0x002fe200078ec0ff */
[----:B------:R1:W-:Y:S01]  /*1900*/  STL [R1+0x64], R3 ;  /* 0x0000640301007387 */ /* 0x0003e20000100800 */
[----:B------:R-:W-:-:S02]  /*1910*/  IADD3 R29, R30, 0x8, RZ ;  /* 0x000000081e1d7810 */ /* 0x000fc40007ffe0ff */
[----:B------:R-:W-:Y:S01]  /*1920*/  LOP3.LUT R11, R12, R9, R24, 0xf6, !PT ;  /* 0x000000090c0b7212 */ /* 0x000fe200078ef618 */
[----:B------:R-:W-:Y:S01]  /*1930*/  STL [R1+0x60], R30 ;  /* 0x0000601e01007387 */ /* 0x000fe20000100800 */
[----:B------:R-:W-:Y:S02]  /*1940*/  LOP3.LUT R9, R14, R15, R22, 0xf6, !PT ;  /* 0x0000000f0e097212 */ /* 0x000fe400078ef616 */
[----:B------:R-:W-:Y:S02]  /*1950*/  LEA R11, R11, 0x100, 0x1 ;  /* 0x000001000b0b7811 */ /* 0x000fe400078e08ff */
[----:B------:R-:W-:Y:S02]  /*1960*/  LEA R6, R9, 0x100, 0x1 ;  /* 0x0000010009067811 */ /* 0x000fe400078e08ff */
[----:B------:R-:W-:Y:S01]  /*1970*/  IADD3 R28, R30, 0x10, RZ ;  /* 0x000000101e1c7810 */ /* 0x000fe20007ffe0ff */
[----:B------:R3:W-:Y:S01]  /*1980*/  STL [R1+0x120], R11 ;  /* 0x0001200b01007387 */ /* 0x0007e20000100800 */
[----:B------:R-:W-:-:S02]  /*1990*/  LOP3.LUT R2, R26, R7, RZ, 0xfc, !PT ;  /* 0x000000071a027212 */ /* 0x000fc400078efcff */
[C---:B------:R-:W-:Y:S01]  /*19a0*/  IADD3 R27, R30.reuse, 0x18, RZ ;  /* 0x000000181e1b7810 */ /* 0x040fe20007ffe0ff */
[----:B------:R4:W-:Y:S01]  /*19b0*/  STL [R1+0x11c], R10 ;  /* 0x00011c0a01007387 */ /* 0x0009e20000100800 */
[----:B------:R-:W-:Y:S01]  /*19c0*/  IADD3 R26, R30, 0x20, RZ ;  /* 0x000000201e1a7810 */ /* 0x000fe20007ffe0ff */
[----:B------:R-:W-:Y:S01]  /*19d0*/  IMAD.SHL.U32 R229, R2, 0x2, RZ ;  /* 0x0000000202e57824 */ /* 0x000fe200078e00ff */
[C---:B------:R-:W-:Y:S01]  /*19e0*/  IADD3 R25, R30.reuse, 0x28, RZ ;  /* 0x000000281e197810 */ /* 0x040fe20007ffe0ff */
[----:B------:R5:W-:Y:S01]  /*19f0*/  STL [R1+0x118], R6 ;  /* 0x0001180601007387 */ /* 0x000be20000100800 */
[C---:B------:R-:W-:Y:S02]  /*1a00*/  IADD3 R24, R30.reuse, 0x30, RZ ;  /* 0x000000301e187810 */ /* 0x040fe40007ffe0ff */
[----:B------:R-:W-:Y:S01]  /*1a10*/  IADD3 R23, R30, 0x38, RZ ;  /* 0x000000381e177810 */ /* 0x000fe20007ffe0ff */
[----:B------:R-:W-:Y:S01]  /*1a20*/  STL [R1+0xb4], R29 ;  /* 0x0000b41d01007387 */ /* 0x000fe20000100800 */
[----:B--2---:R-:W-:-:S02]  /*1a30*/  SEL R8, R19, 0xffffffe0, !P1 ;  /* 0xffffffe013087807 */ /* 0x004fc40004800000 */
[----:B-1----:R-:W-:Y:S01]  /*1a40*/  SEL R3, R19, 0xffffffe0, !P4 ;  /* 0xffffffe013037807 */ /* 0x002fe20006000000 */
[----:B------:R1:W-:Y:S01]  /*1a50*/  STL [R1+0xb0], R28 ;  /* 0x0000b01c01007387 */ /* 0x0003e20000100800 */
[----:B------:R-:W-:Y:S02]  /*1a60*/  IADD3 R22, R30, 0x40, RZ ;  /* 0x000000401e167810 */ /* 0x000fe40007ffe0ff */
[C---:B------:R-:W-:Y:S01]  /*1a70*/  SEL R4, R18.reuse, 0xffffffc0, !P2 ;  /* 0xffffffc012047807 */ /* 0x040fe20005000000 */
[----:B------:R-:W-:Y:S01]  /*1a80*/  STL [R1+0xac], R27 ;  /* 0x0000ac1b01007387 */ /* 0x000fe20000100800 */
[----:B------:R-:W-:Y:S02]  /*1a90*/  SEL R2, R18, 0xffffffc0, !P3 ;  /* 0xffffffc012027807 */ /* 0x000fe40005800000 */
[C---:B------:R-:W-:Y:S01]  /*1aa0*/  IADD3 R19, R30.reuse, 0x48, RZ ;  /* 0x000000481e137810 */ /* 0x040fe20007ffe0ff */
[----:B------:R2:W-:Y:S01]  /*1ab0*/  STL [R1+0xa8], R26 ;  /* 0x0000a81a01007387 */ /* 0x0005e20000100800 */
[----:B------:R-:W-:-:S02]  /*1ac0*/  IADD3 R18, R30, 0x50, RZ ;  /* 0x000000501e127810 */ /* 0x000fc40007ffe0ff */
[C---:B------:R-:W-:Y:S01]  /*1ad0*/  IADD3 R17, R30.reuse, 0x58, RZ ;  /* 0x000000581e117810 */ /* 0x040fe20007ffe0ff */
[----:B------:R2:W-:Y:S01]  /*1ae0*/  STL [R1+0xa4], R25 ;  /* 0x0000a41901007387 */ /* 0x0005e20000100800 */
[C---:B------:R-:W-:Y:S02]  /*1af0*/  IADD3 R15, R30.reuse, 0x60, RZ ;  /* 0x000000601e0f7810 */ /* 0x040fe40007ffe0ff */
[C---:B---3--:R-:W-:Y:S01]  /*1b00*/  IADD3 R11, R30.reuse, 0x68, RZ ;  /* 0x000000681e0b7810 */ /* 0x048fe20007ffe0ff */
[----:B------:R-:W-:Y:S01]  /*1b10*/  STL [R1+0xa0], R24 ;  /* 0x0000a01801007387 */ /* 0x000fe20000100800 */
[----:B------:R-:W-:Y:S02]  /*1b20*/  SHF.R.S32.HI R9, RZ, 0x1f, R29 ;  /* 0x0000001fff097819 */ /* 0x000fe4000001141d */
[C---:B----4-:R-:W-:Y:S01]  /*1b30*/  IADD3 R10, R30.reuse, 0x70, RZ ;  /* 0x000000701e0a7810 */ /* 0x050fe20007ffe0ff */
[----:B------:R3:W-:Y:S01]  /*1b40*/  STL [R1+0x9c], R23 ;  /* 0x00009c1701007387 */ /* 0x0007e20000100800 */
[----:B-----5:R-:W-:-:S02]  /*1b50*/  IADD3 R6, R30, 0x78, RZ ;  /* 0x000000781e067810 */ /* 0x020fc40007ffe0ff */
[----:B------:R-:W-:Y:S01]  /*1b60*/  LEA R203, R5, 0x100, 0x1 ;  /* 0x0000010005cb7811 */ /* 0x000fe200078e08ff */
[----:B------:R4:W-:Y:S01]  /*1b70*/  STL [R1+0x98], R22 ;  /* 0x0000981601007387 */ /* 0x0009e20000100800 */
[----:B-1----:R-:W-:Y:S02]  /*1b80*/  SHF.R.S32.HI R28, RZ, 0x1f, R28 ;  /* 0x0000001fff1c7819 */ /* 0x002fe4000001141c */
[----:B------:R-:W-:Y:S01]  /*1b90*/  IADD3 R236, -R82, 0x70, RZ ;  /* 0x0000007052ec7810 */ /* 0x000fe20007ffe1ff */
[----:B------:R-:W-:Y:S01]  /*1ba0*/  STL [R1+0x94], R19 ;  /* 0x0000941301007387 */ /* 0x000fe20000100800 */
[--C-:B------:R-:W-:Y:S01]  /*1bb0*/  IMAD.IADD R204, R3, 0x1, R203.reuse ;  /* 0x0000000103cc7824 */ /* 0x100fe200078e02cb */
[----:B------:R-:W-:Y:S01]  /*1bc0*/  SHF.R.S32.HI R77, RZ, 0x1f, R76 ;  /* 0x0000001fff4d7819 */ /* 0x000fe2000001144c */
[C---:B------:R-:W-:Y:S01]  /*1bd0*/  IMAD.IADD R206, R2.reuse, 0x1, R203 ;  /* 0x0000000102ce7824 */ /* 0x040fe200078e02cb */
[----:B------:R1:W-:Y:S01]  /*1be0*/  STL [R1+0x90], R18 ;  /* 0x0000901201007387 */ /* 0x0003e20000100800 */
[----:B--2---:R-:W-:Y:S01]  /*1bf0*/  SHF.R.S32.HI R26, RZ, 0x1f, R26 ;  /* 0x0000001fff1a7819 */ /* 0x004fe2000001141a */
[----:B------:R-:W-:Y:S01]  /*1c00*/  IMAD.IADD R205, R2, 0x1, R204 ;  /* 0x0000000102cd7824 */ /* 0x000fe200078e02cc */
[----:B------:R-:W-:Y:S01]  /*1c10*/  SHF.R.S32.HI R79, RZ, 0x1f, R78 ;  /* 0x0000001fff4f7819 */ /* 0x000fe2000001144e */
[----:B------:R2:W-:Y:S01]  /*1c20*/  STL [R1+0x8c], R17 ;  /* 0x00008c1101007387 */ /* 0x0005e20000100800 */
[----:B------:R-:W-:-:S03]  /*1c30*/  SHF.R.S32.HI R25, RZ, 0x1f, R25 ;  /* 0x0000001fff197819 */ /* 0x000fc60000011419 */
[----:B------:R-:W-:Y:S04]  /*1c40*/  STL [R1+0x88], R15 ;  /* 0x0000880f01007387 */ /* 0x000fe80000100800 */
[----:B------:R5:W-:Y:S01]  /*1c50*/  STL [R1+0x84], R11 ;  /* 0x0000840b01007387 */ /* 0x000be20000100800 */
[----:B---3--:R-:W-:-:S03]  /*1c60*/  SHF.R.S32.HI R23, RZ, 0x1f, R23 ;  /* 0x0000001fff177819 */ /* 0x008fc60000011417 */
[----:B------:R3:W-:Y:S01]  /*1c70*/  STL [R1+0x114], R9 ;  /* 0x0001140901007387 */ /* 0x0007e20000100800 */
[----:B----4-:R-:W-:-:S03]  /*1c80*/  SHF.R.S32.HI R22, RZ, 0x1f, R22 ;  /* 0x0000001fff167819 */ /* 0x010fc60000011416 */
[----:B------:R4:W-:Y:S04]  /*1c90*/  STL [R1+0x80], R10 ;  /* 0x0000800a01007387 */ /* 0x0009e80000100800 */
[----:B------:R-:W-:Y:S01]  /*1ca0*/  STL [R1+0x110], R28 ;  /* 0x0001101c01007387 */ /* 0x000fe20000100800 */
[----:B-1----:R-:W-:-:S03]  /*1cb0*/  SHF.R.S32.HI R18, RZ, 0x1f, R18 ;  /* 0x0000001fff127819 */ /* 0x002fc60000011412 */
[----:B------:R-:W-:Y:S01]  /*1cc0*/  STL [R1+0x7c], R6 ;  /* 0x00007c0601007387 */ /* 0x000fe20000100800 */
[----:B--2---:R-:W-:Y:S02]  /*1cd0*/  SHF.R.S32.HI R17, RZ, 0x1f, R17 ;  /* 0x0000001fff117819 */ /* 0x004fe40000011411 */
[----:B-----5:R-:W-:Y:S02]  /*1ce0*/  SHF.R.S32.HI R11, RZ, 0x1f, R11 ;  /* 0x0000001fff0b7819 */ /* 0x020fe4000001140b */
[----:B---3--:R-:W-:Y:S02]  /*1cf0*/  SHF.R.S32.HI R9, RZ, 0x1f, R27 ;  /* 0x0000001fff097819 */ /* 0x008fe4000001141b */
[----:B----4-:R-:W-:-:S03]  /*1d00*/  SHF.R.S32.HI R10, RZ, 0x1f, R10 ;  /* 0x0000001fff0a7819 */ /* 0x010fc6000001140a */
        /* <DEDUP_REMOVED lines=25> */
[----:B------:R2:W-:Y:S01]  /*1ea0*/  STL [R1+0xd8], R10 ;  /* 0x0000d80a01007387 */ /* 0x0005e20000100800 */
[----:B------:R-:W-:-:S02]  /*1eb0*/  IMAD.IADD R224, R221, 0x1, R2 ;  /* 0x00000001dde07824 */ /* 0x000fc400078e0202 */
[----:B------:R-:W-:Y:S02]  /*1ec0*/  IMAD.IADD R223, R222, 0x1, R2 ;  /* 0x00000001dedf7824 */ /* 0x000fe400078e0202 */
[----:B-1----:R-:W-:Y:S02]  /*1ed0*/  IMAD.IADD R9, R4, 0x1, R9 ;  /* 0x0000000104097824 */ /* 0x002fe400078e0209 */
[----:B------:R-:W-:-:S03]  /*1ee0*/  IMAD.IADD R4, R8, 0x1, R4 ;  /* 0x0000000108047824 */ /* 0x000fc600078e0204 */
[----:B------:R2:W-:Y:S04]  /*1ef0*/  STL [R1+0xd4], R9 ;  /* 0x0000d40901007387 */ /* 0x0005e80000100800 */
[----:B------:R2:W-:Y:S04]  /*1f00*/  STL [R1+0xc4], R8 ;  /* 0x0000c40801007387 */ /* 0x0005e80000100800 */
[----:B------:R2:W-:Y:S04]  /*1f10*/  STL [R1+0xd0], R5 ;  /* 0x0000d00501007387 */ /* 0x0005e80000100800 */
[----:B------:R2:W-:Y:S02]  /*1f20*/  STL [R1+0xcc], R4 ;  /* 0x0000cc0401007387 */ /* 0x0005e40000100800 */
.L_x_1723:
[----:B------:R-:W3:Y:S01]  /*1f30*/  LDL R3, [R1+0x5c] ;  /* 0x00005c0001037983 */ /* 0x000ee20000100800 */
[----:B------:R-:W-:Y:S01]  /*1f40*/  IMAD.MOV.U32 R2, RZ, RZ, 0x4 ;  /* 0x00000004ff027424 */ /* 0x000fe200078e00ff */
[----:B------:R-:W-:-:S02]  /*1f50*/  ISETP.NE.U32.AND P0, PT, RZ, c[0x0][0x370], PT ;  /* 0x0000dc00ff007a0c */ /* 0x000fc40003f05070 */
[----:B------:R-:W-:Y:S02]  /*1f60*/  ISETP.NE.U32.AND P4, PT, RZ, c[0x0][0x360], PT ;  /* 0x0000d800ff007a0c */ /* 0x000fe40003f85070 */
[----:B------:R-:W-:Y:S01]  /*1f70*/  ISETP.NE.AND.EX P1, PT, RZ, c[0x0][0x374], PT, P0 ;  /* 0x0000dd00ff007a0c */ /* 0x000fe20003f25300 */
[----:B---3--:R-:W-:-:S05]  /*1f80*/  IMAD.WIDE R2, R3, R2, c[0x0][0x588] ;  /* 0x0001620003027625 */ /* 0x008fca00078e0202 */
[----:B------:R-:W3:Y:S01]  /*1f90*/  LDG.E R32, [R2.64] ;  /* 0x0000000802207981 */ /* 0x000ee2000c1e1900 */
[----:B------:R-:W-:Y:S01]  /*1fa0*/  ISETP.NE.AND.EX P4, PT, RZ, c[0x0][0x364], PT, P4 ;  /* 0x0000d900ff007a0c */ /* 0x000fe20003f85340 */
[----:B------:R-:W-:Y:S01]  /*1fb0*/  IMAD.MOV.U32 R11, RZ, RZ, RZ ;  /* 0x000000ffff0b7224 */ /* 0x000fe200078e00ff */
[----:B------:R-:W-:Y:S02]  /*1fc0*/  ISETP.NE.U32.AND P3, PT, RZ, c[0x0][0x348], PT ;  /* 0x0000d200ff007a0c */ /* 0x000fe40003f65070 */
[----:B------:R-:W-:Y:S02]  /*1fd0*/  ISETP.NE.U32.AND P5, PT, RZ, c[0x0][0x350], PT ;  /* 0x0000d400ff007a0c */ /* 0x000fe40003fa5070 */
[----:B------:R-:W-:Y:S02]  /*1fe0*/  ISETP.NE.U32.AND P6, PT, RZ, c[0x0][0x358], PT ;  /* 0x0000d600ff007a0c */ /* 0x000fe40003fc5070 */
[----:B------:R-:W-:Y:S02]  /*1ff0*/  ISETP.NE.AND.EX P3, PT, RZ, c[0x0][0x34c], PT, P3 ;  /* 0x0000d300ff007a0c */ /* 0x000fe40003f65330 */
[----:B------:R-:W-:-:S02]  /*2000*/  ISETP.NE.AND.EX P5, PT, RZ, c[0x0][0x354], PT, P5 ;  /* 0x0000d500ff007a0c */ /* 0x000fc40003fa5350 */
[----:B------:R-:W-:Y:S01]  /*2010*/  ISETP.NE.AND.EX P6, PT, RZ, c[0x0][0x35c], PT, P6 ;  /* 0x0000d700ff007a0c */ /* 0x000fe20003fc5360 */
[----:B------:R-:W-:Y:S01]  /*2020*/  IMAD.MOV.U32 R146, RZ, RZ, RZ ;  /* 0x000000ffff927224 */ /* 0x000fe200078e00ff */
[----:B------:R-:W-:Y:S01]  /*2030*/  CS2R R18, SRZ ;  /* 0x0000000000127805 */ /* 0x000fe2000001ff00 */
[----:B---3--:R-:W-:Y:S01]  /*2040*/  SHF.R.S32.HI R33, RZ, 0x1f, R32 ;  /* 0x0000001fff217819 */ /* 0x008fe20000011420 */
[C---:B------:R-:W-:Y:S01]  /*2050*/  IMAD.SHL.U32 R24, R32.reuse, 0x4, RZ ;  /* 0x0000000420187824 */ /* 0x040fe200078e00ff */
[C---:B--2---:R-:W-:Y:S01]  /*2060*/  @P1 LEA R4, P0, R32.reuse, c[0x0][0x370], 0x2 ;  /* 0x0000dc0020041a11 */ /* 0x044fe200078010ff */
[----:B------:R1:W-:Y:S01]  /*2070*/  STL [R1+0x70], R32 ;  /* 0x0000702001007387 */ /* 0x0003e20000100800 */
[C-C-:B------:R-:W-:Y:S02]  /*2080*/  SHF.L.U64.HI R23, R32.reuse, 0x2, R33.reuse ;  /* 0x0000000220177819 */ /* 0x140fe40000010221 */
[----:B------:R-:W-:Y:S01]  /*2090*/  @P1 LEA.HI.X R5, R32, c[0x0][0x374], R33, 0x2, P0 ;  /* 0x0000dd0020051a11 */ /* 0x000fe200000f1421 */
[----:B------:R1:W-:Y:S01]  /*20a0*/  STL [R1+0x74], R33 ;  /* 0x0000742101007387 */ /* 0x0003e20000100800 */
[----:B------:R-:W-:-:S03]  /*20b0*/  @P4 IADD3 R2, P0, R24, c[0x0][0x360], RZ ;  /* 0x0000d80018024a10 */ /* 0x000fc60007f1e0ff */
[----:B------:R2:W3:Y:S01]  /*20c0*/  @P1 LDG.E R11, [R4.64] ;  /* 0x00000008040b1981 */ /* 0x0004e2000c1e1900 */
[C---:B------:R-:W-:Y:S02]  /*20d0*/  @P4 IADD3.X R3, R23.reuse, c[0x0][0x364], RZ, P0, !PT ;  /* 0x0000d90017034a10 */ /* 0x040fe400007fe4ff */
[----:B------:R-:W-:Y:S01]  /*20e0*/  IADD3 R8, P2, R24, c[0x0][0x348], RZ ;  /* 0x0000d20018087a10 */ /* 0x000fe20007f5e0ff */
[----:B------:R1:W-:Y:S04]  /*20f0*/  STL [R1+0x68], R24 ;  /* 0x0000681801007387 */ /* 0x0003e80000100800 */
[----:B------:R4:W3:Y:S01]  /*2100*/  @P4 LDG.E R6, [R2.64] ;  /* 0x0000000802064981 */ /* 0x0008e2000c1e1900 */
        /* <DEDUP_REMOVED lines=10> */
[----:B---3--:R1:W-:Y:S04]  /*21b0*/  STL [R1+0x3c], R11 ;  /* 0x00003c0b01007387 */ /* 0x0083e80000100800 */
[----:B------:R1:W-:Y:S01]  /*21c0*/  @P4 STL [R1+0x44], R6 ;  /* 0x0000440601004387 */ /* 0x0003e20000100800 */
[----:B------:R-:W-:Y:S05]  /*21d0*/  @P4 BRA `(.L_x_1515) ;  /* 0x0000007000004947 */ /* 0x000fea0003800000 */
[----:B-1----:R-:W-:-:S05]  /*21e0*/  MOV R6, c[0x0][0x168] ;  /* 0x00005a0000067a02 */ /* 0x002fca0000000f00 */
[----:B------:R1:W-:Y:S01]  /*21f0*/  STL [R1+0x44], R6 ;  /* 0x0000440601007387 */ /* 0x0003e20000100800 */
[----:B------:R-:W-:Y:S05]  /*2200*/  @!P3 BRA `(.L_x_1515) ;  /* 0x000000400000b947 */ /* 0x000fea0003800000 */
[----:B------:R-:W2:Y:S04]  /*2210*/  LDG.E R10, [R8.64] ;  /* 0x00000008080a7981 */ /* 0x000ea8000c1e1900 */
[----:B-1----:R-:W2:Y:S02]  /*2220*/  LDG.E R6, [R8.64+0x4] ;  /* 0x0000040808067981 */ /* 0x002ea4000c1e1900 */
[----:B--2---:R-:W-:-:S05]  /*2230*/  IADD3 R6, -R10, R6, RZ ;  /* 0x000000060a067210 */ /* 0x004fca0007ffe1ff */
[----:B------:R1:W-:Y:S02]  /*2240*/  STL [R1+0x44], R6 ;  /* 0x0000440601007387 */ /* 0x0003e40000100800 */
.L_x_1515:
[----:B------:R-:W-:-:S04]  /*2250*/  ISETP.NE.U32.AND P0, PT, RZ, c[0x0][0x368], PT ;  /* 0x0000da00ff007a0c */ /* 0x000fc80003f05070 */
[----:B------:R-:W-:-:S13]  /*2260*/  ISETP.NE.AND.EX P0, PT, RZ, c[0x0][0x36c], PT, P0 ;  /* 0x0000db00ff007a0c */ /* 0x000fda0003f05300 */
[----:B------:R-:W-:Y:S05]  /*2270*/  @!P0 BRA `(.L_x_1516) ;  /* 0x0000004000008947 */ /* 0x000fea0003800000 */
[----:B-1----:R-:W-:-:S04]  /*2280*/  IADD3 R4, P0, R24, c[0x0][0x368], RZ ;  /* 0x0000da0018047a10 */ /* 0x002fc80007f1e0ff */
[----:B------:R-:W-:-:S05]  /*2290*/  IADD3.X R5, R23, c[0x0][0x36c], RZ, P0, !PT ;  /* 0x0000db0017057a10 */ /* 0x000fca00007fe4ff */
[----:B------:R1:W5:Y:S01]  /*22a0*/  LDG.E R17, [R4.64] ;  /* 0x0000000804117981 */ /* 0x000362000c1e1900 */
[----:B------:R-:W-:Y:S05]  /*22b0*/  BRA `(.L_x_1517) ;  /* 0x0000005000007947 */ /* 0x000fea0003800000 */
.L_x_1516:
[----:B------:R-:W-:Y:S01]  /*22c0*/  MOV R17, UR6 ;  /* 0x0000000600117c02 */ /* 0x000fe20008000f00 */
[----:B------:R-:W-:Y:S05]  /*22d0*/  @!P5 BRA `(.L_x_1517) ;  /* 0x000000300000d947 */ /* 0x000fea0003800000 */
[----:B-1----:R1:W2:Y:S04]  /*22e0*/  LDG.E R6, [R4.64] ;  /* 0x0000000804067981 */ /* 0x0022a8000c1e1900 */
[----:B-1----:R-:W2:Y:S02]  /*22f0*/  LDG.E R4, [R4.64+0x4] ;  /* 0x0000040804047981 */ /* 0x002ea4000c1e1900 */
[----:B--2---:R-:W-:Y:S02]  /*2300*/  IADD3 R17, -R6, R4, RZ ;  /* 0x0000000406117210 */ /* 0x004fe40007ffe1ff */
.L_x_1517:
[----:B-1----:R-:W2:Y:S04]  /*2310*/  LDL R4, [R1+0x44] ;  /* 0x0000440001047983 */ /* 0x002ea80000100800 */
[----:B------:R-:W3:Y:S04]  /*2320*/  LDL.LU R9, [R1+0x54] ;  /* 0x0000540001097983 */ /* 0x000ee80000300800 */
[----:B------:R1:W4:Y:S04]  /*2330*/  @P6 LDG.E R5, [R2.64] ;  /* 0x0000000802056981 */ /* 0x000328000c1e1900 */
[----:B------:R-:W3:Y:S04]  /*2340*/  LDL.LU R21, [R1+0x8] ;  /* 0x0000080001157983 */ /* 0x000ee80000300800 */
[----:B------:R-:W3:Y:S01]  /*2350*/  LDL R20, [R1+0x58] ;  /* 0x0000580001147983 */ /* 0x000ee20000100800 */
[----:B------:R-:W-:-:S04]  /*2360*/  ISETP.NE.U32.AND P0, PT, RZ, c[0x0][0x378], PT ;  /* 0x0000de00ff007a0c */ /* 0x000fc80003f05070 */
[----:B------:R-:W-:Y:S01]  /*2370*/  ISETP.NE.AND.EX P1, PT, RZ, c[0x0][0x37c], PT, P0 ;  /* 0x0000df00ff007a0c */ /* 0x000fe20003f25300 */
[----:B--2---:R-:W-:Y:S02]  /*2380*/  IMAD.MOV.U32 R6, RZ, RZ, R4 ;  /* 0x000000ffff067224 */ /* 0x004fe400078e0004 */
[----:B------:R1:W4:Y:S01]  /*2390*/  @P6 LDG.E R4, [R2.64+0x4] ;  /* 0x0000040802046981 */ /* 0x000322000c1e1900 */
[----:B-----5:R-:W-:Y:S02]  /*23a0*/  IMAD.MOV.U32 R137, RZ, RZ, R17 ;  /* 0x000000ffff897224 */ /* 0x020fe400078e0011 */
[----:B------:R-:W-:-:S05]  /*23b0*/  IMAD.MOV.U32 R10, RZ, RZ, c[0x0][0x2c4] ;  /* 0x0000b100ff0a7624 */ /* 0x000fca00078e00ff */
[----:B------:R-:W-:Y:S02]  /*23c0*/  ISETP.NE.AND P2, PT, R10, 0x1, PT ;  /* 0x000000010a00780c */ /* 0x000fe40003f45270 */
[----:B-1----:R-:W-:-:S04]  /*23d0*/  @P1 IADD3 R2, P0, R24, c[0x0][0x378], RZ ;  /* 0x0000de0018021a10 */ /* 0x002fc80007f1e0ff */
[----:B------:R-:W-:-:S05]  /*23e0*/  @P1 IADD3.X R3, R23, c[0x0][0x37c], RZ, P0, !PT ;  /* 0x0000df0017031a10 */ /* 0x000fca00007fe4ff */
[----:B------:R1:W5:Y:S01]  /*23f0*/  @P1 LDG.E R137, [R2.64] ;  /* 0x0000000802891981 */ /* 0x000362000c1e1900 */
[----:B------:R-:W-:Y:S01]  /*2400*/  IMAD.IADD R11, R17, 0x1, -R11 ;  /* 0x00000001110b7824 */ /* 0x000fe200078e0a0b */
[----:B---3--:R-:W-:Y:S01]  /*2410*/  LOP3.LUT R21, R21, 0xffffffdf, RZ, 0xc0, !PT ;  /* 0xffffffdf15157812 */ /* 0x008fe200078ec0ff */
[----:B------:R-:W-:-:S03]  /*2420*/  IMAD.MOV.U32 R8, RZ, RZ, RZ ;  /* 0x000000ffff087224 */ /* 0x000fc600078e00ff */
[----:B------:R-:W-:Y:S01]  /*2430*/  @P2 LOP3.LUT R21, R21, 0x20, RZ, 0xfc, !PT ;  /* 0x0000002015152812 */ /* 0x000fe200078efcff */
[----:B-1----:R-:W-:Y:S02]  /*2440*/  IMAD.SHL.U32 R3, R9, 0x80, RZ ;  /* 0x0000008009037824 */ /* 0x002fe400078e00ff */
[----:B------:R-:W-:-:S03]  /*2450*/  IMAD.MOV.U32 R2, RZ, RZ, c[0x0][0x228] ;  /* 0x00008a00ff027624 */ /* 0x000fc600078e00ff */
[----:B------:R1:W-:Y:S04]  /*2460*/  STL [R1+0x40], R3 ;  /* 0x0000400301007387 */ /* 0x0003e80000100800 */
[----:B------:R-:W-:Y:S01]  /*2470*/  STL [R1+0x8], R21 ;  /* 0x0000081501007387 */ /* 0x000fe20000100800 */
[----:B-1----:R-:W-:Y:S01]  /*2480*/  IADD3 R3, R3, 0x7f, RZ ;  /* 0x0000007f03037810 */ /* 0x002fe20007ffe0ff */
[----:B------:R-:W-:Y:S01]  /*2490*/  BSSY B0, `(.L_x_1518) ;  /* 0x000003b000007945 */ /* 0x000fe20003800000 */
[----:B----4-:R-:W-:-:S03]  /*24a0*/  @P6 IMAD.IADD R2, R4, 0x1, -R5 ;  /* 0x0000000104026824 */ /* 0x010fc600078e0a05 */
[----:B------:R-:W-:-:S04]  /*24b0*/  @P2 IMAD.HI.U32 R4, R3, c[0x0][0x2c8], RZ ;  /* 0x0000b20003042a27 */ /* 0x000fc800078e00ff */
[----:B------:R-:W-:Y:S01]  /*24c0*/  IMAD.IADD R5, R11, 0x1, R2 ;  /* 0x000000010b057824 */ /* 0x000fe200078e0202 */
[----:B------:R-:W-:-:S04]  /*24d0*/  @P2 SHF.R.U32.HI R3, RZ, c[0x0][0x2cc], R4 ;  /* 0x0000b300ff032a19 */ /* 0x000fc80000011604 */
[C---:B------:R-:W-:Y:S02]  /*24e0*/  IADD3 R152, R5.reuse, 0x70, -R6 ;  /* 0x0000007005987810 */ /* 0x040fe40007ffe806 */
[----:B------:R-:W-:Y:S01]  /*24f0*/  IADD3 R9, R5, 0x6f, RZ ;  /* 0x0000006f05097810 */ /* 0x000fe20007ffe0ff */
[----:B------:R1:W-:Y:S01]  /*2500*/  STL [R1+0x48], R5 ;  /* 0x0000480501007387 */ /* 0x0003e20000100800 */
[----:B------:R-:W-:-:S03]  /*2510*/  IMAD.MOV.U32 R4, RZ, RZ, RZ ;  /* 0x000000ffff047224 */ /* 0x000fc600078e00ff */
[----:B------:R-:W-:Y:S01]  /*2520*/  IMAD.HI R6, R9, -0x6db6db6d, R8 ;  /* 0x9249249309067827 */ /* 0x000fe200078e0208 */
[----:B------:R-:W-:-:S04]  /*2530*/  LOP3.LUT R8, R20, 0xff000000, RZ, 0xc0, !PT ;  /* 0xff00000014087812 */ /* 0x000fc800078ec0ff */
[----:B------:R-:W-:Y:S01]  /*2540*/  SHF.R.U32.HI R9, RZ, 0x1f, R6 ;  /* 0x0000001fff097819 */ /* 0x000fe20000011606 */
[----:B-1----:R-:W-:-:S04]  /*2550*/  IMAD.IADD R5, R152, 0x1, R3 ;  /* 0x0000000198057824 */ /* 0x002fc800078e0203 */
[----:B------:R-:W-:Y:S01]  /*2560*/  IMAD.HI R3, R5, -0x6db6db6d, R4 ;  /* 0x9249249305037827 */ /* 0x000fe200078e0204 */
[----:B------:R-:W-:Y:S02]  /*2570*/  LOP3.LUT R4, R20, 0xff0000, RZ, 0xc0, !PT ;  /* 0x00ff000014047812 */ /* 0x000fe400078ec0ff */
[----:B------:R-:W-:-:S04]  /*2580*/  SHF.R.U32.HI R5, RZ, 0x8, R8 ;  /* 0x00000008ff057819 */ /* 0x000fc80000011608 */
[----:B------:R-:W-:Y:S02]  /*2590*/  LEA.HI R4, R4, R5, RZ, 0x10 ;  /* 0x0000000504047211 */ /* 0x000fe400078f80ff */
[----:B------:R-:W-:Y:S02]  /*25a0*/  SHF.R.U32.HI R8, RZ, 0x1f, R3 ;  /* 0x0000001fff087819 */ /* 0x000fe40000011603 */
[----:B------:R-:W-:Y:S02]  /*25b0*/  SHF.R.U32.HI R10, RZ, 0x10, R4 ;  /* 0x00000010ff0a7819 */ /* 0x000fe40000011604 */
[----:B------:R-:W-:Y:S02]  /*25c0*/  LOP3.LUT R25, R4, 0xff, RZ, 0xc0, !PT ;  /* 0x000000ff04197812 */ /* 0x000fe400078ec0ff */
[----:B------:R-:W-:Y:S02]  /*25d0*/  LEA.HI.SX32 R151, R6, R9, 0x1a ;  /* 0x0000000906977211 */ /* 0x000fe400078fd2ff */
[----:B------:R-:W-:Y:S01]  /*25e0*/  LEA.HI.SX32 R3, R3, R8, 0x1a ;  /* 0x0000000803037211 */ /* 0x000fe200078fd2ff */
[----:B------:R1:W-:Y:S03]  /*25f0*/  STL [R1+0x54], R10 ;  /* 0x0000540a01007387 */ /* 0x0003e60000100800 */
[----:B------:R-:W-:Y:S01]  /*2600*/  IMNMX R6, R151, R3, PT ;  /* 0x0000000397067217 */ /* 0x000fe20003800200 */
[----:B------:R1:W-:Y:S03]  /*2610*/  STL [R1+0x78], R25 ;  /* 0x0000781901007387 */ /* 0x0003e60000100800 */
[----:B------:R-:W-:-:S02]  /*2620*/  ISETP.GE.AND P0, PT, R6, 0x1, PT ;  /* 0x000000010600780c */ /* 0x000fc40003f06270 */
[----:B------:R-:W-:Y:S01]  /*2630*/  ISETP.NE.AND P1, PT, R10, RZ, PT ;  /* 0x000000ff0a00720c */ /* 0x000fe20003f25270 */
[----:B------:R-:W-:-:S03]  /*2640*/  IMAD.MOV.U32 R3, RZ, RZ, RZ ;  /* 0x000000ffff037224 */ /* 0x000fc600078e00ff */
[----:B------:R-:W-:-:S07]  /*2650*/  SEL R136, R10, c[0x0][0x338], P1 ;  /* 0x0000ce000a887a07 */ /* 0x000fce0000800000 */
[----:B------:R-:W-:Y:S05]  /*2660*/  @!P0 BRA `(.L_x_1519) ;  /* 0x000001d000008947 */ /* 0x000fea0003800000 */
[----:B------:R-:W-:Y:S01]  /*2670*/  IABS R3, R136 ;  /* 0x0000008800037213 */ /* 0x000fe20000000000 */
[----:B------:R-:W-:Y:S01]  /*2680*/  IMAD.MOV.U32 R8, RZ, RZ, RZ ;  /* 0x000000ffff087224 */ /* 0x000fe200078e00ff */
[----:B-1----:R-:W-:-:S03]  /*2690*/  IADD3 R10, R136, -0x1, R6 ;  /* 0xffffffff880a7810 */ /* 0x002fc60007ffe006 */
[----:B------:R-:W-:Y:S01]  /*26a0*/  IMAD.MOV.U32 R4, RZ, RZ, R3 ;  /* 0x000000ffff047224 */ /* 0x000fe200078e0003 */
[----:B------:R-:W-:-:S03]  /*26b0*/  IABS R16, R10 ;  /* 0x0000000a00107213 */ /* 0x000fc60000000000 */
[----:B------:R-:W1:Y:S08]  /*26c0*/  I2F.RP R3, R4 ;  /* 0x0000000400037306 */ /* 0x000e700000209400 */
        /* <DEDUP_REMOVED lines=23> */
.L_x_1519:
[----:B------:R-:W-:Y:S05]  /*2840*/  BSYNC B0 ;  /* 0x0000000000007941 */ /* 0x000fea0003800000 */
.L_x_1518:
[----:B-1----:R-:W2:Y:S01]  /*2850*/  LDL R10, [R1+0x124] ;  /* 0x00012400010a7983 */ /* 0x002ea20000100800 */
        /* <DEDUP_REMOVED lines=9> */
[----:B------:R-:W-:-:S04]  /*28f0*/  IMAD.WIDE.U32 R8, R4, 0x24924925, RZ ;  /* 0x2492492504087825 */ /* 0x000fc800078e00ff */
        /* <DEDUP_REMOVED lines=11> */
[----:B------:R-:W-:Y:S02]  /*29b0*/  ISETP.NE.U32.AND P0, PT, RZ, c[0x0][0x340], PT ;  /* 0x0000d000ff007a0c */ /* 0x000fe40003f05070 */
[----:B------:R-:W-:Y:S02]  /*29c0*/  SHF.R.S32.HI R16, RZ, 0x1f, R82 ;  /* 0x0000001fff107819 */ /* 0x000fe40000011452 */
[----:B------:R-:W-:Y:S02]  /*29d0*/  ISETP.NE.AND.EX P3, PT, RZ, c[0x0][0x344], PT, P0 ;  /* 0x0000d100ff007a0c */ /* 0x000fe40003f65300 */
[----:B------:R-:W-:-:S11]  /*29e0*/  MOV R31, R21 ;  /* 0x00000015001f7202 */ /* 0x000fd60000000f00 */
[----:B------:R-:W-:-:S04]  /*29f0*/  @P3 IADD3 R4, P0, R24, c[0x0][0x340], RZ ;  /* 0x0000d00018043a10 */ /* 0x000fc80007f1e0ff */
[----:B------:R-:W-:-:S05]  /*2a00*/  @P3 IADD3.X R5, R23, c[0x0][0x344], RZ, P0, !PT ;  /* 0x0000d10017053a10 */ /* 0x000fca00007fe4ff */
[----:B------:R1:W2:Y:S01]  /*2a10*/  @P3 LDG.E R26, [R4.64] ;  /* 0x00000008041a3981 */ /* 0x0002a2000c1e1900 */
[----:B------:R-:W-:Y:S01]  /*2a20*/  IADD3 R116, P0, R82, R18, RZ ;  /* 0x0000001252747210 */ /* 0x000fe20007f1e0ff */
[----:B------:R-:W-:Y:S01]  /*2a30*/  IMAD.MOV.U32 R30, RZ, RZ, c[0x0][0x238] ;  /* 0x00008e00ff1e7624 */ /* 0x000fe200078e00ff */
[----:B------:R-:W-:Y:S01]  /*2a40*/  IADD3 R39, R3, -0x1, RZ ;  /* 0xffffffff03277810 */ /* 0x000fe20007ffe0ff */
[----:B------:R-:W-:Y:S01]  /*2a50*/  IMAD R11, R16, c[0x0][0x280], RZ ;  /* 0x0000a000100b7a24 */ /* 0x000fe200078e02ff */
[----:B------:R-:W-:Y:S01]  /*2a60*/  LEA.HI.X.SX32 R117, R18, R16, 0x1, P0 ;  /* 0x0000001012757211 */ /* 0x000fe200000f0eff */
[----:B------:R-:W-:Y:S01]  /*2a70*/  ULDC UR5, c[0x0][0x23c] ;  /* 0x00008f0000057ab9 */ /* 0x000fe20000000800 */
[----:B------:R-:W-:Y:S01]  /*2a80*/  LOP3.LUT R29, R20, 0xffff, RZ, 0xc0, !PT ;  /* 0x0000ffff141d7812 */ /* 0x000fe200078ec0ff */
[----:B------:R-:W-:Y:S01]  /*2a90*/  IMAD.WIDE.U32 R20, R30, 0x40, RZ ;  /* 0x000000401e147825 */ /* 0x000fe200078e00ff */
[----:B------:R-:W-:Y:S01]  /*2aa0*/  SEL R27, R33, RZ, !P6 ;  /* 0x000000ff211b7207 */ /* 0x000fe20007000000 */
[----:B------:R-:W-:Y:S01]  /*2ab0*/  USHF.L.U32 UR12, UR5, 0x6, URZ ;  /* 0x00000006050c7899 */ /* 0x000fe2000800063f */
[----:B------:R-:W-:Y:S01]  /*2ac0*/  MOV R140, 0x70 ;  /* 0x00000070008c7802 */ /* 0x000fe20000000f00 */
[----:B------:R-:W-:Y:S01]  /*2ad0*/  IMAD R6, R117, c[0x0][0x238], RZ ;  /* 0x00008e0075067a24 */ /* 0x000fe200078e02ff */
[----:B------:R-:W-:Y:S01]  /*2ae0*/  SEL R28, R32, RZ, !P6 ;  /* 0x000000ff201c7207 */ /* 0x000fe20007000000 */
[----:B------:R-:W-:Y:S01]  /*2af0*/  IMAD R3, R27, c[0x0][0x248], RZ ;  /* 0x000092001b037a24 */ /* 0x000fe200078e02ff */
[----:B------:R-:W-:Y:S01]  /*2b00*/  ISETP.GE.AND P5, PT, R76, c[0x0][0x1d4], PT ;  /* 0x000075004c007a0c */ /* 0x000fe20003fa6270 */
[----:B------:R-:W-:Y:S01]  /*2b10*/  IMAD R6, R116, c[0x0][0x23c], R6 ;  /* 0x00008f0074067a24 */ /* 0x000fe200078e0206 */
[----:B------:R-:W-:Y:S01]  /*2b20*/  ISETP.GE.AND P4, PT, R227, c[0x0][0x1d4], PT ;  /* 0x00007500e3007a0c */ /* 0x000fe20003f86270 */
[C---:B------:R-:W-:Y:S01]  /*2b30*/  IMAD R153, R140.reuse, c[0x0][0x23c], RZ ;  /* 0x00008f008c997a24 */ /* 0x040fe200078e02ff */
[----:B------:R-:W-:Y:S01]  /*2b40*/  MOV R150, 0x5 ;  /* 0x0000000500967802 */ /* 0x000fe20000000f00 */
[----:B------:R-:W-:Y:S01]  /*2b50*/  IMAD.WIDE.U32 R138, R140, c[0x0][0x238], RZ ;  /* 0x00008e008c8a7a25 */ /* 0x000fe200078e00ff */
[C---:B------:R-:W-:Y:S01]  /*2b60*/  SHF.L.U32 R162, R30.reuse, 0x5, RZ ;  /* 0x000000051ea27819 */ /* 0x040fe200000006ff */
[----:B------:R-:W-:Y:S01]  /*2b70*/  UIMAD UR5, UR5, 0x60, URZ ;  /* 0x00000060050578a4 */ /* 0x000fe2000f8e023f */
[----:B------:R-:W-:Y:S01]  /*2b80*/  SHF.L.U64.HI R157, R30, R150, c[0x0][0x23c] ;  /* 0x00008f001e9d7619 */ /* 0x000fe20000010296 */
[----:B------:R-:W-:Y:S01]  /*2b90*/  IMAD.IADD R153, R139, 0x1, R153 ;  /* 0x000000018b997824 */ /* 0x000fe200078e0299 */
[----:B------:R-:W-:Y:S01]  /*2ba0*/  LOP3.LUT R31, R31, 0xfffffffb, RZ, 0xc0, !PT ;  /* 0xfffffffb1f1f7812 */ /* 0x000fe200078ec0ff */
[----:B-1----:R-:W-:Y:S01]  /*2bb0*/  IMAD.WIDE.U32 R4, R116, c[0x0][0x238], R76 ;  /* 0x00008e0074047a25 */ /* 0x002fe200078e004c */
[----:B------:R-:W-:-:S02]  /*2bc0*/  MOV R159, c[0x0][0x290] ;  /* 0x0000a400009f7a02 */ /* 0x000fc40000000f00 */
[----:B------:R-:W-:Y:S01]  /*2bd0*/  @P5 LOP3.LUT R31, R31, 0x4, RZ, 0xfc, !PT ;  /* 0x000000041f1f5812 */ /* 0x000fe200078efcff */
[----:B------:R-:W-:Y:S02]  /*2be0*/  IMAD.IADD R5, R5, 0x1, R6 ;  /* 0x0000000105057824 */ /* 0x000fe400078e0206 */
[----:B------:R-:W-:Y:S01]  /*2bf0*/  IMAD R6, R39, -0x70, R2 ;  /* 0xffffff9027067824 */ /* 0x000fe200078e0202 */
[----:B------:R-:W-:Y:S01]  /*2c00*/  LOP3.LUT R31, R31, 0xfffffffd, RZ, 0xc0, !PT ;  /* 0xfffffffd1f1f7812 */ /* 0x000fe200078ec0ff */
[----:B------:R-:W-:-:S03]  /*2c10*/  IMAD.WIDE.U32 R4, R29, c[0x0][0x240], R4 ;  /* 0x000090001d047a25 */ /* 0x000fc600078e0004 */
[----:B------:R-:W-:Y:S01]  /*2c20*/  IMNMX R8, R6, 0x70, PT ;  /* 0x0000007006087817 */ /* 0x000fe20003800200 */
[----:B------:R-:W-:Y:S01]  /*2c30*/  IMAD R5, R29, c[0x0][0x244], R5 ;  /* 0x000091001d057a24 */ /* 0x000fe200078e0205 */
[----:B------:R-:W-:Y:S01]  /*2c40*/  @P4 LOP3.LUT R31, R31, 0x2, RZ, 0xfc, !PT ;  /* 0x000000021f1f4812 */ /* 0x000fe200078efcff */
[----:B------:R-:W-:Y:S01]  /*2c50*/  IMAD R6, R28, c[0x0][0x24c], R3 ;  /* 0x000093001c067a24 */ /* 0x000fe200078e0203 */
[----:B------:R-:W-:Y:S01]  /*2c60*/  IADD3 R3, -R82, R8, RZ ;  /* 0x0000000852037210 */ /* 0x000fe20007ffe1ff */
[----:B------:R-:W-:Y:S01]  /*2c70*/  IMAD.WIDE.U32 R120, R28, c[0x0][0x248], R4 ;  /* 0x000092001c787a25 */ /* 0x000fe200078e0004 */
[----:B------:R-:W-:Y:S01]  /*2c80*/  SHF.R.S32.HI R5, RZ, 0x1f, R39 ;  /* 0x0000001fff057819 */ /* 0x000fe20000011427 */
[----:B------:R1:W-:Y:S01]  /*2c90*/  STL [R1+0x8], R31 ;  /* 0x0000081f01007387 */ /* 0x0003e20000100800 */
[----:B------:R-:W-:Y:S01]  /*2ca0*/  ISETP.GE.AND P0, PT, R3, 0x1, PT ;  /* 0x000000010300780c */ /* 0x000fe20003f06270 */
[----:B------:R-:W-:Y:S01]  /*2cb0*/  IMAD R4, R153, R39, RZ ;  /* 0x0000002799047224 */ /* 0x000fe200078e02ff */
[----:B------:R-:W-:Y:S01]  /*2cc0*/  MOV R118, R120 ;  /* 0x0000007800767202 */ /* 0x000fe20000000f00 */
[----:B------:R-:W-:Y:S01]  /*2cd0*/  IMAD.IADD R119, R121, 0x1, R6 ;  /* 0x0000000179777824 */ /* 0x000fe200078e0206 */
[----:B------:R-:W-:Y:S01]  /*2ce0*/  ISETP.GE.AND P2, PT, R3, 0x21, PT ;  /* 0x000000210300780c */ /* 0x000fe20003f46270 */
[----:B------:R-:W-:-:S02]  /*2cf0*/  IMAD R6, R5, R138, R4 ;  /* 0x0000008a05067224 */ /* 0x000fc400078e0204 */
[----:B------:R-:W-:-:S04]  /*2d00*/  IMAD.WIDE.U32 R4, R39, R138, R118 ;  /* 0x0000008a27047225 */ /* 0x000fc800078e0076 */
[----:B------:R-:W-:Y:S02]  /*2d10*/  IMAD.IADD R5, R5, 0x1, R6 ;  /* 0x0000000105057824 */ /* 0x000fe400078e0206 */
[----:B------:R-:W-:Y:S01]  /*2d20*/  @P0 LEA R8, P1, R4, c[0x0][0x220], 0x1 ;  /* 0x0000880004080a11 */ /* 0x000fe200078208ff */
[----:B------:R-:W-:Y:S02]  /*2d30*/  IMAD R15, R82, c[0x0][0x284], R11 ;  /* 0x0000a100520f7a24 */ /* 0x000fe400078e020b */
[----:B------:R-:W-:Y:S01]  /*2d40*/  IMAD.IADD R135, R17, 0x1, R19 ;  /* 0x0000000111877824 */ /* 0x000fe200078e0213 */
[----:B------:R-:W-:Y:S01]  /*2d50*/  @P0 LEA.HI.X R9, R4, c[0x0][0x224], R5, 0x1, P1 ;  /* 0x0000890004090a11 */ /* 0x000fe200008f0c05 */
[----:B------:R-:W-:Y:S01]  /*2d60*/  IMAD.WIDE.U32 R24, R82, c[0x0][0x290], R76 ;  /* 0x0000a40052187a25 */ /* 0x000fe200078e004c */
[----:B------:R-:W-:-:S03]  /*2d70*/  @P2 IADD3 R6, P1, R162, R4, RZ ;  /* 0x00000004a2062210 */ /* 0x000fc60007f3e0ff */
[----:B------:R-:W-:Y:S01]  /*2d80*/  @!PT LDS RZ, [RZ] ;  /* 0x00000000fffff984 */ /* 0x000fe20000000800 */
[----:B------:R-:W-:Y:S01]  /*2d90*/  @!PT LDS RZ, [RZ] ;  /* 0x00000000fffff984 */ /* 0x000fe20000000800 */
[----:B------:R-:W-:Y:S01]  /*2da0*/  @!PT LDS RZ, [RZ] ;  /* 0x00000000fffff984 */ /* 0x000fe20000000800 */
[----:B------:R3:W-:Y:S01]  /*2db0*/  @P0 LDGSTS.E.BYPASS.LTC128B.128 [R228+0x8100], [R8.64], !P5 ;  /* 0x0810000008e40fae */ /* 0x0007e2000e901d48 */
[----:B------:R-:W-:-:S03]  /*2dc0*/  IMAD.WIDE.U32 R18, R82, c[0x0][0x280], R76 ;  /* 0x0000a00052127a25 */ /* 0x000fc600078e004c */
[----:B------:R3:W-:Y:S01]  /*2dd0*/  @P0 LDGSTS.E.BYPASS.LTC128B.128 [R228+0xb900], [R8.64+0x80], !P4 ;  /* 0x0b90008008e40fae */ /* 0x0007e2000e101d48 */
[----:B------:R-:W-:Y:S01]  /*2de0*/  @P2 IMAD.X R10, R5, 0x1, R157, P1 ;  /* 0x00000001050a2824 */ /* 0x000fe200008e069d */
[----:B------:R-:W-:Y:S01]  /*2df0*/  ISETP.GE.AND P1, PT, R3, 0x41, PT ;  /* 0x000000410300780c */ /* 0x000fe20003f26270 */
[----:B------:R-:W-:Y:S01]  /*2e00*/  IMAD.WIDE.U32 R144, R30, 0x60, RZ ;  /* 0x000000601e907825 */ /* 0x000fe200078e00ff */
[----:B------:R-:W-:-:S03]  /*2e10*/  IADD3 R19, R15, R19, RZ ;  /* 0x000000130f137210 */ /* 0x000fc60007ffe0ff */
[----:B------:R-:W-:Y:S01]  /*2e20*/  IMAD.MOV.U32 R147, RZ, RZ, c[0x0][0x280] ;  /* 0x0000a000ff937624 */ /* 0x000fe200078e00ff */
[----:B------:R-:W-:Y:S01]  /*2e30*/  IADD3 R156, R145, UR5, RZ ;  /* 0x00000005919c7c10 */ /* 0x000fe2000fffe0ff */
[C---:B------:R-:W-:Y:S02]  /*2e40*/  IMAD R154, R140.reuse, c[0x0][0x284], RZ ;  /* 0x0000a1008c9a7a24 */ /* 0x040fe400078e02ff */
[C---:B------:R-:W-:Y:S01]  /*2e50*/  IMAD R155, R140.reuse, c[0x0][0x294], RZ ;  /* 0x0000a5008c9b7a24 */ /* 0x040fe200078e02ff */
[-C--:B------:R-:W-:Y:S01]  /*2e60*/  SHF.L.U64.HI R149, R147, R150.reuse, c[0x0][0x284] ;  /* 0x0000a10093957619 */ /* 0x080fe20000010296 */
[----:B------:R-:W-:Y:S01]  /*2e70*/  IMAD.WIDE.U32 R142, R140, c[0x0][0x280], RZ ;  /* 0x0000a0008c8e7a25 */ /* 0x000fe200078e00ff */
[----:B------:R-:W-:Y:S02]  /*2e80*/  SHF.L.U64.HI R150, R159, R150, c[0x0][0x294] ;  /* 0x0000a5009f967619 */ /* 0x000fe40000010296 */
[----:B------:R-:W-:Y:S01]  /*2e90*/  SHF.L.U32 R160, R147, 0x5, RZ ;  /* 0x0000000593a07819 */ /* 0x000fe200000006ff */
[----:B-----5:R-:W-:Y:S01]  /*2ea0*/  IMAD.WIDE.U32 R102, R137, c[0x0][0x280], R18 ;  /* 0x0000a00089667a25 */ /* 0x020fe200078e0012 */
[----:B------:R-:W-:-:S03]  /*2eb0*/  IADD3 R154, R143, R154, RZ ;  /* 0x0000009a8f9a7210 */ /* 0x000fc60007ffe0ff */
[----:B------:R-:W-:-:S04]  /*2ec0*/  IMAD.WIDE.U32 R140, R140, c[0x0][0x290], RZ ;  /* 0x0000a4008c8c7a25 */ /* 0x000fc800078e00ff */
[----:B------:R-:W-:Y:S01]  /*2ed0*/  IMAD.WIDE.U32 R126, R29, c[0x0][0x1e8], RZ ;  /* 0x00007a001d7e7a25 */ /* 0x000fe200078e00ff */
[----:B---3--:R-:W-:-:S03]  /*2ee0*/  @P2 LEA R8, P0, R6, c[0x0][0x220], 0x1 ;  /* 0x0000880006082a11 */ /* 0x008fc600078008ff */
[----:B------:R-:W-:Y:S01]  /*2ef0*/  IMAD.WIDE.U32 R124, R29, c[0x0][0x210], RZ ;  /* 0x000084001d7c7a25 */ /* 0x000fe200078e00ff */
[----:B------:R-:W-:Y:S02]  /*2f00*/  @P2 LEA.HI.X R9, R6, c[0x0][0x224], R10, 0x1, P0 ;  /* 0x0000890006092a11 */ /* 0x000fe400000f0c0a */
[----:B------:R-:W-:Y:S01]  /*2f10*/  ISETP.GT.AND P0, PT, R3, 0x60, PT ;  /* 0x000000600300780c */ /* 0x000fe20003f04270 */
[--C-:B------:R-:W-:Y:S02]  /*2f20*/  IMAD.WIDE.U32 R10, R82, c[0x0][0x280], R78.reuse ;  /* 0x0000a000520a7a25 */ /* 0x100fe400078e004e */
[----:B------:R3:W-:Y:S02]  /*2f30*/  @P2 LDGSTS.E.BYPASS.LTC128B.128 [R229+0x9100], [R8.64], !P5 ;  /* 0x0910000008e52fae */ /* 0x0007e4000e901d48 */
[----:B------:R-:W-:Y:S01]  /*2f40*/  IMAD R3, R16, c[0x0][0x290], RZ ;  /* 0x0000a40010037a24 */ /* 0x000fe200078e02ff */
[----:B------:R-:W-:Y:S01]  /*2f50*/  MOV R22, R10 ;  /* 0x0000000a00167202 */ /* 0x000fe20000000f00 */
[----:B------:R3:W-:Y:S01]  /*2f60*/  @P2 LDGSTS.E.BYPASS.LTC128B.128 [R229+0xc900], [R8.64+0x80], !P4 ;  /* 0x0c90008008e52fae */ /* 0x0007e2000e101d48 */
[----:B------:R-:W-:Y:S01]  /*2f70*/  @P1 IADD3 R6, P2, R4, R20, RZ ;  /* 0x0000001404061210 */ /* 0x000fe20007f5e0ff */
[----:B------:R-:W-:Y:S01]  /*2f80*/  IMAD.WIDE.U32 R16, R82, c[0x0][0x290], R78 ;  /* 0x0000a40052107a25 */ /* 0x000fe200078e004e */
[----:B------:R-:W-:-:S03]  /*2f90*/  IADD3 R23, R11, R15, RZ ;  /* 0x0000000f0b177210 */ /* 0x000fc60007ffe0ff */
[----:B------:R-:W-:Y:S01]  /*2fa0*/  IMAD R3, R82, c[0x0][0x294], R3 ;  /* 0x0000a50052037a24 */ /* 0x000fe200078e0203 */
[----:B------:R-:W-:Y:S01]  /*2fb0*/  MOV R20, R16 ;  /* 0x0000001000147202 */ /* 0x000fe20000000f00 */
[----:B------:R-:W-:Y:S02]  /*2fc0*/  IMAD.MOV.U32 R16, RZ, RZ, R24 ;  /* 0x000000ffff107224 */ /* 0x000fe400078e0018 */
[----:B------:R-:W-:-:S04]  /*2fd0*/  IMAD.WIDE.U32 R106, R137, c[0x0][0x280], R22 ;  /* 0x0000a000896a7a25 */ /* 0x000fc800078e0016 */
[----:B------:R-:W-:Y:S02]  /*2fe0*/  IMAD.SHL.U32 R161, R159, 0x20, RZ ;  /* 0x000000209fa17824 */ /* 0x000fe400078e00ff */
[----:B------:R-:W-:Y:S02]  /*2ff0*/  IMAD.IADD R155, R141, 0x1, R155 ;  /* 0x000000018d9b7824 */ /* 0x000fe400078e029b */
[C---:B------:R-:W-:Y:S02]  /*3000*/  IMAD R134, R29.reuse, c[0x0][0x1ec], R127 ;  /* 0x00007b001d867a24 */ /* 0x040fe400078e027f */
[----:B------:R-:W-:Y:S01]  /*3010*/  IMAD R133, R29, c[0x0][0x214], R125 ;  /* 0x000085001d857a24 */ /* 0x000fe200078e027d */
[----:B---3--:R-:W-:Y:S01]  /*3020*/  @P1 IADD3.X R8, R5, UR12, R21, P2, !PT ;  /* 0x0000000c05081c10 */ /* 0x008fe200097fe415 */
[----:B------:R-:W-:Y:S01]  /*3030*/  @P0 IMAD.WIDE.U32 R4, R30, 0x60, R4 ;  /* 0x000000601e040825 */ /* 0x000fe200078e0004 */
[----:B------:R-:W-:-:S03]  /*3040*/  @P1 LEA R10, P2, R6, c[0x0][0x220], 0x1 ;  /* 0x00008800060a1a11 */ /* 0x000fc600078408ff */
[----:B------:R-:W-:Y:S01]  /*3050*/  IMAD.IADD R21, R17, 0x1, R3 ;  /* 0x0000000111157824 */ /* 0x000fe200078e0203 */
[----:B------:R-:W-:Y:S01]  /*3060*/  @P1 LEA.HI.X R11, R6, c[0x0][0x224], R8, 0x1, P2 ;  /* 0x00008900060b1a11 */ /* 0x000fe200010f0c08 */
[----:B------:R-:W-:Y:S01]  /*3070*/  IMAD.IADD R17, R3, 0x1, R25 ;  /* 0x0000000103117824 */ /* 0x000fe200078e0219 */
[----:B------:R-:W-:Y:S01]  /*3080*/  @P0 IADD3 R3, R5, UR5, RZ ;  /* 0x0000000505030c10 */ /* 0x000fe2000fffe0ff */
[C---:B------:R-:W-:Y:S01]  /*3090*/  IMAD.WIDE.U32 R104, R137.reuse, c[0x0][0x290], R20 ;  /* 0x0000a40089687a25 */ /* 0x040fe200078e0014 */
[C---:B------:R-:W-:Y:S01]  /*30a0*/  @P0 LEA R8, P2, R4.reuse, c[0x0][0x220], 0x1 ;  /* 0x0000880004080a11 */ /* 0x040fe200078408ff */
[----:B------:R1:W-:Y:S02]  /*30b0*/  @P1 LDGSTS.E.BYPASS.LTC128B.128 [R229+0xa100], [R10.64], !P5 ;  /* 0x0a1000000ae51fae */ /* 0x0003e4000e901d48 */
[----:B------:R-:W-:Y:S01]  /*30c0*/  IMAD.WIDE.U32 R100, R137, c[0x0][0x290], R16 ;  /* 0x0000a40089647a25 */ /* 0x000fe200078e0010 */
[----:B------:R-:W-:Y:S01]  /*30d0*/  @P0 LEA.HI.X R9, R4, c[0x0][0x224], R3, 0x1, P2 ;  /* 0x0000890004090a11 */ /* 0x000fe200010f0c03 */
[----:B------:R1:W-:Y:S01]  /*30e0*/  @P1 LDGSTS.E.BYPASS.LTC128B.128 [R229+0xd900], [R10.64+0x80], !P4 ;  /* 0x0d9000800ae51fae */ /* 0x0003e2000e101d48 */
[----:B------:R-:W-:-:S02]  /*30f0*/  SHF.R.S32.HI R4, RZ, 0x1f, R137 ;  /* 0x0000001fff047819 */ /* 0x000fc40000011489 */
[----:B------:R-:W-:Y:S01]  /*3100*/  MOV R3, c[0x0][0x27c] ;  /* 0x00009f0000037a02 */ /* 0x000fe20000000f00 */
[----:B------:R1:W-:Y:S02]  /*3110*/  @P0 LDGSTS.E.BYPASS.LTC128B.128 [R229+0xb100], [R8.64], !P5 ;  /* 0x0b10000008e50fae */ /* 0x0003e4000e901d48 */
[C---:B------:R-:W-:Y:S02]  /*3120*/  IMAD R5, R4.reuse, c[0x0][0x290], RZ ;  /* 0x0000a40004057a24 */ /* 0x040fe400078e02ff */
[----:B------:R-:W-:Y:S01]  /*3130*/  IMAD.SHL.U32 R73, R3, 0x2, RZ ;  /* 0x0000000203497824 */ /* 0x000fe200078e00ff */
[----:B------:R1:W-:Y:S01]  /*3140*/  @P0 LDGSTS.E.BYPASS.LTC128B.128 [R229+0xe900], [R8.64+0x80], !P4 ;  /* 0x0e90008008e50fae */ /* 0x0003e2000e101d48 */
[----:B------:R-:W-:Y:S02]  /*3150*/  IMAD R3, R137, c[0x0][0x294], R5 ;  /* 0x0000a50089037a24 */ /* 0x000fe400078e0205 */
[----:B------:R-:W-:Y:S01]  /*3160*/  IMAD R6, R4, c[0x0][0x280], RZ ;  /* 0x0000a00004067a24 */ /* 0x000fe200078e02ff */
[----:B------:R-:W0:Y:S01]  /*3170*/  LDGDEPBAR ;  /* 0x00000000000079af */ /* 0x000e220000000000 */
[----:B------:R-:W-:Y:S01]  /*3180*/  WARPSYNC 0xffffffff ;  /* 0xffffffff00007948 */ /* 0x000fe20003800000 */
[----:B------:R-:W-:Y:S01]  /*3190*/  IMAD.IADD R111, R105, 0x1, R3 ;  /* 0x00000001696f7824 */ /* 0x000fe200078e0203 */
[----:B------:R-:W-:Y:S01]  /*31a0*/  IADD3 R109, R3, R101, RZ ;  /* 0x00000065036d7210 */ /* 0x000fe20007ffe0ff */
[----:B------:R-:W-:-:S05]  /*31b0*/  IMAD R4, R137, c[0x0][0x284], R6 ;  /* 0x0000a10089047a24 */ /* 0x000fca00078e0206 */
[----:B------:R-:W-:Y:S02]  /*31c0*/  IADD3 R112, R107, R4, RZ ;  /* 0x000000046b707210 */ /* 0x000fe40007ffe0ff */
[----:B------:R-:W-:Y:S02]  /*31d0*/  IADD3 R110, R4, R103, RZ ;  /* 0x00000067046e7210 */ /* 0x000fe40007ffe0ff */
[----:B--2---:R-:W-:Y:S01]  /*31e0*/  @P3 SHF.R.S32.HI R5, RZ, 0x1f, R26 ;  /* 0x0000001fff053819 */ /* 0x004fe2000001141a */
[----:B------:R-:W-:Y:S01]  /*31f0*/  @!P3 IMAD.MOV.U32 R26, RZ, RZ, R32 ;  /* 0x000000ffff1ab224 */ /* 0x000fe200078e0020 */
[----:B------:R-:W-:-:S03]  /*3200*/  @!P3 MOV R5, R33 ;  /* 0x000000210005b202 */ /* 0x000fc60000000f00 */
[----:B------:R-:W-:-:S04]  /*3210*/  IMAD.WIDE.U32 R122, R26, c[0x0][0x2b0], RZ ;  /* 0x0000ac001a7a7a25 */ /* 0x000fc800078e00ff */
[----:B------:R-:W-:-:S04]  /*3220*/  IMAD R5, R5, c[0x0][0x2b0], RZ ;  /* 0x0000ac0005057a24 */ /* 0x000fc800078e02ff */
[----:B------:R-:W-:-:S05]  /*3230*/  IMAD R5, R26, c[0x0][0x2b4], R5 ;  /* 0x0000ad001a057a24 */ /* 0x000fca00078e0205 */
[----:B------:R-:W-:Y:S02]  /*3240*/  IADD3 R132, R123, R5, RZ ;  /* 0x000000057b847210 */ /* 0x000fe40007ffe0ff */
[----:B-1----:R-:W-:Y:S01]  /*3250*/  ISETP.GE.AND P2, PT, R76, c[0x0][0x27c], PT ;  /* 0x00009f004c007a0c */ /* 0x002fe20003f46270 */
[C---:B------:R-:W-:Y:S01]  /*3260*/  IMAD.WIDE.U32 R4, R29.reuse, c[0x0][0x260], R76 ;  /* 0x000098001d047a25 */ /* 0x040fe200078e004c */
[C---:B------:R-:W-:Y:S01]  /*3270*/  IADD3 R11, R82.reuse, 0x20, RZ ;  /* 0x00000020520b7810 */ /* 0x040fe20007ffe0ff */
        /* <DEDUP_REMOVED lines=12> */
[----:B------:R-:W-:Y:S01]  /*3340*/  IMAD.MOV.U32 R165, RZ, RZ, c[0x0][0x2b8] ;  /* 0x0000ae00ffa57624 */ /* 0x000fe200078e00ff */
[----:B------:R-:W-:Y:S01]  /*3350*/  LOP3.LUT R11, R11, 0x1c0, RZ, 0xc0, !PT ;  /* 0x000001c00b0b7812 */ /* 0x000fe200078ec0ff */
[----:B------:R-:W-:Y:S01]  /*3360*/  IMAD.WIDE.U32 R98, R28, c[0x0][0x268], R8 ;  /* 0x00009a001c627a25 */ /* 0x000fe200078e0008 */
[CC--:B------:R-:W-:Y:S01]  /*3370*/  LEA.HI R10, R5.reuse, R3.reuse, RZ, 0x6 ;  /* 0x00000003050a7211 */ /* 0x0c0fe200078f30ff */
[----:B------:R-:W-:Y:S01]  /*3380*/  ULDC.64 UR4, c[0x0][0x280] ;  /* 0x0000a00000047ab9 */ /* 0x000fe20000000a00 */
[----:B------:R-:W-:Y:S01]  /*3390*/  LEA.HI R3, R5, R3, RZ, 0x3 ;  /* 0x0000000305037211 */ /* 0x000fe200078f18ff */
[----:B------:R-:W-:Y:S01]  /*33a0*/  IMAD.MOV.U32 R164, RZ, RZ, c[0x0][0x27c] ;  /* 0x00009f00ffa47624 */ /* 0x000fe200078e00ff */
[----:B------:R-:W-:Y:S01]  /*33b0*/  ISETP.NE.AND P1, PT, R165, 0x1, PT ;  /* 0x00000001a500780c */ /* 0x000fe20003f25270 */
[----:B------:R-:W-:Y:S01]  /*33c0*/  IMAD R6, R27, c[0x0][0x268], RZ ;  /* 0x00009a001b067a24 */ /* 0x000fe200078e02ff */
[--C-:B------:R-:W-:Y:S01]  /*33d0*/  LOP3.LUT R5, R22, 0x38, R3.reuse, 0xf8, !PT ;  /* 0x0000003816057812 */ /* 0x100fe200078ef803 */
[C---:B------:R-:W-:Y:S01]  /*33e0*/  IMAD.SHL.U32 R22, R82.reuse, 0x40, RZ ;  /* 0x0000004052167824 */ /* 0x040fe200078e00ff */
[----:B------:R-:W-:Y:S01]  /*33f0*/  LOP3.LUT R8, R11, 0x38, R3, 0xf8, !PT ;  /* 0x000000380b087812 */ /* 0x000fe200078ef803 */
[----:B------:R-:W-:Y:S01]  /*3400*/  IMAD.SHL.U32 R23, R23, 0x40, RZ ;  /* 0x0000004017177824 */ /* 0x000fe200078e00ff */
[----:B------:R-:W-:Y:S01]  /*3410*/  IADD3 R11, R82, 0x20, RZ ;  /* 0x00000020520b7810 */ /* 0x000fe20007ffe0ff */
[----:B------:R-:W-:Y:S01]  /*3420*/  IMAD R15, R28, c[0x0][0x26c], R6 ;  /* 0x00009b001c0f7a24 */ /* 0x000fe200078e0206 */
[----:B------:R-:W-:Y:S01]  /*3430*/  LOP3.LUT R22, R22, 0x1c0, RZ, 0xc0, !PT ;  /* 0x000001c016167812 */ /* 0x000fe200078ec0ff */
[----:B------:R-:W-:Y:S01]  /*3440*/  IMAD.MOV.U32 R148, RZ, RZ, 0x6 ;  /* 0x00000006ff947424 */ /* 0x000fe200078e00ff */
[----:B------:R-:W-:Y:S01]  /*3450*/  SHF.R.S32.HI R4, RZ, 0x6, R10 ;  /* 0x00000006ff047819 */ /* 0x000fe2000001140a */
[----:B------:R-:W-:Y:S01]  /*3460*/  IMAD.SHL.U32 R11, R11, 0x40, RZ ;  /* 0x000000400b0b7824 */ /* 0x000fe200078e00ff */
[----:B------:R-:W-:Y:S01]  /*3470*/  SHF.R.U32.HI R22, RZ, 0x3, R22 ;  /* 0x00000003ff167819 */ /* 0x000fe20000011616 */
[----:B------:R-:W-:Y:S01]  /*3480*/  UIMAD.WIDE.U32 UR10, UR4, 0x60, URZ ;  /* 0x00000060040a78a5 */ /* 0x000fe2000f8e003f */
[----:B------:R-:W-:Y:S01]  /*3490*/  ISETP.GE.AND P0, PT, R164, 0x1, PT ;  /* 0x00000001a400780c */ /* 0x000fe20003f06270 */
[C---:B------:R-:W-:Y:S01]  /*34a0*/  IMAD R10, R4.reuse, 0x1c00, R7 ;  /* 0x00001c00040a7824 */ /* 0x040fe200078e0207 */
[----:B------:R-:W-:Y:S01]  /*34b0*/  LOP3.LUT R11, R11, 0x1c0, RZ, 0xc0, !PT ;  /* 0x000001c00b0b7812 */ /* 0x000fe200078ec0ff */
[----:B------:R-:W-:Y:S01]  /*34c0*/  IMAD R6, R4, 0x1c00, R12 ;  /* 0x00001c0004067824 */ /* 0x000fe200078e020c */
[----:B------:R-:W-:Y:S01]  /*34d0*/  LOP3.LUT R9, R5, R22, RZ, 0x3c, !PT ;  /* 0x0000001605097212 */ /* 0x000fe200078e3cff */
[----:B------:R-:W-:Y:S01]  /*34e0*/  UIMAD UR13, UR12, UR5, URZ ;  /* 0x000000050c0d72a4 */ /* 0x000fe2000f8e023f */
[----:B------:R-:W-:Y:S01]  /*34f0*/  IADD3 R22, R82, 0x60, RZ ;  /* 0x0000006052167810 */ /* 0x000fe20007ffe0ff */
[----:B------:R-:W-:Y:S01]  /*3500*/  IMAD.SHL.U32 R158, R147, 0x40, RZ ;  /* 0x00000040939e7824 */ /* 0x000fe200078e00ff */
[----:B------:R-:W-:Y:S01]  /*3510*/  SHF.R.U32.HI R11, RZ, 0x3, R11 ;  /* 0x00000003ff0b7819 */ /* 0x000fe2000001160b */
[----:B------:R-:W-:Y:S01]  /*3520*/  ULDC.64 UR4, c[0x0][0x290] ;  /* 0x0000a40000047ab9 */ /* 0x000fe20000000a00 */
[----:B------:R-:W-:Y:S01]  /*3530*/  LOP3.LUT R23, R23, 0x1c0, RZ, 0xc0, !PT ;  /* 0x000001c017177812 */ /* 0x000fe200078ec0ff */
        /* <DEDUP_REMOVED lines=9> */
[----:B------:R-:W-:Y:S01]  /*35d0*/  IADD3 R23, R82, 0x40, RZ ;  /* 0x0000004052177810 */ /* 0x000fe20007ffe0ff */
[----:B------:R-:W-:Y:S01]  /*35e0*/  UIMAD UR5, UR12, UR5, URZ ;  /* 0x000000050c0572a4 */ /* 0x000fe2000f8e023f */
[----:B------:R-:W-:Y:S01]  /*35f0*/  @P1 LOP3.LUT R31, R31, 0x8, RZ, 0xfc, !PT ;  /* 0x000000081f1f1812 */ /* 0x000fe200078efcff */
[----:B------:R-:W-:Y:S01]  /*3600*/  ULDC UR4, c[0x0][0x238] ;  /* 0x00008e0000047ab9 */ /* 0x000fe20000000800 */
[----:B------:R-:W-:Y:S01]  /*3610*/  LOP3.LUT R6, R22, 0x38, R3, 0xf8, !PT ;  /* 0x0000003816067812 */ /* 0x000fe200078ef803 */
[----:B------:R-:W-:Y:S01]  /*3620*/  IMAD.SHL.U32 R23, R23, 0x40, RZ ;  /* 0x0000004017177824 */ /* 0x000fe200078e00ff */
[----:B------:R-:W-:Y:S01]  /*3630*/  IADD3 R22, R82, 0x60, RZ ;  /* 0x0000006052167810 */ /* 0x000fe20007ffe0ff */
[----:B------:R-:W-:Y:S01]  /*3640*/  UMOV UR12, 0x6 ;  /* 0x00000006000c7882 */ /* 0x000fe20000000000 */
[----:B------:R-:W-:Y:S01]  /*3650*/  @P0 LOP3.LUT R31, R31, 0x10, RZ, 0xfc, !PT ;  /* 0x000000101f1f0812 */ /* 0x000fe200078efcff */
[----:B------:R-:W-:Y:S01]  /*3660*/  ULDC UR15, c[0x0][0x23c] ;  /* 0x00008f00000f7ab9 */ /* 0x000fe20000000800 */
[----:B------:R-:W-:Y:S01]  /*3670*/  LOP3.LUT R23, R23, 0x1c0, RZ, 0xc0, !PT ;  /* 0x000001c017177812 */ /* 0x000fe200078ec0ff */
[----:B------:R-:W-:Y:S01]  /*3680*/  IMAD.SHL.U32 R22, R22, 0x40, RZ ;  /* 0x0000004016167824 */ /* 0x000fe200078e00ff */
[----:B------:R-:W-:Y:S01]  /*3690*/  LOP3.LUT R94, R3, 0xfffffff8, RZ, 0xc0, !PT ;  /* 0xfffffff8035e7812 */ /* 0x000fe200078ec0ff */
[----:B------:R1:W-:Y:S01]  /*36a0*/  STL [R1+0x8], R31 ;  /* 0x0000081f01007387 */ /* 0x0003e20000100800 */
[----:B------:R-:W-:Y:S01]  /*36b0*/  SHF.R.U32.HI R23, RZ, 0x3, R23 ;  /* 0x00000003ff177819 */ /* 0x000fe20000011617 */
[----:B------:R-:W-:Y:S01]  /*36c0*/  IMAD.SHL.U32 R163, R30, 0x40, RZ ;  /* 0x000000401ea37824 */ /* 0x000fe200078e00ff */
[----:B------:R-:W-:Y:S01]  /*36d0*/  LOP3.LUT R22, R22, 0x1c0, RZ, 0xc0, !PT ;  /* 0x000001c016167812 */ /* 0x000fe200078ec0ff */
[----:B------:R-:W-:Y:S01]  /*36e0*/  IMAD.IADD R97, R99, 0x1, R15 ;  /* 0x0000000163617824 */ /* 0x000fe200078e020f */
[----:B------:R-:W-:Y:S01]  /*36f0*/  LOP3.LUT R8, R5, R23, RZ, 0x3c, !PT ;  /* 0x0000001705087212 */ /* 0x000fe200078e3cff */
[----:B------:R-:W-:Y:S01]  /*3700*/  IMAD R5, R4, 0x1c00, R14 ;  /* 0x00001c0004057824 */ /* 0x000fe200078e020e */
[----:B------:R-:W-:Y:S01]  /*3710*/  SHF.R.U32.HI R22, RZ, 0x3, R22 ;  /* 0x00000003ff167819 */ /* 0x000fe20000011616 */
[----:B------:R-:W-:Y:S01]  /*3720*/  IMAD.SHL.U32 R131, R11, 0x2, RZ ;  /* 0x000000020b837824 */ /* 0x000fe200078e00ff */
[----:B------:R-:W-:Y:S01]  /*3730*/  SHF.L.U64.HI R147, R147, R148, c[0x0][0x284] ;  /* 0x0000a10093937619 */ /* 0x000fe20000010294 */
[----:B------:R-:W-:Y:S01]  /*3740*/  IMAD.SHL.U32 R130, R10, 0x2, RZ ;  /* 0x000000020a827824 */ /* 0x000fe200078e00ff */
[----:B------:R-:W-:Y:S01]  /*3750*/  LOP3.LUT R4, R6, R22, RZ, 0x3c, !PT ;  /* 0x0000001606047212 */ /* 0x000fe200078e3cff */
[----:B------:R-:W-:Y:S01]  /*3760*/  IMAD.IADD R6, R9, 0x1, R8 ;  /* 0x0000000109067824 */ /* 0x000fe200078e0208 */
[C---:B------:R-:W-:Y:S01]  /*3770*/  SHF.L.U64.HI R148, R159.reuse, R148, c[0x0][0x294] ;  /* 0x0000a5009f947619 */ /* 0x040fe20000010294 */
[----:B------:R-:W-:Y:S01]  /*3780*/  IMAD.SHL.U32 R159, R159, 0x40, RZ ;  /* 0x000000409f9f7824 */ /* 0x000fe200078e00ff */
[----:B------:R-:W-:Y:S01]  /*3790*/  ISETP.GE.AND P6, PT, R76, c[0x0][0x1d4], PT ;  /* 0x000075004c007a0c */ /* 0x000fe20003fc6270 */
[----:B------:R-:W-:Y:S01]  /*37a0*/  IMAD.IADD R4, R5, 0x1, R4 ;  /* 0x0000000105047824 */ /* 0x000fe200078e0204 */
[----:B------:R-:W-:Y:S01]  /*37b0*/  SHF.R.S32.HI R71, RZ, 0x3, R3 ;  /* 0x00000003ff477819 */ /* 0x000fe20000011403 */
[----:B------:R-:W-:Y:S01]  /*37c0*/  IMAD.SHL.U32 R129, R6, 0x2, RZ ;  /* 0x0000000206817824 */ /* 0x000fe200078e00ff */
[----:B------:R-:W-:Y:S01]  /*37d0*/  SHF.R.S32.HI R108, RZ, 0x1f, R94 ;  /* 0x0000001fff6c7819 */ /* 0x000fe2000001145e */
[----:B------:R-:W-:Y:S01]  /*37e0*/  IMAD.SHL.U32 R128, R4, 0x2, RZ ;  /* 0x0000000204807824 */ /* 0x000fe200078e00ff */
[----:B------:R-:W-:-:S02]  /*37f0*/  USHF.L.U64.HI UR15, UR4, UR12, UR15 ;  /* 0x0000000c040f7299 */ /* 0x000fc4000801020f */
[----:B------:R-:W-:Y:S02]  /*3800*/  UIADD3 UR13, UR11, UR13, URZ ;  /* 0x0000000d0b0d7290 */ /* 0x000fe4000fffe03f */
[----:B------:R-:W-:Y:S02]  /*3810*/  UIADD3 UR14, UR17, UR5, URZ ;  /* 0x00000005110e7290 */ /* 0x000fe4000fffe03f */
[----:B-1----:R-:W-:Y:S02]  /*3820*/  ULDC.U8 UR4, c[0x0][0x298] ;  /* 0x0000a60000047ab9 */ /* 0x002fe40000000000 */
.L_x_1569:
[----:B------:R-:W-:Y:S01]  /*3830*/  IMAD R3, R39, 0x70, R0 ;  /* 0x0000007027037824 */ /* 0x000fe200078e0200 */
[----:B------:R-:W-:Y:S01]  /*3840*/  ISETP.NE.AND P1, PT, R165, 0x1, PT ;  /* 0x00000001a500780c */ /* 0x000fe20003f25270 */
[----:B------:R-:W-:Y:S01]  /*3850*/  IMAD.MOV.U32 R95, RZ, RZ, RZ ;  /* 0x000000ffff5f7224 */ /* 0x000fe200078e00ff */
[----:B-1----:R1:W5:Y:S01]  /*3860*/  LDL R167, [R1+0x4] ;  /* 0x0000040001a77983 */ /* 0x0023620000100800 */
[----:B------:R-:W-:Y:S01]  /*3870*/  IMAD.IADD R4, R135, 0x1, R3 ;  /* 0x0000000187047824 */ /* 0x000fe200078e0203 */
[----:B------:R-:W-:Y:S01]  /*3880*/  ISETP.GE.AND P0, PT, R3, R2, PT ;  /* 0x000000020300720c */ /* 0x000fe20003f06270 */
[----:B------:R-:W-:Y:S04]  /*3890*/  DEPBAR.LE SB0, 0x0 ;  /* 0x000080000000791a */ /* 0x000fe80000000000 */
[--C-:B------:R-:W-:Y:S01]  /*38a0*/  IMAD.MOV.U32 R3, RZ, RZ, R4.reuse ;  /* 0x000000ffff037224 */ /* 0x100fe200078e0004 */
[----:B------:R-:W-:Y:S01]  /*38b0*/  ISETP.GT.OR P0, PT, R0, 0x6f, P0 ;  /* 0x0000006f0000780c */ /* 0x000fe20000704670 */
[----:B------:R1:W5:Y:S01]  /*38c0*/  LDL R166, [R1+0x8] ;  /* 0x0000080001a67983 */ /* 0x0003620000100800 */
[----:B------:R-:W-:Y:S01]  /*38d0*/  WARPSYNC 0xffffffff ;  /* 0xffffffff00007948 */ /* 0x000fe20003800000 */
[----:B----4-:R-:W-:Y:S01]  /*38e0*/  @P1 IMAD.HI.U32 R5, R4, c[0x0][0x2bc], RZ ;  /* 0x0000af0004051a27 */ /* 0x010fe200078e00ff */
[----:B------:R-:W-:Y:S01]  /*38f0*/  ISETP.GE.AND P3, PT, R164, 0x1, PT ;  /* 0x00000001a400780c */ /* 0x000fe20003f66270 */
[----:B------:R-:W-:Y:S03]  /*3900*/  BSSY B2, `(.L_x_1521) ;  /* 0x0000563000027945 */ /* 0x000fe60003800000 */
[----:B------:R-:W-:Y:S05]  /*3910*/  @P1 SHF.R.U32.HI R3, RZ, c[0x0][0x2c0], R5 ;  /* 0x0000b000ff031a19 */ /* 0x000fea0000011605 */
[C---:B------:R-:W-:Y:S04]  /*3920*/  @!P0 IADD3 R5, P1, R3.reuse, R122, RZ ;  /* 0x0000007a03058210 */ /* 0x040fe80007f3e0ff */
[----:B------:R-:W-:Y:S01]  /*3930*/  @!P0 LEA.HI.X.SX32 R6, R3, R132, 0x1, P1 ;  /* 0x0000008403068211 */ /* 0x000fe200008f0eff */
[----:B------:R-:W-:Y:S01]  /*3940*/  IMAD.MOV R3, RZ, RZ, -R3 ;  /* 0x000000ffff037224 */ /* 0x000fe200078e0a03 */
[----:B------:R-:W-:Y:S03]  /*3950*/  @!P0 LEA R8, P1, R5, c[0x0][0x2a0], 0x2 ;  /* 0x0000a80005088a11 */ /* 0x000fe600078210ff */
        /* <DEDUP_REMOVED lines=17> */
[----:B------:R-:W-:-:S05]  /*3a70*/  @!P3 BRA `(.L_x_1522) ;  /* 0x000050900000b947 */ /* 0x000fca0003800000 */
[-C--:B-1----:R-:W-:Y:S01]  /*3a80*/  IMAD R6, R154, R39.reuse, RZ ;  /* 0x000000279a067224 */ /* 0x082fe200078e02ff */
[----:B------:R-:W-:Y:S01]  /*3a90*/  ISETP.NE.AND P0, PT, RZ, UR4, PT ;  /* 0x00000004ff007c0c */ /* 0x000fe2000bf05270 */
[-C--:B------:R-:W-:Y:S01]  /*3aa0*/  IMAD R5, R155, R39.reuse, RZ ;  /* 0x000000279b057224 */ /* 0x080fe200078e02ff */
[----:B------:R-:W-:Y:S01]  /*3ab0*/  SHF.R.S32.HI R4, RZ, 0x1f, R39 ;  /* 0x0000001fff047819 */ /* 0x000fe20000011427 */
[----:B------:R-:W-:Y:S02]  /*3ac0*/  IMAD R3, R39, -0x70, R2 ;  /* 0xffffff9027037824 */ /* 0x000fe400078e0202 */
[-C--:B------:R-:W-:Y:S03]  /*3ad0*/  IMAD.WIDE.U32 R42, R142, R39.reuse, RZ ;  /* 0x000000278e2a7225 */ /* 0x080fe600078e00ff */
        /* <DEDUP_REMOVED lines=35> */
.L_x_1525:
[----:B------:R-:W-:Y:S05]  /*3d10*/  BSYNC B0 ;  /* 0x0000000000007941 */ /* 0x000fea0003800000 */
.L_x_1524:
        /* <DEDUP_REMOVED lines=19> */
[----:B------:R-:W-:Y:S03]  /*3e50*/  PRMT R38, R6, 0x5410, R3 ;  /* 0x0000541006267816 */ /* 0x000fe60000000003 */
[----:B------:R1:W-:Y:S01]  /*3e60*/  STL [R1+0x8], R166 ;  /* 0x000008a601007387 */ /* 0x0003e20000100800 */
        /* <DEDUP_REMOVED lines=21> */
.L_x_1527:
[----:B------:R-:W-:Y:S05]  /*3fc0*/  BSYNC B0 ;  /* 0x0000000000007941 */ /* 0x000fea0003800000 */
.L_x_1526:
[----:B--2---:R-:W-:Y:S01]  /*3fd0*/  IADD3 R10, R82, 0x40, RZ ;  /* 0x00000040520a7810 */ /* 0x004fe20007ffe0ff */
        /* <DEDUP_REMOVED lines=40> */
.L_x_1529:
[----:B------:R-:W-:Y:S05]  /*4260*/  BSYNC B0 ;  /* 0x0000000000007941 */ /* 0x000fea0003800000 */
.L_x_1528:
        /* <DEDUP_REMOVED lines=39> */
.L_x_1531:
[----:B------:R-:W-:Y:S05]  /*44e0*/  BSYNC B0 ;  /* 0x0000000000007941 */ /* 0x000fea0003800000 */
.L_x_1530:
[----:B-----5:R-:W-:Y:S01]  /*44f0*/  MOV R6, R26 ;  /* 0x0000001a00067202 */ /* 0x020fe20000000f00 */
[----:B------:R3:W4:Y:S01]  /*4500*/  SHFL.IDX PT, R69, R92, RZ, 0x181f ;  /* 0x00181fff5c457589 */ /* 0x00072200000e0000 */
[----:B--2---:R-:W-:Y:S01]  /*4510*/  IMAD.MOV.U32 R9, RZ, RZ, R30 ;  /* 0x000000ffff097224 */ /* 0x004fe200078e001e */
[----:B------:R-:W-:Y:S01]  /*4520*/  BSSY B1, `(.L_x_1532) ;  /* 0x000007f000017945 */ /* 0x000fe20003800000 */
[----:B------:R-:W-:Y:S02]  /*4530*/  IMAD.MOV.U32 R8, RZ, RZ, R31 ;  /* 0x000000ffff087224 */ /* 0x000fe400078e001f */
[----:B------:R-:W-:Y:S01]  /*4540*/  IMAD.MOV.U32 R3, RZ, RZ, R27 ;  /* 0x000000ffff037224 */ /* 0x000fe200078e001b */
[----:B------:R3:W2:Y:S02]  /*4550*/  SHFL.IDX PT, R68, R93, RZ, 0x181f ;  /* 0x00181fff5d447589 */ /* 0x0006a400000e0000 */
        /* <DEDUP_REMOVED lines=65> */
.L_x_1535:
[----:B------:R-:W-:Y:S05]  /*4970*/  BSYNC B0 ;  /* 0x0000000000007941 */ /* 0x000fea0003800000 */
.L_x_1534:
        /* <DEDUP_REMOVED lines=57> */
.L_x_1533:
[----:B------:R-:W-:Y:S05]  /*4d10*/  BSYNC B1 ;  /* 0x0000000000017941 */ /* 0x000fea0003800000 */
.L_x_1532:
[----:B--2---:R2:W1:Y:S01]  /*4d20*/  SHFL.IDX PT, R42, R92, 0x1, 0x181f ;  /* 0x00381f005c2a7f89 */ /* 0x00446200000e0000 */
[----:B------:R-:W-:Y:S01]  /*4d30*/  LOP3.LUT P0, RZ, R166, 0x1, RZ, 0xc0, !PT ;  /* 0x00000001a6ff7812 */ /* 0x000fe2000780c0ff */
[----:B------:R-:W-:Y:S02]  /*4d40*/  BSSY B1, `(.L_x_1536) ;  /* 0x0000075000017945 */ /* 0x000fe40003800000 */
[----:B------:R2:W3:Y:S10]  /*4d50*/  SHFL.IDX PT, R38, R93, 0x1, 0x181f ;  /* 0x00381f005d267f89 */ /* 0x0004f400000e0000 */
[----:B------:R-:W-:-:S05]  /*4d60*/  @P0 BRA `(.L_x_1537) ;  /* 0x0000072000000947 */ /* 0x000fca0003800000 */
[----:B------:R-:W-:Y:S01]  /*4d70*/  BSSY B0, `(.L_x_1538) ;  /* 0x0000038000007945 */ /* 0x000fe20003800000 */
[----:B------:R-:W-:-:S05]  /*4d80*/  @P6 BRA `(.L_x_1539) ;  /* 0x0000036000006947 */ /* 0x000fca0003800000 */
[C---:B---3--:R-:W-:Y:S01]  /*4d90*/  LEA R40, P0, R76.reuse, R38, 0x1 ;  /* 0x000000264c287211 */ /* 0x048fe200078008ff */
[----:B------:R-:W3:Y:S03]  /*4da0*/  LDS.128 R8, [R228+0x9100] ;  /* 0x00910000e4087984 */ /* 0x000ee60000000c00 */
        /* <DEDUP_REMOVED lines=15> */
[C---:B---3--:R-:W-:Y:S01]  /*4ea0*/  @!P0 IMAD.U32 R18, R8.reuse, 0x10000, RZ ;  /* 0x0001000008128824 */ /* 0x048fe200078e00ff */
        /* <DEDUP_REMOVED lines=36> */
.L_x_1539:
[----:B------:R-:W-:Y:S05]  /*50f0*/  BSYNC B0 ;  /* 0x0000000000007941 */ /* 0x000fea0003800000 */
.L_x_1538:
[----:B------:R-:W-:Y:S11]  /*5100*/  ISETP.GE.AND P0, PT, R227, c[0x0][0x1d4], PT ;  /* 0x00007500e3007a0c */ /* 0x000ff60003f06270 */
[----:B------:R-:W-:Y:S02]  /*5110*/  @!UPT UIADD3 URZ, URZ, URZ, URZ ;  /* 0x0000003f3f3ff290 */ /* 0x000fe4000fffe03f */
[----:B------:R-:W-:-:S05]  /*5120*/  @P0 BRA `(.L_x_1537) ;  /* 0x0000036000000947 */ /* 0x000fca0003800000 */
[C---:B-1-3--:R-:W-:Y:S01]  /*5130*/  LEA R40, P0, R227.reuse, R38, 0x1 ;  /* 0x00000026e3287211 */ /* 0x04afe200078008ff */
[----:B------:R-:W1:Y:S03]  /*5140*/  LDS.128 R8, [R228+0xc900] ;  /* 0x00c90000e4087984 */ /* 0x000e660000000c00 */
        /* <DEDUP_REMOVED lines=52> */
.L_x_1537:
[----:B------:R-:W-:Y:S05]  /*5490*/  BSYNC B1 ;  /* 0x0000000000017941 */ /* 0x000fea0003800000 */
.L_x_1536:
[----:B------:R2:W4:Y:S01]  /*54a0*/  SHFL.IDX PT, R33, R92, 0x2, 0x181f ;  /* 0x00581f005c217f89 */ /* 0x00052200000e0000 */
[----:B------:R-:W-:Y:S03]  /*54b0*/  BSSY B1, `(.L_x_1540) ;  /* 0x0000075000017945 */ /* 0x000fe60003800000 */
[----:B------:R2:W3:Y:S01]  /*54c0*/  SHFL.IDX PT, R32, R93, 0x2, 0x181f ;  /* 0x00581f005d207f89 */ /* 0x0004e200000e0000 */
[----:B------:R-:W-:-:S05]  /*54d0*/  @P4 BRA `(.L_x_1541) ;  /* 0x0000072000004947 */ /* 0x000fca0003800000 */
[----:B------:R-:W-:Y:S01]  /*54e0*/  BSSY B0, `(.L_x_1542) ;  /* 0x0000038000007945 */ /* 0x000fe20003800000 */
[----:B------:R-:W-:-:S05]  /*54f0*/  @P6 BRA `(.L_x_1543) ;  /* 0x0000036000006947 */ /* 0x000fca0003800000 */
[C---:B---3--:R-:W-:Y:S01]  /*5500*/  LEA R28, P0, R76.reuse, R32, 0x1 ;  /* 0x000000204c1c7211 */ /* 0x048fe200078008ff */
[----:B-1----:R-:W1:Y:S03]  /*5510*/  LDS.128 R8, [R228+0xa100] ;  /* 0x00a10000e4087984 */ /* 0x002e660000000c00 */
        /* <DEDUP_REMOVED lines=52> */
.L_x_1543:
[----:B------:R-:W-:Y:S05]  /*5860*/  BSYNC B0 ;  /* 0x0000000000007941 */ /* 0x000fea0003800000 */
.L_x_1542:
[----:B------:R-:W-:Y:S11]  /*5870*/  ISETP.GE.AND P0, PT, R227, c[0x0][0x1d4], PT ;  /* 0x00007500e3007a0c */ /* 0x000ff60003f06270 */
[----:B------:R-:W-:Y:S02]  /*5880*/  @!UPT UIADD3 URZ, URZ, URZ, URZ ;  /* 0x0000003f3f3ff290 */ /* 0x000fe4000fffe03f */
[----:B------:R-:W-:-:S05]  /*5890*/  @P0 BRA `(.L_x_1541) ;  /* 0x0000036000000947 */ /* 0x000fca0003800000 */
[C---:B-1-3--:R-:W-:Y:S01]  /*58a0*/  LEA R28, P0, R227.reuse, R32, 0x1 ;  /* 0x00000020e31c7211 */ /* 0x04afe200078008ff */
        /* <DEDUP_REMOVED lines=53> */
.L_x_1541:
[----:B------:R-:W-:Y:S05]  /*5c00*/  BSYNC B1 ;  /* 0x0000000000017941 */ /* 0x000fea0003800000 */
.L_x_1540:
[----:B-1----:R1:W2:Y:S04]  /*5c10*/  SHFL.IDX PT, R29, R92, 0x3, 0x181f ;  /* 0x00781f005c1d7f89 */ /* 0x0022a800000e0000 */
[----:B------:R1:W4:Y:S01]  /*5c20*/  SHFL.IDX PT, R28, R93, 0x3, 0x181f ;  /* 0x00781f005d1c7f89 */ /* 0x00032200000e0000 */
[----:B------:R-:W-:-:S05]  /*5c30*/  @P3 BRA `(.L_x_1544) ;  /* 0x000032f000003947 */ /* 0x000fca0003800000 */
[----:B------:R-:W-:Y:S01]  /*5c40*/  BSSY B0, `(.L_x_1545) ;  /* 0x0000038000007945 */ /* 0x000fe20003800000 */
[----:B------:R-:W-:-:S05]  /*5c50*/  @P6 BRA `(.L_x_1546) ;  /* 0x0000036000006947 */ /* 0x000fca0003800000 */
[C---:B----4-:R-:W-:Y:S01]  /*5c60*/  LEA R24, P0, R76.reuse, R28, 0x1 ;  /* 0x0000001c4c187211 */ /* 0x050fe200078008ff */
[----:B------:R-:W4:Y:S03]  /*5c70*/  LDS.128 R8, [R228+0xb100] ;  /* 0x00b10000e4087984 */ /* 0x000f260000000c00 */
        /* <DEDUP_REMOVED lines=52> */
.L_x_1546:
[----:B------:R-:W-:Y:S05]  /*5fc0*/  BSYNC B0 ;  /* 0x0000000000007941 */ /* 0x000fea0003800000 */
.L_x_1545:
[----:B------:R-:W-:Y:S11]  /*5fd0*/  ISETP.GE.AND P0, PT, R227, c[0x0][0x1d4], PT ;  /* 0x00007500e3007a0c */ /* 0x000ff60003f06270 */
[----:B------:R-:W-:Y:S02]  /*5fe0*/  @!UPT UIADD3 URZ, URZ, URZ, URZ ;  /* 0x0000003f3f3ff290 */ /* 0x000fe4000fffe03f */
[----:B------:R-:W-:-:S05]  /*5ff0*/  @P0 BRA `(.L_x_1544) ;  /* 0x00002f3000000947 */ /* 0x000fca0003800000 */
[C---:B----4-:R-:W-:Y:S01]  /*6000*/  LEA R26, P0, R227.reuse, R28, 0x1 ;  /* 0x0000001ce31a7211 */ /* 0x050fe200078008ff */
[----:B--2---:R-:W2:Y:S03]  /*6010*/  LDS.128 R8, [R228+0xe900] ;  /* 0x00e90000e4087984 */ /* 0x004ea60000000c00 */
        /* <DEDUP_REMOVED lines=53> */
.L_x_1523:
        /* <DEDUP_REMOVED lines=24> */
[----:B------:R-:W-:Y:S02]  /*64f0*/  @!P3 IADD3.X R10, R109, R68, R150, P1, P0 ;  /* 0x000000446d0ab210 */ /* 0x000fe40000fe0496 */
[----:B------:R-:W-:Y:S04]  /*6500*/  ISETP.GE.AND P1, PT, R169, R91, PT ;  /* 0x0000005ba900720c */ /* 0x000fe80003f26270 */
[----:B------:R-:W-:Y:S11]  /*6510*/  ISETP.GE.OR P1, PT, R76, c[0x0][0x27c], P1 ;  /* 0x00009f004c007a0c */ /* 0x000ff60000f26670 */
[----:B------:R-:W-:Y:S02]  /*6520*/  @!UPT UIADD3 URZ, URZ, URZ, URZ ;  /* 0x0000003f3f3ff290 */ /* 0x000fe4000fffe03f */
[----:B------:R-:W-:Y:S04]  /*6530*/  @!P1 IADD3 R6, P4, P0, R102, R158, R42 ;  /* 0x0000009e66069210 */ /* 0x000fe8000789e02a */
[----:B------:R-:W-:Y:S02]  /*6540*/  @!P1 IADD3.X R17, R110, R147, R44, P4, P0 ;  /* 0x000000936e119210 */ /* 0x000fe400027e042c */
[----:B------:R-:W-:Y:S04]  /*6550*/  @!P1 IADD3 R11, P4, P0, R100, R159, R36 ;  /* 0x0000009f640b9210 */ /* 0x000fe8000789e024 */
[C---:B------:R-:W-:Y:S02]  /*6560*/  @!P1 IADD3.X R18, R109.reuse, R148, R68, P4, P0 ;  /* 0x000000946d129210 */ /* 0x040fe400027e0444 */
        /* <DEDUP_REMOVED lines=101> */
[----:B------:R-:W-:Y:S01]  /*6bc0*/  IMAD.MOV.U32 R46, RZ, RZ, R41 ;  /* 0x000000ffff2e7224 */ /* 0x000fe200078e0029 */
[----:B------:R-:W-:Y:S01]  /*6bd0*/  @!P1 SHF.R.U64 R8, R10, 0x10, R11 ;  /* 0x000000100a089819 */ /* 0x000fe2000000120b */
[----:B------:R-:W-:Y:S01]  /*6be0*/  IMAD R3, R3, 0x1c00, R7 ;  /* 0x00001c0003037824 */ /* 0x000fe200078e0207 */
[----:B------:R-:W-:Y:S02]  /*6bf0*/  LOP3.LUT R4, R4, R45, RZ, 0x3c, !PT ;  /* 0x0000002d04047212 */ /* 0x000fe400078e3cff */
[--C-:B------:R-:W-:Y:S01]  /*6c00*/  @!P1 SHF.R.U64 R45, R40, 0x10, R41.reuse ;  /* 0x00000010282d9819 */ /* 0x100fe20000001229 */
[----:B------:R-:W-:Y:S01]  /*6c10*/  IMAD.MOV.U32 R40, RZ, RZ, R42 ;  /* 0x000000ffff287224 */ /* 0x000fe200078e002a */
[----:B------:R-:W-:Y:S01]  /*6c20*/  MOV R24, R11 ;  /* 0x0000000b00187202 */ /* 0x000fe20000000f00 */
[----:B------:R-:W-:Y:S01]  /*6c30*/  IMAD.IADD R3, R3, 0x1, R4 ;  /* 0x0000000103037824 */ /* 0x000fe200078e0204 */
[----:B------:R-:W-:Y:S01]  /*6c40*/  @!P1 SHF.R.U32.HI R41, RZ, 0x10, R41 ;  /* 0x00000010ff299819 */ /* 0x000fe20000011629 */
[----:B------:R-:W-:Y:S01]  /*6c50*/  IMAD.MOV.U32 R4, RZ, RZ, R10 ;  /* 0x000000ffff047224 */ /* 0x000fe200078e000a */
[--C-:B------:R-:W-:Y:S02]  /*6c60*/  @!P1 SHF.R.U64 R42, R42, 0x10, R43.reuse ;  /* 0x000000102a2a9819 */ /* 0x100fe4000000122b */
[----:B------:R-:W-:Y:S02]  /*6c70*/  SHF.L.U32 R3, R3, 0x1, RZ ;  /* 0x0000000103037819 */ /* 0x000fe400000006ff */
[----:B------:R-:W-:Y:S02]  /*6c80*/  @!P1 PRMT R47, R40, 0x5410, R42 ;  /* 0x00005410282f9816 */ /* 0x000fe4000000002a */
[----:B------:R-:W-:Y:S01]  /*6c90*/  @!P1 SHF.R.U32.HI R43, RZ, 0x10, R43 ;  /* 0x00000010ff2b9819 */ /* 0x000fe2000001162b */
[----:B------:R1:W2:Y:S03]  /*6ca0*/  LDS.128 R16, [R3+0x8100] ;  /* 0x0081000003107984 */ /* 0x0002a60000000c00 */
[----:B------:R-:W-:Y:S02]  /*6cb0*/  @!P1 PRMT R56, R56, 0x5410, R43 ;  /* 0x0000541038389816 */ /* 0x000fe4000000002b */
[----:B-1----:R-:W-:Y:S02]  /*6cc0*/  @!P1 SHF.R.U32.HI R3, RZ, 0x10, R9 ;  /* 0x00000010ff039819 */ /* 0x002fe40000011609 */
[----:B------:R-:W-:Y:S02]  /*6cd0*/  @!P1 SHF.R.U32.HI R9, RZ, 0x10, R11 ;  /* 0x00000010ff099819 */ /* 0x000fe4000001160b */
[----:B------:R-:W-:Y:S02]  /*6ce0*/  @!P1 PRMT R11, R44, 0x5410, R45 ;  /* 0x000054102c0b9816 */ /* 0x000fe4000000002d */
[----:B------:R-:W-:Y:S02]  /*6cf0*/  @!P1 PRMT R10, R15, 0x5410, R3 ;  /* 0x000054100f0a9816 */ /* 0x000fe40000000003 */
[----:B------:R-:W-:Y:S02]  /*6d00*/  @!P1 PRMT R24, R24, 0x5410, R9 ;  /* 0x0000541018189816 */ /* 0x000fe40000000009 */
[C---:B------:R-:W-:Y:S02]  /*6d10*/  @!P1 LOP3.LUT R40, R11.reuse, 0xffff0000, RZ, 0xc0, !PT ;  /* 0xffff00000b289812 */ /* 0x040fe400078ec0ff */
[----:B------:R-:W-:Y:S01]  /*6d20*/  @!P1 PRMT R15, R4, 0x5410, R8 ;  /* 0x00005410040f9816 */ /* 0x000fe20000000008 */
[----:B------:R-:W-:Y:S01]  /*6d30*/  @!P1 IMAD.U32 R8, R11, 0x10000, RZ ;  /* 0x000100000b089824 */ /* 0x000fe200078e00ff */
[----:B------:R-:W-:Y:S01]  /*6d40*/  @!P1 PRMT R44, R46, 0x5410, R41 ;  /* 0x000054102e2c9816 */ /* 0x000fe20000000029 */
[C---:B------:R-:W-:Y:S01]  /*6d50*/  @!P1 IMAD.U32 R4, R5.reuse, 0x10000, RZ ;  /* 0x0001000005049824 */ /* 0x040fe200078e00ff */
[----:B------:R-:W-:Y:S01]  /*6d60*/  @!P1 LOP3.LUT R5, R5, 0xffff0000, RZ, 0xc0, !PT ;  /* 0xffff000005059812 */ /* 0x000fe200078ec0ff */
[----:B--2---:R-:W-:Y:S01]  /*6d70*/  @!P1 IMAD.U32 R3, R16, 0x10000, RZ ;  /* 0x0001000010039824 */ /* 0x004fe200078e00ff */
[----:B------:R-:W-:Y:S01]  /*6d80*/  @!P1 SHF.L.U32 R9, R48, 0x10, RZ ;  /* 0x0000001030099819 */ /* 0x000fe200000006ff */
[----:B------:R-:W-:Y:S01]  /*6d90*/  @!P1 IMAD.U32 R42, R44, 0x10000, RZ ;  /* 0x000100002c2a9824 */ /* 0x000fe200078e00ff */
[----:B------:R-:W-:Y:S01]  /*6da0*/  @!P1 LOP3.LUT R6, R16, 0xffff0000, RZ, 0xc0, !PT ;  /* 0xffff000010069812 */ /* 0x000fe200078ec0ff */
[----:B------:R-:W-:Y:S01]  /*6db0*/  @!P1 FMUL.FTZ R41, R3, R8 ;  /* 0x0000000803299220 */ /* 0x000fe20000410000 */
[----:B------:R-:W-:Y:S01]  /*6dc0*/  @!P1 SHF.L.U32 R43, R49, 0x10, RZ ;  /* 0x00000010312b9819 */ /* 0x000fe200000006ff */
[-C--:B------:R-:W-:Y:S01]  /*6dd0*/  @!P1 FMUL.FTZ R3, R3, R4.reuse ;  /* 0x0000000403039220 */ /* 0x080fe20000410000 */
[----:B------:R-:W-:Y:S01]  /*6de0*/  @!P1 LOP3.LUT R45, R49, 0xffff0000, RZ, 0xc0, !PT ;  /* 0xffff0000312d9812 */ /* 0x000fe200078ec0ff */
[----:B------:R-:W-:Y:S01]  /*6df0*/  @!P1 FFMA.FTZ R90, R9, R4, -R41 ;  /* 0x00000004095a9223 */ /* 0x000fe20000010829 */
[----:B------:R-:W-:Y:S01]  /*6e00*/  @!P1 LOP3.LUT R41, R48, 0xffff0000, RZ, 0xc0, !PT ;  /* 0xffff000030299812 */ /* 0x000fe200078ec0ff */
[----:B------:R-:W-:Y:S01]  /*6e10*/  @!P1 FFMA.FTZ R3, R8, R9, R3 ;  /* 0x0000000908039223 */ /* 0x000fe20000010003 */
[----:B------:R-:W-:Y:S01]  /*6e20*/  @!P1 LOP3.LUT R44, R44, 0xffff0000, RZ, 0xc0, !PT ;  /* 0xffff00002c2c9812 */ /* 0x000fe200078ec0ff */
[C---:B------:R-:W-:Y:S02]  /*6e30*/  @!P1 FMUL.FTZ R9, R6.reuse, R40 ;  /* 0x0000002806099220 */ /* 0x040fe40000410000 */
[----:B------:R-:W-:Y:S02]  /*6e40*/  @!P1 IMAD.U32 R8, R17, 0x10000, RZ ;  /* 0x0001000011089824 */ /* 0x000fe400078e00ff */
        /* <DEDUP_REMOVED lines=8> */
[----:B------:R-:W-:Y:S02]  /*6ed0*/  @!P1 FFMA.FTZ R89, R43, R6, -R11 ;  /* 0x000000062b599223 */ /* 0x000fe4000001080b */
[----:B------:R-:W-:Y:S02]  /*6ee0*/  @!P1 FMUL.FTZ R10, R9, R44 ;  /* 0x0000002c090a9220 */ /* 0x000fe40000410000 */
[----:B------:R-:W-:Y:S02]  /*6ef0*/  @!P1 IMAD.U32 R46, R47, 0x10000, RZ ;  /* 0x000100002f2e9824 */ /* 0x000fe400078e00ff */
[----:B------:R-:W-:Y:S02]  /*6f00*/  @!P1 IMAD.U32 R11, R18, 0x10000, RZ ;  /* 0x00010000120b9824 */ /* 0x000fe400078e00ff */
[----:B------:R-:W-:Y:S01]  /*6f10*/  @!P1 FFMA.FTZ R4, R40, R41, R4 ;  /* 0x0000002928049223 */ /* 0x000fe20000010004 */
[----:B------:R-:W-:Y:S01]  /*6f20*/  @!P1 SHF.L.U32 R40, R50, 0x10, RZ ;  /* 0x0000001032289819 */ /* 0x000fe200000006ff */
[-C--:B------:R-:W-:Y:S01]  /*6f30*/  @!P1 FMUL.FTZ R6, R9, R8.reuse ;  /* 0x0000000809069220 */ /* 0x080fe20000410000 */
[----:B------:R-:W-:Y:S01]  /*6f40*/  @!P1 LOP3.LUT R41, R47, 0xffff0000, RZ, 0xc0, !PT ;  /* 0xffff00002f299812 */ /* 0x000fe200078ec0ff */
[----:B------:R-:W-:Y:S01]  /*6f50*/  @!P1 FFMA.FTZ R80, R45, R8, -R10 ;  /* 0x000000082d509223 */ /* 0x000fe2000001080a */
[----:B------:R-:W-:Y:S01]  /*6f60*/  @!P1 LOP3.LUT R10, R18, 0xffff0000, RZ, 0xc0, !PT ;  /* 0xffff0000120a9812 */ /* 0x000fe200078ec0ff */
[----:B------:R-:W-:Y:S01]  /*6f70*/  @!P1 IMAD.U32 R9, R15, 0x10000, RZ ;  /* 0x000100000f099824 */ /* 0x000fe200078e00ff */
[----:B------:R-:W-:Y:S01]  /*6f80*/  @!P1 LOP3.LUT R47, R50, 0xffff0000, RZ, 0xc0, !PT ;  /* 0xffff0000322f9812 */ /* 0x000fe200078ec0ff */
[C---:B------:R-:W-:Y:S02]  /*6f90*/  @!P1 FMUL.FTZ R74, R11.reuse, R46 ;  /* 0x0000002e0b4a9220 */ /* 0x040fe40000410000 */
[-C--:B------:R-:W-:Y:S02]  /*6fa0*/  @!P1 FMUL.FTZ R8, R11, R9.reuse ;  /* 0x000000090b089220 */ /* 0x080fe40000410000 */
[----:B------:R-:W-:Y:S01]  /*6fb0*/  @!P1 FFMA.FTZ R74, R40, R9, -R74 ;  /* 0x00000009284a9223 */ /* 0x000fe2000001084a */
[----:B------:R-:W-:Y:S01]  /*6fc0*/  @!P1 LOP3.LUT R9, R15, 0xffff0000, RZ, 0xc0, !PT ;  /* 0xffff00000f099812 */ /* 0x000fe200078ec0ff */
[----:B------:R-:W-:Y:S02]  /*6fd0*/  @!P1 FMUL.FTZ R11, R10, R41 ;  /* 0x000000290a0b9220 */ /* 0x000fe40000410000 */
[----:B------:R-:W-:Y:S02]  /*6fe0*/  @!P1 FFMA.FTZ R5, R42, R43, R5 ;  /* 0x0000002b2a059223 */ /* 0x000fe40000010005 */
[-C--:B------:R-:W-:Y:S02]  /*6ff0*/  @!P1 FFMA.FTZ R75, R47, R9.reuse, -R11 ;  /* 0x000000092f4b9223 */ /* 0x080fe4000001080b */
[----:B------:R-:W-:Y:S02]  /*7000*/  @!P1 IMAD.U32 R42, R56, 0x10000, RZ ;  /* 0x00010000382a9824 */ /* 0x000fe400078e00ff */
[----:B------:R-:W-:Y:S02]  /*7010*/  @!P1 IMAD.U32 R11, R19, 0x10000, RZ ;  /* 0x00010000130b9824 */ /* 0x000fe400078e00ff */
[----:B------:R-:W-:Y:S01]  /*7020*/  @!P1 FMUL.FTZ R9, R10, R9 ;  /* 0x000000090a099220 */ /* 0x000fe20000410000 */
[----:B------:R-:W-:Y:S01]  /*7030*/  @!P1 SHF.L.U32 R10, R24, 0x10, RZ ;  /* 0x00000010180a9819 */ /* 0x000fe200000006ff */
[----:B------:R-:W-:Y:S02]  /*7040*/  @!P1 IMAD.U32 R43, R51, 0x10000, RZ ;  /* 0x00010000332b9824 */ /* 0x000fe400078e00ff */
[----:B------:R-:W-:Y:S02]  /*7050*/  @!P1 FMUL.FTZ R15, R11, R42 ;  /* 0x0000002a0b0f9220 */ /* 0x000fe40000410000 */
[----:B------:R-:W-:Y:S01]  /*7060*/  @!P1 FFMA.FTZ R6, R44, R45, R6 ;  /* 0x0000002d2c069223 */ /* 0x000fe20000010006 */
[----:B------:R-:W-:Y:S01]  /*7070*/  @!P1 LOP3.LUT R45, R51, 0xffff0000, RZ, 0xc0, !PT ;  /* 0xffff0000332d9812 */ /* 0x000fe200078ec0ff */
[-C--:B------:R-:W-:Y:S01]  /*7080*/  @!P1 FFMA.FTZ R88, R43, R10.reuse, -R15 ;  /* 0x0000000a2b589223 */ /* 0x080fe2000001080f */
[----:B------:R-:W-:Y:S01]  /*7090*/  @!P1 LOP3.LUT R15, R19, 0xffff0000, RZ, 0xc0, !PT ;  /* 0xffff0000130f9812 */ /* 0x000fe200078ec0ff */
[----:B------:R-:W-:Y:S01]  /*70a0*/  @!P1 FMUL.FTZ R10, R11, R10 ;  /* 0x0000000a0b0a9220 */ /* 0x000fe20000410000 */
[----:B------:R-:W-:Y:S01]  /*70b0*/  @!P1 LOP3.LUT R44, R56, 0xffff0000, RZ, 0xc0, !PT ;  /* 0xffff0000382c9812 */ /* 0x000fe200078ec0ff */
[----:B------:R-:W-:Y:S01]  /*70c0*/  @!P1 FFMA.FTZ R8, R46, R40, R8 ;  /* 0x000000282e089223 */ /* 0x000fe20000010008 */
[----:B------:R-:W-:Y:S01]  /*70d0*/  @!P1 LOP3.LUT R11, R24, 0xffff0000, RZ, 0xc0, !PT ;  /* 0xffff0000180b9812 */ /* 0x000fe200078ec0ff */
[----:B------:R-:W-:Y:S01]  /*70e0*/  @!P1 FFMA.FTZ R9, R41, R47, R9 ;  /* 0x0000002f29099223 */ /* 0x000fe20000010009 */
[----:B------:R-:W-:Y:S01]  /*70f0*/  @!P1 F2FP.BF16.PACK_AB R56, R80, R89 ;  /* 0x000000595038923e */ /* 0x000fe200000010ff */
[----:B------:R-:W-:Y:S01]  /*7100*/  @!P1 FMUL.FTZ R24, R15, R44 ;  /* 0x0000002c0f189220 */ /* 0x000fe20000410000 */
[----:B------:R-:W-:Y:S01]  /*7110*/  @!P1 F2FP.BF16.PACK_AB R80, R75, R74 ;  /* 0x0000004a4b50923e */ /* 0x000fe200000010ff */
[----:B------:R-:W-:Y:S01]  /*7120*/  @!P1 FFMA.FTZ R10, R42, R43, R10 ;  /* 0x0000002b2a0a9223 */ /* 0x000fe2000001000a */
[----:B------:R-:W-:Y:S01]  /*7130*/  LEA R74, P0, R94, R84, 0x1 ;  /* 0x000000545e4a7211 */ /* 0x000fe200078008ff */
[----:B------:R-:W-:Y:S01]  /*7140*/  @!P1 FFMA.FTZ R24, R45, R11, -R24 ;  /* 0x0000000b2d189223 */ /* 0x000fe20000010818 */
[----:B------:R-:W-:Y:S01]  /*7150*/  @!P1 F2FP.BF16.PACK_AB R5, R6, R5 ;  /* 0x000000050605923e */ /* 0x000fe200000010ff */
[----:B------:R-:W-:Y:S01]  /*7160*/  @!P1 FMUL.FTZ R11, R15, R11 ;  /* 0x0000000b0f0b9220 */ /* 0x000fe20000410000 */
[----:B------:R-:W-:Y:S01]  /*7170*/  LEA.HI.X R75, R94, R85, R108, 0x1, P0 ;  /* 0x000000555e4b7211 */ /* 0x000fe200000f0c6c */
[----:B------:R-:W-:Y:S01]  /*7180*/  @!P1 IMAD.MOV.U32 R48, RZ, RZ, R86 ;  /* 0x000000ffff309224 */ /* 0x000fe200078e0056 */
[----:B------:R-:W-:Y:S01]  /*7190*/  ISETP.GE.AND P0, PT, R87, c[0x0][0x1d4], PT ;  /* 0x0000750057007a0c */ /* 0x000fe20003f06270 */
[----:B------:R-:W-:Y:S01]  /*71a0*/  @!P1 FFMA.FTZ R11, R44, R45, R11 ;  /* 0x0000002d2c0b9223 */ /* 0x000fe2000001000b */
[----:B------:R-:W-:Y:S01]  /*71b0*/  @!P1 F2FP.BF16.PACK_AB R24, R24, R88 ;  /* 0x000000581818923e */ /* 0x000fe200000010ff */
[----:B------:R-:W-:Y:S01]  /*71c0*/  @!P1 IMAD.MOV.U32 R49, RZ, RZ, R56 ;  /* 0x000000ffff319224 */ /* 0x000fe200078e0038 */
[----:B------:R-:W-:Y:S01]  /*71d0*/  @!P1 F2FP.BF16.PACK_AB R15, R4, R3 ;  /* 0x00000003040f923e */ /* 0x000fe200000010ff */
[----:B------:R-:W-:Y:S01]  /*71e0*/  @!P1 IMAD.MOV.U32 R50, RZ, RZ, R80 ;  /* 0x000000ffff329224 */ /* 0x000fe200078e0050 */
[----:B------:R-:W-:Y:S01]  /*71f0*/  @!P1 MOV R51, R24 ;  /* 0x0000001800339202 */ /* 0x000fe20000000f00 */
[----:B------:R-:W-:Y:S01]  /*7200*/  @!P1 IMAD.MOV.U32 R17, RZ, RZ, R5 ;  /* 0x000000ffff119224 */ /* 0x000fe200078e0005 */
[----:B------:R-:W-:Y:S01]  /*7210*/  @!P1 F2FP.BF16.PACK_AB R3, R11, R10 ;  /* 0x0000000a0b03923e */ /* 0x000fe200000010ff */
[----:B------:R-:W-:Y:S01]  /*7220*/  @!P1 IMAD.MOV.U32 R16, RZ, RZ, R15 ;  /* 0x000000ffff109224 */ /* 0x000fe200078e000f */
[----:B------:R-:W-:Y:S01]  /*7230*/  @!P1 F2FP.BF16.PACK_AB R4, R9, R8 ;  /* 0x000000080904923e */ /* 0x000fe200000010ff */
[----:B------:R1:W-:Y:S02]  /*7240*/  ST.E.128 [R74.64], R48 ;  /* 0x000000304a007985 */ /* 0x0003e4000c101d08 */
[----:B------:R-:W-:Y:S01]  /*7250*/  @!P0 IMAD.WIDE R84, R87, 0x2, R84 ;  /* 0x0000000257548825 */ /* 0x000fe200078e0254 */
[----:B------:R-:W-:Y:S03]  /*7260*/  @!P1 MOV R18, R4 ;  /* 0x0000000400129202 */ /* 0x000fe60000000f00 */
[----:B------:R-:W-:Y:S05]  /*7270*/  @!P1 IMAD.MOV.U32 R19, RZ, RZ, R3 ;  /* 0x000000ffff139224 */ /* 0x000fea00078e0003 */
[----:B------:R1:W-:Y:S02]  /*7280*/  @!P0 ST.E.128 [R84.64], R16 ;  /* 0x0000001054008985 */ /* 0x0003e4000c101d08 */
.L_x_1548:
[----:B-1----:R-:W-:Y:S05]  /*7290*/  BSYNC B0 ;  /* 0x0000000000007941 */ /* 0x002fea0003800000 */
.L_x_1547:
        /* <DEDUP_REMOVED lines=27> */
[----:B------:R-:W-:Y:S02]  /*7450*/  @!P1 SHF.R.U64 R5, R20, 0x10, R21 ;  /* 0x0000001014059819 */ /* 0x000fe40000001215 */
[----:B-----5:R-:W-:Y:S01]  /*7460*/  @!P1 SHF.R.U64 R11, R54, 0x10, R55 ;  /* 0x00000010360b9819 */ /* 0x020fe20000001237 */
[----:B------:R-:W-:Y:S01]  /*7470*/  IMAD.IADD R3, R3, 0x1, R4 ;  /* 0x0000000103037824 */ /* 0x000fe200078e0204 */
[----:B------:R-:W-:Y:S02]  /*7480*/  @!P1 PRMT R10, R25, 0x5432, R5 ;  /* 0x00005432190a9816 */ /* 0x000fe40000000005 */
[----:B------:R-:W-:Y:S01]  /*7490*/  @!P1 PRMT R42, R58, 0x5432, R11 ;  /* 0x000054323a2a9816 */ /* 0x000fe2000000000b */
[----:B------:R-:W-:Y:S01]  /*74a0*/  IMAD.SHL.U32 R3, R3, 0x2, RZ ;  /* 0x0000000203037824 */ /* 0x000fe200078e00ff */
[C---:B----4-:R-:W-:Y:S01]  /*74b0*/  @!P1 LOP3.LUT R47, R51.reuse, 0xffff0000, RZ, 0xc0, !PT ;  /* 0xffff0000332f9812 */ /* 0x050fe200078ec0ff */
[----:B------:R-:W-:Y:S01]  /*74c0*/  @!P1 IMAD.U32 R11, R48, 0x10000, RZ ;  /* 0x00010000300b9824 */ /* 0x000fe200078e00ff */
[----:B------:R-:W-:Y:S01]  /*74d0*/  @!P1 LOP3.LUT R43, R50, 0xffff0000, RZ, 0xc0, !PT ;  /* 0xffff0000322b9812 */ /* 0x000fe200078ec0ff */
[----:B------:R-:W-:Y:S01]  /*74e0*/  @!P0 IMAD.WIDE R84, R24, 0x2, R44 ;  /* 0x0000000218548825 */ /* 0x000fe200078e022c */
[----:B------:R2:W3:Y:S01]  /*74f0*/  LDS.128 R16, [R3+0x8100] ;  /* 0x0081000003107984 */ /* 0x0004e20000000c00 */
[----:B------:R-:W-:Y:S02]  /*7500*/  @!P1 SHF.L.U32 R45, R51, 0x10, RZ ;  /* 0x00000010332d9819 */ /* 0x000fe400000006ff */
[----:B------:R-:W-:Y:S01]  /*7510*/  @!P1 IMAD.U32 R24, R49, 0x10000, RZ ;  /* 0x0001000031189824 */ /* 0x000fe200078e00ff */
[--C-:B------:R-:W-:Y:S01]  /*7520*/  @!P1 SHF.R.U64 R8, R52, 0x10, R53.reuse ;  /* 0x0000001034089819 */ /* 0x100fe20000001235 */
[----:B------:R-:W-:Y:S01]  /*7530*/  @!P1 IMAD.U32 R41, R50, 0x10000, RZ ;  /* 0x0001000032299824 */ /* 0x000fe200078e00ff */
[----:B------:R-:W-:Y:S02]  /*7540*/  @!P1 SHF.R.U32.HI R9, RZ, 0x10, R53 ;  /* 0x00000010ff099819 */ /* 0x000fe40000011635 */
[----:B------:R-:W-:Y:S02]  /*7550*/  @!P1 SHF.R.U32.HI R15, RZ, 0x10, R55 ;  /* 0x00000010ff0f9819 */ /* 0x000fe40000011637 */
[----:B------:R-:W-:Y:S02]  /*7560*/  @!P1 SHF.R.U32.HI R6, RZ, 0x10, R23 ;  /* 0x00000010ff069819 */ /* 0x000fe40000011617 */
[----:B------:R-:W-:Y:S02]  /*7570*/  @!P1 PRMT R40, R58, 0x5410, R15 ;  /* 0x000054103a289816 */ /* 0x000fe4000000000f */
[----:B------:R-:W-:Y:S02]  /*7580*/  @!P1 PRMT R15, R26, 0x5410, R6 ;  /* 0x000054101a0f9816 */ /* 0x000fe40000000006 */
[C---:B------:R-:W-:Y:S01]  /*7590*/  @!P1 LOP3.LUT R46, R40.reuse, 0xffff0000, RZ, 0xc0, !PT ;  /* 0xffff0000282e9812 */ /* 0x040fe200078ec0ff */
[----:B------:R-:W-:Y:S01]  /*75a0*/  @!P1 IMAD.U32 R44, R40, 0x10000, RZ ;  /* 0x00010000282c9824 */ /* 0x000fe200078e00ff */
[----:B------:R-:W-:Y:S02]  /*75b0*/  @!P1 SHF.R.U32.HI R4, RZ, 0x10, R21 ;  /* 0x00000010ff049819 */ /* 0x000fe40000011615 */
[----:B------:R-:W-:Y:S02]  /*75c0*/  @!P1 PRMT R21, R57, 0x5432, R9 ;  /* 0x0000543239159816 */ /* 0x000fe40000000009 */
[----:B------:R-:W-:Y:S01]  /*75d0*/  @!P1 PRMT R9, R25, 0x5410, R4 ;  /* 0x0000541019099816 */ /* 0x000fe20000000004 */
[----:B------:R-:W-:Y:S01]  /*75e0*/  @!P1 IMAD.U32 R4, R10, 0x10000, RZ ;  /* 0x000100000a049824 */ /* 0x000fe200078e00ff */
[----:B--2---:R-:W-:Y:S01]  /*75f0*/  @!P1 SHF.R.U64 R3, R22, 0x10, R23 ;  /* 0x0000001016039819 */ /* 0x004fe20000001217 */
[----:B------:R-:W-:Y:S01]  /*7600*/  @!P1 IMAD.U32 R23, R21, 0x10000, RZ ;  /* 0x0001000015179824 */ /* 0x000fe200078e00ff */
[----:B------:R-:W-:Y:S01]  /*7610*/  @!P1 PRMT R22, R57, 0x5410, R8 ;  /* 0x0000541039169816 */ /* 0x000fe20000000008 */
[----:B------:R-:W-:Y:S01]  /*7620*/  @!P1 IMAD.U32 R6, R9, 0x10000, RZ ;  /* 0x0001000009069824 */ /* 0x000fe200078e00ff */
[----:B------:R-:W-:Y:S03]  /*7630*/  @!P1 PRMT R20, R26, 0x5432, R3 ;  /* 0x000054321a149816 */ /* 0x000fe60000000003 */
        /* <DEDUP_REMOVED lines=47> */
[----:B------:R-:W-:Y:S01]  /*7930*/  @!P1 FMUL.FTZ R9, R15, R20 ;  /* 0x000000140f099220 */ /* 0x000fe20000410000 */
        /* <DEDUP_REMOVED lines=23> */
.L_x_1550:
[----:B------:R-:W-:Y:S05]  /*7ab0*/  BSYNC B0 ;  /* 0x0000000000007941 */ /* 0x000fea0003800000 */
.L_x_1549:
        /* <DEDUP_REMOVED lines=38> */
[C---:B------:R-:W-:Y:S02]  /*7d20*/  @!P1 PRMT R22, R59.reuse, 0x5410, R8 ;  /* 0x000054103b169816 */ /* 0x040fe40000000008 */
        /* <DEDUP_REMOVED lines=90> */
.L_x_1552:
[----:B------:R-:W-:Y:S05]  /*82d0*/  BSYNC B0 ;  /* 0x0000000000007941 */ /* 0x000fea0003800000 */
.L_x_1551:
        /* <DEDUP_REMOVED lines=26> */
[----:B------:R-:W-:Y:S02]  /*8480*/  @!P1 SHF.R.U64 R5, R34, 0x10, R35 ;  /* 0x0000001022059819 */ /* 0x000fe40000001223 */
[----:B------:R-:W-:Y:S01]  /*8490*/  @!P1 PRMT R27, R70, 0x5410, R11 ;  /* 0x00005410461b9816 */ /* 0x000fe2000000000b */
[----:B------:R-:W-:Y:S01]  /*84a0*/  IMAD.IADD R3, R3, 0x1, R4 ;  /* 0x0000000103037824 */ /* 0x000fe200078e0204 */
[----:B------:R-:W-:Y:S02]  /*84b0*/  @!P1 SHF.R.U64 R8, R64, 0x10, R65 ;  /* 0x0000001040089819 */ /* 0x000fe40000001241 */
[----:B------:R-:W-:Y:S01]  /*84c0*/  @!P1 SHF.R.U32.HI R6, RZ, 0x10, R35 ;  /* 0x00000010ff069819 */ /* 0x000fe20000011623 */
[----:B------:R-:W-:Y:S01]  /*84d0*/  IMAD.SHL.U32 R3, R3, 0x2, RZ ;  /* 0x0000000203037824 */ /* 0x000fe200078e00ff */
[----:B-1----:R-:W-:Y:S01]  /*84e0*/  @!P1 LOP3.LUT R34, R43, 0xffff0000, RZ, 0xc0, !PT ;  /* 0xffff00002b229812 */ /* 0x002fe200078ec0ff */
[----:B------:R-:W-:Y:S01]  /*84f0*/  @!P1 IMAD.U32 R11, R40, 0x10000, RZ ;  /* 0x00010000280b9824 */ /* 0x000fe200078e00ff */
[C---:B------:R-:W-:Y:S01]  /*8500*/  @!P1 LOP3.LUT R30, R42.reuse, 0xffff0000, RZ, 0xc0, !PT ;  /* 0xffff00002a1e9812 */ /* 0x040fe200078ec0ff */
[----:B------:R-:W-:Y:S01]  /*8510*/  @!P1 IMAD.U32 R24, R41, 0x10000, RZ ;  /* 0x0001000029189824 */ /* 0x000fe200078e00ff */
[----:B------:R1:W2:Y:S01]  /*8520*/  LDS.128 R16, [R3+0x8100] ;  /* 0x0081000003107984 */ /* 0x0002a20000000c00 */
[----:B------:R-:W-:Y:S01]  /*8530*/  @!P1 IMAD.U32 R31, R27, 0x10000, RZ ;  /* 0x000100001b1f9824 */ /* 0x000fe200078e00ff */
[C---:B------:R-:W-:Y:S01]  /*8540*/  @!P1 PRMT R22, R69.reuse, 0x5410, R8 ;  /* 0x0000541045169816 */ /* 0x040fe20000000008 */
[----:B------:R-:W-:Y:S01]  /*8550*/  @!P1 IMAD.U32 R28, R42, 0x10000, RZ ;  /* 0x000100002a1c9824 */ /* 0x000fe200078e00ff */
[----:B------:R-:W-:Y:S02]  /*8560*/  @!P1 PRMT R15, R38, 0x5410, R6 ;  /* 0x00005410260f9816 */ /* 0x000fe40000000006 */
[----:B------:R-:W-:Y:S01]  /*8570*/  @!P1 SHF.R.U32.HI R9, RZ, 0x10, R65 ;  /* 0x00000010ff099819 */ /* 0x000fe20000011641 */
[----:B------:R-:W-:Y:S01]  /*8580*/  @!P1 IMAD.U32 R8, R22, 0x10000, RZ ;  /* 0x0001000016089824 */ /* 0x000fe200078e00ff */
[----:B------:R-:W-:Y:S02]  /*8590*/  @!P1 SHF.R.U32.HI R4, RZ, 0x10, R33 ;  /* 0x00000010ff049819 */ /* 0x000fe40000011621 */
[----:B------:R-:W-:Y:S02]  /*85a0*/  @!P1 PRMT R21, R69, 0x5432, R9 ;  /* 0x0000543245159816 */ /* 0x000fe40000000009 */
[----:B------:R-:W-:Y:S02]  /*85b0*/  @!P1 SHF.R.U64 R20, R66, 0x10, R67 ;  /* 0x0000001042149819 */ /* 0x000fe40000001243 */
[----:B------:R-:W-:Y:S01]  /*85c0*/  @!P1 PRMT R9, R37, 0x5410, R4 ;  /* 0x0000541025099816 */ /* 0x000fe20000000004 */
[----:B------:R-:W-:Y:S01]  /*85d0*/  @!P1 IMAD.U32 R23, R21, 0x10000, RZ ;  /* 0x0001000015179824 */ /* 0x000fe200078e00ff */
[----:B------:R-:W-:Y:S02]  /*85e0*/  @!P1 PRMT R29, R70, 0x5432, R20 ;  /* 0x00005432461d9816 */ /* 0x000fe40000000014 */
[----:B------:R-:W-:Y:S01]  /*85f0*/  @!P1 PRMT R20, R38, 0x5432, R5 ;  /* 0x0000543226149816 */ /* 0x000fe20000000005 */
[----:B------:R-:W-:Y:S01]  /*8600*/  @!P1 IMAD.U32 R6, R9, 0x10000, RZ ;  /* 0x0001000009069824 */ /* 0x000fe200078e00ff */
[----:B------:R-:W-:Y:S02]  /*8610*/  ISETP.GE.AND P0, PT, R36, c[0x0][0x1d4], PT ;  /* 0x0000750024007a0c */ /* 0x000fe40003f06270 */
[----:B-1----:R-:W-:Y:S02]  /*8620*/  @!P1 SHF.R.U64 R3, R32, 0x10, R33 ;  /* 0x0000001020039819 */ /* 0x002fe40000001221 */
[----:B------:R-:W-:Y:S02]  /*8630*/  @!P1 SHF.L.U32 R32, R43, 0x10, RZ ;  /* 0x000000102b209819 */ /* 0x000fe400000006ff */
[----:B------:R-:W-:Y:S02]  /*8640*/  @!P1 PRMT R10, R37, 0x5432, R3 ;  /* 0x00005432250a9816 */ /* 0x000fe40000000003 */
[----:B------:R-:W-:Y:S03]  /*8650*/  @!P1 LOP3.LUT R33, R27, 0xffff0000, RZ, 0xc0, !PT ;  /* 0xffff00001b219812 */ /* 0x000fe600078ec0ff */
        /* <DEDUP_REMOVED lines=19> */
[----:B------:R-:W-:Y:S01]  /*8790*/  @!P1 FFMA.FTZ R48, R22, R9, -R11 ;  /* 0x0000000916309223 */ /* 0x000fe2000001080b */
[C---:B------:R-:W-:Y:S01]  /*87a0*/  @!P1 LOP3.LUT R11, R19.reuse, 0xffff0000, RZ, 0xc0, !PT ;  /* 0xffff0000130b9812 */ /* 0x040fe200078ec0ff */
        /* <DEDUP_REMOVED lines=21> */
[-C--:B------:R-:W-:Y:S01]  /*8900*/  @!P1 FFMA.FTZ R46, R28, R9.reuse, -R35 ;  /* 0x000000091c2e9223 */ /* 0x080fe20000010823 */
[----:B------:R-:W-:Y:S01]  /*8910*/  @!P1 F2FP.BF16.PACK_AB R35, R49, R50 ;  /* 0x000000323123923e */ /* 0x000fe200000010ff */
[-C--:B------:R-:W-:Y:S02]  /*8920*/  @!P1 FFMA.FTZ R37, R30, R20.reuse, -R37 ;  /* 0x000000141e259223 */ /* 0x080fe40000010825 */
        /* <DEDUP_REMOVED lines=30> */
.L_x_1522:
[----:B-1----:R1:W2:Y:S01]  /*8b10*/  SHFL.IDX PT, R5, R92, RZ, 0x181f ;  /* 0x00181fff5c057589 */ /* 0x0022a200000e0000 */
        /* <DEDUP_REMOVED lines=14> */
[----:B-----5:R-:W-:Y:S01]  /*8c00*/  @!P0 LEA.HI.X R5, R227, R5, R167, 0x1, P1 ;  /* 0x00000005e3058211 */ /* 0x020fe200008f0ca7 */
[----:B-1----:R-:W-:Y:S04]  /*8c10*/  @!P6 ST.E.128 [R8.64], R16 ;  /* 0x000000100800e985 */ /* 0x002fe8000c101d08 */
[----:B------:R-:W1:Y:S04]  /*8c20*/  @!P0 LDS.128 R8, [R228+0xb900] ;  /* 0x00b90000e4088984 */ /* 0x000e680000000c00 */
[----:B-1----:R1:W-:Y:S02]  /*8c30*/  @!P0 ST.E.128 [R4.64], R8 ;  /* 0x0000000804008985 */ /* 0x0023e4000c101d08 */
.L_x_1554:
[----:B-12---:R-:W-:Y:S05]  /*8c40*/  BSYNC B0 ;  /* 0x0000000000007941 */ /* 0x006fea0003800000 */
.L_x_1553:
        /* <DEDUP_REMOVED lines=11> */
[----:B-----5:R-:W-:Y:S01]  /*8d00*/  @!P0 LEA.HI.X R5, R227, R5, R167, 0x1, P1 ;  /* 0x00000005e3058211 */ /* 0x020fe200008f0ca7 */
[----:B----4-:R-:W-:Y:S04]  /*8d10*/  @!P6 ST.E.128 [R8.64], R16 ;  /* 0x000000100800e985 */ /* 0x010fe8000c101d08 */
[----:B------:R-:W2:Y:S04]  /*8d20*/  @!P0 LDS.128 R8, [R228+0xc900] ;  /* 0x00c90000e4088984 */ /* 0x000ea80000000c00 */
[----:B--2---:R2:W-:Y:S02]  /*8d30*/  @!P0 ST.E.128 [R4.64], R8 ;  /* 0x0000000804008985 */ /* 0x0045e4000c101d08 */
.L_x_1556:
[----:B------:R-:W-:Y:S05]  /*8d40*/  BSYNC B0 ;  /* 0x0000000000007941 */ /* 0x000fea0003800000 */
.L_x_1555:
[----:B--2---:R2:W4:Y:S01]  /*8d50*/  SHFL.IDX PT, R5, R92, 0x2, 0x181f ;  /* 0x00581f005c057f89 */ /* 0x00452200000e0000 */
[----:B------:R-:W-:Y:S01]  /*8d60*/  ISETP.GE.AND P0, PT, R3, 0x41, PT ;  /* 0x000000410300780c */ /* 0x000fe20003f06270 */
[----:B------:R-:W-:Y:S02]  /*8d70*/  BSSY B0, `(.L_x_1557) ;  /* 0x000000d000007945 */ /* 0x000fe40003800000 */
[----:B---3--:R2:W3:Y:S10]  /*8d80*/  SHFL.IDX PT, R4, R93, 0x2, 0x181f ;  /* 0x00581f005d047f89 */ /* 0x0084f400000e0000 */
[----:B------:R-:W-:-:S05]  /*8d90*/  @!P0 BRA `(.L_x_1558) ;  /* 0x000000a000008947 */ /* 0x000fca0003800000 */
[----:B------:R-:W1:Y:S01]  /*8da0*/  @!P6 LDS.128 R16, [R228+0xa100] ;  /* 0x00a10000e410e984 */ /* 0x000e620000000c00 */
[CC--:B---3--:R-:W-:Y:S04]  /*8db0*/  @!P6 LEA R8, P0, R76.reuse, R4.reuse, 0x1 ;  /* 0x000000044c08e211 */ /* 0x0c8fe800078008ff */
[-C--:B----4-:R-:W-:Y:S02]  /*8dc0*/  @!P6 LEA.HI.X R9, R76, R5.reuse, R77, 0x1, P0 ;  /* 0x000000054c09e211 */ /* 0x090fe400000f0c4d */
[C---:B------:R-:W-:Y:S11]  /*8dd0*/  ISETP.GE.AND P0, PT, R227.reuse, c[0x0][0x1d4], PT ;  /* 0x00007500e3007a0c */ /* 0x040ff60003f06270 */
[----:B------:R-:W-:Y:S02]  /*8de0*/  @!UPT UIADD3 URZ, URZ, URZ, URZ ;  /* 0x0000003f3f3ff290 */ /* 0x000fe4000fffe03f */
[C---:B------:R-:W-:Y:S04]  /*8df0*/  @!P0 LEA R4, P1, R227.reuse, R4, 0x1 ;  /* 0x00000004e3048211 */ /* 0x040fe800078208ff */
[----:B-----5:R-:W-:Y:S01]  /*8e00*/  @!P0 LEA.HI.X R5, R227, R5, R167, 0x1, P1 ;  /* 0x00000005e3058211 */ /* 0x020fe200008f0ca7 */
[----:B-1----:R-:W-:Y:S04]  /*8e10*/  @!P6 ST.E.128 [R8.64], R16 ;  /* 0x000000100800e985 */ /* 0x002fe8000c101d08 */
[----:B------:R-:W1:Y:S04]  /*8e20*/  @!P0 LDS.128 R8, [R228+0xd900] ;  /* 0x00d90000e4088984 */ /* 0x000e680000000c00 */
[----:B-1----:R1:W-:Y:S02]  /*8e30*/  @!P0 ST.E.128 [R4.64], R8 ;  /* 0x0000000804008985 */ /* 0x0023e4000c101d08 */
.L_x_1558:
[----:B------:R-:W-:Y:S05]  /*8e40*/  BSYNC B0 ;  /* 0x0000000000007941 */ /* 0x000fea0003800000 */
.L_x_1557:
[----:B-1--4-:R1:W4:Y:S01]  /*8e50*/  SHFL.IDX PT, R5, R92, 0x3, 0x181f ;  /* 0x00781f005c057f89 */ /* 0x01232200000e0000 */
[----:B------:R-:W-:Y:S03]  /*8e60*/  ISETP.GE.AND P0, PT, R3, 0x61, PT ;  /* 0x000000610300780c */ /* 0x000fe60003f06270 */
        /* <DEDUP_REMOVED lines=12> */
.L_x_1544:
[----:B------:R-:W-:Y:S05]  /*8f30*/  BSYNC B2 ;  /* 0x0000000000027941 */ /* 0x000fea0003800000 */
.L_x_1521:
[----:B------:R-:W-:Y:S01]  /*8f40*/  IMAD.IADD R3, R91, 0x1, -R82 ;  /* 0x000000015b037824 */ /* 0x000fe200078e0a52 */
[----:B--2---:R-:W-:Y:S01]  /*8f50*/  P2R R24, PR, RZ, 0x4 ;  /* 0x00000004ff187803 */ /* 0x004fe20000000000 */
[----:B-1---5:R-:W-:Y:S01]  /*8f60*/  IMAD.WIDE R8, R39, 0x70, R116 ;  /* 0x0000007027087825 */ /* 0x022fe200078e0274 */
        /* <DEDUP_REMOVED lines=14> */
[----:B---3--:R-:W-:Y:S01]  /*9050*/  @P0 MOV R4, R98 ;  /* 0x0000006200040202 */ /* 0x008fe20000000f00 */
        /* <DEDUP_REMOVED lines=47> */
[----:B------:R1:W3:Y:S10]  /*9350*/  SHFL.IDX PT, R5, R6, RZ, 0x181f ;  /* 0x00181fff06057589 */ /* 0x0002f400000e0000 */
        /* <DEDUP_REMOVED lines=12> */
[----:B-123--:R-:W1:Y:S01]  /*9420*/  @!P6 LDS.128 R16, [R228+0x100] ;  /* 0x00010000e410e984 */ /* 0x00ee620000000c00 */
        /* <DEDUP_REMOVED lines=9> */
.L_x_1560:
[----:B-123--:R-:W-:Y:S05]  /*94c0*/  BSYNC B0 ;  /* 0x0000000000007941 */ /* 0x00efea0003800000 */
.L_x_1559:
[----:B------:R1:W2:Y:S01]  /*94d0*/  SHFL.IDX PT, R5, R6, 0x1, 0x181f ;  /* 0x00381f0006057f89 */ /* 0x0002a200000e0000 */
[----:B------:R-:W-:Y:S03]  /*94e0*/  BSSY B0, `(.L_x_1561) ;  /* 0x000000d000007945 */ /* 0x000fe60003800000 */
[----:B------:R1:W3:Y:S01]  /*94f0*/  SHFL.IDX PT, R3, R15, 0x1, 0x181f ;  /* 0x00381f000f037f89 */ /* 0x0002e200000e0000 */
[----:B------:R-:W-:-:S05]  /*9500*/  @!P1 BRA `(.L_x_1562) ;  /* 0x000000a000009947 */ /* 0x000fca0003800000 */
[----:B------:R-:W4:Y:S01]  /*9510*/  @!P6 LDS.128 R16, [R228+0x1100] ;  /* 0x00110000e410e984 */ /* 0x000f220000000c00 */
[C---:B---3--:R-:W-:Y:S04]  /*9520*/  @!P6 LEA R8, P0, R76.reuse, R3, 0x1 ;  /* 0x000000034c08e211 */ /* 0x048fe800078008ff */
[----:B--2---:R-:W-:Y:S02]  /*9530*/  @!P6 LEA.HI.X R9, R76, R5, R77, 0x1, P0 ;  /* 0x000000054c09e211 */ /* 0x004fe400000f0c4d */
[C---:B------:R-:W-:Y:S11]  /*9540*/  ISETP.GE.AND P0, PT, R227.reuse, c[0x0][0x1d4], PT ;  /* 0x00007500e3007a0c */ /* 0x040ff60003f06270 */
[----:B------:R-:W-:Y:S02]  /*9550*/  @!UPT UIADD3 URZ, URZ, URZ, URZ ;  /* 0x0000003f3f3ff290 */ /* 0x000fe4000fffe03f */
[C---:B------:R-:W-:Y:S04]  /*9560*/  @!P0 LEA R4, P1, R227.reuse, R3, 0x1 ;  /* 0x00000003e3048211 */ /* 0x040fe800078208ff */
[----:B------:R-:W-:Y:S01]  /*9570*/  @!P0 LEA.HI.X R5, R227, R5, R167, 0x1, P1 ;  /* 0x00000005e3058211 */ /* 0x000fe200008f0ca7 */
[----:B----4-:R-:W-:Y:S04]  /*9580*/  @!P6 ST.E.128 [R8.64], R16 ;  /* 0x000000100800e985 */ /* 0x010fe8000c101d08 */
[----:B------:R-:W2:Y:S04]  /*9590*/  @!P0 LDS.128 R8, [R228+0x4900] ;  /* 0x00490000e4088984 */ /* 0x000ea80000000c00 */
[----:B--2---:R2:W-:Y:S02]  /*95a0*/  @!P0 ST.E.128 [R4.64], R8 ;  /* 0x0000000804008985 */ /* 0x0045e4000c101d08 */
.L_x_1562:
[----:B------:R-:W-:Y:S05]  /*95b0*/  BSYNC B0 ;  /* 0x0000000000007941 */ /* 0x000fea0003800000 */
.L_x_1561:
[----:B--2---:R2:W4:Y:S01]  /*95c0*/  SHFL.IDX PT, R5, R6, 0x2, 0x181f ;  /* 0x00581f0006057f89 */ /* 0x00452200000e0000 */
[----:B------:R-:W-:Y:S03]  /*95d0*/  BSSY B0, `(.L_x_1563) ;  /* 0x000000d000007945 */ /* 0x000fe60003800000 */
[----:B---3--:R2:W3:Y:S01]  /*95e0*/  SHFL.IDX PT, R3, R15, 0x2, 0x181f ;  /* 0x00581f000f037f89 */ /* 0x0084e200000e0000 */
[----:B------:R-:W-:-:S05]  /*95f0*/  @!P3 BRA `(.L_x_1564) ;  /* 0x000000a00000b947 */ /* 0x000fca0003800000 */
[----:B------:R-:W5:Y:S01]  /*9600*/  @!P6 LDS.128 R16, [R228+0x2100] ;  /* 0x00210000e410e984 */ /* 0x000f620000000c00 */
[C---:B---3--:R-:W-:Y:S04]  /*9610*/  @!P6 LEA R8, P0, R76.reuse, R3, 0x1 ;  /* 0x000000034c08e211 */ /* 0x048fe800078008ff */
[----:B----4-:R-:W-:Y:S02]  /*9620*/  @!P6 LEA.HI.X R9, R76, R5, R77, 0x1, P0 ;  /* 0x000000054c09e211 */ /* 0x010fe400000f0c4d */
[C---:B------:R-:W-:Y:S11]  /*9630*/  ISETP.GE.AND P0, PT, R227.reuse, c[0x0][0x1d4], PT ;  /* 0x00007500e3007a0c */ /* 0x040ff60003f06270 */
[----:B------:R-:W-:Y:S02]  /*9640*/  @!UPT UIADD3 URZ, URZ, URZ, URZ ;  /* 0x0000003f3f3ff290 */ /* 0x000fe4000fffe03f */
[C---:B------:R-:W-:Y:S04]  /*9650*/  @!P0 LEA R4, P1, R227.reuse, R3, 0x1 ;  /* 0x00000003e3048211 */ /* 0x040fe800078208ff */
[----:B------:R-:W-:Y:S01]  /*9660*/  @!P0 LEA.HI.X R5, R227, R5, R167, 0x1, P1 ;  /* 0x00000005e3058211 */ /* 0x000fe200008f0ca7 */
[----:B-----5:R-:W-:Y:S04]  /*9670*/  @!P6 ST.E.128 [R8.64], R16 ;  /* 0x000000100800e985 */ /* 0x020fe8000c101d08 */
[----:B------:R-:W3:Y:S04]  /*9680*/  @!P0 LDS.128 R8, [R228+0x5900] ;  /* 0x00590000e4088984 */ /* 0x000ee80000000c00 */
[----:B---3--:R3:W-:Y:S02]  /*9690*/  @!P0 ST.E.128 [R4.64], R8 ;  /* 0x0000000804008985 */ /* 0x0087e4000c101d08 */
.L_x_1564:
[----:B------:R-:W-:Y:S05]  /*96a0*/  BSYNC B0 ;  /* 0x0000000000007941 */ /* 0x000fea0003800000 */
.L_x_1563:
[----:B---34-:R3:W4:Y:S01]  /*96b0*/  SHFL.IDX PT, R5, R6, 0x3, 0x181f ;  /* 0x00781f0006057f89 */ /* 0x01872200000e0000 */
[----:B------:R-:W-:Y:S03]  /*96c0*/  BSSY B0, `(.L_x_1565) ;  /* 0x000000d000007945 */ /* 0x000fe60003800000 */
[----:B------:R3:W1:Y:S01]  /*96d0*/  SHFL.IDX PT, R3, R15, 0x3, 0x181f ;  /* 0x00781f000f037f89 */ /* 0x00066200000e0000 */
[----:B------:R-:W-:-:S05]  /*96e0*/  @!P4 BRA `(.L_x_1566) ;  /* 0x000000a00000c947 */ /* 0x000fca0003800000 */
[----:B------:R-:W5:Y:S01]  /*96f0*/  @!P6 LDS.128 R16, [R228+0x3100] ;  /* 0x00310000e410e984 */ /* 0x000f620000000c00 */
[C---:B-1----:R-:W-:Y:S04]  /*9700*/  @!P6 LEA R8, P0, R76.reuse, R3, 0x1 ;  /* 0x000000034c08e211 */ /* 0x042fe800078008ff */
[----:B----4-:R-:W-:Y:S02]  /*9710*/  @!P6 LEA.HI.X R9, R76, R5, R77, 0x1, P0 ;  /* 0x000000054c09e211 */ /* 0x010fe400000f0c4d */
[C---:B------:R-:W-:Y:S11]  /*9720*/  ISETP.GE.AND P0, PT, R227.reuse, c[0x0][0x1d4], PT ;  /* 0x00007500e3007a0c */ /* 0x040ff60003f06270 */
[----:B------:R-:W-:Y:S02]  /*9730*/  @!UPT UIADD3 URZ, URZ, URZ, URZ ;  /* 0x0000003f3f3ff290 */ /* 0x000fe4000fffe03f */
[C---:B------:R-:W-:Y:S04]  /*9740*/  @!P0 LEA R4, P1, R227.reuse, R3, 0x1 ;  /* 0x00000003e3048211 */ /* 0x040fe800078208ff */
[----:B------:R-:W-:Y:S01]  /*9750*/  @!P0 LEA.HI.X R5, R227, R5, R167, 0x1, P1 ;  /* 0x00000005e3058211 */ /* 0x000fe200008f0ca7 */
[----:B-----5:R-:W-:Y:S04]  /*9760*/  @!P6 ST.E.128 [R8.64], R16 ;  /* 0x000000100800e985 */ /* 0x020fe8000c101d08 */
[----:B------:R-:W1:Y:S04]  /*9770*/  @!P0 LDS.128 R8, [R228+0x6900] ;  /* 0x00690000e4088984 */ /* 0x000e680000000c00 */
[----:B-1----:R1:W-:Y:S02]  /*9780*/  @!P0 ST.E.128 [R4.64], R8 ;  /* 0x0000000804008985 */ /* 0x0023e4000c101d08 */
.L_x_1566:
[----:B------:R-:W-:Y:S05]  /*9790*/  BSYNC B0 ;  /* 0x0000000000007941 */ /* 0x000fea0003800000 */
.L_x_1565:
[----:B------:R-:W-:Y:S01]  /*97a0*/  ISETP.GT.AND P0, PT, R39, R115, PT ;  /* 0x000000732700720c */ /* 0x000fe20003f04270 */
[----:B------:R-:W-:Y:S03]  /*97b0*/  BSSY B0, `(.L_x_1567) ;  /* 0x0000030000007945 */ /* 0x000fe60003800000 */
[----:B-123--:R-:W-:Y:S09]  /*97c0*/  P2R R15, PR, RZ, 0x1 ;  /* 0x00000001ff0f7803 */ /* 0x00eff20000000000 */
[----:B------:R-:W-:-:S05]  /*97d0*/  @!P0 BRA `(.L_x_1568) ;  /* 0x000002d000008947 */ /* 0x000fca0003800000 */
[----:B------:R-:W-:Y:S01]  /*97e0*/  IADD3 R3, R39, -0x1, RZ ;  /* 0xffffffff27037810 */ /* 0x000fe20007ffe0ff */
[----:B------:R-:W-:Y:S01]  /*97f0*/  IMAD.MOV.U32 R4, RZ, RZ, R120 ;  /* 0x000000ffff047224 */ /* 0x000fe200078e0078 */
[C---:B------:R-:W-:Y:S01]  /*9800*/  ISETP.GE.AND P3, PT, R236.reuse, 0x21, PT ;  /* 0x00000021ec00780c */ /* 0x040fe20003f66270 */
[----:B----4-:R-:W-:Y:S01]  /*9810*/  IMAD.MOV.U32 R5, RZ, RZ, R119 ;  /* 0x000000ffff057224 */ /* 0x010fe200078e0077 */
[----:B------:R-:W-:Y:S01]  /*9820*/  SHF.R.S32.HI R8, RZ, 0x1f, R3 ;  /* 0x0000001fff087819 */ /* 0x000fe20000011403 */
[----:B------:R-:W-:Y:S01]  /*9830*/  IMAD R6, R153, R3, RZ ;  /* 0x0000000399067224 */ /* 0x000fe200078e02ff */
[C---:B------:R-:W-:Y:S01]  /*9840*/  ISETP.GE.AND P1, PT, R236.reuse, 0x41, PT ;  /* 0x00000041ec00780c */ /* 0x040fe20003f26270 */
[-C--:B------:R-:W-:Y:S01]  /*9850*/  IMAD.WIDE.U32 R4, R3, R138.reuse, R4 ;  /* 0x0000008a03047225 */ /* 0x080fe200078e0004 */
[----:B------:R-:W-:Y:S02]  /*9860*/  ISETP.GE.AND P4, PT, R236, 0x1, PT ;  /* 0x00000001ec00780c */ /* 0x000fe40003f86270 */
[----:B------:R-:W-:Y:S01]  /*9870*/  P2R R18, PR, RZ, 0x4 ;  /* 0x00000004ff127803 */ /* 0x000fe20000000000 */
[----:B------:R-:W-:Y:S01]  /*9880*/  IMAD R3, R8, R138, R6 ;  /* 0x0000008a08037224 */ /* 0x000fe200078e0206 */
[----:B------:R-:W-:Y:S03]  /*9890*/  LOP3.LUT P2, RZ, R166, 0x4, RZ, 0xc0, !PT ;  /* 0x00000004a6ff7812 */ /* 0x000fe6000784c0ff */
[----:B------:R-:W-:Y:S01]  /*98a0*/  IMAD.IADD R3, R5, 0x1, R3 ;  /* 0x0000000105037824 */ /* 0x000fe200078e0203 */
[-C--:B------:R-:W-:Y:S05]  /*98b0*/  @P3 IADD3 R5, P0, R162, R4.reuse, RZ ;  /* 0x00000004a2053210 */ /* 0x080fea0007f1e0ff */
[----:B------:R-:W-:Y:S01]  /*98c0*/  @P3 IMAD.X R8, R3, 0x1, R157, P0 ;  /* 0x0000000103083824 */ /* 0x000fe200000e069d */
        /* <DEDUP_REMOVED lines=30> */
.L_x_1568:
[----:B------:R-:W-:Y:S05]  /*9ab0*/  BSYNC B0 ;  /* 0x0000000000007941 */ /* 0x000fea0003800000 */
.L_x_1567:
[----:B------:R-:W0:Y:S01]  /*9ac0*/  LDGDEPBAR ;  /* 0x00000000000079af */ /* 0x000e220000000000 */
[----:B------:R-:W-:Y:S02]  /*9ad0*/  ISETP.NE.AND P0, PT, R15, RZ, PT ;  /* 0x000000ff0f00720c */ /* 0x000fe40003f05270 */
[----:B------:R-:W-:Y:S11]  /*9ae0*/  IADD3 R39, R39, -0x1, RZ ;  /* 0xffffffff27277810 */ /* 0x000ff60007ffe0ff */
[----:B------:R-:W-:-:S05]  /*9af0*/  @P0 BRA `(.L_x_1569) ;  /* 0xffff9d3000000947 */ /* 0x000fca000383ffff */
[----:B------:R-:W-:Y:S01]  /*9b00*/  WARPSYNC 0xffffffff ;  /* 0xffffffff00007948 */ /* 0x000fe20003800000 */
[----:B------:R-:W-:Y:S06]  /*9b10*/  BAR.SYNC.DEFER_BLOCKING 0x0 ;  /* 0x0000000000007b1d */ /* 0x000fec0000010000 */
.L_x_1520:
[----:B------:R-:W2:Y:S01]  /*9b20*/  LDL R98, [R1+0x40] ;  /* 0x0000400001627983 */ /* 0x000ea20000100800 */
[----:B------:R-:W-:-:S05]  /*9b30*/  IMAD.MOV.U32 R74, RZ, RZ, c[0x0][0x2c4] ;  /* 0x0000b100ff4a7624 */ /* 0x000fca00078e00ff */
[----:B------:R-:W-:Y:S01]  /*9b40*/  ISETP.NE.AND P3, PT, R74, 0x1, PT ;  /* 0x000000014a00780c */ /* 0x000fe20003f65270 */
[----:B------:R-:W-:Y:S01]  /*9b50*/  BSSY B0, `(.L_x_1570) ;  /* 0x0000029000007945 */ /* 0x000fe20003800000 */
[----:B--2---:R-:W-:-:S11]  /*9b60*/  IADD3 R2, R98, 0x7f, RZ ;  /* 0x0000007f62027810 */ /* 0x004fd60007ffe0ff */
[----:B------:R-:W-:-:S05]  /*9b70*/  @P3 IMAD.HI.U32 R3, R2, c[0x0][0x2c8], RZ ;  /* 0x0000b20002033a27 */ /* 0x000fca00078e00ff */
[----:B------:R-:W-:-:S05]  /*9b80*/  @P3 SHF.R.U32.HI R2, RZ, c[0x0][0x2cc], R3 ;  /* 0x0000b300ff023a19 */ /* 0x000fca0000011603 */
[----:B------:R-:W-:Y:S02]  /*9b90*/  IMAD.IADD R3, R152, 0x1, R2 ;  /* 0x0000000198037824 */ /* 0x000fe400078e0202 */
[----:B------:R-:W-:-:S04]  /*9ba0*/  IMAD.MOV.U32 R2, RZ, RZ, RZ ;  /* 0x000000ffff027224 */ /* 0x000fc800078e00ff */
[----:B------:R-:W-:-:S05]  /*9bb0*/  IMAD.HI R2, R3, -0x6db6db6d, R2 ;  /* 0x9249249303027827 */ /* 0x000fca00078e0202 */
[----:B------:R-:W-:-:S04]  /*9bc0*/  SHF.R.U32.HI R3, RZ, 0x1f, R2 ;  /* 0x0000001fff037819 */ /* 0x000fc80000011602 */
[----:B------:R-:W-:-:S04]  /*9bd0*/  LEA.HI.SX32 R2, R2, R3, 0x1a ;  /* 0x0000000302027211 */ /* 0x000fc800078fd2ff */
[----:B------:R-:W-:-:S04]  /*9be0*/  IMNMX R6, R151, R2, PT ;  /* 0x0000000297067217 */ /* 0x000fc80003800200 */
[----:B------:R-:W-:Y:S01]  /*9bf0*/  ISETP.GE.AND P0, PT, R6, 0x1, PT ;  /* 0x000000010600780c */ /* 0x000fe20003f06270 */
[----:B------:R-:W-:-:S12]  /*9c00*/  IMAD.MOV.U32 R2, RZ, RZ, RZ ;  /* 0x000000ffff027224 */ /* 0x000fd800078e00ff */
[----:B------:R-:W-:Y:S05]  /*9c10*/  @!P0 BRA `(.L_x_1571) ;  /* 0x000001c000008947 */ /* 0x000fea0003800000 */
[----:B------:R-:W-:Y:S02]  /*9c20*/  IABS R3, R136 ;  /* 0x0000008800037213 */ /* 0x000fe40000000000 */
[----:B-1----:R-:W-:Y:S02]  /*9c30*/  IADD3 R8, R136, -0x1, R6 ;  /* 0xffffffff88087810 */ /* 0x002fe40007ffe006 */
[----:B------:R-:W1:Y:S02]  /*9c40*/  I2F.RP R2, R3 ;  /* 0x0000000300027306 */ /* 0x000e640000209400 */
[----:B------:R-:W-:-:S06]  /*9c50*/  IABS R11, R8 ;  /* 0x00000008000b7213 */ /* 0x000fcc0000000000 */
[----:B-1----:R-:W1:Y:S02]  /*9c60*/  MUFU.RCP R2, R2 ;  /* 0x0000000200027308 */ /* 0x002e640000001000 */
[----:B-1----:R-:W-:-:S06]  /*9c70*/  IADD3 R2, R2, 0xffffffe, RZ ;  /* 0x0ffffffe02027810 */ /* 0x002fcc0007ffe0ff */
[----:B----4-:R-:W1:Y:S02]  /*9c80*/  F2I.FTZ.U32.TRUNC.NTZ R5, R2 ;  /* 0x0000000200057305 */ /* 0x010e64000021f000 */
        /* <DEDUP_REMOVED lines=21> */
.L_x_1571:
[----:B------:R-:W-:Y:S05]  /*9de0*/  BSYNC B0 ;  /* 0x0000000000007941 */ /* 0x000fea0003800000 */
.L_x_1570:
        /* <DEDUP_REMOVED lines=34> */
[----:B-12---:R-:W-:-:S04]  /*a010*/  IMAD R4, R3, R2, RZ ;  /* 0x0000000203047224 */ /* 0x006fc800078e02ff */
[--C-:B------:R-:W-:Y:S01]  /*a020*/  IMAD.IADD R3, R4, 0x1, R2.reuse ;  /* 0x0000000104037824 */ /* 0x100fe200078e0202 */
[----:B------:R1:W-:Y:S01]  /*a030*/  STL [R1+0xc], R4 ;  /* 0x00000c0401007387 */ /* 0x0003e20000100800 */
[----:B------:R-:W-:-:S03]  /*a040*/  PRMT R2, RZ, 0x7610, R2 ;  /* 0x00007610ff027816 */ /* 0x000fc60000000002 */
[----:B------:R-:W-:-:S04]  /*a050*/  IMNMX R235, R6, R3, PT ;  /* 0x0000000306eb7217 */ /* 0x000fc80003800200 */
[----:B------:R-:W-:-:S13]  /*a060*/  ISETP.GT.AND P0, PT, R235, R4, PT ;  /* 0x00000004eb00720c */ /* 0x000fda0003f04270 */
[----:B------:R-:W-:Y:S05]  /*a070*/  @!P0 BRA `(.L_x_1572) ;  /* 0x0001159000008947 */ /* 0x000fea0003800000 */
[----:B----4-:R-:W2:Y:S04]  /*a080*/  LDL R5, [R1+0x68] ;  /* 0x0000680001057983 */ /* 0x010ea80000100800 */
[----:B-1----:R-:W3:Y:S01]  /*a090*/  LDL R4, [R1+0x6c] ;  /* 0x00006c0001047983 */ /* 0x002ee20000100800 */
[----:B------:R-:W-:-:S03]  /*a0a0*/  ISETP.NE.U32.AND P0, PT, RZ, c[0x0][0x340], PT ;  /* 0x0000d000ff007a0c */ /* 0x000fc60003f05070 */
[----:B------:R-:W4:Y:S01]  /*a0b0*/  LDL R8, [R1+0x58] ;  /* 0x0000580001087983 */ /* 0x000f220000100800 */
[----:B------:R-:W-:-:S03]  /*a0c0*/  ISETP.NE.AND.EX P1, PT, RZ, c[0x0][0x344], PT, P0 ;  /* 0x0000d100ff007a0c */ /* 0x000fc60003f25300 */
[----:B------:R-:W4:Y:S04]  /*a0d0*/  LDL R10, [R1+0x74] ;  /* 0x00007400010a7983 */ /* 0x000f280000100800 */
[----:B------:R-:W4:Y:S06]  /*a0e0*/  LDL R9, [R1+0x70] ;  /* 0x0000700001097983 */ /* 0x000f2c0000100800 */
[----:B--2---:R-:W-:-:S04]  /*a0f0*/  @P1 IADD3 R2, P0, R5, c[0x0][0x340], RZ ;  /* 0x0000d00005021a10 */ /* 0x004fc80007f1e0ff */
[----:B---3--:R-:W-:-:S05]  /*a100*/  @P1 IADD3.X R3, R4, c[0x0][0x344], RZ, P0, !PT ;  /* 0x0000d10004031a10 */ /* 0x008fca00007fe4ff */
[----:B------:R1:W5:Y:S01]  /*a110*/  @P1 LDG.E R2, [R2.64] ;  /* 0x0000000802021981 */ /* 0x000362000c1e1900 */
[----:B------:R-:W-:Y:S01]  /*a120*/  ISETP.NE.U32.AND P0, PT, RZ, c[0x0][0x348], PT ;  /* 0x0000d200ff007a0c */ /* 0x000fe20003f05070 */
[----:B------:R-:W-:Y:S01]  /*a130*/  IMAD.WIDE.U32 R4, R146, c[0x0][0x178], RZ ;  /* 0x00005e0092047a25 */ /* 0x000fe200078e00ff */
[----:B------:R-:W-:Y:S01]  /*a140*/  WARPSYNC 0xffffffff ;  /* 0xffffffff00007948 */ /* 0x000fe20003800000 */
[----:B----4-:R-:W-:Y:S02]  /*a150*/  LOP3.LUT R72, R8, 0xffff, RZ, 0xc0, !PT ;  /* 0x0000ffff08487812 */ /* 0x010fe400078ec0ff */
[----:B------:R-:W-:Y:S02]  /*a160*/  ISETP.NE.AND.EX P0, PT, RZ, c[0x0][0x34c], PT, P0 ;  /* 0x0000d300ff007a0c */ /* 0x000fe40003f05300 */
[----:B------:R-:W-:Y:S02]  /*a170*/  IADD3 R122, R235, -0x1, RZ ;  /* 0xffffffffeb7a7810 */ /* 0x000fe40007ffe0ff */
[----:B------:R-:W-:-:S02]  /*a180*/  SEL R11, R10, RZ, !P0 ;  /* 0x000000ff0a0b7207 */ /* 0x000fc40004000000 */
[----:B------:R-:W-:Y:S02]  /*a190*/  SEL R8, R9, RZ, !P0 ;  /* 0x000000ff09087207 */ /* 0x000fe40004000000 */
[----:B-1----:R-:W-:-:S05]  /*a1a0*/  SHF.R.S32.HI R3, RZ, 0x1f, R146 ;  /* 0x0000001fff037819 */ /* 0x002fca0000011492 */
[----:B------:R-:W-:-:S04]  /*a1b0*/  IMAD R3, R3, c[0x0][0x178], RZ ;  /* 0x00005e0003037a24 */ /* 0x000fc800078e02ff */
[----:B------:R-:W-:-:S04]  /*a1c0*/  IMAD R3, R146, c[0x0][0x17c], R3 ;  /* 0x00005f0092037a24 */ /* 0x000fc800078e0203 */
[----:B------:R-:W-:Y:S02]  /*a1d0*/  IMAD.IADD R10, R5, 0x1, R3 ;  /* 0x00000001050a7824 */ /* 0x000fe400078e0203 */
[----:B------:R-:W-:Y:S02]  /*a1e0*/  @!P1 IMAD.MOV.U32 R2, RZ, RZ, R9 ;  /* 0x000000ffff029224 */ /* 0x000fe400078e0009 */
[----:B------:R-:W2:Y:S04]  /*a1f0*/  LDL R15, [R1+0x4] ;  /* 0x00000400010f7983 */ /* 0x000ea80000100800 */
[----:B------:R-:W3:Y:S04]  /*a200*/  LDL.LU R9, [R1+0x8] ;  /* 0x0000080001097983 */ /* 0x000ee80000300800 */
[----:B------:R-:W4:Y:S04]  /*a210*/  LDL R75, [R1+0x48] ;  /* 0x00004800014b7983 */ /* 0x000f280000100800 */
[----:B------:R-:W2:Y:S01]  /*a220*/  LDL R6, [R1+0x3c] ;  /* 0x00003c0001067983 */ /* 0x000ea20000100800 */
[----:B------:R-:W-:-:S02]  /*a230*/  IMAD.MOV.U32 R3, RZ, RZ, c[0x0][0x2b8] ;  /* 0x0000ae00ff037624 */ /* 0x000fc400078e00ff */
[----:B------:R-:W-:-:S03]  /*a240*/  IMAD.MOV.U32 R121, RZ, RZ, 0x70 ;  /* 0x00000070ff797424 */ /* 0x000fc600078e00ff */
[----:B------:R-:W-:Y:S01]  /*a250*/  ISETP.NE.AND P1, PT, R3, 0x1, PT ;  /* 0x000000010300780c */ /* 0x000fe20003f25270 */
[----:B------:R-:W-:-:S04]  /*a260*/  IMAD R121, R235, R121, -0x70 ;  /* 0xffffff90eb797424 */ /* 0x000fc800078e0279 */
[----:B------:R-:W-:Y:S01]  /*a270*/  IMAD.IADD R3, R0, 0x1, R121 ;  /* 0x0000000100037824 */ /* 0x000fe200078e0279 */
[----:B-----5:R-:W-:Y:S01]  /*a280*/  SHF.R.S32.HI R5, RZ, 0x1f, R2 ;  /* 0x0000001fff057819 */ /* 0x020fe20000011402 */
[----:B------:R-:W-:-:S04]  /*a290*/  IMAD.WIDE.U32 R18, R2, c[0x0][0x2b0], RZ ;  /* 0x0000ac0002127a25 */ /* 0x000fc800078e00ff */
[----:B------:R-:W-:Y:S01]  /*a2a0*/  IMAD.MOV.U32 R234, RZ, RZ, RZ ;  /* 0x000000ffffea7224 */ /* 0x000fe200078e00ff */
[----:B------:R-:W-:Y:S01]  /*a2b0*/  BAR.SYNC.DEFER_BLOCKING 0x0 ;  /* 0x0000000000007b1d */ /* 0x000fe20000010000 */
[----:B---3--:R-:W-:-:S04]  /*a2c0*/  LOP3.LUT R9, R9, 0xfffffffd, RZ, 0xc0, !PT ;  /* 0xfffffffd09097812 */ /* 0x008fc800078ec0ff */
[----:B------:R-:W-:Y:S02]  /*a2d0*/  @P1 LOP3.LUT R9, R9, 0x2, RZ, 0xfc, !PT ;  /* 0x0000000209091812 */ /* 0x000fe400078efcff */
[----:B----4-:R-:W-:-:S03]  /*a2e0*/  ISETP.GE.AND P0, PT, R3, R75, PT ;  /* 0x0000004b0300720c */ /* 0x010fc60003f06270 */
[----:B------:R2:W-:Y:S01]  /*a2f0*/  STL [R1+0x8], R9 ;  /* 0x0000080901007387 */ /* 0x0005e20000100800 */
[----:B------:R-:W-:-:S03]  /*a300*/  ISETP.GT.OR P0, PT, R0, 0x6f, P0 ;  /* 0x0000006f0000780c */ /* 0x000fc60000704670 */
[----:B------:R-:W-:Y:S01]  /*a310*/  STL.64 [R1+0x30], R18 ;  /* 0x0000301201007387 */ /* 0x000fe20000100a00 */
        /* <DEDUP_REMOVED lines=8> */
[----:B------:R1:W-:Y:S01]  /*a3a0*/  STL [R1+0x38], R16 ;  /* 0x0000381001007387 */ /* 0x0003e20000100800 */
[----:B------:R-:W-:Y:S02]  /*a3b0*/  @!P0 LEA.HI.X.SX32 R5, R6, R16, 0x1, P1 ;  /* 0x0000001006058211 */ /* 0x000fe400008f0eff */
[----:B------:R-:W-:-:S04]  /*a3c0*/  @!P0 LEA R2, P1, R3, c[0x0][0x2a0], 0x2 ;  /* 0x0000a80003028a11 */ /* 0x000fc800078210ff */
[----:B------:R-:W-:-:S05]  /*a3d0*/  @!P0 LEA.HI.X R3, R3, c[0x0][0x2a4], R5, 0x2, P1 ;  /* 0x0000a90003038a11 */ /* 0x000fca00008f1405 */
[----:B------:R2:W3:Y:S04]  /*a3e0*/  @!P0 LDG.E R234, [R2.64] ;  /* 0x0000000802ea8981 */ /* 0x0004e8000c1e1900 */
[----:B-1----:R-:W4:Y:S01]  /*a3f0*/  LDL R16, [R1+0x44] ;  /* 0x0000440001107983 */ /* 0x002f220000100800 */
[----:B------:R-:W-:-:S04]  /*a400*/  IMAD.MOV.U32 R5, RZ, RZ, R10 ;  /* 0x000000ffff057224 */ /* 0x000fc800078e000a */
[----:B------:R-:W-:-:S04]  /*a410*/  IMAD.WIDE.U32 R4, R72, c[0x0][0x1b8], R4 ;  /* 0x00006e0048047a25 */ /* 0x000fc800078e0004 */
[----:B--2---:R-:W-:-:S04]  /*a420*/  IMAD.IADD R3, R0, 0x1, R98 ;  /* 0x0000000100037824 */ /* 0x004fc800078e0262 */
[----:B------:R-:W-:-:S04]  /*a430*/  @P3 IMAD.HI.U32 R10, R3, c[0x0][0x2c8], RZ ;  /* 0x0000b200030a3a27 */ /* 0x000fc800078e00ff */
        /* <DEDUP_REMOVED lines=8> */
[----:B------:R-:W-:Y:S02]  /*a4c0*/  IMAD R10, R10, c[0x0][0x1b0], RZ ;  /* 0x00006c000a0a7a24 */ /* 0x000fe400078e02ff */
[----:B------:R-:W-:Y:S02]  /*a4d0*/  IMAD.IADD R5, R5, 0x1, R11 ;  /* 0x0000000105057824 */ /* 0x000fe400078e020b */
[----:B------:R-:W-:Y:S02]  /*a4e0*/  IMAD R8, R8, c[0x0][0x2c4], R3 ;  /* 0x0000b10008087a24 */ /* 0x000fe400078e0203 */
[----:B------:R-:W-:-:S02]  /*a4f0*/  IMAD R10, R2, c[0x0][0x1b4], R10 ;  /* 0x00006d00020a7a24 */ /* 0x000fc400078e020a */
[----:B------:R-:W-:Y:S01]  /*a500*/  IMAD.WIDE.U32 R2, R2, c[0x0][0x1b0], R4 ;  /* 0x00006c0002027a25 */ /* 0x000fe200078e0004 */
[----:B------:R-:W-:-:S03]  /*a510*/  SHF.R.S32.HI R4, RZ, 0x1f, R8 ;  /* 0x0000001fff047819 */ /* 0x000fc60000011408 */
[----:B------:R-:W-:Y:S02]  /*a520*/  IMAD.IADD R3, R3, 0x1, R10 ;  /* 0x0000000103037824 */ /* 0x000fe400078e020a */
[----:B------:R-:W-:Y:S02]  /*a530*/  IMAD R5, R4, c[0x0][0x1a8], RZ ;  /* 0x00006a0004057a24 */ /* 0x000fe400078e02ff */
[----:B------:R-:W-:Y:S02]  /*a540*/  IMAD.MOV R4, RZ, RZ, -R6 ;  /* 0x000000ffff047224 */ /* 0x000fe400078e0a06 */
[C---:B------:R-:W-:Y:S02]  /*a550*/  IMAD R5, R8.reuse, c[0x0][0x1ac], R5 ;  /* 0x00006b0008057a24 */ /* 0x040fe400078e0205 */
[----:B------:R-:W-:-:S04]  /*a560*/  IMAD.WIDE.U32 R2, R8, c[0x0][0x1a8], R2 ;  /* 0x00006a0008027a25 */ /* 0x000fc800078e0002 */
[----:B------:R-:W-:Y:S02]  /*a570*/  IMAD R237, R4, c[0x0][0x2b8], R9 ;  /* 0x0000ae0004ed7a24 */ /* 0x000fe400078e0209 */
[----:B------:R-:W-:Y:S01]  /*a580*/  IMAD.IADD R4, R3, 0x1, R5 ;  /* 0x0000000103047824 */ /* 0x000fe200078e0205 */
[C---:B------:R-:W-:Y:S02]  /*a590*/  LEA R3, P0, R2.reuse, c[0x0][0x160], 0x1 ;  /* 0x0000580002037a11 */ /* 0x040fe400078008ff */
[----:B------:R-:W-:Y:S02]  /*a5a0*/  SHF.R.S32.HI R85, RZ, 0x1f, R237 ;  /* 0x0000001fff557819 */ /* 0x000fe400000114ed */
[----:B------:R-:W-:Y:S01]  /*a5b0*/  LEA.HI.X R2, R2, c[0x0][0x164], R4, 0x1, P0 ;  /* 0x0000590002027a11 */ /* 0x000fe200000f0c04 */
[----:B------:R-:W1:Y:S02]  /*a5c0*/  SHFL.IDX PT, R8, R3, RZ, 0x181f ;  /* 0x00181fff03087589 */ /* 0x000e6400000e0000 */
[----:B------:R-:W-:-:S02]  /*a5d0*/  IMAD R10, R85, c[0x0][0x1e0], RZ ;  /* 0x00007800550a7a24 */ /* 0x000fc400078e02ff */
[----:B------:R-:W2:Y:S01]  /*a5e0*/  SHFL.IDX PT, R9, R2, RZ, 0x181f ;  /* 0x00181fff02097589 */ /* 0x000ea200000e0000 */
[----:B------:R-:W-:Y:S02]  /*a5f0*/  IMAD.MOV.U32 R102, RZ, RZ, R15 ;  /* 0x000000ffff667224 */ /* 0x000fe400078e000f */
[----:B------:R-:W-:Y:S01]  /*a600*/  IMAD.IADD R15, R82, 0x1, R98 ;  /* 0x00000001520f7824 */ /* 0x000fe200078e0262 */
[----:B------:R-:W1:Y:S04]  /*a610*/  SHFL.IDX PT, R6, R3, 0x1, 0x181f ;  /* 0x00381f0003067f89 */ /* 0x000e6800000e0000 */
[----:B------:R-:W1:Y:S01]  /*a620*/  SHFL.IDX PT, R11, R2, 0x1, 0x181f ;  /* 0x00381f00020b7f89 */ /* 0x000e6200000e0000 */
[----:B------:R-:W-:-:S03]  /*a630*/  IADD3 R19, R15, 0x20, RZ ;  /* 0x000000200f137810 */ /* 0x000fc60007ffe0ff */
[----:B------:R-:W-:Y:S01]  /*a640*/  SHFL.IDX PT, R17, R2, 0x2, 0x181f ;  /* 0x00581f0002117f89 */ /* 0x000fe200000e0000 */
[----:B------:R-:W-:Y:S01]  /*a650*/  IADD3 R18, R15, 0x40, RZ ;  /* 0x000000400f127810 */ /* 0x000fe20007ffe0ff */
[----:B------:R-:W-:Y:S02]  /*a660*/  IMAD.WIDE.U32 R4, R237, c[0x0][0x1e0], RZ ;  /* 0x00007800ed047a25 */ /* 0x000fe400078e00ff */
[----:B------:R-:W-:Y:S02]  /*a670*/  SHFL.IDX PT, R29, R3, 0x3, 0x181f ;  /* 0x00781f00031d7f89 */ /* 0x000fe400000e0000 */
[----:B------:R-:W-:-:S04]  /*a680*/  IMAD.WIDE.U32 R32, R72, c[0x0][0x1e8], RZ ;  /* 0x00007a0048207a25 */ /* 0x000fc800078e00ff */
[----:B------:R-:W-:Y:S01]  /*a690*/  IMAD R31, R72, c[0x0][0x1ec], R33 ;  /* 0x00007b00481f7a24 */ /* 0x000fe200078e0221 */
[----:B------:R-:W-:Y:S01]  /*a6a0*/  IADD3 R30, R15, 0x60, RZ ;  /* 0x000000600f1e7810 */ /* 0x000fe20007ffe0ff */
[----:B------:R-:W-:Y:S02]  /*a6b0*/  IMAD R120, R122, -0x70, R75 ;  /* 0xffffff907a787824 */ /* 0x000fe400078e024b */
[----:B----4-:R-:W-:Y:S02]  /*a6c0*/  IMAD R60, R16, c[0x0][0x2c4], RZ ;  /* 0x0000b100103c7a24 */ /* 0x010fe400078e02ff */
[----:B------:R-:W-:Y:S02]  /*a6d0*/  IMAD R16, R237, c[0x0][0x1e4], R10 ;  /* 0x00007900ed107a24 */ /* 0x000fe400078e020a */
[----:B------:R-:W4:Y:S01]  /*a6e0*/  SHFL.IDX PT, R10, R3, 0x2, 0x181f ;  /* 0x00581f00030a7f89 */ /* 0x000f2200000e0000 */
[-C--:B------:R-:W-:Y:S02]  /*a6f0*/  ISETP.GE.AND P3, PT, R15, R60.reuse, PT ;  /* 0x0000003c0f00720c */ /* 0x080fe40003f66270 */
[----:B------:R-:W-:-:S02]  /*a700*/  ISETP.GE.AND P4, PT, R19, R60, PT ;  /* 0x0000003c1300720c */ /* 0x000fc40003f86270 */
[----:B------:R-:W-:Y:S01]  /*a710*/  ISETP.GE.AND P6, PT, R18, R60, PT ;  /* 0x0000003c1200720c */ /* 0x000fe20003fc6270 */
[----:B------:R-:W-:Y:S01]  /*a720*/  IMAD.IADD R5, R5, 0x1, R16 ;  /* 0x0000000105057824 */ /* 0x000fe200078e0210 */
[----:B---3--:R-:W-:-:S07]  /*a730*/  SHF.R.S32.HI R84, RZ, 0x1f, R234 ;  /* 0x0000001fff547819 */ /* 0x008fce00000114ea */
[CC--:B-1----:R-:W-:Y:S02]  /*a740*/  @!P3 LEA R26, P0, R76.reuse, R8.reuse, 0x1 ;  /* 0x000000084c1ab211 */ /* 0x0c2fe400078008ff */
[C---:B------:R-:W-:Y:S02]  /*a750*/  @!P3 LEA R24, P1, R227.reuse, R8, 0x1 ;  /* 0x00000008e318b211 */ /* 0x040fe400078208ff */
[CCC-:B--2---:R-:W-:Y:S02]  /*a760*/  @!P3 LEA.HI.X R27, R76.reuse, R9.reuse, R77.reuse, 0x1, P0 ;  /* 0x000000094c1bb211 */ /* 0x1c4fe400000f0c4d */
[----:B------:R-:W-:Y:S01]  /*a770*/  @!P4 LEA R22, P0, R76, R6, 0x1 ;  /* 0x000000064c16c211 */ /* 0x000fe200078008ff */
[----:B------:R1:W2:Y:S01]  /*a780*/  SHFL.IDX PT, R8, R2, 0x3, 0x181f ;  /* 0x00781f0002087f89 */ /* 0x0002a200000e0000 */
[----:B------:R-:W-:Y:S01]  /*a790*/  @!P3 LEA.HI.X R25, R227, R9, R102, 0x1, P1 ;  /* 0x00000009e319b211 */ /* 0x000fe200008f0c66 */
[----:B------:R-:W-:Y:S01]  /*a7a0*/  IMAD R28, R84, c[0x0][0x1f0], RZ ;  /* 0x00007c00541c7a24 */ /* 0x000fe200078e02ff */
[----:B------:R-:W-:-:S02]  /*a7b0*/  @!P4 LEA.HI.X R23, R76, R11, R77, 0x1, P0 ;  /* 0x0000000b4c17c211 */ /* 0x000fc400000f0c4d */
[CC--:B----4-:R-:W-:Y:S02]  /*a7c0*/  @!P6 LEA R18, P1, R76.reuse, R10.reuse, 0x1 ;  /* 0x0000000a4c12e211 */ /* 0x0d0fe400078208ff */
[C---:B------:R-:W-:Y:S02]  /*a7d0*/  @!P6 LEA R16, P0, R227.reuse, R10, 0x1 ;  /* 0x0000000ae310e211 */ /* 0x040fe400078008ff */
[-C--:B------:R-:W-:Y:S02]  /*a7e0*/  @!P6 LEA.HI.X R19, R76, R17.reuse, R77, 0x1, P1 ;  /* 0x000000114c13e211 */ /* 0x080fe400008f0c4d */
[----:B------:R-:W-:Y:S01]  /*a7f0*/  @!P6 LEA.HI.X R17, R227, R17, R102, 0x1, P0 ;  /* 0x00000011e311e211 */ /* 0x000fe200000f0c66 */
[----:B-1----:R-:W-:-:S04]  /*a800*/  IMAD.WIDE.U32 R2, R234, c[0x0][0x1f0], R4 ;  /* 0x00007c00ea027a25 */ /* 0x002fc800078e0004 */
[----:B------:R-:W-:Y:S01]  /*a810*/  IMAD R4, R234, c[0x0][0x1f4], R28 ;  /* 0x00007d00ea047a24 */ /* 0x000fe200078e021c */
[----:B------:R-:W-:-:S04]  /*a820*/  IADD3 R2, P0, R2, R32, RZ ;  /* 0x0000002002027210 */ /* 0x000fc80007f1e0ff */
[----:B------:R-:W-:Y:S02]  /*a830*/  IADD3.X R4, R31, R3, R4, P0, !PT ;  /* 0x000000031f047210 */ /* 0x000fe400007fe404 */
[----:B------:R-:W-:Y:S02]  /*a840*/  LEA R3, P0, R2, c[0x0][0x1c8], 0x1 ;  /* 0x0000720002037a11 */ /* 0x000fe400078008ff */
[----:B------:R-:W-:Y:S02]  /*a850*/  ISETP.GE.AND P5, PT, R30, R60, PT ;  /* 0x0000003c1e00720c */ /* 0x000fe40003fa6270 */
[----:B------:R-:W-:Y:S02]  /*a860*/  @!P4 LEA R20, P2, R227, R6, 0x1 ;  /* 0x00000006e314c211 */ /* 0x000fe400078408ff */
[----:B------:R-:W-:Y:S01]  /*a870*/  LEA.HI.X R30, R2, c[0x0][0x1cc], R4, 0x1, P0 ;  /* 0x00007300021e7a11 */ /* 0x000fe200000f0c04 */
[----:B------:R-:W1:Y:S01]  /*a880*/  SHFL.IDX PT, R6, R3, RZ, 0x181f ;  /* 0x00181fff03067589 */ /* 0x000e6200000e0000 */
[----:B------:R-:W-:-:S03]  /*a890*/  IMNMX R2, R120, 0x70, PT ;  /* 0x0000007078027817 */ /* 0x000fc60003800200 */
[----:B------:R-:W3:Y:S02]  /*a8a0*/  SHFL.IDX PT, R28, R30, RZ, 0x181f ;  /* 0x00181fff1e1c7589 */ /* 0x000ee400000e0000 */
[----:B------:R-:W-:Y:S01]  /*a8b0*/  IMAD.IADD R2, R2, 0x1, -R82 ;  /* 0x0000000102027824 */ /* 0x000fe200078e0a52 */
[----:B------:R-:W-:-:S04]  /*a8c0*/  @!P4 LEA.HI.X R21, R227, R11, R102, 0x1, P2 ;  /* 0x0000000be315c211 */ /* 0x000fc800010f0c66 */
[----:B------:R-:W-:Y:S02]  /*a8d0*/  ISETP.GE.AND P2, PT, R2, 0x1, PT ;  /* 0x000000010200780c */ /* 0x000fe40003f46270 */
[----:B------:R-:W-:-:S04]  /*a8e0*/  @!P5 LEA R4, P0, R76, R29, 0x1 ;  /* 0x0000001d4c04d211 */ /* 0x000fc800078008ff */
[----:B--2---:R-:W-:Y:S02]  /*a8f0*/  @!P5 LEA.HI.X R5, R76, R8, R77, 0x1, P0 ;  /* 0x000000084c05d211 */ /* 0x004fe400000f0c4d */
[----:B------:R-:W-:-:S04]  /*a900*/  @!P5 LEA R10, P0, R227, R29, 0x1 ;  /* 0x0000001de30ad211 */ /* 0x000fc800078008ff */
[C---:B------:R-:W-:Y:S02]  /*a910*/  @!P5 LEA.HI.X R11, R227.reuse, R8, R102, 0x1, P0 ;  /* 0x00000008e30bd211 */ /* 0x040fe400000f0c66 */
[C---:B-1----:R-:W-:Y:S02]  /*a920*/  @P2 LEA R8, P0, R76.reuse, R6, 0x1 ;  /* 0x000000064c082211 */ /* 0x042fe400078008ff */
[C---:B------:R-:W-:Y:S02]  /*a930*/  ISETP.GE.AND P1, PT, R76.reuse, c[0x0][0x198], PT ;  /* 0x000066004c007a0c */ /* 0x040fe40003f26270 */
[----:B---3--:R-:W-:Y:S02]  /*a940*/  @P2 LEA.HI.X R9, R76, R28, R77, 0x1, P0 ;  /* 0x0000001c4c092211 */ /* 0x008fe400000f0c4d */
[----:B------:R-:W-:-:S09]  /*a950*/  ISETP.GE.AND P0, PT, R227, c[0x0][0x198], PT ;  /* 0x00006600e3007a0c */ /* 0x000fd20003f06270 */
[----:B------:R1:W-:Y:S04]  /*a960*/  @!P3 LDGSTS.E.BYPASS.LTC128B.128 [R228+0x100], [R26.64], !P1 ;  /* 0x001000001ae4bfae */ /* 0x0003e8000c901d48 */
        /* <DEDUP_REMOVED lines=12> */
[----:B------:R-:W-:-:S07]  /*aa30*/  @P2 LEA.HI.X R5, R227, R28, R102, 0x1, P1 ;  /* 0x0000001ce3052211 */ /* 0x000fce00008f0c66 */
[----:B------:R2:W-:Y:S01]  /*aa40*/  @P2 LDGSTS.E.BYPASS.LTC128B.128 [R228+0xb900], [R4.64], !P0 ;  /* 0x0b90000004e42fae */ /* 0x0005e2000c101d48 */
[----:B------:R-:W-:-:S03]  /*aa50*/  ISETP.GE.AND P0, PT, R2, 0x21, PT ;  /* 0x000000210200780c */ /* 0x000fc60003f06270 */
[----:B--2---:R-:W3:Y:S04]  /*aa60*/  SHFL.IDX PT, R4, R3, 0x1, 0x181f ;  /* 0x00381f0003047f89 */ /* 0x004ee800000e0000 */
[----:B------:R-:W2:Y:S06]  /*aa70*/  SHFL.IDX PT, R5, R30, 0x1, 0x181f ;  /* 0x00381f001e057f89 */ /* 0x000eac00000e0000 */
        /* <DEDUP_REMOVED lines=14> */
[C---:B------:R-:W-:Y:S02]  /*ab60*/  @P0 LEA.HI.X R5, R227.reuse, R5, R102, 0x1, P1 ;  /* 0x00000005e3050211 */ /* 0x040fe400008f0c66 */
[----:B------:R-:W-:Y:S01]  /*ab70*/  @P0 ISETP.GE.AND P1, PT, R76, c[0x0][0x1d4], PT ;  /* 0x000075004c000a0c */ /* 0x000fe20003f26270 */
[----:B------:R-:W2:Y:S04]  /*ab80*/  SHFL.IDX PT, R3, R3, 0x3, 0x181f ;  /* 0x00781f0003037f89 */ /* 0x000ea800000e0000 */
[----:B------:R-:W3:Y:S08]  /*ab90*/  SHFL.IDX PT, R6, R30, 0x3, 0x181f ;  /* 0x00781f001e067f89 */ /* 0x000ef000000e0000 */
[----:B------:R1:W-:Y:S01]  /*aba0*/  @P0 LDGSTS.E.BYPASS.LTC128B.128 [R229+0xa100], [R8.64], !P1 ;  /* 0x0a10000008e50fae */ /* 0x0003e2000c901d48 */
[----:B------:R-:W-:-:S13]  /*abb0*/  @P0 ISETP.GE.AND P1, PT, R227, c[0x0][0x1d4], PT ;  /* 0x00007500e3000a0c */ /* 0x000fda0003f26270 */
[----:B------:R2:W-:Y:S01]  /*abc0*/  @P0 LDGSTS.E.BYPASS.LTC128B.128 [R229+0xd900], [R4.64], !P1 ;  /* 0x0d90000004e50fae */ /* 0x0005e2000c901d48 */
[----:B------:R-:W-:-:S13]  /*abd0*/  ISETP.GE.AND P0, PT, R2, 0x61, PT ;  /* 0x000000610200780c */ /* 0x000fda0003f06270 */
[----:B--2---:R-:W-:-:S04]  /*abe0*/  @P0 LEA R4, P1, R76, R3, 0x1 ;  /* 0x000000034c040211 */ /* 0x004fc800078208ff */
[----:B---3--:R-:W-:Y:S02]  /*abf0*/  @P0 LEA.HI.X R5, R76, R6, R77, 0x1, P1 ;  /* 0x000000064c050211 */ /* 0x008fe400008f0c4d */
[----:B------:R-:W-:-:S04]  /*ac00*/  @P0 LEA R2, P1, R227, R3, 0x1 ;  /* 0x00000003e3020211 */ /* 0x000fc800078208ff */
[----:B------:R-:W-:Y:S02]  /*ac10*/  @P0 LEA.HI.X R3, R227, R6, R102, 0x1, P1 ;  /* 0x00000006e3030211 */ /* 0x000fe400008f0c66 */
[----:B------:R-:W-:Y:S01]  /*ac20*/  @P0 ISETP.GE.AND P1, PT, R76, c[0x0][0x1d4], PT ;  /* 0x000075004c000a0c */ /* 0x000fe20003f26270 */
[----:B------:R1:W-:-:S12]  /*ac30*/  STL.64 [R1+0x28], R32 ;  /* 0x0000282001007387 */ /* 0x0003d80000100a00 */
[----:B------:R1:W-:Y:S01]  /*ac40*/  @P0 LDGSTS.E.BYPASS.LTC128B.128 [R229+0xb100], [R4.64], !P1 ;  /* 0x0b10000004e50fae */ /* 0x0003e2000c901d48 */
[----:B------:R-:W-:-:S03]  /*ac50*/  @P0 ISETP.GE.AND P1, PT, R227, c[0x0][0x1d4], PT ;  /* 0x00007500e3000a0c */ /* 0x000fc60003f26270 */
[----:B------:R1:W-:Y:S10]  /*ac60*/  STL [R1+0x24], R31 ;  /* 0x0000241f01007387 */ /* 0x0003f40000100800 */
[----:B------:R1:W-:Y:S01]  /*ac70*/  @P0 LDGSTS.E.BYPASS.LTC128B.128 [R229+0xe900], [R2.64], !P1 ;  /* 0x0e90000002e50fae */ /* 0x0003e2000c901d48 */
[----:B------:R-:W-:-:S03]  /*ac80*/  ISETP.LT.AND P0, PT, RZ, c[0x0][0x27c], PT ;  /* 0x00009f00ff007a0c */ /* 0x000fc60003f01270 */
[----:B------:R-:W0:Y:S01]  /*ac90*/  LDGDEPBAR ;  /* 0x00000000000079af */ /* 0x000e220000000000 */
[----:B------:R-:W-:Y:S02]  /*aca0*/  P2R R46, PR, RZ, 0x20 ;  /* 0x00000020ff2e7803 */ /* 0x000fe40000000000 */
[----:B------:R-:W-:-:S07]  /*acb0*/  ISETP.GT.AND P5, PT, R0, 0x6f, PT ;  /* 0x0000006f0000780c */ /* 0x000fce0003fa4270 */
[----:B------:R-:W-:Y:S05]  /*acc0*/  @P0 BRA `(.L_x_1573) ;  /* 0x0000002000000947 */ /* 0x000fea0003800000 */
[----:B------:R-:W-:-:S04]  /*acd0*/  DEPBAR.LE SB0, 0x1 ;  /* 0x000080400000791a */ /* 0x000fc80000000000 */
[----:B------:R-:W-:Y:S05]  /*ace0*/  BRA `(.L_x_1574) ;  /* 0x00004d9000007947 */ /* 0x000fea0003800000 */
.L_x_1573:
        /* <DEDUP_REMOVED lines=8> */
[----:B------:R-:W-:Y:S01]  /*ad70*/  IMAD R6, R137, c[0x0][0x294], R2 ;  /* 0x0000a50089067a24 */ /* 0x000fe200078e0202 */
        /* <DEDUP_REMOVED lines=57> */
.L_x_1577:
[----:B--2---:R-:W-:Y:S05]  /*b110*/  BSYNC B0 ;  /* 0x0000000000007941 */ /* 0x004fea0003800000 */
.L_x_1576:
        /* <DEDUP_REMOVED lines=15> */
[----:B---3--:R2:W3:Y:S01]  /*b210*/  SHFL.IDX PT, R21, R28, 0x1, 0x181f ;  /* 0x00381f001c157f89 */ /* 0x0084e200000e0000 */
        /* <DEDUP_REMOVED lines=9> */
[----:B-1----:R-:W-:-:S05]  /*b2b0*/  @!P1 IADD3 R24, P0, R6, R2, RZ ;  /* 0x0000000206189210 */ /* 0x002fca0007f1e0ff */
[----:B----4-:R-:W-:Y:S01]  /*b2c0*/  @!P1 IMAD.X R25, R20, 0x1, R3, P0 ;  /* 0x0000000114199824 */ /* 0x010fe200000e0603 */
[----:B------:R-:W-:-:S05]  /*b2d0*/  @!P1 IADD3 R22, P0, R15, R2, RZ ;  /* 0x000000020f169210 */ /* 0x000fca0007f1e0ff */
[----:B---3--:R-:W-:Y:S01]  /*b2e0*/  @!P1 IMAD.X R23, R21, 0x1, R3, P0 ;  /* 0x0000000115179824 */ /* 0x008fe200000e0603 */
[----:B------:R-:W-:-:S13]  /*b2f0*/  ISETP.GE.AND P0, PT, R81, c[0x0][0x27c], PT ;  /* 0x00009f0051007a0c */ /* 0x000fda0003f06270 */
[C---:B------:R-:W-:Y:S01]  /*b300*/  @!P0 IMAD.SHL.U32 R4, R81.reuse, 0x2, RZ ;  /* 0x0000000251048824 */ /* 0x040fe200078e00ff */
[----:B------:R-:W-:-:S04]  /*b310*/  @!P0 SHF.L.U64.HI R5, R81, 0x1, R65 ;  /* 0x0000000151058819 */ /* 0x000fc80000010241 */
[----:B------:R-:W-:-:S05]  /*b320*/  @!P0 IADD3 R2, P2, R6, R4, RZ ;  /* 0x0000000406028210 */ /* 0x000fca0007f5e0ff */
[----:B------:R-:W-:Y:S01]  /*b330*/  @!P0 IMAD.X R3, R20, 0x1, R5, P2 ;  /* 0x0000000114038824 */ /* 0x000fe200010e0605 */
[----:B------:R-:W-:Y:S01]  /*b340*/  @!P0 IADD3 R20, P2, R15, R4, RZ ;  /* 0x000000040f148210 */ /* 0x000fe20007f5e0ff */
[----:B------:R-:W-:-:S03]  /*b350*/  CS2R R34, SRZ ;  /* 0x0000000000227805 */ /* 0x000fc6000001ff00 */
[----:B------:R1:W5:Y:S01]  /*b360*/  @!P0 LD.E.64 R40, [R2.64] ;  /* 0x0000000802288980 */ /* 0x000362000c101b00 */
[----:B------:R-:W-:Y:S02]  /*b370*/  @!P0 IMAD.X R21, R21, 0x1, R5, P2 ;  /* 0x0000000115158824 */ /* 0x000fe400010e0605 */
[----:B------:R-:W-:-:S03]  /*b380*/  CS2R R4, SRZ ;  /* 0x0000000000047805 */ /* 0x000fc6000001ff00 */
[----:B------:R3:W5:Y:S04]  /*b390*/  @!P0 LD.E.64 R34, [R20.64] ;  /* 0x0000000814228980 */ /* 0x000768000c101b00 */
[----:B------:R3:W5:Y:S01]  /*b3a0*/  @!P1 LD.E.64 R4, [R24.64] ;  /* 0x0000000818049980 */ /* 0x000762000c101b00 */
[----:B-1----:R-:W-:-:S06]  /*b3b0*/  CS2R R2, SRZ ;  /* 0x0000000000027805 */ /* 0x002fcc000001ff00 */
[----:B------:R3:W5:Y:S02]  /*b3c0*/  @!P1 LD.E.64 R2, [R22.64] ;  /* 0x0000000816029980 */ /* 0x000764000c101b00 */
.L_x_1579:
[----:B------:R-:W-:Y:S05]  /*b3d0*/  BSYNC B0 ;  /* 0x0000000000007941 */ /* 0x000fea0003800000 */
.L_x_1578:
[----:B-1-3-5:R-:W-:Y:S01]  /*b3e0*/  IMAD.MOV.U32 R24, RZ, RZ, R40 ;  /* 0x000000ffff187224 */ /* 0x02afe200078e0028 */
[----:B------:R-:W-:Y:S01]  /*b3f0*/  MOV R15, R4 ;  /* 0x00000004000f7202 */ /* 0x000fe20000000f00 */
[----:B------:R-:W-:Y:S01]  /*b400*/  IMAD.MOV.U32 R23, RZ, RZ, R41 ;  /* 0x000000ffff177224 */ /* 0x000fe200078e0029 */
[----:B------:R1:W3:Y:S01]  /*b410*/  SHFL.IDX PT, R21, R32, 0x2, 0x181f ;  /* 0x00581f0020157f89 */ /* 0x0002e200000e0000 */
        /* <DEDUP_REMOVED lines=8> */
[----:B------:R1:W2:Y:S01]  /*b4a0*/  SHFL.IDX PT, R22, R33, 0x2, 0x181f ;  /* 0x00581f0021167f89 */ /* 0x0002a200000e0000 */
[----:B------:R-:W-:Y:S01]  /*b4b0*/  MOV R6, R3 ;  /* 0x0000000300067202 */ /* 0x000fe20000000f00 */
[----:B------:R-:W-:Y:S01]  /*b4c0*/  CS2R R44, SRZ ;  /* 0x00000000002c7805 */ /* 0x000fe2000001ff00 */
[----:B------:R-:W-:Y:S01]  /*b4d0*/  PRMT R58, R23, 0x5410, R24 ;  /* 0x00005410173a7816 */ /* 0x000fe20000000018 */
[----:B------:R1:W4:Y:S01]  /*b4e0*/  SHFL.IDX PT, R30, R28, 0x2, 0x181f ;  /* 0x00581f001c1e7f89 */ /* 0x00032200000e0000 */
[----:B------:R-:W-:Y:S01]  /*b4f0*/  PRMT R56, R6, 0x5410, R15 ;  /* 0x0000541006387816 */ /* 0x000fe2000000000f */
[----:B------:R-:W-:Y:S01]  /*b500*/  CS2R R36, SRZ ;  /* 0x0000000000247805 */ /* 0x000fe2000001ff00 */
[----:B------:R-:W-:Y:S01]  /*b510*/  CS2R R42, SRZ ;  /* 0x00000000002a7805 */ /* 0x000fe2000001ff00 */
[----:B----4-:R1:W4:Y:S01]  /*b520*/  SHFL.IDX PT, R20, R31, 0x2, 0x181f ;  /* 0x00581f001f147f89 */ /* 0x01032200000e0000 */
[----:B------:R-:W-:Y:S01]  /*b530*/  CS2R R38, SRZ ;  /* 0x0000000000267805 */ /* 0x000fe2000001ff00 */
[----:B------:R-:W-:Y:S05]  /*b540*/  @P6 BRA `(.L_x_1581) ;  /* 0x0000016000006947 */ /* 0x000fea0003800000 */
[----:B------:R-:W-:Y:S01]  /*b550*/  ISETP.GE.AND P1, PT, R78, c[0x0][0x27c], PT ;  /* 0x00009f004e007a0c */ /* 0x000fe20003f26270 */
[----:B------:R-:W-:Y:S01]  /*b560*/  CS2R R44, SRZ ;  /* 0x00000000002c7805 */ /* 0x000fe2000001ff00 */
[----:B------:R-:W-:Y:S01]  /*b570*/  ISETP.GE.AND P0, PT, R81, c[0x0][0x27c], PT ;  /* 0x00009f0051007a0c */ /* 0x000fe20003f06270 */
[----:B------:R-:W-:-:S10]  /*b580*/  CS2R R36, SRZ ;  /* 0x0000000000247805 */ /* 0x000fd4000001ff00 */
[C---:B------:R-:W-:Y:S01]  /*b590*/  @!P1 IMAD.SHL.U32 R6, R78.reuse, 0x2, RZ ;  /* 0x000000024e069824 */ /* 0x040fe200078e00ff */
[----:B------:R-:W-:Y:S02]  /*b5a0*/  @!P1 SHF.L.U64.HI R15, R78, 0x1, R79 ;  /* 0x000000014e0f9819 */ /* 0x000fe4000001024f */
[----:B------:R-:W-:Y:S02]  /*b5b0*/  @!P0 SHF.L.U64.HI R29, R81, 0x1, R65 ;  /* 0x00000001511d8819 */ /* 0x000fe40000010241 */
[----:B--2---:R-:W-:-:S05]  /*b5c0*/  @!P1 IADD3 R26, P2, R22, R6, RZ ;  /* 0x00000006161a9210 */ /* 0x004fca0007f5e0ff */
[--C-:B---3--:R-:W-:Y:S01]  /*b5d0*/  @!P1 IMAD.X R27, R21, 0x1, R15.reuse, P2 ;  /* 0x00000001151b9824 */ /* 0x108fe200010e060f */
[----:B----4-:R-:W-:Y:S01]  /*b5e0*/  @!P1 IADD3 R24, P2, R20, R6, RZ ;  /* 0x0000000614189210 */ /* 0x010fe20007f5e0ff */
        /* <DEDUP_REMOVED lines=12> */
.L_x_1581:
[----:B------:R-:W-:Y:S05]  /*b6b0*/  BSYNC B0 ;  /* 0x0000000000007941 */ /* 0x000fea0003800000 */
.L_x_1580:
[----:B------:R-:W-:Y:S01]  /*b6c0*/  ISETP.NE.AND P0, PT, R46, RZ, PT ;  /* 0x000000ff2e00720c */ /* 0x000fe20003f05270 */
[----:B--2--5:R-:W-:Y:S01]  /*b6d0*/  IMAD.MOV.U32 R22, RZ, RZ, R44 ;  /* 0x000000ffff167224 */ /* 0x024fe200078e002c */
[----:B----4-:R-:W-:Y:S01]  /*b6e0*/  MOV R20, R36 ;  /* 0x0000002400147202 */ /* 0x010fe20000000f00 */
[----:B---3--:R-:W-:Y:S01]  /*b6f0*/  IMAD.MOV.U32 R21, RZ, RZ, R45 ;  /* 0x000000ffff157224 */ /* 0x008fe200078e002d */
[----:B------:R-:W2:Y:S01]  /*b700*/  SHFL.IDX PT, R30, R32, 0x3, 0x181f ;  /* 0x00781f00201e7f89 */ /* 0x000ea200000e0000 */
        /* <DEDUP_REMOVED lines=8> */
[----:B------:R3:W4:Y:S01]  /*b790*/  SHFL.IDX PT, R15, R33, 0x3, 0x181f ;  /* 0x00781f00210f7f89 */ /* 0x00072200000e0000 */
[----:B------:R-:W-:Y:S01]  /*b7a0*/  MOV R6, R39 ;  /* 0x0000002700067202 */ /* 0x000fe20000000f00 */
[----:B------:R-:W-:Y:S01]  /*b7b0*/  CS2R R46, SRZ ;  /* 0x00000000002e7805 */ /* 0x000fe2000001ff00 */
[----:B------:R-:W-:Y:S01]  /*b7c0*/  PRMT R63, R21, 0x5410, R22 ;  /* 0x00005410153f7816 */ /* 0x000fe20000000016 */
[----:B------:R1:W1:Y:S01]  /*b7d0*/  SHFL.IDX PT, R29, R28, 0x3, 0x181f ;  /* 0x00781f001c1d7f89 */ /* 0x00026200000e0000 */
[----:B------:R-:W-:-:S03]  /*b7e0*/  PRMT R61, R6, 0x5410, R20 ;  /* 0x00005410063d7816 */ /* 0x000fc60000000014 */
[----:B------:R1:W1:Y:S02]  /*b7f0*/  SHFL.IDX PT, R23, R31, 0x3, 0x181f ;  /* 0x00781f001f177f89 */ /* 0x00026400000e0000 */
[----:B-1-3--:R-:W-:Y:S01]  /*b800*/  CS2R R32, SRZ ;  /* 0x0000000000207805 */ /* 0x00afe2000001ff00 */
[----:B------:R-:W-:Y:S05]  /*b810*/  @P0 BRA `(.L_x_1583) ;  /* 0x0000016000000947 */ /* 0x000fea0003800000 */
[----:B--2-4-:R-:W-:Y:S01]  /*b820*/  ISETP.GE.AND P1, PT, R78, c[0x0][0x27c], PT ;  /* 0x00009f004e007a0c */ /* 0x014fe20003f26270 */
[----:B------:R-:W-:Y:S01]  /*b830*/  CS2R R50, SRZ ;  /* 0x0000000000327805 */ /* 0x000fe2000001ff00 */
[----:B------:R-:W-:Y:S01]  /*b840*/  ISETP.GE.AND P0, PT, R81, c[0x0][0x27c], PT ;  /* 0x00009f0051007a0c */ /* 0x000fe20003f06270 */
[----:B------:R-:W-:-:S10]  /*b850*/  CS2R R32, SRZ ;  /* 0x0000000000207805 */ /* 0x000fd4000001ff00 */
[C---:B------:R-:W-:Y:S01]  /*b860*/  @!P1 IMAD.SHL.U32 R6, R78.reuse, 0x2, RZ ;  /* 0x000000024e069824 */ /* 0x040fe200078e00ff */
[----:B------:R-:W-:Y:S01]  /*b870*/  @!P1 SHF.L.U64.HI R21, R78, 0x1, R79 ;  /* 0x000000014e159819 */ /* 0x000fe2000001024f */
[C---:B------:R-:W-:Y:S01]  /*b880*/  @!P0 IMAD.SHL.U32 R20, R81.reuse, 0x2, RZ ;  /* 0x0000000251148824 */ /* 0x040fe200078e00ff */
[----:B------:R-:W-:Y:S02]  /*b890*/  @!P0 SHF.L.U64.HI R28, R81, 0x1, R65 ;  /* 0x00000001511c8819 */ /* 0x000fe40000010241 */
[-C--:B------:R-:W-:Y:S02]  /*b8a0*/  @!P1 IADD3 R26, P2, R15, R6.reuse, RZ ;  /* 0x000000060f1a9210 */ /* 0x080fe40007f5e0ff */
[----:B------:R-:W-:Y:S02]  /*b8b0*/  @!P1 IADD3 R24, P4, R23, R6, RZ ;  /* 0x0000000617189210 */ /* 0x000fe40007f9e0ff */
[-C--:B------:R-:W-:Y:S01]  /*b8c0*/  @!P0 IADD3 R22, P3, R15, R20.reuse, RZ ;  /* 0x000000140f168210 */ /* 0x080fe20007f7e0ff */
[C-C-:B------:R-:W-:Y:S01]  /*b8d0*/  @!P1 IMAD.X R27, R30.reuse, 0x1, R21.reuse, P2 ;  /* 0x000000011e1b9824 */ /* 0x140fe200010e0615 */
[----:B------:R-:W-:Y:S01]  /*b8e0*/  @!P0 IADD3 R20, P2, R23, R20, RZ ;  /* 0x0000001417148210 */ /* 0x000fe20007f5e0ff */
[C---:B------:R-:W-:Y:S01]  /*b8f0*/  @!P1 IMAD.X R25, R29.reuse, 0x1, R21, P4 ;  /* 0x000000011d199824 */ /* 0x040fe200020e0615 */
[----:B------:R-:W-:Y:S01]  /*b900*/  CS2R R46, SRZ ;  /* 0x00000000002e7805 */ /* 0x000fe2000001ff00 */
[----:B------:R-:W-:Y:S01]  /*b910*/  CS2R R48, SRZ ;  /* 0x0000000000307805 */ /* 0x000fe2000001ff00 */
[--C-:B------:R-:W-:Y:S01]  /*b920*/  @!P0 IMAD.X R23, R30, 0x1, R28.reuse, P3 ;  /* 0x000000011e178824 */ /* 0x100fe200018e061c */
[----:B------:R1:W5:Y:S01]  /*b930*/  @!P1 LD.E.64 R32, [R26.64] ;  /* 0x000000081a209980 */ /* 0x000362000c101b00 */
[----:B------:R-:W-:-:S03]  /*b940*/  @!P0 IMAD.X R21, R29, 0x1, R28, P2 ;  /* 0x000000011d158824 */ /* 0x000fc600010e061c */
[----:B------:R1:W5:Y:S04]  /*b950*/  @!P0 LD.E.64 R50, [R22.64] ;  /* 0x0000000816328980 */ /* 0x000368000c101b00 */
[----:B------:R1:W5:Y:S04]  /*b960*/  @!P1 LD.E.64 R46, [R24.64] ;  /* 0x00000008182e9980 */ /* 0x000368000c101b00 */
[----:B------:R1:W5:Y:S02]  /*b970*/  @!P0 LD.E.64 R48, [R20.64] ;  /* 0x0000000814308980 */ /* 0x000364000c101b00 */
.L_x_1583:
[----:B--2-4-:R-:W-:Y:S05]  /*b980*/  BSYNC B0 ;  /* 0x0000000000007941 */ /* 0x014fea0003800000 */
.L_x_1582:
        /* <DEDUP_REMOVED lines=41> */
[C---:B------:R-:W-:Y:S01]  /*bc20*/  FMUL.FTZ R20, R22.reuse, R28 ;  /* 0x0000001c16147220 */ /* 0x040fe20000410000 */
[C---:B------:R-:W-:Y:S01]  /*bc30*/  SHF.L.U32 R9, R21.reuse, 0x10, RZ ;  /* 0x0000001015097819 */ /* 0x040fe200000006ff */
[-C--:B------:R-:W-:Y:S01]  /*bc40*/  FMUL.FTZ R22, R22, R23.reuse ;  /* 0x0000001716167220 */ /* 0x080fe20000410000 */
[----:B------:R-:W-:Y:S01]  /*bc50*/  LOP3.LUT R6, R21, 0xffff0000, RZ, 0xc0, !PT ;  /* 0xffff000015067812 */ /* 0x000fe200078ec0ff */
[----:B------:R-:W-:Y:S02]  /*bc60*/  FMUL.FTZ R17, R8, R30 ;  /* 0x0000001e08117220 */ /* 0x000fe40000410000 */
[C---:B------:R-:W-:Y:S02]  /*bc70*/  FFMA.FTZ R22, R27.reuse, R28, R22 ;  /* 0x0000001c1b167223 */ /* 0x040fe40000010016 */
[----:B------:R-:W-:Y:S01]  /*bc80*/  FFMA.FTZ R21, R27, R23, -R20 ;  /* 0x000000171b157223 */ /* 0x000fe20000010814 */
[C---:B------:R-:W-:Y:S01]  /*bc90*/  SHF.L.U32 R27, R25.reuse, 0x10, RZ ;  /* 0x00000010191b7819 */ /* 0x040fe200000006ff */
[C---:B------:R-:W-:Y:S01]  /*bca0*/  IMAD.U32 R28, R24.reuse, 0x10000, RZ ;  /* 0x00010000181c7824 */ /* 0x040fe200078e00ff */
[----:B------:R-:W-:Y:S01]  /*bcb0*/  LOP3.LUT R24, R24, 0xffff0000, RZ, 0xc0, !PT ;  /* 0xffff000018187812 */ /* 0x000fe200078ec0ff */
[-C--:B------:R-:W-:Y:S01]  /*bcc0*/  FMUL.FTZ R8, R8, R29.reuse ;  /* 0x0000001d08087220 */ /* 0x080fe20000410000 */
[----:B------:R-:W-:Y:S01]  /*bcd0*/  LOP3.LUT R25, R25, 0xffff0000, RZ, 0xc0, !PT ;  /* 0xffff000019197812 */ /* 0x000fe200078ec0ff */
[----:B------:R-:W-:Y:S01]  /*bce0*/  FFMA.FTZ R20, R26, R29, -R17 ;  /* 0x0000001d1a147223 */ /* 0x000fe20000010811 */
[----:B------:R-:W-:Y:S01]  /*bcf0*/  F2FP.BF16.PACK_AB R22, R22, R21 ;  /* 0x000000151616723e */ /* 0x000fe200000010ff */
[----:B------:R-:W-:-:S02]  /*bd00*/  FFMA.FTZ R23, R26, R30, R8 ;  /* 0x0000001e1a177223 */ /* 0x000fc40000010008 */
[----:B------:R-:W-:Y:S02]  /*bd10*/  FMUL.FTZ R17, R15, R28 ;  /* 0x0000001c0f117220 */ /* 0x000fe40000410000 */
[C---:B------:R-:W-:Y:S01]  /*bd20*/  FMUL.FTZ R8, R6.reuse, R24 ;  /* 0x0000001806087220 */ /* 0x040fe20000410000 */
[----:B------:R-:W-:Y:S01]  /*bd30*/  F2FP.BF16.PACK_AB R23, R23, R20 ;  /* 0x000000141717723e */ /* 0x000fe200000010ff */
[----:B------:R-:W-:Y:S02]  /*bd40*/  FMUL.FTZ R15, R15, R27 ;  /* 0x0000001b0f0f7220 */ /* 0x000fe40000410000 */
        /* <DEDUP_REMOVED lines=8> */
.L_x_1587:
[----:B------:R-:W-:Y:S05]  /*bdd0*/  BSYNC B0 ;  /* 0x0000000000007941 */ /* 0x000fea0003800000 */
.L_x_1586:
        /* <DEDUP_REMOVED lines=21> */
[C---:B------:R-:W-:Y:S01]  /*bf30*/  SHF.L.U32 R9, R21.reuse, 0x10, RZ ;  /* 0x0000001015097819 */ /* 0x040fe200000006ff */
[C---:B------:R-:W-:Y:S01]  /*bf40*/  FMUL.FTZ R20, R16.reuse, R23 ;  /* 0x0000001710147220 */ /* 0x040fe20000410000 */
[----:B------:R-:W-:Y:S01]  /*bf50*/  LOP3.LUT R6, R21, 0xffff0000, RZ, 0xc0, !PT ;  /* 0xffff000015067812 */ /* 0x000fe200078ec0ff */
[----:B------:R-:W-:-:S02]  /*bf60*/  FMUL.FTZ R16, R16, R22 ;  /* 0x0000001610107220 */ /* 0x000fc40000410000 */
[----:B------:R-:W-:Y:S02]  /*bf70*/  FMUL.FTZ R15, R8, R26 ;  /* 0x0000001a080f7220 */ /* 0x000fe40000410000 */
[C---:B------:R-:W-:Y:S02]  /*bf80*/  FFMA.FTZ R22, R24.reuse, R22, -R20 ;  /* 0x0000001618167223 */ /* 0x040fe40000010814 */
[----:B------:R-:W-:Y:S01]  /*bf90*/  FFMA.FTZ R21, R24, R23, R16 ;  /* 0x0000001718157223 */ /* 0x000fe20000010010 */
[----:B------:R-:W-:Y:S01]  /*bfa0*/  SHF.L.U32 R16, R18, 0x10, RZ ;  /* 0x0000001012107819 */ /* 0x000fe200000006ff */
        /* <DEDUP_REMOVED lines=13> */
[----:B------:R-:W-:Y:S01]  /*c080*/  FFMA.FTZ R15, R9, R18, -R8 ;  /* 0x00000012090f7223 */ /* 0x000fe20000010808 */
[----:B------:R-:W-:Y:S01]  /*c090*/  F2FP.BF16.PACK_AB R11, R19, R20 ;  /* 0x00000014130b723e */ /* 0x000fe200000010ff */
[----:B------:R-:W-:Y:S01]  /*c0a0*/  FFMA.FTZ R6, R9, R24, R6 ;  /* 0x0000001809067223 */ /* 0x000fe20000010006 */
[----:B------:R-:W-:-:S04]  /*c0b0*/  F2FP.BF16.PACK_AB R8, R16, R17 ;  /* 0x000000111008723e */ /* 0x000fc800000010ff */
[----:B------:R-:W-:-:S05]  /*c0c0*/  F2FP.BF16.PACK_AB R9, R6, R15 ;  /* 0x0000000f0609723e */ /* 0x000fca00000010ff */
[----:B------:R1:W-:Y:S02]  /*c0d0*/  STS.128 [R228+0x4100], R8 ;  /* 0x00410008e4007388 */ /* 0x0003e40000000c00 */
.L_x_1585:
[----:B------:R-:W-:Y:S05]  /*c0e0*/  BSYNC B1 ;  /* 0x0000000000017941 */ /* 0x000fea0003800000 */
.L_x_1584:
        /* <DEDUP_REMOVED lines=15> */
[C---:B------:R-:W-:Y:S01]  /*c1e0*/  IMAD.U32 R20, R15.reuse, 0x10000, RZ ;  /* 0x000100000f147824 */ /* 0x040fe200078e00ff */
        /* <DEDUP_REMOVED lines=13> */
[----:B------:R-:W-:Y:S01]  /*c2c0*/  FFMA.FTZ R15, R19, R20, -R11 ;  /* 0x00000014130f7223 */ /* 0x000fe2000001080b */
[----:B------:R-:W-:Y:S01]  /*c2d0*/  SHF.L.U32 R4, R9, 0x10, RZ ;  /* 0x0000001009047819 */ /* 0x000fe200000006ff */
[----:B------:R-:W-:Y:S02]  /*c2e0*/  FMUL.FTZ R8, R3, R23 ;  /* 0x0000001703087220 */ /* 0x000fe40000410000 */
[----:B------:R-:W-:Y:S01]  /*c2f0*/  FFMA.FTZ R10, R19, R21, R10 ;  /* 0x00000015130a7223 */ /* 0x000fe2000001000a */
[----:B------:R-:W-:Y:S01]  /*c300*/  SHF.L.U32 R19, R17, 0x10, RZ ;  /* 0x0000001011137819 */ /* 0x000fe200000006ff */
        /* <DEDUP_REMOVED lines=19> */
.L_x_1591:
[----:B------:R-:W-:Y:S05]  /*c440*/  BSYNC B0 ;  /* 0x0000000000007941 */ /* 0x000fea0003800000 */
.L_x_1590:
        /* <DEDUP_REMOVED lines=48> */
.L_x_1589:
[----:B------:R-:W-:Y:S05]  /*c750*/  BSYNC B1 ;  /* 0x0000000000017941 */ /* 0x000fea0003800000 */
.L_x_1588:
        /* <DEDUP_REMOVED lines=53> */
.L_x_1595:
[----:B------:R-:W-:Y:S05]  /*cab0*/  BSYNC B0 ;  /* 0x0000000000007941 */ /* 0x000fea0003800000 */
.L_x_1594:
        /* <DEDUP_REMOVED lines=48> */
.L_x_1593:
[----:B------:R-:W-:Y:S05]  /*cdc0*/  BSYNC B1 ;  /* 0x0000000000017941 */ /* 0x000fea0003800000 */
.L_x_1592:
        /* <DEDUP_REMOVED lines=52> */
.L_x_1598:
[----:B------:R-:W-:Y:S05]  /*d110*/  BSYNC B0 ;  /* 0x0000000000007941 */ /* 0x000fea0003800000 */
.L_x_1597:
        /* <DEDUP_REMOVED lines=49> */
.L_x_1575:
        /* <DEDUP_REMOVED lines=34> */
[----:B------:R1:W2:Y:S01]  /*d650*/  @!P0 LD.E.128 R20, [R4.64] ;  /* 0x0000000804148980 */ /* 0x0002a2000c101d00 */
[----:B------:R-:W-:Y:S03]  /*d660*/  BSSY B0, `(.L_x_1599) ;  /* 0x0000025000007945 */ /* 0x000fe60003800000 */
[----:B------:R4:W1:Y:S01]  /*d670*/  SHFL.IDX PT, R30, R29, 0x1, 0x181f ;  /* 0x00381f001d1e7f89 */ /* 0x00086200000e0000 */
[----:B------:R-:W-:-:S03]  /*d680*/  ISETP.GE.AND P2, PT, R76, c[0x0][0x27c], PT ;  /* 0x00009f004c007a0c */ /* 0x000fc60003f46270 */
[----:B------:R4:W1:Y:S01]  /*d690*/  SHFL.IDX PT, R31, R15, 0x1, 0x181f ;  /* 0x00381f000f1f7f89 */ /* 0x00086200000e0000 */
[----:B------:R-:W-:-:S03]  /*d6a0*/  CS2R R18, SRZ ;  /* 0x0000000000127805 */ /* 0x000fc6000001ff00 */
[----:B------:R4:W1:Y:S01]  /*d6b0*/  SHFL.IDX PT, R32, R28, 0x1, 0x181f ;  /* 0x00381f001c207f89 */ /* 0x00086200000e0000 */
[----:B------:R-:W-:-:S03]  /*d6c0*/  CS2R R16, SRZ ;  /* 0x0000000000107805 */ /* 0x000fc6000001ff00 */
[----:B------:R4:W1:Y:S01]  /*d6d0*/  SHFL.IDX PT, R33, R6, 0x1, 0x181f ;  /* 0x00381f0006217f89 */ /* 0x00086200000e0000 */
[----:B------:R-:W-:Y:S01]  /*d6e0*/  CS2R R10, SRZ ;  /* 0x00000000000a7805 */ /* 0x000fe2000001ff00 */
[----:B---3--:R-:W-:Y:S01]  /*d6f0*/  IMAD.MOV.U32 R8, RZ, RZ, R26 ;  /* 0x000000ffff087224 */ /* 0x008fe200078e001a */
[----:B-1----:R-:W-:Y:S01]  /*d700*/  MOV R4, R24 ;  /* 0x0000001800047202 */ /* 0x002fe20000000f00 */
[----:B------:R-:W-:-:S03]  /*d710*/  IMAD.MOV.U32 R3, RZ, RZ, R25 ;  /* 0x000000ffff037224 */ /* 0x000fc600078e0019 */
[----:B------:R-:W-:Y:S01]  /*d720*/  PRMT R42, R8, 0x7610, R42 ;  /* 0x00007610082a7816 */ /* 0x000fe2000000002a */
[----:B--2---:R-:W-:Y:S02]  /*d730*/  IMAD.MOV.U32 R2, RZ, RZ, R22 ;  /* 0x000000ffff027224 */ /* 0x004fe400078e0016 */
[----:B------:R-:W-:Y:S01]  /*d740*/  IMAD.MOV.U32 R8, RZ, RZ, R27 ;  /* 0x000000ffff087224 */ /* 0x000fe200078e001b */
[----:B------:R-:W-:Y:S01]  /*d750*/  PRMT R36, R4, 0x7610, R36 ;  /* 0x0000761004247816 */ /* 0x000fe20000000024 */
[----:B------:R-:W-:Y:S01]  /*d760*/  IMAD.MOV.U32 R4, RZ, RZ, R23 ;  /* 0x000000ffff047224 */ /* 0x000fe200078e0017 */
[----:B------:R-:W-:Y:S01]  /*d770*/  PRMT R38, R3, 0x5410, R2 ;  /* 0x0000541003267816 */ /* 0x000fe20000000002 */
[----:B------:R-:W-:Y:S01]  /*d780*/  IMAD.MOV.U32 R2, RZ, RZ, R21 ;  /* 0x000000ffff027224 */ /* 0x000fe200078e0015 */
[----:B------:R-:W-:Y:S02]  /*d790*/  PRMT R39, R39, 0x5410, R8 ;  /* 0x0000541027277816 */ /* 0x000fe40000000008 */
[----:B------:R-:W-:Y:S01]  /*d7a0*/  MOV R3, R20 ;  /* 0x0000001400037202 */ /* 0x000fe20000000f00 */
[----:B------:R-:W-:Y:S01]  /*d7b0*/  CS2R R8, SRZ ;  /* 0x0000000000087805 */ /* 0x000fe2000001ff00 */
[----:B------:R-:W-:-:S02]  /*d7c0*/  PRMT R39, R4, 0x7610, R39 ;  /* 0x0000761004277816 */ /* 0x000fc40000000027 */
[----:B------:R-:W-:Y:S01]  /*d7d0*/  PRMT R37, R2, 0x5410, R3 ;  /* 0x0000541002257816 */ /* 0x000fe20000000003 */
[----:B------:R-:W-:Y:S05]  /*d7e0*/  @P4 BRA `(.L_x_1600) ;  /* 0x000000c000004947 */ /* 0x000fea0003800000 */
[----:B----4-:R-:W-:Y:S01]  /*d7f0*/  CS2R R16, SRZ ;  /* 0x0000000000107805 */ /* 0x010fe2000001ff00 */
        /* <DEDUP_REMOVED lines=11> */
.L_x_1600:
[----:B----4-:R-:W-:Y:S05]  /*d8b0*/  BSYNC B0 ;  /* 0x0000000000007941 */ /* 0x010fea0003800000 */
.L_x_1599:
[----:B-1----:R-:W1:Y:S01]  /*d8c0*/  SHFL.IDX PT, R4, R29, 0x2, 0x181f ;  /* 0x00581f001d047f89 */ /* 0x002e6200000e0000 */
[----:B------:R-:W-:Y:S01]  /*d8d0*/  ISETP.GE.OR P0, PT, R76, c[0x0][0x27c], P6 ;  /* 0x00009f004c007a0c */ /* 0x000fe20003706670 */
[----:B------:R-:W-:Y:S01]  /*d8e0*/  CS2R R50, SRZ ;  /* 0x0000000000327805 */ /* 0x000fe2000001ff00 */
[----:B------:R-:W-:Y:S01]  /*d8f0*/  CS2R R48, SRZ ;  /* 0x0000000000307805 */ /* 0x000fe2000001ff00 */
[----:B------:R-:W2:Y:S01]  /*d900*/  SHFL.IDX PT, R5, R28, 0x2, 0x181f ;  /* 0x00581f001c057f89 */ /* 0x000ea200000e0000 */
[----:B------:R-:W-:-:S03]  /*d910*/  ISETP.NE.AND P3, PT, R46, RZ, PT ;  /* 0x000000ff2e00720c */ /* 0x000fc60003f65270 */
        /* <DEDUP_REMOVED lines=12> */
[----:B------:R-:W-:Y:S01]  /*d9e0*/  BSSY B0, `(.L_x_1601) ;  /* 0x000002e000007945 */ /* 0x000fe20003800000 */
[----:B------:R-:W-:Y:S01]  /*d9f0*/  CS2R R58, SRZ ;  /* 0x00000000003a7805 */ /* 0x000fe2000001ff00 */
[----:B------:R-:W-:Y:S01]  /*da00*/  CS2R R56, SRZ ;  /* 0x0000000000387805 */ /* 0x000fe2000001ff00 */
[----:B------:R-:W2:Y:S01]  /*da10*/  SHFL.IDX PT, R28, R28, 0x3, 0x181f ;  /* 0x00781f001c1c7f89 */ /* 0x000ea200000e0000 */
[----:B------:R-:W-:Y:S01]  /*da20*/  CS2R R54, SRZ ;  /* 0x0000000000367805 */ /* 0x000fe2000001ff00 */
[----:B------:R-:W-:Y:S02]  /*da30*/  CS2R R52, SRZ ;  /* 0x0000000000347805 */ /* 0x000fe4000001ff00 */
[----:B------:R-:W2:Y:S04]  /*da40*/  SHFL.IDX PT, R29, R29, 0x3, 0x181f ;  /* 0x00781f001d1d7f89 */ /* 0x000ea800000e0000 */
[----:B------:R-:W2:Y:S04]  /*da50*/  SHFL.IDX PT, R15, R15, 0x3, 0x181f ;  /* 0x00781f000f0f7f89 */ /* 0x000ea800000e0000 */
[----:B------:R-:W2:Y:S01]  /*da60*/  SHFL.IDX PT, R6, R6, 0x3, 0x181f ;  /* 0x00781f0006067f89 */ /* 0x000ea200000e0000 */
[----:B-1---5:R-:W-:Y:S01]  /*da70*/  IMAD.MOV.U32 R5, RZ, RZ, R18 ;  /* 0x000000ffff057224 */ /* 0x022fe200078e0012 */
[----:B------:R-:W-:-:S04]  /*da80*/  MOV R4, R19 ;  /* 0x0000001300047202 */ /* 0x000fc80000000f00 */
[----:B------:R-:W-:Y:S01]  /*da90*/  PRMT R67, R4, 0x5410, R5 ;  /* 0x0000541004437816 */ /* 0x000fe20000000005 */
[----:B------:R-:W-:Y:S01]  /*daa0*/  IMAD.MOV.U32 R5, RZ, RZ, R10 ;  /* 0x000000ffff057224 */ /* 0x000fe200078e000a */
[----:B------:R-:W-:Y:S01]  /*dab0*/  MOV R4, R11 ;  /* 0x0000000b00047202 */ /* 0x000fe20000000f00 */
[----:B---3--:R-:W-:Y:S02]  /*dac0*/  IMAD.MOV.U32 R3, RZ, RZ, R16 ;  /* 0x000000ffff037224 */ /* 0x008fe400078e0010 */
[----:B------:R-:W-:Y:S01]  /*dad0*/  IMAD.MOV.U32 R2, RZ, RZ, R17 ;  /* 0x000000ffff027224 */ /* 0x000fe200078e0011 */
[----:B------:R-:W-:-:S04]  /*dae0*/  PRMT R66, R4, 0x5410, R5 ;  /* 0x0000541004427816 */ /* 0x000fc80000000005 */
[----:B------:R-:W-:Y:S01]  /*daf0*/  PRMT R65, R2, 0x5410, R3 ;  /* 0x0000541002417816 */ /* 0x000fe20000000003 */
[----:B------:R-:W-:Y:S02]  /*db00*/  IMAD.MOV.U32 R3, RZ, RZ, R8 ;  /* 0x000000ffff037224 */ /* 0x000fe400078e0008 */
[----:B------:R-:W-:-:S05]  /*db10*/  IMAD.MOV.U32 R2, RZ, RZ, R9 ;  /* 0x000000ffff027224 */ /* 0x000fca00078e0009 */
[----:B------:R-:W-:Y:S01]  /*db20*/  PRMT R64, R2, 0x5410, R3 ;  /* 0x0000541002407816 */ /* 0x000fe20000000003 */
[----:B--2---:R-:W-:Y:S01]  /*db30*/  IMAD.MOV.U32 R5, RZ, RZ, R50 ;  /* 0x000000ffff057224 */ /* 0x004fe200078e0032 */
[----:B------:R-:W-:Y:S01]  /*db40*/  MOV R4, R51 ;  /* 0x0000003300047202 */ /* 0x000fe20000000f00 */
[----:B------:R-:W-:Y:S02]  /*db50*/  IMAD.MOV.U32 R3, RZ, RZ, R48 ;  /* 0x000000ffff037224 */ /* 0x000fe400078e0030 */
[----:B------:R-:W-:Y:S01]  /*db60*/  IMAD.MOV.U32 R2, RZ, RZ, R49 ;  /* 0x000000ffff027224 */ /* 0x000fe200078e0031 */
[----:B------:R-:W-:Y:S01]  /*db70*/  PRMT R71, R4, 0x5410, R5 ;  /* 0x0000541004477816 */ /* 0x000fe20000000005 */
[----:B----4-:R-:W-:-:S03]  /*db80*/  IMAD.MOV.U32 R5, RZ, RZ, R46 ;  /* 0x000000ffff057224 */ /* 0x010fc600078e002e */
[----:B------:R-:W-:Y:S01]  /*db90*/  PRMT R69, R2, 0x5410, R3 ;  /* 0x0000541002457816 */ /* 0x000fe20000000003 */
[----:B------:R-:W-:Y:S01]  /*dba0*/  IMAD.MOV.U32 R3, RZ, RZ, R44 ;  /* 0x000000ffff037224 */ /* 0x000fe200078e002c */
[----:B------:R-:W-:Y:S01]  /*dbb0*/  MOV R4, R47 ;  /* 0x0000002f00047202 */ /* 0x000fe20000000f00 */
[----:B------:R-:W-:-:S03]  /*dbc0*/  IMAD.MOV.U32 R2, RZ, RZ, R45 ;  /* 0x000000ffff027224 */ /* 0x000fc600078e002d */
[----:B------:R-:W-:Y:S02]  /*dbd0*/  PRMT R70, R4, 0x5410, R5 ;  /* 0x0000541004467816 */ /* 0x000fe40000000005 */
[----:B------:R-:W-:Y:S01]  /*dbe0*/  PRMT R68, R2, 0x5410, R3 ;  /* 0x0000541002447816 */ /* 0x000fe20000000003 */
[----:B------:R-:W-:Y:S05]  /*dbf0*/  @P3 BRA `(.L_x_1602) ;  /* 0x000000c000003947 */ /* 0x000fea0003800000 */
[----:B------:R-:W-:Y:S01]  /*dc00*/  CS2R R56, SRZ ;  /* 0x0000000000387805 */ /* 0x000fe2000001ff00 */
        /* <DEDUP_REMOVED lines=11> */
.L_x_1602:
[----:B------:R-:W-:Y:S05]  /*dcc0*/  BSYNC B0 ;  /* 0x0000000000007941 */ /* 0x000fea0003800000 */
.L_x_1601:
        /* <DEDUP_REMOVED lines=21> */
[----:B------:R-:W-:Y:S01]  /*de20*/  IMAD.SHL.U32 R6, R82, 0x40, RZ ;  /* 0x0000004052067824 */ /* 0x000fe200078e00ff */
        /* <DEDUP_REMOVED lines=16> */
[----:B------:R-:W-:Y:S02]  /*df30*/  SHF.R.U64 R15, R26, 0x10, R27 ;  /* 0x000000101a0f7819 */ /* 0x000fe4000000121b */
[----:B------:R-:W-:Y:S01]  /*df40*/  SHF.R.U64 R21, R22, 0x10, R23 ;  /* 0x0000001016157819 */ /* 0x000fe20000001217 */
[----:B------:R-:W-:Y:S01]  /*df50*/  IMAD.SHL.U32 R43, R2, 0x2, RZ ;  /* 0x00000002022b7824 */ /* 0x000fe200078e00ff */
[----:B------:R-:W-:-:S02]  /*df60*/  SHF.R.U32.HI R2, RZ, 0x10, R25 ;  /* 0x00000010ff027819 */ /* 0x000fc40000011619 */
[C---:B------:R-:W-:Y:S02]  /*df70*/  PRMT R26, R37.reuse, 0x5432, R20 ;  /* 0x00005432251a7816 */ /* 0x040fe40000000014 */
[----:B------:R-:W2:Y:S01]  /*df80*/  LDS.128 R28, [R43+0x100] ;  /* 0x000100002b1c7984 */ /* 0x000ea20000000c00 */
[----:B------:R-:W-:Y:S02]  /*df90*/  PRMT R36, R36, 0x5410, R6 ;  /* 0x0000541024247816 */ /* 0x000fe40000000006 */
[----:B------:R-:W-:Y:S01]  /*dfa0*/  PRMT R25, R37, 0x5410, R4 ;  /* 0x0000541025197816 */ /* 0x000fe20000000004 */
[----:B-1----:R-:W-:Y:S01]  /*dfb0*/  IMAD.U32 R22, R35, 0x10000, RZ ;  /* 0x0001000023167824 */ /* 0x002fe200078e00ff */
[----:B------:R-:W-:Y:S02]  /*dfc0*/  SHF.R.U32.HI R3, RZ, 0x10, R27 ;  /* 0x00000010ff037819 */ /* 0x000fe4000001161b */
[----:B------:R-:W-:Y:S01]  /*dfd0*/  SHF.R.U32.HI R5, RZ, 0x10, R23 ;  /* 0x00000010ff057819 */ /* 0x000fe20000011617 */
[----:B------:R-:W-:Y:S01]  /*dfe0*/  IMAD.U32 R23, R34, 0x10000, RZ ;  /* 0x0001000022177824 */ /* 0x000fe200078e00ff */
[----:B------:R-:W-:Y:S01]  /*dff0*/  SHF.L.U32 R37, R33, 0x10, RZ ;  /* 0x0000001021257819 */ /* 0x000fe200000006ff */
[----:B------:R-:W-:Y:S01]  /*e000*/  IMAD.U32 R63, R25, 0x10000, RZ ;  /* 0x00010000193f7824 */ /* 0x000fe200078e00ff */
[----:B------:R-:W-:-:S02]  /*e010*/  LOP3.LUT R24, R33, 0xffff0000, RZ, 0xc0, !PT ;  /* 0xffff000021187812 */ /* 0x000fc400078ec0ff */
[----:B------:R-:W-:Y:S02]  /*e020*/  PRMT R42, R42, 0x5410, R15 ;  /* 0x000054102a2a7816 */ /* 0x000fe4000000000f */
        /* <DEDUP_REMOVED lines=12> */
[----:B------:R-:W-:Y:S01]  /*e0f0*/  IMAD.U32 R21, R28, 0x10000, RZ ;  /* 0x000100001c157824 */ /* 0x000fe200078e00ff */
[----:B------:R-:W-:Y:S01]  /*e100*/  SHF.L.U32 R29, R36, 0x10, RZ ;  /* 0x00000010241d7819 */ /* 0x000fe200000006ff */
[----:B------:R-:W-:Y:S01]  /*e110*/  IMAD.U32 R3, R31, 0x10000, RZ ;  /* 0x000100001f037824 */ /* 0x000fe200078e00ff */
[----:B------:R-:W-:Y:S01]  /*e120*/  LOP3.LUT R20, R28, 0xffff0000, RZ, 0xc0, !PT ;  /* 0xffff00001c147812 */ /* 0x000fe200078ec0ff */
[----:B------:R-:W-:Y:S01]  /*e130*/  FMUL.FTZ R28, R21, R35 ;  /* 0x00000023151c7220 */ /* 0x000fe20000410000 */
        /* <DEDUP_REMOVED lines=13> */
[C---:B------:R-:W-:Y:S02]  /*e210*/  FFMA.FTZ R31, R37.reuse, R31, -R28 ;  /* 0x0000001f251f7223 */ /* 0x040fe4000001081c */
[----:B------:R-:W-:Y:S01]  /*e220*/  FFMA.FTZ R29, R37, R63, R21 ;  /* 0x0000003f251d7223 */ /* 0x000fe20000010015 */
[----:B------:R-:W-:Y:S01]  /*e230*/  LOP3.LUT R21, R36, 0xffff0000, RZ, 0xc0, !PT ;  /* 0xffff000024157812 */ /* 0x000fe200078ec0ff */
[C---:B------:R-:W-:Y:S01]  /*e240*/  FFMA.FTZ R30, R22.reuse, R30, -R15 ;  /* 0x0000001e161e7223 */ /* 0x040fe2000001080f */
[----:B------:R-:W-:Y:S01]  /*e250*/  LOP3.LUT R36, R25, 0xffff0000, RZ, 0xc0, !PT ;  /* 0xffff000019247812 */ /* 0x000fe200078ec0ff */
[----:B------:R-:W-:Y:S01]  /*e260*/  FFMA.FTZ R28, R22, R61, R3 ;  /* 0x0000003d161c7223 */ /* 0x000fe20000010003 */
[----:B------:R-:W-:Y:S01]  /*e270*/  LOP3.LUT R22, R27, 0xffff0000, RZ, 0xc0, !PT ;  /* 0xffff00001b167812 */ /* 0x000fe200078ec0ff */
[----:B------:R-:W-:-:S02]  /*e280*/  FMUL.FTZ R3, R20, R38 ;  /* 0x0000002614037220 */ /* 0x000fc40000410000 */
[----:B------:R-:W-:Y:S02]  /*e290*/  IMAD.U32 R37, R40, 0x10000, RZ ;  /* 0x0001000028257824 */ /* 0x000fe400078e00ff */
[-C--:B------:R-:W-:Y:S02]  /*e2a0*/  FMUL.FTZ R15, R20, R21.reuse ;  /* 0x00000015140f7220 */ /* 0x080fe40000410000 */
[----:B------:R-:W-:Y:S02]  /*e2b0*/  FFMA.FTZ R26, R32, R21, -R3 ;  /* 0x00000015201a7223 */ /* 0x000fe40000010803 */
[C---:B------:R-:W-:Y:S02]  /*e2c0*/  FMUL.FTZ R20, R6.reuse, R36 ;  /* 0x0000002406147220 */ /* 0x040fe40000410000 */
[----:B------:R-:W-:Y:S02]  /*e2d0*/  FMUL.FTZ R3, R6, R22 ;  /* 0x0000001606037220 */ /* 0x000fe40000410000 */
[----:B------:R-:W-:-:S02]  /*e2e0*/  IMAD.U32 R27, R42, 0x10000, RZ ;  /* 0x000100002a1b7824 */ /* 0x000fc400078e00ff */
[C---:B------:R-:W-:Y:S02]  /*e2f0*/  FMUL.FTZ R6, R5.reuse, R37 ;  /* 0x0000002505067220 */ /* 0x040fe40000410000 */
[----:B------:R-:W-:Y:S01]  /*e300*/  FFMA.FTZ R25, R32, R38, R15 ;  /* 0x0000002620197223 */ /* 0x000fe2000001000f */
[----:B------:R-:W-:Y:S01]  /*e310*/  LOP3.LUT R32, R40, 0xffff0000, RZ, 0xc0, !PT ;  /* 0xffff000028207812 */ /* 0x000fe200078ec0ff */
[C---:B------:R-:W-:Y:S02]  /*e320*/  FFMA.FTZ R21, R24.reuse, R36, R3 ;  /* 0x0000002418157223 */ /* 0x040fe40000010003 */
[-C--:B------:R-:W-:Y:S02]  /*e330*/  FMUL.FTZ R3, R5, R27.reuse ;  /* 0x0000001b05037220 */ /* 0x080fe40000410000 */
[----:B------:R-:W-:Y:S01]  /*e340*/  FFMA.FTZ R15, R23, R27, -R6 ;  /* 0x0000001b170f7223 */ /* 0x000fe20000010806 */
[----:B------:R-:W-:Y:S01]  /*e350*/  LOP3.LUT R27, R39, 0xffff0000, RZ, 0xc0, !PT ;  /* 0xffff0000271b7812 */ /* 0x000fe200078ec0ff */
[----:B------:R-:W-:Y:S01]  /*e360*/  FFMA.FTZ R22, R24, R22, -R20 ;  /* 0x0000001618167223 */ /* 0x000fe20000010814 */
[----:B------:R-:W-:Y:S01]  /*e370*/  LOP3.LUT R24, R42, 0xffff0000, RZ, 0xc0, !PT ;  /* 0xffff00002a187812 */ /* 0x000fe200078ec0ff */
[----:B------:R-:W-:Y:S01]  /*e380*/  FFMA.FTZ R6, R23, R37, R3 ;  /* 0x0000002517067223 */ /* 0x000fe20000010003 */
[----:B------:R-:W-:Y:S01]  /*e390*/  LOP3.LUT R20, R41, 0xffff0000, RZ, 0xc0, !PT ;  /* 0xffff000029147812 */ /* 0x000fe200078ec0ff */
[----:B------:R-:W-:Y:S01]  /*e3a0*/  FMUL.FTZ R5, R4, R32 ;  /* 0x0000002004057220 */ /* 0x000fe20000410000 */
[----:B------:R-:W-:Y:S01]  /*e3b0*/  F2FP.BF16.PACK_AB R21, R21, R29 ;  /* 0x0000001d1515723e */ /* 0x000fe200000010ff */
[----:B------:R-:W-:-:S02]  /*e3c0*/  FMUL.FTZ R3, R2, R27 ;  /* 0x0000001b02037220 */ /* 0x000fc40000410000 */
        /* <DEDUP_REMOVED lines=13> */
[----:B------:R1:W-:Y:S04]  /*e4a0*/  STS.128 [R228+0x100], R24 ;  /* 0x00010018e4007388 */ /* 0x0003e80000000c00 */
[----:B------:R1:W-:Y:S02]  /*e4b0*/  STS.128 [R43+0x100], R20 ;  /* 0x000100142b007388 */ /* 0x0003e40000000c00 */
.L_x_1604:
[----:B------:R-:W-:Y:S05]  /*e4c0*/  BSYNC B0 ;  /* 0x0000000000007941 */ /* 0x000fea0003800000 */
.L_x_1603:
        /* <DEDUP_REMOVED lines=23> */
[----:B------:R-:W-:Y:S02]  /*e640*/  PRMT R16, R64, 0x5432, R8 ;  /* 0x0000543240107816 */ /* 0x000fe40000000008 */
[----:B------:R-:W-:Y:S02]  /*e650*/  IADD3 R2, R3, R2, R12 ;  /* 0x0000000203027210 */ /* 0x000fe40007ffe00c */
[----:B------:R-:W-:Y:S01]  /*e660*/  SHF.R.U64 R15, R18, 0x10, R19 ;  /* 0x00000010120f7819 */ /* 0x000fe20000001213 */
[----:B------:R-:W-:Y:S01]  /*e670*/  IMAD.U32 R36, R16, 0x10000, RZ ;  /* 0x0001000010247824 */ /* 0x000fe200078e00ff */
[----:B------:R-:W-:Y:S01]  /*e680*/  SHF.R.U32.HI R4, RZ, 0x10, R9 ;  /* 0x00000010ff047819 */ /* 0x000fe20000011609 */
[----:B------:R-:W-:Y:S01]  /*e690*/  IMAD.SHL.U32 R35, R2, 0x2, RZ ;  /* 0x0000000202237824 */ /* 0x000fe200078e00ff */
[----:B------:R-:W-:-:S02]  /*e6a0*/  PRMT R18, R65, 0x5432, R6 ;  /* 0x0000543241127816 */ /* 0x000fc40000000006 */
[----:B------:R-:W-:Y:S02]  /*e6b0*/  SHF.R.U32.HI R2, RZ, 0x10, R17 ;  /* 0x00000010ff027819 */ /* 0x000fe40000011611 */
[----:B-1----:R-:W1:Y:S01]  /*e6c0*/  LDS.128 R20, [R35+0x100] ;  /* 0x0001000023147984 */ /* 0x002e620000000c00 */
[--C-:B------:R-:W-:Y:S02]  /*e6d0*/  SHF.R.U64 R9, R10, 0x10, R11.reuse ;  /* 0x000000100a097819 */ /* 0x100fe4000000120b */
[----:B------:R-:W-:Y:S02]  /*e6e0*/  SHF.R.U32.HI R5, RZ, 0x10, R11 ;  /* 0x00000010ff057819 */ /* 0x000fe4000001160b */
[----:B------:R-:W-:Y:S02]  /*e6f0*/  SHF.R.U32.HI R3, RZ, 0x10, R19 ;  /* 0x00000010ff037819 */ /* 0x000fe40000011613 */
[----:B------:R-:W-:Y:S02]  /*e700*/  PRMT R33, R67, 0x5432, R15 ;  /* 0x0000543243217816 */ /* 0x000fe4000000000f */
[----:B------:R-:W-:-:S02]  /*e710*/  PRMT R17, R65, 0x5410, R2 ;  /* 0x0000541041117816 */ /* 0x000fc40000000002 */
[----:B------:R-:W-:Y:S02]  /*e720*/  PRMT R15, R64, 0x5410, R4 ;  /* 0x00005410400f7816 */ /* 0x000fe40000000004 */
[C---:B------:R-:W-:Y:S02]  /*e730*/  PRMT R31, R66.reuse, 0x5432, R9 ;  /* 0x00005432421f7816 */ /* 0x040fe40000000009 */
[----:B------:R-:W-:Y:S01]  /*e740*/  PRMT R30, R66, 0x5410, R5 ;  /* 0x00005410421e7816 */ /* 0x000fe20000000005 */
[----:B------:R-:W-:Y:S01]  /*e750*/  IMAD.U32 R38, R15, 0x10000, RZ ;  /* 0x000100000f267824 */ /* 0x000fe200078e00ff */
[----:B------:R-:W-:-:S03]  /*e760*/  PRMT R32, R67, 0x5410, R3 ;  /* 0x0000541043207816 */ /* 0x000fc60000000003 */
[----:B------:R-:W-:Y:S02]  /*e770*/  IMAD.U32 R37, R30, 0x10000, RZ ;  /* 0x000100001e257824 */ /* 0x000fe400078e00ff */
[----:B-1----:R-:W-:Y:S01]  /*e780*/  IMAD.U32 R10, R20, 0x10000, RZ ;  /* 0x00010000140a7824 */ /* 0x002fe200078e00ff */
[C---:B------:R-:W-:Y:S01]  /*e790*/  SHF.L.U32 R8, R21.reuse, 0x10, RZ ;  /* 0x0000001015087819 */ /* 0x040fe200000006ff */
[----:B------:R-:W-:Y:S01]  /*e7a0*/  IMAD.U32 R5, R22, 0x10000, RZ ;  /* 0x0001000016057824 */ /* 0x000fe200078e00ff */
[----:B------:R-:W-:Y:S01]  /*e7b0*/  LOP3.LUT R6, R21, 0xffff0000, RZ, 0xc0, !PT ;  /* 0xffff000015067812 */ /* 0x000fe200078ec0ff */
[----:B------:R-:W-:Y:S01]  /*e7c0*/  IMAD.U32 R21, R18, 0x10000, RZ ;  /* 0x0001000012157824 */ /* 0x000fe200078e00ff */
[----:B------:R-:W-:Y:S01]  /*e7d0*/  LOP3.LUT R9, R20, 0xffff0000, RZ, 0xc0, !PT ;  /* 0xffff000014097812 */ /* 0x000fe200078ec0ff */
[----:B------:R-:W-:Y:S01]  /*e7e0*/  FMUL.FTZ R20, R10, R36 ;  /* 0x000000240a147220 */ /* 0x000fe20000410000 */
[----:B------:R-:W-:Y:S01]  /*e7f0*/  LOP3.LUT R4, R22, 0xffff0000, RZ, 0xc0, !PT ;  /* 0xffff000016047812 */ /* 0x000fe200078ec0ff */
[-C--:B------:R-:W-:Y:S01]  /*e800*/  FMUL.FTZ R10, R10, R21.reuse ;  /* 0x000000150a0a7220 */ /* 0x080fe20000410000 */
[----:B------:R-:W-:Y:S01]  /*e810*/  SHF.L.U32 R22, R17, 0x10, RZ ;  /* 0x0000001011167819 */ /* 0x000fe200000006ff */
[C---:B------:R-:W-:Y:S01]  /*e820*/  IMAD.U32 R3, R23.reuse, 0x10000, RZ ;  /* 0x0001000017037824 */ /* 0x040fe200078e00ff */
        /* <DEDUP_REMOVED lines=10> */
[----:B------:R-:W-:-:S02]  /*e8d0*/  FFMA.FTZ R27, R28, R21, -R20 ;  /* 0x000000151c1b7223 */ /* 0x000fc40000010814 */
[----:B------:R-:W-:Y:S02]  /*e8e0*/  IMAD.U32 R21, R32, 0x10000, RZ ;  /* 0x0001000020157824 */ /* 0x000fe400078e00ff */
[----:B------:R-:W-:Y:S01]  /*e8f0*/  FFMA.FTZ R23, R28, R36, R10 ;  /* 0x000000241c177223 */ /* 0x000fe2000001000a */
[----:B------:R-:W-:Y:S01]  /*e900*/  LOP3.LUT R36, R16, 0xffff0000, RZ, 0xc0, !PT ;  /* 0xffff000010247812 */ /* 0x000fe200078ec0ff */
[C---:B------:R-:W-:Y:S02]  /*e910*/  FMUL.FTZ R20, R8.reuse, R38 ;  /* 0x0000002608147220 */ /* 0x040fe40000410000 */
[----:B------:R-:W-:Y:S02]  /*e920*/  FMUL.FTZ R10, R8, R22 ;  /* 0x00000016080a7220 */ /* 0x000fe40000410000 */
[C---:B------:R-:W-:Y:S02]  /*e930*/  FMUL.FTZ R8, R3.reuse, R37 ;  /* 0x0000002503087220 */ /* 0x040fe40000410000 */
[----:B------:R-:W-:-:S02]  /*e940*/  FMUL.FTZ R3, R3, R21 ;  /* 0x0000001503037220 */ /* 0x000fc40000410000 */
[----:B------:R-:W-:Y:S02]  /*e950*/  FFMA.FTZ R22, R19, R22, -R20 ;  /* 0x0000001613167223 */ /* 0x000fe40000010814 */
[C---:B------:R-:W-:Y:S01]  /*e960*/  FFMA.FTZ R21, R11.reuse, R21, -R8 ;  /* 0x000000150b157223 */ /* 0x040fe20000010808 */
[----:B------:R-:W-:Y:S01]  /*e970*/  LOP3.LUT R8, R18, 0xffff0000, RZ, 0xc0, !PT ;  /* 0xffff000012087812 */ /* 0x000fe200078ec0ff */
[----:B------:R-:W-:Y:S01]  /*e980*/  FFMA.FTZ R20, R11, R37, R3 ;  /* 0x000000250b147223 */ /* 0x000fe20000010003 */
[----:B------:R-:W-:Y:S01]  /*e990*/  LOP3.LUT R11, R17, 0xffff0000, RZ, 0xc0, !PT ;  /* 0xffff0000110b7812 */ /* 0x000fe200078ec0ff */
[----:B------:R-:W-:Y:S01]  /*e9a0*/  FMUL.FTZ R3, R9, R36 ;  /* 0x0000002409037220 */ /* 0x000fe20000410000 */
[----:B------:R-:W-:Y:S01]  /*e9b0*/  LOP3.LUT R17, R15, 0xffff0000, RZ, 0xc0, !PT ;  /* 0xffff00000f117812 */ /* 0x000fe200078ec0ff */
[-C--:B------:R-:W-:Y:S01]  /*e9c0*/  FMUL.FTZ R9, R9, R8.reuse ;  /* 0x0000000809097220 */ /* 0x080fe20000410000 */
[----:B------:R-:W-:Y:S01]  /*e9d0*/  LOP3.LUT R18, R30, 0xffff0000, RZ, 0xc0, !PT ;  /* 0xffff00001e127812 */ /* 0x000fe200078ec0ff */
[----:B------:R-:W-:-:S02]  /*e9e0*/  FFMA.FTZ R16, R29, R8, -R3 ;  /* 0x000000081d107223 */ /* 0x000fc40000010803 */
[----:B------:R-:W-:Y:S02]  /*e9f0*/  FFMA.FTZ R19, R19, R38, R10 ;  /* 0x0000002613137223 */ /* 0x000fe4000001000a */
[----:B------:R-:W-:Y:S01]  /*ea00*/  IMAD.U32 R28, R31, 0x10000, RZ ;  /* 0x000100001f1c7824 */ /* 0x000fe200078e00ff */
[----:B------:R-:W-:Y:S01]  /*ea10*/  F2FP.BF16.PACK_AB R16, R16, R27 ;  /* 0x0000001b1010723e */ /* 0x000fe200000010ff */
[C---:B------:R-:W-:Y:S02]  /*ea20*/  FMUL.FTZ R8, R6.reuse, R17 ;  /* 0x0000001106087220 */ /* 0x040fe40000410000 */
[----:B------:R-:W-:Y:S02]  /*ea30*/  FMUL.FTZ R3, R6, R11 ;  /* 0x0000000b06037220 */ /* 0x000fe40000410000 */
[----:B------:R-:W-:Y:S02]  /*ea40*/  IMAD.U32 R10, R33, 0x10000, RZ ;  /* 0x00010000210a7824 */ /* 0x000fe400078e00ff */
[----:B------:R-:W-:-:S02]  /*ea50*/  FFMA.FTZ R15, R29, R36, R9 ;  /* 0x000000241d0f7223 */ /* 0x000fc40000010009 */
[----:B------:R-:W-:Y:S02]  /*ea60*/  FMUL.FTZ R6, R5, R28 ;  /* 0x0000001c05067220 */ /* 0x000fe40000410000 */
[----:B------:R-:W-:Y:S01]  /*ea70*/  FFMA.FTZ R11, R24, R11, -R8 ;  /* 0x0000000b180b7223 */ /* 0x000fe20000010808 */
        /* <DEDUP_REMOVED lines=10> */
[-C--:B------:R-:W-:Y:S02]  /*eb20*/  FMUL.FTZ R4, R4, R17.reuse ;  /* 0x0000001104047220 */ /* 0x080fe40000410000 */
        /* <DEDUP_REMOVED lines=11> */
[----:B------:R1:W-:Y:S04]  /*ebe0*/  STS.128 [R39], R16 ;  /* 0x0000001027007388 */ /* 0x0003e80000000c00 */
[----:B------:R1:W-:Y:S02]  /*ebf0*/  STS.128 [R35+0x100], R8 ;  /* 0x0001000823007388 */ /* 0x0003e40000000c00 */
.L_x_1606:
[----:B------:R-:W-:Y:S05]  /*ec00*/  BSYNC B0 ;  /* 0x0000000000007941 */ /* 0x000fea0003800000 */
.L_x_1605:
        /* <DEDUP_REMOVED lines=10> */
[----:B-1----:R-:W-:Y:S01]  /*ecb0*/  SHF.R.U32.HI R25, RZ, 0x10, R47 ;  /* 0x00000010ff197819 */ /* 0x002fe2000001162f */
        /* <DEDUP_REMOVED lines=16> */
[----:B------:R-:W-:Y:S01]  /*edc0*/  SHF.R.U64 R4, R50, 0x10, R51 ;  /* 0x0000001032047819 */ /* 0x000fe20000001233 */
[----:B------:R-:W-:Y:S01]  /*edd0*/  IMAD.SHL.U32 R34, R2, 0x2, RZ ;  /* 0x0000000202227824 */ /* 0x000fe200078e00ff */
[----:B------:R-:W-:-:S02]  /*ede0*/  SHF.R.U64 R2, R48, 0x10, R49 ;  /* 0x0000001030027819 */ /* 0x000fc40000001231 */
[----:B------:R-:W-:Y:S02]  /*edf0*/  SHF.R.U32.HI R5, RZ, 0x10, R51 ;  /* 0x00000010ff057819 */ /* 0x000fe40000011633 */
[----:B------:R-:W1:Y:S01]  /*ee00*/  LDS.128 R8, [R34+0x100] ;  /* 0x0001000022087984 */ /* 0x000e620000000c00 */
[----:B------:R-:W-:Y:S02]  /*ee10*/  PRMT R23, R69, 0x5432, R2 ;  /* 0x0000543245177816 */ /* 0x000fe40000000002 */
[C---:B------:R-:W-:Y:S02]  /*ee20*/  PRMT R29, R70.reuse, 0x5410, R25 ;  /* 0x00005410461d7816 */ /* 0x040fe40000000019 */
[----:B------:R-:W-:Y:S02]  /*ee30*/  SHF.R.U32.HI R15, RZ, 0x10, R45 ;  /* 0x00000010ff0f7819 */ /* 0x000fe4000001162d */
[----:B------:R-:W-:Y:S01]  /*ee40*/  PRMT R30, R70, 0x5432, R24 ;  /* 0x00005432461e7816 */ /* 0x000fe20000000018 */
[----:B------:R-:W-:Y:S01]  /*ee50*/  IMAD.U32 R37, R29, 0x10000, RZ ;  /* 0x000100001d257824 */ /* 0x000fe200078e00ff */
[----:B------:R-:W-:-:S02]  /*ee60*/  SHF.R.U32.HI R3, RZ, 0x10, R49 ;  /* 0x00000010ff037819 */ /* 0x000fc40000011631 */
[C---:B------:R-:W-:Y:S02]  /*ee70*/  PRMT R32, R71.reuse, 0x5432, R4 ;  /* 0x0000543247207816 */ /* 0x040fe40000000004 */
[----:B------:R-:W-:Y:S02]  /*ee80*/  PRMT R31, R71, 0x5410, R5 ;  /* 0x00005410471f7816 */ /* 0x000fe40000000005 */
[----:B------:R-:W-:Y:S02]  /*ee90*/  PRMT R20, R68, 0x5410, R15 ;  /* 0x0000541044147816 */ /* 0x000fe4000000000f */
[----:B------:R-:W-:Y:S01]  /*eea0*/  PRMT R22, R69, 0x5410, R3 ;  /* 0x0000541045167816 */ /* 0x000fe20000000003 */
[----:B------:R-:W-:Y:S01]  /*eeb0*/  IMAD.U32 R36, R31, 0x10000, RZ ;  /* 0x000100001f247824 */ /* 0x000fe200078e00ff */
[----:B------:R-:W-:Y:S01]  /*eec0*/  LOP3.LUT R39, R21, 0xffff0000, RZ, 0xc0, !PT ;  /* 0xffff000015277812 */ /* 0x000fe200078ec0ff */
[----:B------:R-:W-:Y:S02]  /*eed0*/  IMAD.U32 R38, R20, 0x10000, RZ ;  /* 0x0001000014267824 */ /* 0x000fe400078e00ff */
[C---:B-1----:R-:W-:Y:S01]  /*eee0*/  IMAD.U32 R5, R10.reuse, 0x10000, RZ ;  /* 0x000100000a057824 */ /* 0x042fe200078e00ff */
[----:B------:R-:W-:Y:S01]  /*eef0*/  LOP3.LUT R4, R10, 0xffff0000, RZ, 0xc0, !PT ;  /* 0xffff00000a047812 */ /* 0x000fe200078ec0ff */
[----:B------:R-:W-:Y:S01]  /*ef00*/  IMAD.U32 R3, R11, 0x10000, RZ ;  /* 0x000100000b037824 */ /* 0x000fe200078e00ff */
[----:B------:R-:W-:-:S02]  /*ef10*/  SHF.L.U32 R15, R9, 0x10, RZ ;  /* 0x00000010090f7819 */ /* 0x000fc400000006ff */
[----:B------:R-:W-:Y:S02]  /*ef20*/  LOP3.LUT R6, R9, 0xffff0000, RZ, 0xc0, !PT ;  /* 0xffff000009067812 */ /* 0x000fe400078ec0ff */
[----:B------:R-:W-:Y:S01]  /*ef30*/  LOP3.LUT R2, R11, 0xffff0000, RZ, 0xc0, !PT ;  /* 0xffff00000b027812 */ /* 0x000fe200078ec0ff */
[----:B------:R-:W-:Y:S01]  /*ef40*/  FMUL.FTZ R11, R15, R38 ;  /* 0x000000260f0b7220 */ /* 0x000fe20000410000 */
[----:B--2---:R-:W1:Y:S02]  /*ef50*/  LDS.128 R16, [R40] ;  /* 0x0000000028107984 */ /* 0x004e640000000c00 */
[C---:B-1----:R-:W-:Y:S01]  /*ef60*/  IMAD.U32 R25, R16.reuse, 0x10000, RZ ;  /* 0x0001000010197824 */ /* 0x042fe200078e00ff */
[----:B------:R-:W-:Y:S01]  /*ef70*/  LOP3.LUT R28, R16, 0xffff0000, RZ, 0xc0, !PT ;  /* 0xffff0000101c7812 */ /* 0x000fe200078ec0ff */
[----:B------:R-:W-:Y:S01]  /*ef80*/  IMAD.U32 R16, R8, 0x10000, RZ ;  /* 0x0001000008107824 */ /* 0x000fe200078e00ff */
[C---:B------:R-:W-:Y:S01]  /*ef90*/  LOP3.LUT R26, R17.reuse, 0xffff0000, RZ, 0xc0, !PT ;  /* 0xffff0000111a7812 */ /* 0x040fe200078ec0ff */
[----:B------:R-:W-:Y:S01]  /*efa0*/  IMAD.U32 R24, R17, 0x10000, RZ ;  /* 0x0001000011187824 */ /* 0x000fe200078e00ff */
[C---:B------:R-:W-:Y:S01]  /*efb0*/  LOP3.LUT R33, R18.reuse, 0xffff0000, RZ, 0xc0, !PT ;  /* 0xffff000012217812 */ /* 0x040fe200078ec0ff */
[----:B------:R-:W-:Y:S01]  /*efc0*/  IMAD.U32 R27, R18, 0x10000, RZ ;  /* 0x00010000121b7824 */ /* 0x000fe200078e00ff */
[C---:B------:R-:W-:Y:S01]  /*efd0*/  LOP3.LUT R18, R19.reuse, 0xffff0000, RZ, 0xc0, !PT ;  /* 0xffff000013127812 */ /* 0x040fe200078ec0ff */
[----:B------:R-:W-:Y:S01]  /*efe0*/  IMAD.U32 R17, R19, 0x10000, RZ ;  /* 0x0001000013117824 */ /* 0x000fe200078e00ff */
[----:B------:R-:W-:Y:S01]  /*eff0*/  LOP3.LUT R8, R8, 0xffff0000, RZ, 0xc0, !PT ;  /* 0xffff000008087812 */ /* 0x000fe200078ec0ff */
[----:B------:R-:W-:-:S02]  /*f000*/  IMAD.U32 R19, R23, 0x10000, RZ ;  /* 0x0001000017137824 */ /* 0x000fc400078e00ff */
[C---:B------:R-:W-:Y:S02]  /*f010*/  FMUL.FTZ R10, R16.reuse, R35 ;  /* 0x00000023100a7220 */ /* 0x040fe40000410000 */
[-C--:B------:R-:W-:Y:S02]  /*f020*/  FMUL.FTZ R9, R16, R19.reuse ;  /* 0x0000001310097220 */ /* 0x080fe40000410000 */
[C---:B------:R-:W-:Y:S01]  /*f030*/  FFMA.FTZ R16, R25.reuse, R19, -R10 ;  /* 0x0000001319107223 */ /* 0x040fe2000001080a */
[----:B------:R-:W-:Y:S01]  /*f040*/  SHF.L.U32 R19, R22, 0x10, RZ ;  /* 0x0000001016137819 */ /* 0x000fe200000006ff */
[----:B------:R-:W-:Y:S02]  /*f050*/  FFMA.FTZ R35, R25, R35, R9 ;  /* 0x0000002319237223 */ /* 0x000fe40000010009 */
[----:B------:R-:W-:Y:S02]  /*f060*/  FMUL.FTZ R9, R3, R37 ;  /* 0x0000002503097220 */ /* 0x000fe40000410000 */
[----:B------:R-:W-:-:S02]  /*f070*/  FMUL.FTZ R10, R15, R19 ;  /* 0x000000130f0a7220 */ /* 0x000fc40000410000 */
[----:B------:R-:W-:Y:S02]  /*f080*/  FMUL.FTZ R3, R3, R36 ;  /* 0x0000002403037220 */ /* 0x000fe40000410000 */
[----:B------:R-:W-:Y:S01]  /*f090*/  FFMA.FTZ R25, R24, R19, -R11 ;  /* 0x0000001318197223 */ /* 0x000fe2000001080b */
[----:B------:R-:W-:Y:S01]  /*f0a0*/  LOP3.LUT R11, R22, 0xffff0000, RZ, 0xc0, !PT ;  /* 0xffff0000160b7812 */ /* 0x000fe200078ec0ff */
[----:B------:R-:W-:Y:S01]  /*f0b0*/  FFMA.FTZ R19, R24, R38, R10 ;  /* 0x0000002618137223 */ /* 0x000fe2000001000a */
[----:B------:R-:W-:Y:S01]  /*f0c0*/  LOP3.LUT R22, R29, 0xffff0000, RZ, 0xc0, !PT ;  /* 0xffff00001d167812 */ /* 0x000fe200078ec0ff */
[----:B------:R-:W-:Y:S01]  /*f0d0*/  FFMA.FTZ R24, R17, R36, -R9 ;  /* 0x0000002411187223 */ /* 0x000fe20000010809 */
        /* <DEDUP_REMOVED lines=8> */
[----:B------:R-:W-:Y:S02]  /*f160*/  FMUL.FTZ R9, R6, R17 ;  /* 0x0000001106097220 */ /* 0x000fe40000410000 */
[----:B------:R-:W-:Y:S01]  /*f170*/  IMAD.U32 R36, R30, 0x10000, RZ ;  /* 0x000100001e247824 */ /* 0x000fe200078e00ff */
[----:B------:R-:W-:Y:S01]  /*f180*/  F2FP.BF16.PACK_AB R16, R15, R16 ;  /* 0x000000100f10723e */ /* 0x000fe200000010ff */
[-C--:B------:R-:W-:Y:S02]  /*f190*/  FMUL.FTZ R3, R6, R11.reuse ;  /* 0x0000000b06037220 */ /* 0x080fe40000410000 */
[----:B------:R-:W-:Y:S02]  /*f1a0*/  IMAD.U32 R10, R32, 0x10000, RZ ;  /* 0x00010000200a7824 */ /* 0x000fe400078e00ff */
[----:B------:R-:W-:Y:S02]  /*f1b0*/  FFMA.FTZ R11, R26, R11, -R9 ;  /* 0x0000000b1a0b7223 */ /* 0x000fe40000010809 */
[----:B------:R-:W-:-:S02]  /*f1c0*/  FMUL.FTZ R6, R5, R36 ;  /* 0x0000002405067220 */ /* 0x000fc40000410000 */
[----:B------:R-:W-:Y:S01]  /*f1d0*/  FFMA.FTZ R9, R26, R17, R3 ;  /* 0x000000111a097223 */ /* 0x000fe20000010003 */
[----:B------:R-:W-:Y:S01]  /*f1e0*/  LOP3.LUT R17, R31, 0xffff0000, RZ, 0xc0, !PT ;  /* 0xffff00001f117812 */ /* 0x000fe200078ec0ff */
[-C--:B------:R-:W-:Y:S02]  /*f1f0*/  FMUL.FTZ R3, R5, R10.reuse ;  /* 0x0000000a05037220 */ /* 0x080fe40000410000 */
[----:B------:R-:W-:Y:S01]  /*f200*/  FFMA.FTZ R10, R27, R10, -R6 ;  /* 0x0000000a1b0a7223 */ /* 0x000fe20000010806 */
[----:B------:R-:W-:Y:S01]  /*f210*/  F2FP.BF16.PACK_AB R9, R9, R19 ;  /* 0x000000130909723e */ /* 0x000fe200000010ff */
[----:B------:R-:W-:Y:S02]  /*f220*/  FFMA.FTZ R6, R27, R36, R3 ;  /* 0x000000241b067223 */ /* 0x000fe40000010003 */
[----:B------:R-:W-:Y:S02]  /*f230*/  FMUL.FTZ R5, R4, R23 ;  /* 0x0000001704057220 */ /* 0x000fe40000410000 */
[----:B------:R-:W-:-:S02]  /*f240*/  FMUL.FTZ R3, R2, R22 ;  /* 0x0000001602037220 */ /* 0x000fc40000410000 */
[-C--:B------:R-:W-:Y:S02]  /*f250*/  FMUL.FTZ R4, R4, R20.reuse ;  /* 0x0000001404047220 */ /* 0x080fe40000410000 */
[-C--:B------:R-:W-:Y:S02]  /*f260*/  FMUL.FTZ R2, R2, R17.reuse ;  /* 0x0000001102027220 */ /* 0x080fe40000410000 */
[----:B------:R-:W-:Y:S02]  /*f270*/  FFMA.FTZ R5, R33, R20, -R5 ;  /* 0x0000001421057223 */ /* 0x000fe40000010805 */
[----:B------:R-:W-:Y:S01]  /*f280*/  FFMA.FTZ R3, R18, R17, -R3 ;  /* 0x0000001112037223 */ /* 0x000fe20000010803 */
[----:B------:R-:W-:Y:S01]  /*f290*/  F2FP.BF16.PACK_AB R17, R11, R25 ;  /* 0x000000190b11723e */ /* 0x000fe200000010ff */
[----:B------:R-:W-:Y:S02]  /*f2a0*/  FFMA.FTZ R8, R28, R39, R8 ;  /* 0x000000271c087223 */ /* 0x000fe40000010008 */
[----:B------:R-:W-:Y:S01]  /*f2b0*/  FFMA.FTZ R4, R33, R23, R4 ;  /* 0x0000001721047223 */ /* 0x000fe20000010004 */
[----:B------:R-:W-:Y:S01]  /*f2c0*/  F2FP.BF16.PACK_AB R19, R3, R24 ;  /* 0x000000180313723e */ /* 0x000fe200000010ff */
[----:B------:R-:W-:Y:S01]  /*f2d0*/  FFMA.FTZ R2, R18, R22, R2 ;  /* 0x0000001612027223 */ /* 0x000fe20000010002 */
[----:B------:R-:W-:-:S02]  /*f2e0*/  F2FP.BF16.PACK_AB R18, R5, R10 ;  /* 0x0000000a0512723e */ /* 0x000fc400000010ff */
[----:B------:R-:W-:Y:S02]  /*f2f0*/  F2FP.BF16.PACK_AB R8, R8, R35 ;  /* 0x000000230808723e */ /* 0x000fe400000010ff */
[----:B------:R-:W-:Y:S01]  /*f300*/  F2FP.BF16.PACK_AB R10, R4, R6 ;  /* 0x00000006040a723e */ /* 0x000fe200000010ff */
[----:B------:R1:W-:Y:S01]  /*f310*/  STS.128 [R40], R16 ;  /* 0x0000001028007388 */ /* 0x0003e20000000c00 */
[----:B------:R-:W-:-:S05]  /*f320*/  F2FP.BF16.PACK_AB R11, R2, R21 ;  /* 0x00000015020b723e */ /* 0x000fca00000010ff */
[----:B------:R1:W-:Y:S02]  /*f330*/  STS.128 [R34+0x100], R8 ;  /* 0x0001000822007388 */ /* 0x0003e40000000c00 */
.L_x_1608:
[----:B------:R-:W-:Y:S05]  /*f340*/  BSYNC B0 ;  /* 0x0000000000007941 */ /* 0x000fea0003800000 */
.L_x_1607:
[----:B------:R-:W-:-:S04]  /*f350*/  IADD3 R2, R82, 0x60, RZ ;  /* 0x0000006052027810 */ /* 0x000fc80007ffe0ff */
        /* <DEDUP_REMOVED lines=8> */
[----:B------:R-:W-:Y:S01]  /*f3e0*/  SHF.R.U32.HI R25, RZ, 0x10, R55 ;  /* 0x00000010ff197819 */ /* 0x000fe20000011637 */
        /* <DEDUP_REMOVED lines=104> */
.L_x_1596:
[----:B------:R-:W-:Y:S05]  /*fa70*/  BSYNC B2 ;  /* 0x0000000000027941 */ /* 0x000fea0003800000 */
.L_x_1574:
[----:B------:R-:W-:Y:S01]  /*fa80*/  BAR.SYNC.DEFER_BLOCKING 0x0 ;  /* 0x0000000000007b1d */ /* 0x000fe20000010000 */
[----:B-1----:R-:W-:Y:S01]  /*fa90*/  IMAD R4, R85, c[0x0][0x208], RZ ;  /* 0x0000820055047a24 */ /* 0x002fe200078e02ff */
[----:B------:R-:W-:Y:S01]  /*faa0*/  ISETP.GE.AND P1, PT, R76, c[0x0][0x1d4], PT ;  /* 0x000075004c007a0c */ /* 0x000fe20003f26270 */
[C---:B------:R-:W-:Y:S01]  /*fab0*/  IMAD.WIDE.U32 R2, R237.reuse, c[0x0][0x208], RZ ;  /* 0x00008200ed027a25 */ /* 0x040fe200078e00ff */
[----:B------:R-:W-:Y:S02]  /*fac0*/  IADD3 R207, R202, 0x20, RZ ;  /* 0x00000020cacf7810 */ /* 0x000fe40007ffe0ff */
[----:B------:R-:W-:Y:S01]  /*fad0*/  SHF.L.U64.HI R231, R76, 0x1, R77 ;  /* 0x000000014ce77819 */ /* 0x000fe2000001024d */
[----:B------:R-:W-:Y:S01]  /*fae0*/  IMAD R4, R237, c[0x0][0x20c], R4 ;  /* 0x00008300ed047a24 */ /* 0x000fe200078e0204 */
[C---:B------:R-:W-:Y:S01]  /*faf0*/  ISETP.GE.AND P2, PT, R227.reuse, c[0x0][0x1d4], PT ;  /* 0x00007500e3007a0c */ /* 0x040fe20003f46270 */
[----:B------:R-:W-:Y:S01]  /*fb00*/  IMAD.WIDE.U32 R8, R72, c[0x0][0x210], RZ ;  /* 0x0000840048087a25 */ /* 0x000fe200078e00ff */
[----:B------:R-:W-:Y:S01]  /*fb10*/  SHF.L.U64.HI R232, R227, 0x1, R102 ;  /* 0x00000001e3e87819 */ /* 0x000fe20000010266 */
[----:B------:R-:W1:Y:S01]  /*fb20*/  S2R R15, SR_TID.X ;  /* 0x00000000000f7919 */ /* 0x000e620000002100 */
[----:B------:R-:W-:Y:S01]  /*fb30*/  BSSY B0, `(.L_x_1609) ;  /* 0x0000061000007945 */ /* 0x000fe20003800000 */
[----:B------:R-:W-:-:S02]  /*fb40*/  IMAD.IADD R3, R3, 0x1, R4 ;  /* 0x0000000103037824 */ /* 0x000fc400078e0204 */
[----:B------:R-:W-:Y:S01]  /*fb50*/  IMAD R4, R84, c[0x0][0x218], RZ ;  /* 0x0000860054047a24 */ /* 0x000fe200078e02ff */
[----:B------:R-:W-:Y:S01]  /*fb60*/  STL.64 [R1+0x18], R8 ;  /* 0x0000180801007387 */ /* 0x000fe20000100a00 */
        /* <DEDUP_REMOVED lines=23> */
[----:B------:R-:W-:Y:S01]  /*fce0*/  SHFL.IDX PT, R10, R5, 0x1, 0x181f ;  /* 0x00381f00050a7f89 */ /* 0x000fe200000e0000 */
[----:B------:R-:W-:-:S03]  /*fcf0*/  LOP3.LUT P0, RZ, R83, 0x2, RZ, 0xc0, !PT ;  /* 0x0000000253ff7812 */ /* 0x000fc6000780c0ff */
[----:B------:R-:W2:Y:S04]  /*fd00*/  SHFL.IDX PT, R2, R5, RZ, 0x181f ;  /* 0x00181fff05027589 */ /* 0x000ea800000e0000 */
[----:B------:R-:W3:Y:S04]  /*fd10*/  SHFL.IDX PT, R6, R3, RZ, 0x181f ;  /* 0x00181fff03067589 */ /* 0x000ee800000e0000 */
[----:B------:R-:W4:Y:S02]  /*fd20*/  SHFL.IDX PT, R11, R3, 0x1, 0x181f ;  /* 0x00381f00030b7f89 */ /* 0x000f2400000e0000 */
[----:B------:R-:W-:-:S02]  /*fd30*/  @P0 IADD3 R207, R202, -0x20, RZ ;  /* 0xffffffe0cacf0810 */ /* 0x000fc40007ffe0ff */
[----:B------:R-:W-:Y:S01]  /*fd40*/  ISETP.LT.OR P0, PT, R4, 0x1, P1 ;  /* 0x000000010400780c */ /* 0x000fe20000f01670 */
        /* <DEDUP_REMOVED lines=8> */
[----:B--2---:R-:W-:Y:S01]  /*fdd0*/  IADD3 R8, P3, R2, R230, RZ ;  /* 0x000000e602087210 */ /* 0x004fe20007f7e0ff */
[----:B------:R-:W-:Y:S01]  /*fde0*/  LDSM.16.M88.4 R48, [R202+0x1800] ;  /* 0x00180000ca30783b */ /* 0x000fe20000000200 */
[----:B------:R-:W-:-:S03]  /*fdf0*/  IADD3 R215, R207, 0x800, RZ ;  /* 0x00000800cfd77810 */ /* 0x000fc60007ffe0ff */
[----:B---3--:R-:W-:Y:S01]  /*fe00*/  IMAD.X R9, R6, 0x1, R231, P3 ;  /* 0x0000000106097824 */ /* 0x008fe200018e06e7 */
[----:B------:R-:W-:Y:S01]  /*fe10*/  LDSM.16.M88.4 R60, [R202+0x2000] ;  /* 0x00200000ca3c783b */ /* 0x000fe20000000200 */
[----:B------:R-:W-:-:S03]  /*fe20*/  ISETP.LT.OR P3, PT, R4, 0x21, P1 ;  /* 0x000000210400780c */ /* 0x000fc60000f61670 */
[----:B------:R-:W-:Y:S04]  /*fe30*/  LDSM.16.M88.4 R68, [R202+0x2800] ;  /* 0x00280000ca44783b */ /* 0x000fe80000000200 */
[----:B------:R-:W-:Y:S04]  /*fe40*/  LDSM.16.M88.4 R112, [R202+0x3000] ;  /* 0x00300000ca70783b */ /* 0x000fe80000000200 */
[----:B------:R-:W-:Y:S04]  /*fe50*/  LDSM.16.M88.4 R24, [R207] ;  /* 0x00000000cf18783b */ /* 0x000fe80000000200 */
[----:B------:R-:W-:Y:S04]  /*fe60*/  LDSM.16.M88.4 R96, [R207+0x800] ;  /* 0x00080000cf60783b */ /* 0x000fe80000000200 */
[----:B------:R-:W-:Y:S04]  /*fe70*/  LDSM.16.M88.4 R88, [R207+0x1000] ;  /* 0x00100000cf58783b */ /* 0x000fe80000000200 */
[----:B------:R-:W-:Y:S04]  /*fe80*/  LDSM.16.M88.4 R72, [R207+0x1800] ;  /* 0x00180000cf48783b */ /* 0x000fe80000000200 */
[----:B------:R-:W-:Y:S04]  /*fe90*/  LDSM.16.M88.4 R104, [R207+0x2000] ;  /* 0x00200000cf68783b */ /* 0x000fe80000000200 */
[----:B------:R-:W-:Y:S04]  /*fea0*/  LDSM.16.M88.4 R108, [R207+0x2800] ;  /* 0x00280000cf6c783b */ /* 0x000fe80000000200 */
[----:B------:R-:W-:Y:S04]  /*feb0*/  LDSM.16.M88.4 R116, [R207+0x3000] ;  /* 0x00300000cf74783b */ /* 0x000fe80000000200 */
[----:B------:R-:W-:Y:S01]  /*fec0*/  @!PT LDS RZ, [RZ] ;  /* 0x00000000fffff984 */ /* 0x000fe20000000800 */
[----:B------:R-:W-:Y:S01]  /*fed0*/  @!PT LDS RZ, [RZ] ;  /* 0x00000000fffff984 */ /* 0x000fe20000000800 */
[----:B------:R-:W-:Y:S01]  /*fee0*/  @!PT LDS RZ, [RZ] ;  /* 0x00000000fffff984 */ /* 0x000fe20000000800 */
[----:B------:R2:W-:Y:S02]  /*fef0*/  LDGSTS.E.BYPASS.LTC128B.128 [R228+0x100], [R8.64], !P0 ;  /* 0x0010000008e47fae */ /* 0x0005e4000c101d48 */
[----:B--2---:R-:W-:-:S02]  /*ff00*/  IADD3 R8, P0, R2, R233, RZ ;  /* 0x000000e902087210 */ /* 0x004fc40007f1e0ff */
[----:B------:R-:W2:Y:S03]  /*ff10*/  SHFL.IDX PT, R2, R5, 0x2, 0x181f ;  /* 0x00581f0005027f89 */ /* 0x000ea600000e0000 */
[----:B------:R-:W-:Y:S02]  /*ff20*/  IMAD.X R9, R6, 0x1, R232, P0 ;  /* 0x0000000106097824 */ /* 0x000fe400000e06e8 */
[----:B------:R-:W3:Y:S04]  /*ff30*/  SHFL.IDX PT, R6, R3, 0x2, 0x181f ;  /* 0x00581f0003067f89 */ /* 0x000ee800000e0000 */
[----:B------:R5:W-:Y:S01]  /*ff40*/  LDGSTS.E.BYPASS.LTC128B.128 [R228+0x3900], [R8.64], !P4 ;  /* 0x0390000008e47fae */ /* 0x000be2000e101d48 */
[----:B------:R-:W-:-:S02]  /*ff50*/  ISETP.LT.OR P4, PT, R4, 0x21, P2 ;  /* 0x000000210400780c */ /* 0x000fc40001781670 */
[----:B-----5:R-:W-:-:S05]  /*ff60*/  IADD3 R8, P0, R10, R230, RZ ;  /* 0x000000e60a087210 */ /* 0x020fca0007f1e0ff */
[----:B----4-:R-:W-:-:S05]  /*ff70*/  IMAD.X R9, R11, 0x1, R231, P0 ;  /* 0x000000010b097824 */ /* 0x010fca00000e06e7 */
[----:B------:R4:W-:Y:S02]  /*ff80*/  LDGSTS.E.BYPASS.LTC128B.128 [R228+0x1100], [R8.64], !P3 ;  /* 0x0110000008e47fae */ /* 0x0009e4000d901d48 */
[----:B----4-:R-:W-:Y:S02]  /*ff90*/  IADD3 R8, P0, R10, R233, RZ ;  /* 0x000000e90a087210 */ /* 0x010fe40007f1e0ff */
[----:B--2---:R-:W-:-:S03]  /*ffa0*/  IADD3 R10, P3, R2, R230, RZ ;  /* 0x000000e6020a7210 */ /* 0x004fc60007f7e0ff */
[----:B------:R-:W-:Y:S02]  /*ffb0*/  IMAD.X R9, R11, 0x1, R232, P0 ;  /* 0x000000010b097824 */ /* 0x000fe400000e06e8 */
[----:B---3--:R-:W-:Y:S01]  /*ffc0*/  IMAD.X R11, R6, 0x1, R231, P3 ;  /* 0x00000001060b7824 */ /* 0x008fe200018e06e7 */
[----:B------:R-:W-:Y:S02]  /*ffd0*/  ISETP.LT.OR P3, PT, R4, 0x41, P1 ;  /* 0x000000410400780c */ /* 0x000fe40000f61670 */
[----:B------:R2:W-:Y:S11]  /*ffe0*/  LDGSTS.E.BYPASS.LTC128B.128 [R228+0x4900], [R8.64], !P4 ;  /* 0x0490000008e47fae */ /* 0x0005f6000e101d48 */
[----:B------:R3:W-:Y:S01]  /*fff0*/  LDGSTS.E.BYPASS.LTC128B.128 [R228+0x2100], [R10.64], !P3 ;  /* 0x021000000ae47fae */ /* 0x0007e2000d901d48 */
[----:B--2---:R-:W-:-:S05]  /*10000*/  IADD3 R8, P0, R2, R233, RZ ;  /* 0x000000e902087210 */ /* 0x004fca0007f1e0ff */
[----:B------:R-:W-:Y:S01]  /*10010*/  IMAD.X R9, R6, 0x1, R232, P0 ;  /* 0x0000000106097824 */ /* 0x000fe200000e06e8 */
[----:B------:R-:W-:-:S13]  /*10020*/  ISETP.LT.OR P0, PT, R4, 0x41, P2 ;  /* 0x000000410400780c */ /* 0x000fda0001701670 */
[----:B------:R3:W-:Y:S01]  /*10030*/  LDGSTS.E.BYPASS.LTC128B.128 [R228+0x5900], [R8.64], !P0 ;  /* 0x0590000008e47fae */ /* 0x0007e2000c101d48 */
[----:B-1----:R-:W-:-:S13]  /*10040*/  ISETP.GT.AND P0, PT, R15, 0x7f, PT ;  /* 0x0000007f0f00780c */ /* 0x002fda0003f04270 */
[----:B------:R-:W-:Y:S05]  /*10050*/  @P0 BRA `(.L_x_1610) ;  /* 0x000000e000000947 */ /* 0x000fea0003800000 */
[----:B------:R-:W-:Y:S05]  /*10060*/  BRA.DIV ~URZ, `(.L_x_1611) ;  /* 0x0000f8527f007947 */ /* 0x000fea000b800000 */
[----:B------:R1:W2:Y:S04]  /*10070*/  SHFL.IDX PT, R6, R3, 0x3, 0x181f ;  /* 0x00781f0003067f89 */ /* 0x0002a800000e0000 */
[----:B------:R1:W4:Y:S02]  /*10080*/  SHFL.IDX PT, R2, R5, 0x3, 0x181f ;  /* 0x00781f0005027f89 */ /* 0x00032400000e0000 */
.L_x_1728:
[C---:B------:R-:W-:Y:S02]  /*10090*/  ISETP.LT.OR P3, PT, R4.reuse, 0x61, P1 ;  /* 0x000000610400780c */ /* 0x040fe40000f61670 */
[----:B------:R-:W-:Y:S02]  /*100a0*/  ISETP.LT.OR P2, PT, R4, 0x61, P2 ;  /* 0x000000610400780c */ /* 0x000fe40001741670 */
[C---:B----4-:R-:W-:Y:S02]  /*100b0*/  IADD3 R4, P1, R2.reuse, R230, RZ ;  /* 0x000000e602047210 */ /* 0x050fe40007f3e0ff */
[----:B------:R-:W-:-:S03]  /*100c0*/  IADD3 R2, P0, R2, R233, RZ ;  /* 0x000000e902027210 */ /* 0x000fc60007f1e0ff */
[C---:B-12---:R-:W-:Y:S02]  /*100d0*/  IMAD.X R5, R6.reuse, 0x1, R231, P1 ;  /* 0x0000000106057824 */ /* 0x046fe400008e06e7 */
[----:B------:R-:W-:-:S03]  /*100e0*/  IMAD.X R3, R6, 0x1, R232, P0 ;  /* 0x0000000106037824 */ /* 0x000fc600000e06e8 */
[----:B------:R-:W-:Y:S01]  /*100f0*/  @!PT LDS RZ, [RZ] ;  /* 0x00000000fffff984 */ /* 0x000fe20000000800 */
[----:B------:R-:W-:Y:S01]  /*10100*/  @!PT LDS RZ, [RZ] ;  /* 0x00000000fffff984 */ /* 0x000fe20000000800 */
[----:B------:R-:W-:Y:S01]  /*10110*/  @!PT LDS RZ, [RZ] ;  /* 0x00000000fffff984 */ /* 0x000fe20000000800 */
[----:B------:R1:W-:Y:S04]  /*10120*/  LDGSTS.E.BYPASS.LTC128B.128 [R229+0x3100], [R4.64], !P3 ;  /* 0x0310000004e57fae */ /* 0x0003e8000d901d48 */
[----:B------:R1:W-:Y:S02]  /*10130*/  LDGSTS.E.BYPASS.LTC128B.128 [R229+0x6900], [R2.64], !P2 ;  /* 0x0690000002e57fae */ /* 0x0003e4000d101d48 */
.L_x_1610:
[----:B------:R-:W-:Y:S05]  /*10140*/  BSYNC B0 ;  /* 0x0000000000007941 */ /* 0x000fea0003800000 */
.L_x_1609:
[----:B-1----:R-:W2:Y:S01]  /*10150*/  LDL R3, [R1+0xc] ;  /* 0x00000c0001037983 */ /* 0x002ea20000100800 */
[----:B------:R-:W-:Y:S01]  /*10160*/  IMAD.MOV.U32 R2, RZ, RZ, 0x40 ;  /* 0x00000040ff027424 */ /* 0x000fe200078e00ff */
[----:B------:R-:W-:Y:S02]  /*10170*/  LOP3.LUT P0, RZ, R83, 0x4, RZ, 0xc0, !PT ;  /* 0x0000000453ff7812 */ /* 0x000fe4000780c0ff */
[----:B------:R-:W0:Y:S01]  /*10180*/  LDGDEPBAR ;  /* 0x00000000000079af */ /* 0x000e220000000000 */
[----:B------:R-:W-:Y:S01]  /*10190*/  WARPSYNC 0xffffffff ;  /* 0xffffffff00007948 */ /* 0x000fe20003800000 */
[----:B---3--:R-:W-:Y:S01]  /*101a0*/  HMMA.16816.F32.BF16 R8, R140, R22, RZ ;  /* 0x000000168c08723c */ /* 0x008fe200000418ff */
[----:B------:R-:W-:Y:S01]  /*101b0*/  SEL R2, R2, 0xffffffc0, !P0 ;  /* 0xffffffc002027807 */ /* 0x000fe20004000000 */
[----:B------:R-:W-:Y:S01]  /*101c0*/  BSSY B1, `(.L_x_1612) ;  /* 0x0000111000017945 */ /* 0x000fe20003800000 */
[----:B------:R-:W-:-:S02]  /*101d0*/  IADD3 R214, R207, 0x3800, RZ ;  /* 0x00003800cfd67810 */ /* 0x000fc40007ffe0ff */
[C---:B------:R-:W-:Y:S01]  /*101e0*/  IADD3 R213, R207.reuse, 0x6800, RZ ;  /* 0x00006800cfd57810 */ /* 0x040fe20007ffe0ff */
[--C-:B------:R-:W-:Y:S01]  /*101f0*/  IMAD.IADD R201, R202, 0x1, R2.reuse ;  /* 0x00000001cac97824 */ /* 0x100fe200078e0202 */
[C---:B------:R-:W-:Y:S01]  /*10200*/  IADD3 R212, R207.reuse, 0x6000, RZ ;  /* 0x00006000cfd47810 */ /* 0x040fe20007ffe0ff */
[C---:B------:R-:W-:Y:S01]  /*10210*/  HMMA.16816.F32.BF16 R16, R140.reuse, R20, RZ ;  /* 0x000000148c10723c */ /* 0x040fe200000418ff */
[C---:B------:R-:W-:Y:S01]  /*10220*/  IMAD.IADD R200, R207.reuse, 0x1, R2 ;  /* 0x00000001cfc87824 */ /* 0x040fe200078e0202 */
[C---:B------:R-:W-:Y:S01]  /*10230*/  IADD3 R211, R207.reuse, 0x5800, RZ ;  /* 0x00005800cfd37810 */ /* 0x040fe20007ffe0ff */
[----:B------:R-:W-:Y:S01]  /*10240*/  LDSM.16.M88.4 R56, [R201] ;  /* 0x00000000c938783b */ /* 0x000fe20000000200 */
[C---:B------:R-:W-:Y:S02]  /*10250*/  IADD3 R210, R207.reuse, 0x5000, RZ ;  /* 0x00005000cfd27810 */ /* 0x040fe40007ffe0ff */
[C---:B------:R-:W-:Y:S02]  /*10260*/  IADD3 R209, R207.reuse, 0x4800, RZ ;  /* 0x00004800cfd17810 */ /* 0x040fe40007ffe0ff */
[----:B------:R-:W-:Y:S01]  /*10270*/  HMMA.16816.F32.BF16 R20, R140, R60, RZ ;  /* 0x0000003c8c14723c */ /* 0x000fe200000418ff */
[----:B------:R-:W-:-:S07]  /*10280*/  IADD3 R208, R207, 0x4000, RZ ;  /* 0x00004000cfd07810 */ /* 0x000fce0007ffe0ff */
[----:B------:R-:W-:Y:S08]  /*10290*/  HMMA.16816.F32.BF16 R52, R144, R26, R8 ;  /* 0x0000001a9034723c */ /* 0x000ff00000041808 */
[C---:B------:R-:W-:Y:S08]  /*102a0*/  HMMA.16816.F32.BF16 R8, R140.reuse, R68, RZ ;  /* 0x000000448c08723c */ /* 0x040ff000000418ff */
[----:B------:R-:W-:Y:S08]  /*102b0*/  HMMA.16816.F32.BF16 R44, R140, R40, RZ ;  /* 0x000000288c2c723c */ /* 0x000ff000000418ff */
[----:B------:R-:W-:Y:S08]  /*102c0*/  HMMA.16816.F32.BF16 R64, R144, R24, R16 ;  /* 0x000000189040723c */ /* 0x000ff00000041810 */
        /* <DEDUP_REMOVED lines=8> */
[C---:B------:R-:W-:Y:S08]  /*10350*/  HMMA.16816.F32.BF16 R20, R144.reuse, R108, R8 ;  /* 0x0000006c9014723c */ /* 0x040ff00000041808 */
[----:B------:R-:W-:Y:S08]  /*10360*/  HMMA.16816.F32.BF16 R100, R144, R96, R44 ;  /* 0x000000609064723c */ /* 0x000ff0000004182c */
[C---:B------:R-:W-:Y:S08]  /*10370*/  HMMA.16816.F32.BF16 R8, R140.reuse, R112, RZ ;  /* 0x000000708c08723c */ /* 0x040ff000000418ff */
[----:B------:R-:W-:Y:S08]  /*10380*/  HMMA.16816.F32.BF16 R44, R140, R114, RZ ;  /* 0x000000728c2c723c */ /* 0x000ff000000418ff */
[C---:B------:R-:W-:Y:S01]  /*10390*/  HMMA.16816.F32.BF16 R96, R144.reuse, R98, R40 ;  /* 0x000000629060723c */ /* 0x040fe20000041828 */
[----:B------:R-:W1:Y:S07]  /*103a0*/  LDSM.16.M88.4 R40, [R201+0x800] ;  /* 0x00080000c928783b */ /* 0x000e6e0000000200 */
[C---:B------:R-:W-:Y:S01]  /*103b0*/  HMMA.16816.F32.BF16 R84, R144.reuse, R72, R28 ;  /* 0x000000489054723c */ /* 0x040fe2000004181c */
[----:B------:R-:W-:Y:S07]  /*103c0*/  LDSM.16.M88.4 R28, [R201+0x2000] ;  /* 0x00200000c91c783b */ /* 0x000fee0000000200 */
[C---:B------:R-:W-:Y:S01]  /*103d0*/  HMMA.16816.F32.BF16 R92, R144.reuse, R88, R36 ;  /* 0x00000058905c723c */ /* 0x040fe20000041824 */
[----:B------:R-:W3:Y:S07]  /*103e0*/  LDSM.16.M88.4 R36, [R201+0x1000] ;  /* 0x00100000c924783b */ /* 0x000eee0000000200 */
[C---:B------:R-:W-:Y:S01]  /*103f0*/  HMMA.16816.F32.BF16 R72, R144.reuse, R74, R24 ;  /* 0x0000004a9048723c */ /* 0x040fe20000041818 */
[----:B------:R-:W4:Y:S07]  /*10400*/  LDSM.16.M88.4 R24, [R201+0x2800] ;  /* 0x00280000c918783b */ /* 0x000f2e0000000200 */
[C---:B------:R-:W-:Y:S08]  /*10410*/  HMMA.16816.F32.BF16 R60, R144.reuse, R106, R16 ;  /* 0x0000006a903c723c */ /* 0x040ff00000041810 */
[C---:B------:R-:W-:Y:S01]  /*10420*/  HMMA.16816.F32.BF16 R16, R144.reuse, R110, R48 ;  /* 0x0000006e9010723c */ /* 0x040fe20000041830 */
[----:B------:R-:W5:Y:S07]  /*10430*/  LDSM.16.M88.4 R48, [R201+0x3000] ;  /* 0x00300000c930783b */ /* 0x000f6e0000000200 */
[C---:B------:R-:W-:Y:S01]  /*10440*/  HMMA.16816.F32.BF16 R88, R144.reuse, R90, R32 ;  /* 0x0000005a9058723c */ /* 0x040fe20000041820 */
[----:B------:R-:W2:Y:S07]  /*10450*/  LDSM.16.M88.4 R32, [R201+0x1800] ;  /* 0x00180000c920783b */ /* 0x000eae0000000200 */
[C---:B------:R-:W-:Y:S08]  /*10460*/  HMMA.16816.F32.BF16 R8, R144.reuse, R116, R8 ;  /* 0x000000749008723c */ /* 0x040ff00000041808 */
[----:B------:R-:W-:Y:S08]  /*10470*/  HMMA.16816.F32.BF16 R44, R144, R118, R44 ;  /* 0x00000076902c723c */ /* 0x000ff0000004182c */
[C---:B-1----:R-:W-:Y:S08]  /*10480*/  HMMA.16816.F32.BF16 R100, R176.reuse, R40, R100 ;  /* 0x00000028b064723c */ /* 0x042ff00000041864 */
[C---:B------:R-:W-:Y:S08]  /*10490*/  HMMA.16816.F32.BF16 R96, R176.reuse, R42, R96 ;  /* 0x0000002ab060723c */ /* 0x040ff00000041860 */
[C---:B------:R-:W-:Y:S08]  /*104a0*/  HMMA.16816.F32.BF16 R108, R176.reuse, R56, R64 ;  /* 0x00000038b06c723c */ /* 0x040ff00000041840 */
[C---:B---3--:R-:W-:Y:S08]  /*104b0*/  HMMA.16816.F32.BF16 R92, R176.reuse, R36, R92 ;  /* 0x00000024b05c723c */ /* 0x048ff0000004185c */
[C---:B------:R-:W-:Y:S08]  /*104c0*/  HMMA.16816.F32.BF16 R88, R176.reuse, R38, R88 ;  /* 0x00000026b058723c */ /* 0x040ff00000041858 */
[C---:B----4-:R-:W-:Y:S01]  /*104d0*/  HMMA.16816.F32.BF16 R40, R176.reuse, R26, R16 ;  /* 0x0000001ab028723c */ /* 0x050fe20000041810 */
[----:B------:R-:W1:Y:S07]  /*104e0*/  LDSM.16.M88.4 R16, [R200+0x2000] ;  /* 0x00200000c810783b */ /* 0x000e6e0000000200 */
[C---:B------:R-:W-:Y:S08]  /*104f0*/  HMMA.16816.F32.BF16 R64, R176.reuse, R30, R60 ;  /* 0x0000001eb040723c */ /* 0x040ff0000004183c */
[C---:B-----5:R-:W-:Y:S01]  /*10500*/  HMMA.16816.F32.BF16 R36, R176.reuse, R48, R8 ;  /* 0x00000030b024723c */ /* 0x060fe20000041808 */
[----:B------:R-:W3:Y:S07]  /*10510*/  LDSM.16.M88.4 R8, [R200+0x2800] ;  /* 0x00280000c808783b */ /* 0x000eee0000000200 */
[----:B------:R-:W-:Y:S01]  /*10520*/  HMMA.16816.F32.BF16 R60, R176, R50, R44 ;  /* 0x00000032b03c723c */ /* 0x000fe2000004182c */
[----:B------:R-:W4:Y:S01]  /*10530*/  LDSM.16.M88.4 R48, [R200+0x3000] ;  /* 0x00300000c830783b */ /* 0x000f220000000200 */
[----:B--2---:R-:W-:-:S06]  /*10540*/  ISETP.GT.AND P0, PT, R122, R3, PT ;  /* 0x000000037a00720c */ /* 0x004fcc0003f04270 */
[C---:B------:R-:W-:Y:S08]  /*10550*/  HMMA.16816.F32.BF16 R104, R176.reuse, R58, R52 ;  /* 0x0000003ab068723c */ /* 0x040ff00000041834 */
[C---:B------:R-:W-:Y:S08]  /*10560*/  HMMA.16816.F32.BF16 R84, R176.reuse, R32, R84 ;  /* 0x00000020b054723c */ /* 0x040ff00000041854 */
[C---:B------:R-:W-:Y:S01]  /*10570*/  HMMA.16816.F32.BF16 R72, R176.reuse, R34, R72 ;  /* 0x00000022b048723c */ /* 0x040fe20000041848 */
[----:B------:R-:W2:Y:S07]  /*10580*/  LDSM.16.M88.4 R32, [R200] ;  /* 0x00000000c820783b */ /* 0x000eae0000000200 */
[C---:B------:R-:W-:Y:S01]  /*10590*/  HMMA.16816.F32.BF16 R68, R176.reuse, R28, R68 ;  /* 0x0000001cb044723c */ /* 0x040fe20000041844 */
[----:B------:R-:W5:Y:S07]  /*105a0*/  LDSM.16.M88.4 R28, [R200+0x800] ;  /* 0x00080000c81c783b */ /* 0x000f6e0000000200 */
[----:B------:R-:W-:Y:S01]  /*105b0*/  HMMA.16816.F32.BF16 R52, R176, R24, R20 ;  /* 0x00000018b034723c */ /* 0x000fe20000041814 */
[----:B------:R-:W2:Y:S04]  /*105c0*/  LDSM.16.M88.4 R24, [R200+0x1000] ;  /* 0x00100000c818783b */ /* 0x000ea80000000200 */
[----:B------:R-:W2:Y:S03]  /*105d0*/  LDSM.16.M88.4 R20, [R200+0x1800] ;  /* 0x00180000c814783b */ /* 0x000ea60000000200 */
[C---:B-1----:R-:W-:Y:S08]  /*105e0*/  HMMA.16816.F32.BF16 R64, R180.reuse, R18, R64 ;  /* 0x00000012b440723c */ /* 0x042ff00000041840 */
[C---:B------:R-:W-:Y:S01]  /*105f0*/  HMMA.16816.F32.BF16 R68, R180.reuse, R16, R68 ;  /* 0x00000010b444723c */ /* 0x040fe20000041844 */
[----:B------:R-:W1:Y:S07]  /*10600*/  LDSM.16.M88.4 R16, [R202+0x6000] ;  /* 0x00600000ca10783b */ /* 0x000e6e0000000200 */
[C---:B---3--:R-:W-:Y:S01]  /*10610*/  HMMA.16816.F32.BF16 R44, R180.reuse, R8, R52 ;  /* 0x00000008b42c723c */ /* 0x048fe20000041834 */
[----:B------:R-:W-:Y:S07]  /*10620*/  LDSM.16.M88.4 R52, [R201+0x6800] ;  /* 0x00680000c934783b */ /* 0x000fee0000000200 */
[C---:B------:R-:W-:Y:S08]  /*10630*/  HMMA.16816.F32.BF16 R40, R180.reuse, R10, R40 ;  /* 0x0000000ab428723c */ /* 0x040ff00000041828 */
[C---:B----4-:R-:W-:Y:S01]  /*10640*/  HMMA.16816.F32.BF16 R8, R180.reuse, R48, R36 ;  /* 0x00000030b408723c */ /* 0x050fe20000041824 */
[----:B------:R-:W3:Y:S07]  /*10650*/  LDSM.16.M88.4 R36, [R202+0x3800] ;  /* 0x00380000ca24783b */ /* 0x000eee0000000200 */
[C---:B--2---:R-:W-:Y:S08]  /*10660*/  HMMA.16816.F32.BF16 R56, R180.reuse, R32, R108 ;  /* 0x00000020b438723c */ /* 0x044ff0000004186c */
[C---:B------:R-:W-:Y:S01]  /*10670*/  HMMA.16816.F32.BF16 R104, R180.reuse, R34, R104 ;  /* 0x00000022b468723c */ /* 0x040fe20000041868 */
[----:B------:R-:W2:Y:S07]  /*10680*/  LDSM.16.M88.4 R32, [R202+0x4000] ;  /* 0x00400000ca20783b */ /* 0x000eae0000000200 */
[C---:B-----5:R-:W-:Y:S08]  /*10690*/  HMMA.16816.F32.BF16 R100, R180.reuse, R28, R100 ;  /* 0x0000001cb464723c */ /* 0x060ff00000041864 */
        /* <DEDUP_REMOVED lines=8> */
[----:B------:R-:W-:Y:S01]  /*10720*/  HMMA.16816.F32.BF16 R60, R180, R50, R60 ;  /* 0x00000032b43c723c */ /* 0x000fe2000004183c */
[----:B------:R-:W4:Y:S07]  /*10730*/  LDSM.16.M88.4 R48, [R202+0x6800] ;  /* 0x00680000ca30783b */ /* 0x000f2e0000000200 */
[C---:B-1----:R-:W-:Y:S08]  /*10740*/  HMMA.16816.F32.BF16 R44, R184.reuse, R16, R44 ;  /* 0x00000010b82c723c */ /* 0x042ff0000004182c */
[C---:B------:R-:W-:Y:S01]  /*10750*/  HMMA.16816.F32.BF16 R40, R184.reuse, R18, R40 ;  /* 0x00000012b828723c */ /* 0x040fe20000041828 */
[----:B------:R-:W1:Y:S07]  /*10760*/  LDSM.16.M88.4 R16, [R207+0x6000] ;  /* 0x00600000cf10783b */ /* 0x000e6e0000000200 */
[C---:B---3--:R-:W-:Y:S08]  /*10770*/  HMMA.16816.F32.BF16 R56, R184.reuse, R36, R56 ;  /* 0x00000024b838723c */ /* 0x048ff00000041838 */
[C---:B------:R-:W-:Y:S01]  /*10780*/  HMMA.16816.F32.BF16 R104, R184.reuse, R38, R104 ;  /* 0x00000026b868723c */ /* 0x040fe20000041868 */
[----:B------:R-:W3:Y:S07]  /*10790*/  LDSM.16.M88.4 R36, [R207+0x3800] ;  /* 0x00380000cf24783b */ /* 0x000eee0000000200 */
        /* <DEDUP_REMOVED lines=34> */
[----:B------:R-:W-:Y:S08]  /*109c0*/  HMMA.16816.F32.BF16 R60, R188, R50, R60 ;  /* 0x00000032bc3c723c */ /* 0x000ff0000004183c */
[C---:B-1----:R-:W-:Y:S01]  /*109d0*/  HMMA.16816.F32.BF16 R56, R192.reuse, R16, R44 ;  /* 0x00000010c038723c */ /* 0x042fe2000004182c */
[----:B------:R-:W1:Y:S07]  /*109e0*/  LDSM.16.M88.4 R44, [R200+0x3800] ;  /* 0x00380000c82c783b */ /* 0x000e6e0000000200 */
        /* <DEDUP_REMOVED lines=23> */
[C---:B------:R-:W-:Y:S08]  /*10b60*/  HMMA.16816.F32.BF16 R104, R196.reuse, R42, R96 ;  /* 0x0000002ac468723c */ /* 0x040ff00000041860 */
[C---:B---3--:R-:W-:Y:S08]  /*10b70*/  HMMA.16816.F32.BF16 R60, R196.reuse, R36, R92 ;  /* 0x00000024c43c723c */ /* 0x048ff0000004185c */
[C---:B------:R-:W-:Y:S08]  /*10b80*/  HMMA.16816.F32.BF16 R100, R196.reuse, R38, R88 ;  /* 0x00000026c464723c */ /* 0x040ff00000041858 */
[C---:B--2---:R-:W-:Y:S08]  /*10b90*/  HMMA.16816.F32.BF16 R96, R196.reuse, R32, R84 ;  /* 0x00000020c460723c */ /* 0x044ff00000041854 */
[C---:B------:R-:W-:Y:S08]  /*10ba0*/  HMMA.16816.F32.BF16 R92, R196.reuse, R34, R72 ;  /* 0x00000022c45c723c */ /* 0x040ff00000041848 */
[C---:B----4-:R-:W-:Y:S08]  /*10bb0*/  HMMA.16816.F32.BF16 R52, R196.reuse, R28, R68 ;  /* 0x0000001cc434723c */ /* 0x050ff00000041844 */
[C---:B------:R-:W-:Y:S08]  /*10bc0*/  HMMA.16816.F32.BF16 R88, R196.reuse, R30, R64 ;  /* 0x0000001ec458723c */ /* 0x040ff00000041840 */
[C---:B-----5:R-:W-:Y:S08]  /*10bd0*/  HMMA.16816.F32.BF16 R84, R196.reuse, R24, R56 ;  /* 0x00000018c454723c */ /* 0x060ff00000041838 */
[C---:B------:R-:W-:Y:S08]  /*10be0*/  HMMA.16816.F32.BF16 R32, R196.reuse, R26, R48 ;  /* 0x0000001ac420723c */ /* 0x040ff00000041830 */
[C---:B------:R-:W-:Y:S08]  /*10bf0*/  HMMA.16816.F32.BF16 R44, R196.reuse, R20, R16 ;  /* 0x00000014c42c723c */ /* 0x040ff00000041810 */
[----:B------:R-:W-:Y:S01]  /*10c00*/  HMMA.16816.F32.BF16 R28, R196, R22, R8 ;  /* 0x00000016c41c723c */ /* 0x000fe20000041808 */
[----:B------:R-:W-:Y:S06]  /*10c10*/  BAR.SYNC.DEFER_BLOCKING 0x0 ;  /* 0x0000000000007b1d */ /* 0x000fec0000010000 */
[----:B------:R-:W-:Y:S01]  /*10c20*/  @!UPT UIADD3 URZ, URZ, URZ, URZ ;  /* 0x0000003f3f3ff290 */ /* 0x000fe2000fffe03f */
[----:B------:R-:W-:Y:S11]  /*10c30*/  @!P0 BRA `(.L_x_1613) ;  /* 0x0000069000008947 */ /* 0x000ff60003800000 */
[----:B------:R-:W2:Y:S04]  /*10c40*/  LDL R3, [R1+0x3c] ;  /* 0x00003c0001037983 */ /* 0x000ea80000100800 */
[----:B------:R-:W3:Y:S01]  /*10c50*/  LDL.64 R124, [R1+0x30] ;  /* 0x00003000017c7983 */ /* 0x000ee20000100a00 */
[----:B------:R-:W-:-:S03]  /*10c60*/  IMAD.MOV.U32 R4, RZ, RZ, c[0x0][0x2b8] ;  /* 0x0000ae00ff047624 */ /* 0x000fc600078e00ff */
[----:B------:R-:W4:Y:S02]  /*10c70*/  LDL R6, [R1+0x38] ;  /* 0x0000380001067983 */ /* 0x000f240000100800 */
[----:B------:R-:W-:Y:S01]  /*10c80*/  ISETP.NE.AND P1, PT, R4, 0x1, PT ;  /* 0x000000010400780c */ /* 0x000fe20003f25270 */
[----:B------:R-:W-:Y:S01]  /*10c90*/  IMAD.MOV.U32 R234, RZ, RZ, RZ ;  /* 0x000000ffffea7224 */ /* 0x000fe200078e00ff */
        /* <DEDUP_REMOVED lines=29> */
.L_x_1729:
[----:B------:R-:W-:Y:S05]  /*10e70*/  BRA.DIV ~URZ, `(.L_x_1615) ;  /* 0x0000eb827f007947 */ /* 0x000fea000b800000 */
[----:B------:R3:W4:Y:S02]  /*10e80*/  SHFL.IDX PT, R2, R5, RZ, 0x181f ;  /* 0x00181fff05027589 */ /* 0x00072400000e0000 */
.L_x_1730:
[----:B------:R-:W-:Y:S01]  /*10e90*/  ISETP.GE.AND P0, PT, R236, 0x1, PT ;  /* 0x00000001ec00780c */ /* 0x000fe20003f06270 */
[----:B------:R-:W-:-:S12]  /*10ea0*/  BSSY B0, `(.L_x_1616) ;  /* 0x000000d000007945 */ /* 0x000fd80003800000 */
[----:B------:R-:W-:Y:S05]  /*10eb0*/  @!P0 BRA `(.L_x_1617) ;  /* 0x000000b000008947 */ /* 0x000fea0003800000 */
[----:B------:R-:W-:Y:S02]  /*10ec0*/  ISETP.GE.AND P1, PT, R76, c[0x0][0x1d4], PT ;  /* 0x000075004c007a0c */ /* 0x000fe40003f26270 */
        /* <DEDUP_REMOVED lines=10> */
.L_x_1617:
[----:B------:R-:W-:Y:S05]  /*10f70*/  BSYNC B0 ;  /* 0x0000000000007941 */ /* 0x000fea0003800000 */
.L_x_1616:
[----:B------:R-:W-:Y:S05]  /*10f80*/  BRA.DIV ~URZ, `(.L_x_1618) ;  /* 0x0000eae27f007947 */ /* 0x000fea000b800000 */
[----:B--2---:R2:W1:Y:S04]  /*10f90*/  SHFL.IDX PT, R6, R4, 0x1, 0x181f ;  /* 0x00381f0004067f89 */ /* 0x00446800000e0000 */
[----:B----4-:R2:W4:Y:S02]  /*10fa0*/  SHFL.IDX PT, R2, R5, 0x1, 0x181f ;  /* 0x00381f0005027f89 */ /* 0x01052400000e0000 */
.L_x_1731:
[----:B------:R-:W-:Y:S01]  /*10fb0*/  ISETP.GE.AND P0, PT, R236, 0x21, PT ;  /* 0x00000021ec00780c */ /* 0x000fe20003f06270 */
[----:B------:R-:W-:-:S12]  /*10fc0*/  BSSY B0, `(.L_x_1619) ;  /* 0x000000d000007945 */ /* 0x000fd80003800000 */
[----:B------:R-:W-:Y:S05]  /*10fd0*/  @!P0 BRA `(.L_x_1620) ;  /* 0x000000b000008947 */ /* 0x000fea0003800000 */
[----:B------:R-:W-:Y:S02]  /*10fe0*/  ISETP.GE.AND P1, PT, R76, c[0x0][0x1d4], PT ;  /* 0x000075004c007a0c */ /* 0x000fe40003f26270 */
        /* <DEDUP_REMOVED lines=10> */
.L_x_1620:
[----:B------:R-:W-:Y:S05]  /*11090*/  BSYNC B0 ;  /* 0x0000000000007941 */ /* 0x000fea0003800000 */
.L_x_1619:
[----:B------:R-:W-:Y:S05]  /*110a0*/  BRA.DIV ~URZ, `(.L_x_1621) ;  /* 0x0000ea927f007947 */ /* 0x000fea000b800000 */
[----:B-1----:R1:W2:Y:S02]  /*110b0*/  SHFL.IDX PT, R6, R4, 0x2, 0x181f ;  /* 0x00581f0004067f89 */ /* 0x0022a400000e0000 */
.L_x_1732:
[----:B------:R-:W-:Y:S05]  /*110c0*/  BRA.DIV ~URZ, `(.L_x_1622) ;  /* 0x0000eae27f007947 */ /* 0x000fea000b800000 */
[----:B----4-:R4:W1:Y:S02]  /*110d0*/  SHFL.IDX PT, R2, R5, 0x2, 0x181f ;  /* 0x00581f0005027f89 */ /* 0x01086400000e0000 */
.L_x_1733:
[----:B------:R-:W-:Y:S01]  /*110e0*/  ISETP.GE.AND P0, PT, R236, 0x41, PT ;  /* 0x00000041ec00780c */ /* 0x000fe20003f06270 */
[----:B------:R-:W-:-:S12]  /*110f0*/  BSSY B0, `(.L_x_1623) ;  /* 0x000000d000007945 */ /* 0x000fd80003800000 */
[----:B------:R-:W-:Y:S05]  /*11100*/  @!P0 BRA `(.L_x_1624) ;  /* 0x000000b000008947 */ /* 0x000fea0003800000 */
[----:B------:R-:W-:Y:S02]  /*11110*/  ISETP.GE.AND P1, PT, R76, c[0x0][0x1d4], PT ;  /* 0x000075004c007a0c */ /* 0x000fe40003f26270 */
        /* <DEDUP_REMOVED lines=10> */
.L_x_1624:
[----:B------:R-:W-:Y:S05]  /*111c0*/  BSYNC B0 ;  /* 0x0000000000007941 */ /* 0x000fea0003800000 */
.L_x_1623:
[----:B------:R-:W-:Y:S05]  /*111d0*/  BRA.DIV ~URZ, `(.L_x_1625) ;  /* 0x0000ea427f007947 */ /* 0x000fea000b800000 */
[----:B--2---:R2:W3:Y:S04]  /*111e0*/  SHFL.IDX PT, R6, R4, 0x3, 0x181f ;  /* 0x00781f0004067f89 */ /* 0x0044e800000e0000 */
[----:B-1----:R2:W1:Y:S02]  /*111f0*/  SHFL.IDX PT, R2, R5, 0x3, 0x181f ;  /* 0x00781f0005027f89 */ /* 0x00246400000e0000 */
.L_x_1734:
[----:B------:R-:W-:-:S13]  /*11200*/  ISETP.GE.AND P0, PT, R236, 0x61, PT ;  /* 0x00000061ec00780c */ /* 0x000fda0003f06270 */
[----:B------:R-:W-:Y:S05]  /*11210*/  @!P0 BRA `(.L_x_1613) ;  /* 0x000000b000008947 */ /* 0x000fea0003800000 */
[----:B------:R-:W-:Y:S02]  /*11220*/  ISETP.GE.AND P1, PT, R76, c[0x0][0x1d4], PT ;  /* 0x000075004c007a0c */ /* 0x000fe40003f26270 */
[----:B------:R-:W-:Y:S02]  /*11230*/  ISETP.GE.AND P0, PT, R227, c[0x0][0x1d4], PT ;  /* 0x00007500e3007a0c */ /* 0x000fe40003f06270 */
        /* <DEDUP_REMOVED lines=9> */
.L_x_1613:
[----:B------:R-:W-:Y:S05]  /*112d0*/  BSYNC B1 ;  /* 0x0000000000017941 */ /* 0x000fea0003800000 */
.L_x_1612:
[----:B-1----:R-:W5:Y:S01]  /*112e0*/  LDL R3, [R1+0x40] ;  /* 0x0000400001037983 */ /* 0x002f620000100800 */
[----:B--2---:R-:W-:-:S03]  /*112f0*/  IMAD.MOV.U32 R4, RZ, RZ, c[0x0][0x2c4] ;  /* 0x0000b100ff047624 */ /* 0x004fc600078e00ff */
[----:B------:R-:W5:Y:S04]  /*11300*/  LDL R2, [R1+0x64] ;  /* 0x0000640001027983 */ /* 0x000f680000100800 */
[----:B---3--:R-:W2:Y:S04]  /*11310*/  LDL R6, [R1+0x60] ;  /* 0x0000600001067983 */ /* 0x008ea80000100800 */
[----:B----4-:R-:W3:Y:S01]  /*11320*/  LDL R5, [R1+0x44] ;  /* 0x0000440001057983 */ /* 0x010ee20000100800 */
[----:B------:R-:W-:-:S03]  /*11330*/  ISETP.NE.AND P0, PT, R4, 0x1, PT ;  /* 0x000000010400780c */ /* 0x000fc60003f05270 */
[----:B------:R-:W0:Y:S01]  /*11340*/  LDGDEPBAR ;  /* 0x00000000000079af */ /* 0x000e220000000000 */
[----:B-----5:R-:W-:-:S09]  /*11350*/  IADD3 R2, R2, R3, RZ ;  /* 0x0000000302027210 */ /* 0x020fd20007ffe0ff */
[----:B------:R-:W-:-:S04]  /*11360*/  @P0 IMAD.HI.U32 R3, R2, c[0x0][0x2c8], RZ ;  /* 0x0000b20002030a27 */ /* 0x000fc800078e00ff */
[----:B------:R-:W-:Y:S01]  /*11370*/  IMAD.MOV.U32 R4, RZ, RZ, R2 ;  /* 0x000000ffff047224 */ /* 0x000fe200078e0002 */
[C---:B--2---:R-:W-:Y:S02]  /*11380*/  IADD3 R2, -R6.reuse, 0x1, R120 ;  /* 0x0000000106027810 */ /* 0x044fe40007ffe178 */
[----:B------:R-:W-:Y:S02]  /*11390*/  @P0 SHF.R.U32.HI R4, RZ, c[0x0][0x2cc], R3 ;  /* 0x0000b300ff040a19 */ /* 0x000fe40000011603 */
[----:B------:R-:W-:Y:S01]  /*113a0*/  IADD3 R6, -R6, R120, RZ ;  /* 0x0000007806067210 */ /* 0x000fe20007ffe1ff */
[----:B---3--:R-:W-:Y:S01]  /*113b0*/  IMAD.IADD R5, R2, 0x1, -R5 ;  /* 0x0000000102057824 */ /* 0x008fe200078e0a05 */
[----:B------:R-:W-:Y:S05]  /*113c0*/  BRA.DIV ~URZ, `(.L_x_1626) ;  /* 0x0000e9227f007947 */ /* 0x000fea000b800000 */
[----:B------:R1:W2:Y:S02]  /*113d0*/  SHFL.IDX PT, R2, R4, RZ, 0x1c1f ;  /* 0x001c1fff04027589 */ /* 0x0002a400000e0000 */
.L_x_1735:
[----:B--2---:R-:W-:-:S05]  /*113e0*/  IMAD.IADD R2, R5, 0x1, R2 ;  /* 0x0000000105027824 */ /* 0x004fca00078e0202 */
[----:B------:R-:W-:-:S04]  /*113f0*/  IMNMX R2, R6, R2, PT ;  /* 0x0000000206027217 */ /* 0x000fc80003800200 */
[C---:B------:R-:W-:Y:S02]  /*11400*/  ISETP.GT.AND P0, PT, R2.reuse, RZ, PT ;  /* 0x000000ff0200720c */ /* 0x040fe40003f04270 */
[----:B------:R-:W-:Y:S02]  /*11410*/  ISETP.GT.AND P1, PT, R2, 0x1, PT ;  /* 0x000000010200780c */ /* 0x000fe40003f24270 */
[----:B------:R-:W-:Y:S02]  /*11420*/  FSEL R9, R116, -INF , P0 ;  /* 0xff80000074097808 */ /* 0x000fe40000000000 */
[----:B------:R-:W-:Y:S02]  /*11430*/  ISETP.GT.AND P0, PT, R2, 0x10, PT ;  /* 0x000000100200780c */ /* 0x000fe40003f04270 */
[----:B------:R-:W-:Y:S02]  /*11440*/  FSEL R10, R117, -INF , P1 ;  /* 0xff800000750a7808 */ /* 0x000fe40000800000 */
[----:B------:R-:W-:-:S02]  /*11450*/  FSEL R21, R108, -INF , P0 ;  /* 0xff8000006c157808 */ /* 0x000fc40000000000 */
[C---:B------:R-:W-:Y:S02]  /*11460*/  ISETP.GT.AND P2, PT, R2.reuse, 0x8, PT ;  /* 0x000000080200780c */ /* 0x040fe40003f44270 */
[C---:B------:R-:W-:Y:S02]  /*11470*/  ISETP.GT.AND P3, PT, R2.reuse, 0x9, PT ;  /* 0x000000090200780c */ /* 0x040fe40003f64270 */
[C---:B------:R-:W-:Y:S02]  /*11480*/  ISETP.GT.AND P1, PT, R2.reuse, 0x11, PT ;  /* 0x000000110200780c */ /* 0x040fe40003f24270 */
[C---:B------:R-:W-:Y:S02]  /*11490*/  ISETP.GT.AND P4, PT, R2.reuse, 0x19, PT ;  /* 0x000000190200780c */ /* 0x040fe40003f84270 */
[----:B------:R-:W-:Y:S02]  /*114a0*/  ISETP.GT.AND P0, PT, R2, 0x20, PT ;  /* 0x000000200200780c */ /* 0x000fe40003f04270 */
[----:B------:R-:W-:-:S02]  /*114b0*/  FSEL R11, R112, -INF , P2 ;  /* 0xff800000700b7808 */ /* 0x000fc40001000000 */
[----:B------:R-:W-:Y:S02]  /*114c0*/  FSEL R20, R113, -INF , P3 ;  /* 0xff80000071147808 */ /* 0x000fe40001800000 */
[----:B------:R-:W-:Y:S02]  /*114d0*/  FSEL R22, R109, -INF , P1 ;  /* 0xff8000006d167808 */ /* 0x000fe40000800000 */
[----:B------:R-:W-:Y:S02]  /*114e0*/  FSEL R26, R105, -INF , P4 ;  /* 0xff800000691a7808 */ /* 0x000fe40002000000 */
[----:B------:R-:W-:Y:S02]  /*114f0*/  FSEL R39, R60, -INF , P0 ;  /* 0xff8000003c277808 */ /* 0x000fe40000000000 */
[C---:B------:R-:W-:Y:S02]  /*11500*/  ISETP.GT.AND P2, PT, R2.reuse, 0x18, PT ;  /* 0x000000180200780c */ /* 0x040fe40003f44270 */
[----:B------:R-:W-:-:S02]  /*11510*/  ISETP.GT.AND P1, PT, R2, 0x21, PT ;  /* 0x000000210200780c */ /* 0x000fc40003f24270 */
[C---:B------:R-:W-:Y:S02]  /*11520*/  ISETP.GT.AND P3, PT, R2.reuse, 0x28, PT ;  /* 0x000000280200780c */ /* 0x040fe40003f64270 */
[C---:B------:R-:W-:Y:S02]  /*11530*/  ISETP.GT.AND P4, PT, R2.reuse, 0x29, PT ;  /* 0x000000290200780c */ /* 0x040fe40003f84270 */
[----:B------:R-:W-:Y:S02]  /*11540*/  ISETP.GT.AND P0, PT, R2, 0x30, PT ;  /* 0x000000300200780c */ /* 0x000fe40003f04270 */
[----:B------:R-:W-:Y:S02]  /*11550*/  FSEL R23, R104, -INF , P2 ;  /* 0xff80000068177808 */ /* 0x000fe40001000000 */
        /* <DEDUP_REMOVED lines=8> */
[----:B------:R-:W-:Y:S02]  /*115e0*/  ISETP.GT.AND P0, PT, R2, 0x41, PT ;  /* 0x000000410200780c */ /* 0x000fe40003f04270 */
[----:B------:R-:W-:Y:S02]  /*115f0*/  FSEL R41, R97, -INF , P2 ;  /* 0xff80000061297808 */ /* 0x000fe40001000000 */
[----:B------:R-:W-:Y:S02]  /*11600*/  FSEL R42, R92, -INF , P3 ;  /* 0xff8000005c2a7808 */ /* 0x000fe40001800000 */
[----:B------:R-:W-:Y:S02]  /*11610*/  FSEL R43, R93, -INF , P4 ;  /* 0xff8000005d2b7808 */ /* 0x000fe40002000000 */
        /* <DEDUP_REMOVED lines=41> */
[----:B-1----:R-:W-:Y:S02]  /*118b0*/  FMNMX.FTZ R4, R8, R15, !PT ;  /* 0x0000000f08047209 */ /* 0x002fe40007810000 */
        /* <DEDUP_REMOVED lines=101> */
.L_x_1736:
[C---:B------:R-:W-:Y:S01]  /*11f10*/  FMUL.FTZ R3, R6.reuse, c[0x0][0x2d0] ;  /* 0x0000b40006037a20 */ /* 0x040fe20000410000 */
[----:B------:R-:W-:Y:S01]  /*11f20*/  FSETP.NEU.FTZ.AND P0, PT, R6, -INF , PT ;  /* 0xff8000000600780b */ /* 0x000fe20003f1d000 */
[----:B------:R-:W-:Y:S01]  /*11f30*/  WARPSYNC 0xffffffff ;  /* 0xffffffff00007948 */ /* 0x000fe20003800000 */
[----:B--23--:R-:W-:Y:S01]  /*11f40*/  FMNMX.FTZ R5, R4, R5, !PT ;  /* 0x0000000504057209 */ /* 0x00cfe20007810000 */
[----:B------:R-:W2:Y:S01]  /*11f50*/  LDL R149, [R1+0x40] ;  /* 0x0000400001957983 */ /* 0x000ea20000100800 */
[----:B------:R-:W-:Y:S02]  /*11f60*/  FSEL R3, R3, RZ, P0 ;  /* 0x000000ff03037208 */ /* 0x000fe40000000000 */
[----:B------:R-:W-:Y:S01]  /*11f70*/  FSETP.NEU.FTZ.AND P0, PT, R5, -INF , PT ;  /* 0xff8000000500780b */ /* 0x000fe20003f1d000 */
[----:B------:R-:W3:Y:S02]  /*11f80*/  LDL R148, [R1+0x44] ;  /* 0x0000440001947983 */ /* 0x000ee40000100800 */
        /* <DEDUP_REMOVED lines=11> */
[----:B------:R1:W5:Y:S01]  /*12040*/  MUFU.EX2 R86, R2 ;  /* 0x0000000200567308 */ /* 0x0003620000000800 */
[----:B----4-:R-:W-:-:S07]  /*12050*/  FFMA.FTZ R4, R26, c[0x0][0x2d0], -R3 ;  /* 0x0000b4001a047a23 */ /* 0x010fce0000010803 */
[----:B------:R-:W4:Y:S01]  /*12060*/  MUFU.EX2 R96, R4 ;  /* 0x0000000400607308 */ /* 0x000f220000000800 */
[----:B-1----:R-:W-:Y:S01]  /*12070*/  FFMA.FTZ R2, R11, c[0x0][0x2d0], -R3 ;  /* 0x0000b4000b027a23 */ /* 0x002fe20000010803 */
[----:B-----5:R-:W-:-:S06]  /*12080*/  F2FP.BF16.PACK_AB R32, R86, R87 ;  /* 0x000000575620723e */ /* 0x020fcc00000010ff */
[----:B------:R1:W-:Y:S01]  /*12090*/  MUFU.EX2 R89, R2 ;  /* 0x0000000200597308 */ /* 0x0003e20000000800 */
[----:B----4-:R-:W-:Y:S01]  /*120a0*/  F2FP.BF16.PACK_AB R30, R96, R94 ;  /* 0x0000005e601e723e */ /* 0x010fe200000010ff */
[----:B-1----:R-:W-:-:S06]  /*120b0*/  FFMA.FTZ R2, R20, c[0x0][0x2d0], -R3 ;  /* 0x0000b40014027a23 */ /* 0x002fcc0000010803 */
[----:B------:R1:W4:Y:S02]  /*120c0*/  MUFU.EX2 R88, R2 ;  /* 0x0000000200587308 */ /* 0x0003240000000800 */
[----:B-1----:R-:W-:Y:S01]  /*120d0*/  FFMA.FTZ R2, R21, c[0x0][0x2d0], -R3 ;  /* 0x0000b40015027a23 */ /* 0x002fe20000010803 */
[----:B----4-:R-:W-:-:S05]  /*120e0*/  F2FP.BF16.PACK_AB R34, R88, R89 ;  /* 0x000000595822723e */ /* 0x010fca00000010ff */
[----:B------:R1:W-:Y:S02]  /*120f0*/  MUFU.EX2 R91, R2 ;  /* 0x00000002005b7308 */ /* 0x0003e40000000800 */
[----:B-1----:R-:W-:Y:S02]  /*12100*/  FFMA.FTZ R2, R22, c[0x0][0x2d0], -R3 ;  /* 0x0000b40016027a23 */ /* 0x002fe40000010803 */
[----:B------:R-:W-:Y:S04]  /*12110*/  LDSM.16.MT88.4 R20, [R203+0x800] ;  /* 0x00080000cb14783b */ /* 0x000fe80000004200 */
[----:B------:R1:W4:Y:S02]  /*12120*/  MUFU.EX2 R92, R2 ;  /* 0x00000002005c7308 */ /* 0x0003240000000800 */
[----:B-1----:R-:W-:Y:S01]  /*12130*/  FMUL.FTZ R2, R5, c[0x0][0x2d0] ;  /* 0x0000b40005027a20 */ /* 0x002fe20000410000 */
[----:B----4-:R-:W-:-:S04]  /*12140*/  F2FP.BF16.PACK_AB R28, R92, R91 ;  /* 0x0000005b5c1c723e */ /* 0x010fc800000010ff */
[----:B------:R-:W-:-:S05]  /*12150*/  FSEL R2, R2, RZ, P0 ;  /* 0x000000ff02027208 */ /* 0x000fca0000000000 */
[--C-:B------:R-:W-:Y:S02]  /*12160*/  FFMA.FTZ R4, R8, c[0x0][0x2d0], -R2.reuse ;  /* 0x0000b40008047a23 */ /* 0x100fe40000010802 */
[----:B------:R-:W1:Y:S01]  /*12170*/  LDSM.16.MT88.4 R8, [R203] ;  /* 0x00000000cb08783b */ /* 0x000e620000004200 */
[--C-:B------:R-:W-:Y:S01]  /*12180*/  FFMA.FTZ R64, R64, c[0x0][0x2d0], -R2.reuse ;  /* 0x0000b40040407a23 */ /* 0x100fe20000010802 */
[----:B------:R4:W-:Y:S01]  /*12190*/  MUFU.EX2 R84, R4 ;  /* 0x0000000400547308 */ /* 0x0009e20000000800 */
[--C-:B------:R-:W-:Y:S02]  /*121a0*/  FFMA.FTZ R63, R63, c[0x0][0x2d0], -R2.reuse ;  /* 0x0000b4003f3f7a23 */ /* 0x100fe40000010802 */
[--C-:B------:R-:W-:Y:S02]  /*121b0*/  FFMA.FTZ R62, R62, c[0x0][0x2d0], -R2.reuse ;  /* 0x0000b4003e3e7a23 */ /* 0x100fe40000010802 */
[--C-:B------:R-:W-:Y:S02]  /*121c0*/  FFMA.FTZ R61, R61, c[0x0][0x2d0], -R2.reuse ;  /* 0x0000b4003d3d7a23 */ /* 0x100fe40000010802 */
[----:B------:R-:W-:-:S02]  /*121d0*/  FFMA.FTZ R60, R60, c[0x0][0x2d0], -R2 ;  /* 0x0000b4003c3c7a23 */ /* 0x000fc40000010802 */
[--C-:B------:R-:W-:Y:S02]  /*121e0*/  FFMA.FTZ R58, R58, c[0x0][0x2d0], -R2.reuse ;  /* 0x0000b4003a3a7a23 */ /* 0x100fe40000010802 */
[--C-:B------:R-:W-:Y:S02]  /*121f0*/  FFMA.FTZ R59, R59, c[0x0][0x2d0], -R2.reuse ;  /* 0x0000b4003b3b7a23 */ /* 0x100fe40000010802 */
[--C-:B------:R-:W-:Y:S02]  /*12200*/  FFMA.FTZ R57, R57, c[0x0][0x2d0], -R2.reuse ;  /* 0x0000b40039397a23 */ /* 0x100fe40000010802 */
[--C-:B------:R-:W-:Y:S02]  /*12210*/  FFMA.FTZ R56, R56, c[0x0][0x2d0], -R2.reuse ;  /* 0x0000b40038387a23 */ /* 0x100fe40000010802 */
[--C-:B----4-:R-:W-:Y:S02]  /*12220*/  FFMA.FTZ R4, R15, c[0x0][0x2d0], -R2.reuse ;  /* 0x0000b4000f047a23 */ /* 0x110fe40000010802 */
[----:B------:R-:W-:-:S02]  /*12230*/  FFMA.FTZ R55, R55, c[0x0][0x2d0], -R2 ;  /* 0x0000b40037377a23 */ /* 0x000fc40000010802 */
[----:B------:R4:W5:Y:S01]  /*12240*/  MUFU.EX2 R44, R4 ;  /* 0x00000004002c7308 */ /* 0x0009620000000800 */
[--C-:B------:R-:W-:Y:S02]  /*12250*/  FFMA.FTZ R54, R54, c[0x0][0x2d0], -R2.reuse ;  /* 0x0000b40036367a23 */ /* 0x100fe40000010802 */
[--C-:B------:R-:W-:Y:S02]  /*12260*/  FFMA.FTZ R53, R53, c[0x0][0x2d0], -R2.reuse ;  /* 0x0000b40035357a23 */ /* 0x100fe40000010802 */
[--C-:B------:R-:W-:Y:S02]  /*12270*/  FFMA.FTZ R52, R52, c[0x0][0x2d0], -R2.reuse ;  /* 0x0000b40034347a23 */ /* 0x100fe40000010802 */
[--C-:B------:R-:W-:Y:S02]  /*12280*/  FFMA.FTZ R51, R51, c[0x0][0x2d0], -R2.reuse ;  /* 0x0000b40033337a23 */ /* 0x100fe40000010802 */
[--C-:B------:R-:W-:Y:S02]  /*12290*/  FFMA.FTZ R50, R50, c[0x0][0x2d0], -R2.reuse ;  /* 0x0000b40032327a23 */ /* 0x100fe40000010802 */
[----:B------:R-:W-:-:S02]  /*122a0*/  FFMA.FTZ R49, R49, c[0x0][0x2d0], -R2 ;  /* 0x0000b40031317a23 */ /* 0x000fc40000010802 */
[--C-:B------:R-:W-:Y:S02]  /*122b0*/  FFMA.FTZ R48, R48, c[0x0][0x2d0], -R2.reuse ;  /* 0x0000b40030307a23 */ /* 0x100fe40000010802 */
[----:B----4-:R-:W-:Y:S01]  /*122c0*/  FFMA.FTZ R4, R19, c[0x0][0x2d0], -R2 ;  /* 0x0000b40013047a23 */ /* 0x010fe20000010802 */
[----:B-----5:R-:W-:-:S03]  /*122d0*/  F2FP.BF16.PACK_AB R33, R44, R84 ;  /* 0x000000542c21723e */ /* 0x020fc600000010ff */
[----:B------:R4:W-:Y:S02]  /*122e0*/  MUFU.EX2 R15, R4 ;  /* 0x00000004000f7308 */ /* 0x0009e40000000800 */
[----:B----4-:R-:W-:-:S06]  /*122f0*/  FFMA.FTZ R4, R18, c[0x0][0x2d0], -R2 ;  /* 0x0000b40012047a23 */ /* 0x010fcc0000010802 */
[----:B------:R4:W5:Y:S02]  /*12300*/  MUFU.EX2 R85, R4 ;  /* 0x0000000400557308 */ /* 0x0009640000000800 */
[----:B----4-:R-:W-:Y:S01]  /*12310*/  FFMA.FTZ R4, R17, c[0x0][0x2d0], -R2 ;  /* 0x0000b40011047a23 */ /* 0x010fe20000010802 */
[----:B-----5:R-:W-:-:S05]  /*12320*/  F2FP.BF16.PACK_AB R35, R85, R15 ;  /* 0x0000000f5523723e */ /* 0x020fca00000010ff */
[----:B------:R4:W-:Y:S02]  /*12330*/  MUFU.EX2 R90, R4 ;  /* 0x00000004005a7308 */ /* 0x0009e40000000800 */
[--C-:B----4-:R-:W-:Y:S02]  /*12340*/  FFMA.FTZ R4, R16, c[0x0][0x2d0], -R2.reuse ;  /* 0x0000b40010047a23 */ /* 0x110fe40000010802 */
[C---:B-1----:R-:W-:Y:S04]  /*12350*/  HMMA.16816.F32.BF16 R16, R32.reuse, R8, RZ ;  /* 0x000000082010723c */ /* 0x042fe800000418ff */
[----:B------:R1:W4:Y:S04]  /*12360*/  MUFU.EX2 R93, R4 ;  /* 0x00000004005d7308 */ /* 0x0003280000000800 */
[----:B------:R-:W-:Y:S01]  /*12370*/  HMMA.16816.F32.BF16 R8, R32, R10, RZ ;  /* 0x0000000a2008723c */ /* 0x000fe200000418ff */
[----:B-1----:R-:W-:Y:S01]  /*12380*/  FFMA.FTZ R4, R24, c[0x0][0x2d0], -R2 ;  /* 0x0000b40018047a23 */ /* 0x002fe20000010802 */
[----:B----4-:R-:W-:-:S03]  /*12390*/  F2FP.BF16.PACK_AB R29, R93, R90 ;  /* 0x0000005a5d1d723e */ /* 0x010fc600000010ff */
[----:B------:R1:W-:Y:S02]  /*123a0*/  MUFU.EX2 R95, R4 ;  /* 0x00000004005f7308 */ /* 0x0003e40000000800 */
[----:B-1----:R-:W-:Y:S02]  /*123b0*/  FFMA.FTZ R4, R25, c[0x0][0x2d0], -R2 ;  /* 0x0000b40019047a23 */ /* 0x002fe40000010802 */
[----:B------:R-:W1:Y:S04]  /*123c0*/  LDSM.16.MT88.4 R24, [R204] ;  /* 0x00000000cc18783b */ /* 0x000e680000004200 */
[----:B------:R-:W4:Y:S02]  /*123d0*/  MUFU.EX2 R97, R4 ;  /* 0x0000000400617308 */ /* 0x000f240000000800 */
[----:B----4-:R-:W-:Y:S01]  /*123e0*/  F2FP.BF16.PACK_AB R31, R97, R95 ;  /* 0x0000005f611f723e */ /* 0x010fe200000010ff */
[----:B------:R-:W-:-:S04]  /*123f0*/  FADD.FTZ R4, R87, R86 ;  /* 0x0000005657047221 */ /* 0x000fc80000010000 */
[----:B------:R-:W-:Y:S02]  /*12400*/  FADD.FTZ R4, R89, R4 ;  /* 0x0000000459047221 */ /* 0x000fe40000010000 */
[----:B------:R-:W-:Y:S02]  /*12410*/  HMMA.16816.F32.BF16 R136, R28, R20, R16 ;  /* 0x000000141c88723c */ /* 0x000fe40000041810 */
[----:B------:R-:W-:-:S04]  /*12420*/  FADD.FTZ R4, R88, R4 ;  /* 0x0000000458047221 */ /* 0x000fc80000010000 */
[----:B------:R-:W-:Y:S02]  /*12430*/  FADD.FTZ R4, R91, R4 ;  /* 0x000000045b047221 */ /* 0x000fe40000010000 */
[----:B------:R-:W-:Y:S01]  /*12440*/  HMMA.16816.F32.BF16 R132, R28, R22, R8 ;  /* 0x000000161c84723c */ /* 0x000fe20000041808 */
[----:B------:R-:W4:Y:S01]  /*12450*/  LDSM.16.MT88.4 R20, [R204+0x800] ;  /* 0x00080000cc14783b */ /* 0x000f220000004200 */
[----:B------:R-:W-:-:S06]  /*12460*/  FADD.FTZ R4, R92, R4 ;  /* 0x000000045c047221 */ /* 0x000fcc0000010000 */
[C---:B-1----:R-:W-:Y:S08]  /*12470*/  HMMA.16816.F32.BF16 R16, R32.reuse, R24, RZ ;  /* 0x000000182010723c */ /* 0x042ff000000418ff */
[----:B------:R-:W-:Y:S01]  /*12480*/  HMMA.16816.F32.BF16 R8, R32, R26, RZ ;  /* 0x0000001a2008723c */ /* 0x000fe200000418ff */
[----:B------:R-:W1:Y:S11]  /*12490*/  LDSM.16.MT88.4 R24, [R206] ;  /* 0x00000000ce18783b */ /* 0x000e760000004200 */
[----:B------:R-:W-:Y:S04]  /*124a0*/  @!UPT UIADD3 URZ, URZ, URZ, URZ ;  /* 0x0000003f3f3ff290 */ /* 0x000fe8000fffe03f */
[C---:B----4-:R-:W-:Y:S01]  /*124b0*/  HMMA.16816.F32.BF16 R128, R28.reuse, R20, R16 ;  /* 0x000000141c80723c */ /* 0x050fe20000041810 */
[----:B------:R-:W4:Y:S07]  /*124c0*/  LDSM.16.MT88.4 R16, [R206+0x800] ;  /* 0x00080000ce10783b */ /* 0x000f2e0000004200 */
[----:B------:R-:W-:Y:S01]  /*124d0*/  HMMA.16816.F32.BF16 R124, R28, R22, R8 ;  /* 0x000000161c7c723c */ /* 0x000fe20000041808 */
[----:B------:R-:W5:Y:S07]  /*124e0*/  LDSM.16.MT88.4 R20, [R205] ;  /* 0x00000000cd14783b */ /* 0x000f6e0000004200 */
[----:B-1----:R-:W-:Y:S07]  /*124f0*/  HMMA.16816.F32.BF16 R8, R32, R24, RZ ;  /* 0x000000182008723c */ /* 0x002fee00000418ff */
[----:B------:R-:W-:-:S02]  /*12500*/  FFMA.FTZ R25, R42, c[0x0][0x2d0], -R3 ;  /* 0x0000b4002a197a23 */ /* 0x000fc40000010803 */
[--C-:B------:R-:W-:Y:S02]  /*12510*/  FFMA.FTZ R24, R43, c[0x0][0x2d0], -R3.reuse ;  /* 0x0000b4002b187a23 */ /* 0x100fe40000010803 */
[--C-:B------:R-:W-:Y:S02]  /*12520*/  FFMA.FTZ R42, R68, c[0x0][0x2d0], -R3.reuse ;  /* 0x0000b400442a7a23 */ /* 0x100fe40000010803 */
[--C-:B------:R-:W-:Y:S01]  /*12530*/  FFMA.FTZ R43, R73, c[0x0][0x2d0], -R3.reuse ;  /* 0x0000b400492b7a23 */ /* 0x100fe20000010803 */
[----:B------:R-:W-:Y:S01]  /*12540*/  MUFU.EX2 R25, R25 ;  /* 0x0000001900197308 */ /* 0x000fe20000000800 */
[----:B------:R-:W-:Y:S02]  /*12550*/  FFMA.FTZ R68, R71, c[0x0][0x2d0], -R3 ;  /* 0x0000b40047447a23 */ /* 0x000fe40000010803 */
[----:B------:R-:W-:-:S07]  /*12560*/  FFMA.FTZ R71, R47, c[0x0][0x2d0], -R2 ;  /* 0x0000b4002f477a23 */ /* 0x000fce0000010802 */
[----:B----4-:R-:W-:Y:S07]  /*12570*/  HMMA.16816.F32.BF16 R120, R28, R16, R8 ;  /* 0x000000101c78723c */ /* 0x010fee0000041808 */
[----:B------:R-:W-:Y:S02]  /*12580*/  FADD.FTZ R8, R84, R44 ;  /* 0x0000002c54087221 */ /* 0x000fe40000010000 */
[----:B------:R-:W-:Y:S02]  /*12590*/  FFMA.FTZ R44, R80, c[0x0][0x2d0], -R3 ;  /* 0x0000b400502c7a23 */ /* 0x000fe40000010803 */
[----:B------:R-:W-:-:S02]  /*125a0*/  FADD.FTZ R15, R15, R8 ;  /* 0x000000080f0f7221 */ /* 0x000fc40000010000 */
[----:B------:R-:W-:Y:S01]  /*125b0*/  HMMA.16816.F32.BF16 R8, R32, R26, RZ ;  /* 0x0000001a2008723c */ /* 0x000fe200000418ff */
[----:B------:R-:W-:Y:S02]  /*125c0*/  FFMA.FTZ R80, R46, c[0x0][0x2d0], -R2 ;  /* 0x0000b4002e507a23 */ /* 0x000fe40000010802 */
[----:B------:R-:W-:-:S04]  /*125d0*/  FADD.FTZ R15, R85, R15 ;  /* 0x0000000f550f7221 */ /* 0x000fc80000010000 */
[--C-:B------:R-:W-:Y:S02]  /*125e0*/  FFMA.FTZ R27, R40, c[0x0][0x2d0], -R3.reuse ;  /* 0x0000b400281b7a23 */ /* 0x100fe40000010803 */
[--C-:B------:R-:W-:Y:S02]  /*125f0*/  FFMA.FTZ R26, R41, c[0x0][0x2d0], -R3.reuse ;  /* 0x0000b400291a7a23 */ /* 0x100fe40000010803 */
[--C-:B------:R-:W-:Y:S02]  /*12600*/  FFMA.FTZ R40, R66, c[0x0][0x2d0], -R3.reuse ;  /* 0x0000b40042287a23 */ /* 0x100fe40000010803 */
[--C-:B------:R-:W-:Y:S02]  /*12610*/  FFMA.FTZ R41, R67, c[0x0][0x2d0], -R3.reuse ;  /* 0x0000b40043297a23 */ /* 0x100fe40000010803 */
[--C-:B------:R-:W-:Y:S02]  /*12620*/  FFMA.FTZ R66, R74, c[0x0][0x2d0], -R3.reuse ;  /* 0x0000b4004a427a23 */ /* 0x100fe40000010803 */
[----:B------:R-:W-:-:S07]  /*12630*/  FFMA.FTZ R67, R72, c[0x0][0x2d0], -R3 ;  /* 0x0000b40048437a23 */ /* 0x000fce0000010803 */
[----:B------:R-:W-:Y:S01]  /*12640*/  HMMA.16816.F32.BF16 R116, R28, R18, R8 ;  /* 0x000000121c74723c */ /* 0x000fe20000041808 */
[----:B------:R-:W1:Y:S07]  /*12650*/  LDSM.16.MT88.4 R16, [R205+0x800] ;  /* 0x00080000cd10783b */ /* 0x000e6e0000004200 */
[----:B-----5:R-:W-:Y:S11]  /*12660*/  HMMA.16816.F32.BF16 R8, R32, R20, RZ ;  /* 0x000000142008723c */ /* 0x020ff600000418ff */
[----:B------:R-:W-:Y:S11]  /*12670*/  @!UPT UIADD3 URZ, URZ, URZ, URZ ;  /* 0x0000003f3f3ff290 */ /* 0x000ff6000fffe03f */
[----:B------:R-:W-:Y:S02]  /*12680*/  @!UPT UIADD3 URZ, URZ, URZ, URZ ;  /* 0x0000003f3f3ff290 */ /* 0x000fe4000fffe03f */
[----:B-1----:R-:W-:Y:S08]  /*12690*/  HMMA.16816.F32.BF16 R112, R28, R16, R8 ;  /* 0x000000101c70723c */ /* 0x002ff00000041808 */
[----:B------:R-:W-:Y:S01]  /*126a0*/  HMMA.16816.F32.BF16 R8, R32, R22, RZ ;  /* 0x000000162008723c */ /* 0x000fe200000418ff */
[----:B------:R-:W-:Y:S11]  /*126b0*/  LDSM.16.MT88.4 R20, [R203+0x4000] ;  /* 0x00400000cb14783b */ /* 0x000ff60000004200 */
[----:B------:R-:W-:Y:S11]  /*126c0*/  @!UPT UIADD3 URZ, URZ, URZ, URZ ;  /* 0x0000003f3f3ff290 */ /* 0x000ff6000fffe03f */
[----:B------:R-:W-:Y:S01]  /*126d0*/  @!UPT UIADD3 URZ, URZ, URZ, URZ ;  /* 0x0000003f3f3ff290 */ /* 0x000fe2000fffe03f */
[----:B------:R-:W-:Y:S01]  /*126e0*/  HMMA.16816.F32.BF16 R108, R28, R18, R8 ;  /* 0x000000121c6c723c */ /* 0x000fe20000041808 */
[----:B------:R-:W1:Y:S06]  /*126f0*/  LDSM.16.MT88.4 R16, [R203+0x3800] ;  /* 0x00380000cb10783b */ /* 0x000e6c0000004200 */
[----:B------:R-:W-:Y:S02]  /*12700*/  FADD.FTZ R8, R90, R15 ;  /* 0x0000000f5a087221 */ /* 0x000fe40000010000 */
[--C-:B------:R-:W-:Y:S02]  /*12710*/  FFMA.FTZ R15, R65, c[0x0][0x2d0], -R3.reuse ;  /* 0x0000b400410f7a23 */ /* 0x100fe40000010803 */
[----:B------:R-:W-:-:S02]  /*12720*/  FFMA.FTZ R65, R75, c[0x0][0x2d0], -R3 ;  /* 0x0000b4004b417a23 */ /* 0x000fc40000010803 */
[----:B------:R-:W-:Y:S02]  /*12730*/  FADD.FTZ R3, R94, R4 ;  /* 0x000000045e037221 */ /* 0x000fe40000010000 */
[----:B------:R-:W-:Y:S01]  /*12740*/  FADD.FTZ R4, R93, R8 ;  /* 0x000000085d047221 */ /* 0x000fe20000010000 */
[----:B------:R-:W-:Y:S01]  /*12750*/  MUFU.EX2 R15, R15 ;  /* 0x0000000f000f7308 */ /* 0x000fe20000000800 */
[----:B------:R-:W-:Y:S02]  /*12760*/  FFMA.FTZ R75, R45, c[0x0][0x2d0], -R2 ;  /* 0x0000b4002d4b7a23 */ /* 0x000fe40000010802 */
[----:B------:R-:W-:Y:S02]  /*12770*/  FADD.FTZ R2, R96, R3 ;  /* 0x0000000360027221 */ /* 0x000fe40000010000 */
[----:B------:R-:W-:-:S03]  /*12780*/  FADD.FTZ R3, R95, R4 ;  /* 0x000000045f037221 */ /* 0x000fc60000010000 */
[----:B------:R-:W-:Y:S01]  /*12790*/  MUFU.EX2 R4, R38 ;  /* 0x0000002600047308 */ /* 0x000fe20000000800 */
[----:B------:R-:W-:Y:S01]  /*127a0*/  FADD.FTZ R3, R97, R3 ;  /* 0x0000000361037221 */ /* 0x000fe20000010000 */
[----:B-1----:R-:W-:Y:S06]  /*127b0*/  HMMA.16816.F32.BF16 R8, R32, R16, RZ ;  /* 0x000000102008723c */ /* 0x002fec00000418ff */
[----:B------:R-:W1:Y:S08]  /*127c0*/  MUFU.EX2 R16, R39 ;  /* 0x0000002700107308 */ /* 0x000e700000000800 */
[----:B------:R-:W-:Y:S01]  /*127d0*/  MUFU.EX2 R17, R36 ;  /* 0x0000002400117308 */ /* 0x000fe20000000800 */
[----:B-1----:R-:W-:-:S04]  /*127e0*/  FADD.FTZ R2, R16, R2 ;  /* 0x0000000210027221 */ /* 0x002fc80000010000 */
[----:B------:R-:W-:-:S05]  /*127f0*/  FADD.FTZ R2, R4, R2 ;  /* 0x0000000204027221 */ /* 0x000fca0000010000 */
[----:B------:R-:W-:Y:S01]  /*12800*/  HMMA.16816.F32.BF16 R88, R28, R20, R8 ;  /* 0x000000141c58723c */ /* 0x000fe20000041808 */
[----:B------:R-:W-:Y:S07]  /*12810*/  MUFU.EX2 R20, R27 ;  /* 0x0000001b00147308 */ /* 0x000fee0000000800 */
[----:B------:R-:W-:Y:S01]  /*12820*/  HMMA.16816.F32.BF16 R8, R32, R18, RZ ;  /* 0x000000122008723c */ /* 0x000fe200000418ff */
[----:B------:R-:W1:Y:S08]  /*12830*/  MUFU.EX2 R18, R37 ;  /* 0x0000002500127308 */ /* 0x000e700000000800 */
[----:B------:R4:W5:Y:S08]  /*12840*/  MUFU.EX2 R21, R24 ;  /* 0x0000001800157308 */ /* 0x0009700000000800 */
[----:B------:R-:W2:Y:S01]  /*12850*/  MUFU.EX2 R19, R26 ;  /* 0x0000001a00137308 */ /* 0x000ea20000000800 */
[----:B-1----:R-:W-:-:S04]  /*12860*/  FADD.FTZ R2, R18, R2 ;  /* 0x0000000212027221 */ /* 0x002fc80000010000 */
[----:B------:R-:W-:Y:S02]  /*12870*/  FADD.FTZ R2, R17, R2 ;  /* 0x0000000211027221 */ /* 0x000fe40000010000 */
[----:B------:R-:W-:Y:S01]  /*12880*/  HMMA.16816.F32.BF16 R92, R28, R22, R8 ;  /* 0x000000161c5c723c */ /* 0x000fe20000041808 */
[----:B----4-:R-:W-:Y:S01]  /*12890*/  F2FP.BF16.PACK_AB R24, R4, R16 ;  /* 0x000000100418723e */ /* 0x010fe200000010ff */
[----:B------:R-:W-:Y:S01]  /*128a0*/  FADD.FTZ R2, R20, R2 ;  /* 0x0000000214027221 */ /* 0x000fe20000010000 */
[----:B------:R1:W-:Y:S04]  /*128b0*/  MUFU.EX2 R4, R44 ;  /* 0x0000002c00047308 */ /* 0x0003e80000000800 */
[----:B-----5:R-:W-:Y:S01]  /*128c0*/  F2FP.BF16.PACK_AB R22, R21, R25 ;  /* 0x000000191516723e */ /* 0x020fe200000010ff */
[----:B--2---:R-:W-:Y:S01]  /*128d0*/  FADD.FTZ R2, R19, R2 ;  /* 0x0000000213027221 */ /* 0x004fe20000010000 */
[----:B------:R-:W-:-:S02]  /*128e0*/  F2FP.BF16.PACK_AB R26, R17, R18 ;  /* 0x00000012111a723e */ /* 0x000fc400000010ff */
[----:B------:R-:W2:Y:S01]  /*128f0*/  MUFU.EX2 R11, R40 ;  /* 0x00000028000b7308 */ /* 0x000ea20000000800 */
[----:B------:R-:W-:Y:S01]  /*12900*/  F2FP.BF16.PACK_AB R20, R19, R20 ;  /* 0x000000141314723e */ /* 0x000fe200000010ff */
[----:B------:R-:W-:-:S04]  /*12910*/  FADD.FTZ R2, R25, R2 ;  /* 0x0000000219027221 */ /* 0x000fc80000010000 */
[----:B------:R-:W-:Y:S01]  /*12920*/  FADD.FTZ R2, R21, R2 ;  /* 0x0000000215027221 */ /* 0x000fe20000010000 */
[----:B-1----:R-:W1:Y:S01]  /*12930*/  LDSM.16.MT88.4 R44, [R204+0x3800] ;  /* 0x00380000cc2c783b */ /* 0x002e620000004200 */
[----:B------:R-:W4:Y:S02]  /*12940*/  MUFU.EX2 R10, R41 ;  /* 0x00000029000a7308 */ /* 0x000f240000000800 */
[----:B------:R-:W-:-:S04]  /*12950*/  FADD.FTZ R2, R15, R2 ;  /* 0x000000020f027221 */ /* 0x000fc80000010000 */
[C---:B--2---:R-:W-:Y:S02]  /*12960*/  FADD.FTZ R2, R11.reuse, R2 ;  /* 0x000000020b027221 */ /* 0x044fe40000010000 */
[----:B------:R-:W2:Y:S01]  /*12970*/  MUFU.EX2 R9, R42 ;  /* 0x0000002a00097308 */ /* 0x000ea20000000800 */
[----:B------:R-:W-:-:S07]  /*12980*/  F2FP.BF16.PACK_AB R16, R11, R15 ;  /* 0x0000000f0b10723e */ /* 0x000fce00000010ff */
[----:B------:R5:W3:Y:S01]  /*12990*/  MUFU.EX2 R8, R43 ;  /* 0x0000002b00087308 */ /* 0x000ae20000000800 */
[----:B----4-:R-:W-:-:S04]  /*129a0*/  FADD.FTZ R2, R10, R2 ;  /* 0x000000020a027221 */ /* 0x010fc80000010000 */
[C---:B--2---:R-:W-:Y:S01]  /*129b0*/  FADD.FTZ R2, R9.reuse, R2 ;  /* 0x0000000209027221 */ /* 0x044fe20000010000 */
[----:B------:R-:W-:Y:S02]  /*129c0*/  F2FP.BF16.PACK_AB R18, R9, R10 ;  /* 0x0000000a0912723e */ /* 0x000fe400000010ff */
[----:B------:R-:W-:Y:S01]  /*129d0*/  MUFU.EX2 R11, R67 ;  /* 0x00000043000b7308 */ /* 0x000fe20000000800 */
[----:B-----5:R-:W2:Y:S01]  /*129e0*/  LDSM.16.MT88.4 R40, [R204+0x4000] ;  /* 0x00400000cc28783b */ /* 0x020ea20000004200 */
[----:B---3--:R-:W-:-:S06]  /*129f0*/  FADD.FTZ R2, R8, R2 ;  /* 0x0000000208027221 */ /* 0x008fcc0000010000 */
[----:B------:R-:W3:Y:S01]  /*12a00*/  MUFU.EX2 R10, R65 ;  /* 0x00000041000a7308 */ /* 0x000ee20000000800 */
[C---:B------:R-:W-:Y:S01]  /*12a10*/  F2FP.BF16.PACK_AB R8, R4.reuse, R8 ;  /* 0x000000080408723e */ /* 0x040fe200000010ff */
[----:B------:R-:W-:Y:S01]  /*12a20*/  FADD.FTZ R2, R4, R2 ;  /* 0x0000000204027221 */ /* 0x000fe20000010000 */
[----:B-1----:R-:W-:Y:S05]  /*12a30*/  HMMA.16816.F32.BF16 R36, R32, R44, RZ ;  /* 0x0000002c2024723c */ /* 0x002fea00000418ff */
[----:B------:R-:W1:Y:S08]  /*12a40*/  MUFU.EX2 R4, R66 ;  /* 0x0000004200047308 */ /* 0x000e700000000800 */
[----:B------:R-:W4:Y:S01]  /*12a50*/  MUFU.EX2 R9, R69 ;  /* 0x0000004500097308 */ /* 0x000f220000000800 */
[----:B---3--:R-:W-:-:S07]  /*12a60*/  FADD.FTZ R2, R10, R2 ;  /* 0x000000020a027221 */ /* 0x008fce0000010000 */
[----:B------:R-:W3:Y:S01]  /*12a70*/  MUFU.EX2 R25, R64 ;  /* 0x0000004000197308 */ /* 0x000ee20000000800 */
[C---:B-1----:R-:W-:Y:S01]  /*12a80*/  FADD.FTZ R2, R4.reuse, R2 ;  /* 0x0000000204027221 */ /* 0x042fe20000010000 */
[----:B------:R-:W-:-:S03]  /*12a90*/  F2FP.BF16.PACK_AB R10, R4, R10 ;  /* 0x0000000a040a723e */ /* 0x000fc600000010ff */
[----:B------:R-:W-:-:S03]  /*12aa0*/  FADD.FTZ R2, R11, R2 ;  /* 0x000000020b027221 */ /* 0x000fc60000010000 */
[----:B------:R-:W1:Y:S01]  /*12ab0*/  MUFU.EX2 R19, R70 ;  /* 0x0000004600137308 */ /* 0x000e620000000800 */
[C---:B----4-:R-:W-:Y:S01]  /*12ac0*/  FADD.FTZ R2, R9.reuse, R2 ;  /* 0x0000000209027221 */ /* 0x050fe20000010000 */
[----:B------:R-:W-:Y:S01]  /*12ad0*/  F2FP.BF16.PACK_AB R72, R9, R11 ;  /* 0x0000000b0948723e */ /* 0x000fe200000010ff */
[----:B--2---:R-:W-:Y:S05]  /*12ae0*/  HMMA.16816.F32.BF16 R100, R28, R40, R36 ;  /* 0x000000281c64723c */ /* 0x004fea0000041824 */
[----:B------:R-:W2:Y:S01]  /*12af0*/  MUFU.EX2 R23, R63 ;  /* 0x0000003f00177308 */ /* 0x000ea20000000800 */
[----:B---3--:R-:W-:Y:S02]  /*12b00*/  FADD.FTZ R3, R25, R3 ;  /* 0x0000000319037221 */ /* 0x008fe40000010000 */
[----:B------:R-:W-:Y:S01]  /*12b10*/  HMMA.16816.F32.BF16 R36, R32, R46, RZ ;  /* 0x0000002e2024723c */ /* 0x000fe200000418ff */
[----:B------:R-:W3:Y:S04]  /*12b20*/  LDSM.16.MT88.4 R44, [R206+0x3800] ;  /* 0x00380000ce2c783b */ /* 0x000ee80000004200 */
[----:B------:R-:W4:Y:S01]  /*12b30*/  MUFU.EX2 R17, R68 ;  /* 0x0000004400117308 */ /* 0x000f220000000800 */
[----:B-1----:R-:W-:-:S07]  /*12b40*/  FADD.FTZ R2, R19, R2 ;  /* 0x0000000213027221 */ /* 0x002fce0000010000 */
[----:B------:R-:W1:Y:S01]  /*12b50*/  MUFU.EX2 R41, R62 ;  /* 0x0000003e00297308 */ /* 0x000e620000000800 */
[C---:B--2---:R-:W-:Y:S01]  /*12b60*/  FADD.FTZ R3, R23.reuse, R3 ;  /* 0x0000000317037221 */ /* 0x044fe20000010000 */
[----:B------:R-:W-:-:S06]  /*12b70*/  F2FP.BF16.PACK_AB R25, R23, R25 ;  /* 0x000000191719723e */ /* 0x000fcc00000010ff */
[----:B------:R-:W2:Y:S01]  /*12b80*/  MUFU.EX2 R27, R61 ;  /* 0x0000003d001b7308 */ /* 0x000ea20000000800 */
[C---:B----4-:R-:W-:Y:S01]  /*12b90*/  FADD.FTZ R240, R17.reuse, R2 ;  /* 0x0000000211f07221 */ /* 0x050fe20000010000 */
[----:B------:R-:W-:Y:S01]  /*12ba0*/  F2FP.BF16.PACK_AB R74, R17, R19 ;  /* 0x00000013114a723e */ /* 0x000fe200000010ff */
[----:B------:R-:W-:Y:S05]  /*12bb0*/  HMMA.16816.F32.BF16 R104, R28, R42, R36 ;  /* 0x0000002a1c68723c */ /* 0x000fea0000041824 */
[----:B------:R-:W4:Y:S01]  /*12bc0*/  MUFU.EX2 R40, R60 ;  /* 0x0000003c00287308 */ /* 0x000f220000000800 */
[----:B-1----:R-:W-:-:S07]  /*12bd0*/  FADD.FTZ R2, R41, R3 ;  /* 0x0000000329027221 */ /* 0x002fce0000010000 */
[----:B------:R-:W1:Y:S01]  /*12be0*/  MUFU.EX2 R21, R58 ;  /* 0x0000003a00157308 */ /* 0x000e620000000800 */
[C---:B--2---:R-:W-:Y:S01]  /*12bf0*/  FADD.FTZ R2, R27.reuse, R2 ;  /* 0x000000021b027221 */ /* 0x044fe20000010000 */
[----:B------:R-:W-:Y:S01]  /*12c00*/  F2FP.BF16.PACK_AB R27, R27, R41 ;  /* 0x000000291b1b723e */ /* 0x000fe200000010ff */
[----:B---3--:R-:W-:Y:S02]  /*12c10*/  HMMA.16816.F32.BF16 R36, R32, R44, RZ ;  /* 0x0000002c2024723c */ /* 0x008fe400000418ff */
[----:B----4-:R-:W-:-:S03]  /*12c20*/  FADD.FTZ R2, R40, R2 ;  /* 0x0000000228027221 */ /* 0x010fc60000010000 */
[----:B------:R-:W2:Y:S01]  /*12c30*/  MUFU.EX2 R15, R59 ;  /* 0x0000003b000f7308 */ /* 0x000ea20000000800 */
[C---:B-1----:R-:W-:Y:S01]  /*12c40*/  FADD.FTZ R2, R21.reuse, R2 ;  /* 0x0000000215027221 */ /* 0x042fe20000010000 */
[----:B------:R-:W-:-:S06]  /*12c50*/  F2FP.BF16.PACK_AB R21, R21, R40 ;  /* 0x000000281515723e */ /* 0x000fcc00000010ff */
[----:B------:R-:W1:Y:S01]  /*12c60*/  MUFU.EX2 R9, R57 ;  /* 0x0000003900097308 */ /* 0x000e620000000800 */
[----:B------:R-:W3:Y:S01]  /*12c70*/  LDSM.16.MT88.4 R40, [R206+0x4000] ;  /* 0x00400000ce28783b */ /* 0x000ee20000004200 */
[----:B--2---:R-:W-:-:S06]  /*12c80*/  FADD.FTZ R2, R15, R2 ;  /* 0x000000020f027221 */ /* 0x004fcc0000010000 */
[----:B------:R-:W2:Y:S08]  /*12c90*/  MUFU.EX2 R4, R56 ;  /* 0x0000003800047308 */ /* 0x000eb00000000800 */
[----:B------:R-:W4:Y:S01]  /*12ca0*/  MUFU.EX2 R3, R55 ;  /* 0x0000003700037308 */ /* 0x000f220000000800 */
[C---:B-1----:R-:W-:Y:S01]  /*12cb0*/  FADD.FTZ R2, R9.reuse, R2 ;  /* 0x0000000209027221 */ /* 0x042fe20000010000 */
[----:B------:R-:W-:-:S06]  /*12cc0*/  F2FP.BF16.PACK_AB R23, R9, R15 ;  /* 0x0000000f0917723e */ /* 0x000fcc00000010ff */
[----:B------:R-:W1:Y:S01]  /*12cd0*/  MUFU.EX2 R11, R54 ;  /* 0x00000036000b7308 */ /* 0x000e620000000800 */
[----:B--2---:R-:W-:-:S07]  /*12ce0*/  FADD.FTZ R2, R4, R2 ;  /* 0x0000000204027221 */ /* 0x004fce0000010000 */
[----:B------:R-:W2:Y:S01]  /*12cf0*/  MUFU.EX2 R9, R53 ;  /* 0x0000003500097308 */ /* 0x000ea20000000800 */
[C---:B----4-:R-:W-:Y:S01]  /*12d00*/  FADD.FTZ R2, R3.reuse, R2 ;  /* 0x0000000203027221 */ /* 0x050fe20000010000 */
[----:B------:R-:W-:-:S06]  /*12d10*/  F2FP.BF16.PACK_AB R17, R3, R4 ;  /* 0x000000040311723e */ /* 0x000fcc00000010ff */
[----:B------:R-:W-:Y:S01]  /*12d20*/  MUFU.EX2 R15, R51 ;  /* 0x00000033000f7308 */ /* 0x000fe20000000800 */
[----:B---3--:R-:W-:Y:S01]  /*12d30*/  HMMA.16816.F32.BF16 R96, R28, R40, R36 ;  /* 0x000000281c60723c */ /* 0x008fe20000041824 */
[----:B-1----:R-:W-:-:S06]  /*12d40*/  FADD.FTZ R2, R11, R2 ;  /* 0x000000020b027221 */ /* 0x002fcc0000010000 */
[----:B------:R-:W1:Y:S01]  /*12d50*/  MUFU.EX2 R40, R52 ;  /* 0x0000003400287308 */ /* 0x000e620000000800 */
[----:B------:R-:W-:Y:S01]  /*12d60*/  HMMA.16816.F32.BF16 R36, R32, R46, RZ ;  /* 0x0000002e2024723c */ /* 0x000fe200000418ff */
[C---:B--2---:R-:W-:Y:S01]  /*12d70*/  FADD.FTZ R2, R9.reuse, R2 ;  /* 0x0000000209027221 */ /* 0x044fe20000010000 */
[----:B------:R-:W-:-:S05]  /*12d80*/  F2FP.BF16.PACK_AB R19, R9, R11 ;  /* 0x0000000b0913723e */ /* 0x000fca00000010ff */
[----:B------:R-:W2:Y:S08]  /*12d90*/  MUFU.EX2 R44, R50 ;  /* 0x00000032002c7308 */ /* 0x000eb00000000800 */
[----:B------:R-:W3:Y:S01]  /*12da0*/  MUFU.EX2 R41, R49 ;  /* 0x0000003100297308 */ /* 0x000ee20000000800 */
[----:B-1----:R-:W-:Y:S01]  /*12db0*/  FADD.FTZ R2, R40, R2 ;  /* 0x0000000228027221 */ /* 0x002fe20000010000 */
[----:B------:R-:W-:-:S03]  /*12dc0*/  F2FP.BF16.PACK_AB R9, R15, R40 ;  /* 0x000000280f09723e */ /* 0x000fc600000010ff */
[----:B------:R-:W-:-:S03]  /*12dd0*/  FADD.FTZ R2, R15, R2 ;  /* 0x000000020f027221 */ /* 0x000fc60000010000 */
[----:B------:R-:W-:Y:S01]  /*12de0*/  MUFU.EX2 R3, R71 ;  /* 0x0000004700037308 */ /* 0x000fe20000000800 */
[----:B------:R-:W-:Y:S01]  /*12df0*/  HMMA.16816.F32.BF16 R84, R28, R42, R36 ;  /* 0x0000002a1c54723c */ /* 0x000fe20000041824 */
[----:B------:R-:W1:Y:S01]  /*12e00*/  LDSM.16.MT88.4 R36, [R205+0x3800] ;  /* 0x00380000cd24783b */ /* 0x000e620000004200 */
[----:B--2---:R-:W-:-:S04]  /*12e10*/  FADD.FTZ R2, R44, R2 ;  /* 0x000000022c027221 */ /* 0x004fc80000010000 */
[C---:B---3--:R-:W-:Y:S01]  /*12e20*/  FADD.FTZ R2, R41.reuse, R2 ;  /* 0x0000000229027221 */ /* 0x048fe20000010000 */
[----:B------:R-:W-:Y:S01]  /*12e30*/  F2FP.BF16.PACK_AB R11, R41, R44 ;  /* 0x0000002c290b723e */ /* 0x000fe200000010ff */
[----:B------:R-:W2:Y:S02]  /*12e40*/  MUFU.EX2 R4, R48 ;  /* 0x0000003000047308 */ /* 0x000ea40000000800 */
[----:B--2---:R-:W-:Y:S01]  /*12e50*/  FADD.FTZ R2, R4, R2 ;  /* 0x0000000204027221 */ /* 0x004fe20000010000 */
[----:B------:R-:W-:-:S05]  /*12e60*/  F2FP.BF16.PACK_AB R73, R3, R4 ;  /* 0x000000040349723e */ /* 0x000fca00000010ff */
[----:B------:R-:W2:Y:S01]  /*12e70*/  MUFU.EX2 R4, R80 ;  /* 0x0000005000047308 */ /* 0x000ea20000000800 */
[----:B------:R-:W-:-:S07]  /*12e80*/  FADD.FTZ R2, R3, R2 ;  /* 0x0000000203027221 */ /* 0x000fce0000010000 */
[----:B------:R-:W3:Y:S01]  /*12e90*/  MUFU.EX2 R3, R75 ;  /* 0x0000004b00037308 */ /* 0x000ee20000000800 */
[----:B-1----:R-:W-:Y:S01]  /*12ea0*/  HMMA.16816.F32.BF16 R40, R32, R36, RZ ;  /* 0x000000242028723c */ /* 0x002fe200000418ff */
[----:B--2---:R-:W-:-:S07]  /*12eb0*/  FADD.FTZ R2, R4, R2 ;  /* 0x0000000204027221 */ /* 0x004fce0000010000 */
[----:B------:R-:W-:Y:S01]  /*12ec0*/  HMMA.16816.F32.BF16 R32, R32, R38, RZ ;  /* 0x000000262020723c */ /* 0x000fe200000418ff */
[----:B------:R-:W1:Y:S01]  /*12ed0*/  LDSM.16.MT88.4 R36, [R205+0x4000] ;  /* 0x00400000cd24783b */ /* 0x000e620000004200 */
[----:B---3--:R-:W-:Y:S11]  /*12ee0*/  FADD.FTZ R2, R3, R2 ;  /* 0x0000000203027221 */ /* 0x008ff60000010000 */
[----:B------:R-:W-:Y:S03]  /*12ef0*/  @!UPT UIADD3 URZ, URZ, URZ, URZ ;  /* 0x0000003f3f3ff290 */ /* 0x000fe6000fffe03f */
        /* <DEDUP_REMOVED lines=39> */
[----:B------:R-:W2:Y:S04]  /*13170*/  LDSM.16.MT88.4 R28, [R203+0x5000] ;  /* 0x00500000cb1c783b */ /* 0x000ea80000004200 */
[----:B------:R-:W-:Y:S04]  /*13180*/  STL [R1], R2 ;  /* 0x0000000201007387 */ /* 0x000fe80000100800 */
[----:B------:R-:W3:Y:S04]  /*13190*/  LDL R80, [R1+0x48] ;  /* 0x0000480001507983 */ /* 0x000ee80000100800 */
[----:B------:R-:W4:Y:S01]  /*131a0*/  LDL R15, [R1+0xc] ;  /* 0x00000c00010f7983 */ /* 0x000f220000100800 */
[C---:B-1----:R-:W-:Y:S08]  /*131b0*/  HMMA.16816.F32.BF16 R64, R20.reuse, R24, R100 ;  /* 0x000000181440723c */ /* 0x042ff00000041864 */
[C---:B------:R-:W-:Y:S01]  /*131c0*/  HMMA.16816.F32.BF16 R56, R20.reuse, R26, R104 ;  /* 0x0000001a1438723c */ /* 0x040fe20000041868 */
[----:B------:R-:W1:Y:S07]  /*131d0*/  LDSM.16.MT88.4 R24, [R205+0x5000] ;  /* 0x00500000cd18783b */ /* 0x000e6e0000004200 */
[C---:B--2---:R-:W-:Y:S08]  /*131e0*/  HMMA.16816.F32.BF16 R36, R20.reuse, R28, R88 ;  /* 0x0000001c1424723c */ /* 0x044ff00000041858 */
[C---:B------:R-:W-:Y:S01]  /*131f0*/  HMMA.16816.F32.BF16 R32, R20.reuse, R30, R92 ;  /* 0x0000001e1420723c */ /* 0x040fe2000004185c */
[----:B------:R-:W2:Y:S07]  /*13200*/  LDSM.16.MT88.4 R28, [R206+0x5000] ;  /* 0x00500000ce1c783b */ /* 0x000eae0000004200 */
[C---:B-1----:R-:W-:Y:S01]  /*13210*/  HMMA.16816.F32.BF16 R60, R20.reuse, R24, R116 ;  /* 0x00000018143c723c */ /* 0x042fe20000041874 */
[----:B------:R-:W-:Y:S01]  /*13220*/  MOV R150, c[0x0][0x2c4] ;  /* 0x0000b10000967a02 */ /* 0x000fe20000000f00 */
[----:B------:R-:W-:Y:S06]  /*13230*/  LDSM.16.MT88.4 R116, [R206+0x3000] ;  /* 0x00300000ce74783b */ /* 0x000fec0000004200 */
[C---:B------:R-:W-:Y:S01]  /*13240*/  HMMA.16816.F32.BF16 R40, R20.reuse, R26, R40 ;  /* 0x0000001a1428723c */ /* 0x040fe20000041828 */
[----:B------:R-:W1:Y:S07]  /*13250*/  LDSM.16.MT88.4 R24, [R203+0x2000] ;  /* 0x00200000cb18783b */ /* 0x000e6e0000004200 */
[C---:B--2---:R-:W-:Y:S08]  /*13260*/  HMMA.16816.F32.BF16 R48, R20.reuse, R28, R132 ;  /* 0x0000001c1430723c */ /* 0x044ff00000041884 */
[----:B------:R-:W-:Y:S01]  /*13270*/  HMMA.16816.F32.BF16 R52, R20, R30, R120 ;  /* 0x0000001e1434723c */ /* 0x000fe20000041878 */
[----:B------:R-:W2:Y:S04]  /*13280*/  LDSM.16.MT88.4 R20, [R204+0x2000] ;  /* 0x00200000cc14783b */ /* 0x000ea80000004200 */
[----:B------:R-:W5:Y:S01]  /*13290*/  LDSM.16.MT88.4 R28, [R206+0x2000] ;  /* 0x00200000ce1c783b */ /* 0x000f620000004200 */
[----:B------:R-:W-:-:S02]  /*132a0*/  ISETP.NE.AND P1, PT, R150, 0x1, PT ;  /* 0x000000019600780c */ /* 0x000fc40003f25270 */
[----:B------:R-:W-:Y:S01]  /*132b0*/  F2FP.BF16.PACK_AB R75, R3, R4 ;  /* 0x00000004034b723e */ /* 0x000fe200000010ff */
[----:B------:R-:W-:Y:S01]  /*132c0*/  LDSM.16.MT88.4 R132, [R203+0x3000] ;  /* 0x00300000cb84783b */ /* 0x000fe20000004200 */
[C---:B-1----:R-:W-:Y:S08]  /*132d0*/  HMMA.16816.F32.BF16 R112, R16.reuse, R24, R112 ;  /* 0x000000181070723c */ /* 0x042ff00000041870 */
[C---:B------:R-:W-:Y:S01]  /*132e0*/  HMMA.16816.F32.BF16 R108, R16.reuse, R26, R108 ;  /* 0x0000001a106c723c */ /* 0x040fe2000004186c */
[----:B------:R-:W1:Y:S07]  /*132f0*/  LDSM.16.MT88.4 R24, [R205+0x2000] ;  /* 0x00200000cd18783b */ /* 0x000e6e0000004200 */
[C---:B--2---:R-:W-:Y:S08]  /*13300*/  HMMA.16816.F32.BF16 R96, R16.reuse, R20, R96 ;  /* 0x000000141060723c */ /* 0x044ff00000041860 */
[C---:B------:R-:W-:Y:S01]  /*13310*/  HMMA.16816.F32.BF16 R84, R16.reuse, R22, R84 ;  /* 0x000000161054723c */ /* 0x040fe20000041854 */
[----:B------:R-:W2:Y:S07]  /*13320*/  LDSM.16.MT88.4 R20, [R203+0x5800] ;  /* 0x00580000cb14783b */ /* 0x000eae0000004200 */
[C---:B-----5:R-:W-:Y:S08]  /*13330*/  HMMA.16816.F32.BF16 R120, R16.reuse, R28, R128 ;  /* 0x0000001c1078723c */ /* 0x060ff00000041880 */
[----:B------:R-:W-:Y:S01]  /*13340*/  HMMA.16816.F32.BF16 R88, R16, R30, R124 ;  /* 0x0000001e1058723c */ /* 0x000fe2000004187c */
[----:B------:R-:W5:Y:S01]  /*13350*/  LDSM.16.MT88.4 R28, [R204+0x5800] ;  /* 0x00580000cc1c783b */ /* 0x000f620000004200 */
[----:B------:R-:W-:Y:S01]  /*13360*/  @P1 IMAD.HI.U32 R3, R149, c[0x0][0x2c8], RZ ;  /* 0x0000b20095031a27 */ /* 0x000fe200078e00ff */
[----:B------:R-:W-:-:S02]  /*13370*/  MOV R2, R149 ;  /* 0x0000009500027202 */ /* 0x000fc40000000f00 */
[----:B------:R-:W-:Y:S03]  /*13380*/  LDSM.16.MT88.4 R124, [R204+0x3000] ;  /* 0x00300000cc7c783b */ /* 0x000fe60000004200 */
[C---:B-1----:R-:W-:Y:S08]  /*13390*/  HMMA.16816.F32.BF16 R104, R16.reuse, R24, R68 ;  /* 0x000000181068723c */ /* 0x042ff00000041844 */
[C---:B------:R-:W-:Y:S01]  /*133a0*/  HMMA.16816.F32.BF16 R100, R16.reuse, R26, R44 ;  /* 0x0000001a1064723c */ /* 0x040fe2000004182c */
[----:B------:R-:W1:Y:S07]  /*133b0*/  LDSM.16.MT88.4 R24, [R206+0x5800] ;  /* 0x00580000ce18783b */ /* 0x000e6e0000004200 */
[C---:B--2---:R-:W-:Y:S08]  /*133c0*/  HMMA.16816.F32.BF16 R92, R16.reuse, R20, R36 ;  /* 0x00000014105c723c */ /* 0x044ff00000041824 */
[C---:B------:R-:W-:Y:S01]  /*133d0*/  HMMA.16816.F32.BF16 R68, R16.reuse, R22, R32 ;  /* 0x000000161044723c */ /* 0x040fe20000041820 */
[----:B------:R-:W2:Y:S07]  /*133e0*/  LDSM.16.MT88.4 R20, [R205+0x5800] ;  /* 0x00580000cd14783b */ /* 0x000eae0000004200 */
[C---:B-----5:R-:W-:Y:S08]  /*133f0*/  HMMA.16816.F32.BF16 R64, R16.reuse, R28, R64 ;  /* 0x0000001c1040723c */ /* 0x060ff00000041840 */
[C---:B------:R-:W-:Y:S01]  /*13400*/  HMMA.16816.F32.BF16 R56, R16.reuse, R30, R56 ;  /* 0x0000001e1038723c */ /* 0x040fe20000041838 */
[----:B------:R-:W-:Y:S07]  /*13410*/  LDSM.16.MT88.4 R28, [R205+0x2800] ;  /* 0x00280000cd1c783b */ /* 0x000fee0000004200 */
[C---:B-1----:R-:W-:Y:S08]  /*13420*/  HMMA.16816.F32.BF16 R36, R16.reuse, R24, R48 ;  /* 0x000000181024723c */ /* 0x042ff00000041830 */
[C---:B------:R-:W-:Y:S01]  /*13430*/  HMMA.16816.F32.BF16 R32, R16.reuse, R26, R52 ;  /* 0x0000001a1020723c */ /* 0x040fe20000041834 */
[----:B------:R-:W-:Y:S07]  /*13440*/  LDSM.16.MT88.4 R24, [R203+0x2800] ;  /* 0x00280000cb18783b */ /* 0x000fee0000004200 */
[C---:B--2---:R-:W-:Y:S08]  /*13450*/  HMMA.16816.F32.BF16 R60, R16.reuse, R20, R60 ;  /* 0x00000014103c723c */ /* 0x044ff0000004183c */
[----:B------:R-:W-:Y:S01]  /*13460*/  HMMA.16816.F32.BF16 R44, R16, R22, R40 ;  /* 0x00000016102c723c */ /* 0x000fe20000041828 */
[----:B------:R-:W1:Y:S04]  /*13470*/  LDSM.16.MT88.4 R16, [R206+0x2800] ;  /* 0x00280000ce10783b */ /* 0x000e680000004200 */
[----:B------:R-:W2:Y:S03]  /*13480*/  LDSM.16.MT88.4 R20, [R204+0x2800] ;  /* 0x00280000cc14783b */ /* 0x000ea60000004200 */
[C---:B-1----:R-:W-:Y:S08]  /*13490*/  HMMA.16816.F32.BF16 R120, R8.reuse, R16, R120 ;  /* 0x000000100878723c */ /* 0x042ff00000041878 */
[C---:B------:R-:W-:Y:S01]  /*134a0*/  HMMA.16816.F32.BF16 R52, R8.reuse, R18, R88 ;  /* 0x000000120834723c */ /* 0x040fe20000041858 */
[----:B------:R-:W1:Y:S07]  /*134b0*/  LDSM.16.MT88.4 R16, [R206+0x6000] ;  /* 0x00600000ce10783b */ /* 0x000e6e0000004200 */
[C---:B------:R-:W-:Y:S08]  /*134c0*/  HMMA.16816.F32.BF16 R136, R8.reuse, R24, R112 ;  /* 0x000000180888723c */ /* 0x040ff00000041870 */
[----:B------:R-:W-:Y:S01]  /*134d0*/  HMMA.16816.F32.BF16 R40, R8, R26, R108 ;  /* 0x0000001a0828723c */ /* 0x000fe2000004186c */
[----:B------:R-:W5:Y:S01]  /*134e0*/  LDSM.16.MT88.4 R24, [R203+0x6000] ;  /* 0x00600000cb18783b */ /* 0x000f620000004200 */
[----:B------:R-:W-:-:S03]  /*134f0*/  @P1 SHF.R.U32.HI R2, RZ, c[0x0][0x2cc], R3 ;  /* 0x0000b300ff021a19 */ /* 0x000fc60000011603 */
[----:B------:R-:W-:Y:S03]  /*13500*/  LDSM.16.MT88.4 R108, [R205+0x3000] ;  /* 0x00300000cd6c783b */ /* 0x000fe60000004200 */
[C---:B--2---:R-:W-:Y:S08]  /*13510*/  HMMA.16816.F32.BF16 R128, R8.reuse, R20, R96 ;  /* 0x000000140880723c */ /* 0x044ff00000041860 */
[C---:B------:R-:W-:Y:S01]  /*13520*/  HMMA.16816.F32.BF16 R48, R8.reuse, R22, R84 ;  /* 0x000000160830723c */ /* 0x040fe20000041854 */
[----:B------:R-:W2:Y:S07]  /*13530*/  LDSM.16.MT88.4 R20, [R204+0x6000] ;  /* 0x00600000cc14783b */ /* 0x000eae0000004200 */
[C---:B-1----:R-:W-:Y:S01]  /*13540*/  HMMA.16816.F32.BF16 R36, R8.reuse, R16, R36 ;  /* 0x000000100824723c */ /* 0x042fe20000041824 */
[----:B------:R-:W-:Y:S07]  /*13550*/  LDSM.16.MT88.4 R84, [R206+0x6800] ;  /* 0x00680000ce54783b */ /* 0x000fee0000004200 */
[----:B------:R-:W-:Y:S01]  /*13560*/  HMMA.16816.F32.BF16 R32, R8, R18, R32 ;  /* 0x000000120820723c */ /* 0x000fe20000041820 */
[----:B------:R-:W1:Y:S01]  /*13570*/  LDSM.16.MT88.4 R16, [R205+0x6000] ;  /* 0x00600000cd10783b */ /* 0x000e620000004200 */
[----:B---3--:R-:W-:-:S06]  /*13580*/  IADD3 R3, R2, R80, -R148 ;  /* 0x0000005002037210 */ /* 0x008fcc0007ffe894 */
[----:B------:R-:W-:Y:S01]  /*13590*/  HMMA.16816.F32.BF16 R112, R8, R28, R104 ;  /* 0x0000001c0870723c */ /* 0x000fe20000041868 */
[----:B------:R-:W-:-:S07]  /*135a0*/  MOV R2, RZ ;  /* 0x000000ff00027202 */ /* 0x000fce0000000f00 */
[C---:B------:R-:W-:Y:S01]  /*135b0*/  HMMA.16816.F32.BF16 R28, R8.reuse, R30, R100 ;  /* 0x0000001e081c723c */ /* 0x040fe20000041864 */
[----:B------:R-:W3:Y:S07]  /*135c0*/  LDSM.16.MT88.4 R100, [R203+0x6800] ;  /* 0x00680000cb64783b */ /* 0x000eee0000004200 */
[C---:B-----5:R-:W-:Y:S01]  /*135d0*/  HMMA.16816.F32.BF16 R104, R8.reuse, R24, R92 ;  /* 0x000000180868723c */ /* 0x060fe2000004185c */
[----:B------:R-:W5:Y:S07]  /*135e0*/  LDSM.16.MT88.4 R92, [R204+0x6800] ;  /* 0x00680000cc5c783b */ /* 0x000f6e0000004200 */
[----:B------:R-:W-:Y:S01]  /*135f0*/  HMMA.16816.F32.BF16 R68, R8, R26, R68 ;  /* 0x0000001a0844723c */ /* 0x000fe20000041844 */
[----:B------:R-:W-:-:S07]  /*13600*/  IMAD.HI R2, R3, -0x6db6db6d, R2 ;  /* 0x9249249303027827 */ /* 0x000fce00078e0202 */
[C---:B--2---:R-:W-:Y:S08]  /*13610*/  HMMA.16816.F32.BF16 R64, R8.reuse, R20, R64 ;  /* 0x000000140840723c */ /* 0x044ff00000041840 */
[C---:B------:R-:W-:Y:S08]  /*13620*/  HMMA.16816.F32.BF16 R56, R8.reuse, R22, R56 ;  /* 0x000000160838723c */ /* 0x040ff00000041838 */
[C---:B-1----:R-:W-:Y:S08]  /*13630*/  HMMA.16816.F32.BF16 R60, R8.reuse, R16, R60 ;  /* 0x00000010083c723c */ /* 0x042ff0000004183c */
[----:B------:R-:W-:Y:S01]  /*13640*/  HMMA.16816.F32.BF16 R44, R8, R18, R44 ;  /* 0x00000012082c723c */ /* 0x000fe2000004182c */
[----:B------:R-:W1:Y:S01]  /*13650*/  LDSM.16.MT88.4 R8, [R205+0x6800] ;  /* 0x00680000cd08783b */ /* 0x000e620000004200 */
[----:B------:R-:W-:-:S04]  /*13660*/  SHF.R.U32.HI R3, RZ, 0x1f, R2 ;  /* 0x0000001fff037819 */ /* 0x000fc80000011602 */
[----:B------:R-:W-:-:S04]  /*13670*/  LEA.HI.SX32 R2, R2, R3, 0x1a ;  /* 0x0000000302027211 */ /* 0x000fc800078fd2ff */
[----:B----4-:R-:W-:Y:S02]  /*13680*/  IMNMX R4, R15, R2, !PT ;  /* 0x000000020f047217 */ /* 0x010fe40007800200 */
[----:B------:R-:W-:-:S03]  /*13690*/  IADD3 R235, R235, -0x2, RZ ;  /* 0xfffffffeebeb7810 */ /* 0x000fc60007ffe0ff */
[----:B------:R2:W-:Y:S01]  /*136a0*/  STL [R1+0x10], R4 ;  /* 0x0000100401007387 */ /* 0x0005e20000100800 */
[----:B------:R-:W-:Y:S01]  /*136b0*/  ISETP.GE.AND P0, PT, R235, R4, PT ;  /* 0x00000004eb00720c */ /* 0x000fe20003f06270 */
[C---:B---3--:R-:W-:Y:S08]  /*136c0*/  HMMA.16816.F32.BF16 R104, R72.reuse, R100, R104 ;  /* 0x000000644868723c */ /* 0x048ff00000041868 */
[C---:B------:R-:W-:Y:S08]  /*136d0*/  HMMA.16816.F32.BF16 R136, R72.reuse, R132, R136 ;  /* 0x000000844888723c */ /* 0x040ff00000041888 */
[C---:B------:R-:W-:Y:S08]  /*136e0*/  HMMA.16816.F32.BF16 R128, R72.reuse, R124, R128 ;  /* 0x0000007c4880723c */ /* 0x040ff00000041880 */
[C---:B------:R-:W-:Y:S08]  /*136f0*/  HMMA.16816.F32.BF16 R120, R72.reuse, R116, R120 ;  /* 0x000000744878723c */ /* 0x040ff00000041878 */
[C---:B------:R-:W-:Y:S08]  /*13700*/  HMMA.16816.F32.BF16 R112, R72.reuse, R108, R112 ;  /* 0x0000006c4870723c */ /* 0x040ff00000041870 */
        /* <DEDUP_REMOVED lines=11> */
[----:B------:R-:W-:Y:S03]  /*137c0*/  @!UPT UIADD3 URZ, URZ, URZ, URZ ;  /* 0x0000003f3f3ff290 */ /* 0x000fe6000fffe03f */
[----:B------:R-:W-:Y:S11]  /*137d0*/  @!P0 BRA `(.L_x_1628) ;  /* 0x0000400000008947 */ /* 0x000ff60003800000 */
[----:B--2---:R-:W-:Y:S02]  /*137e0*/  MOV R80, R5 ;  /* 0x0000000500507202 */ /* 0x004fe40000000f00 */
[----:B------:R-:W-:-:S07]  /*137f0*/  MOV R15, R6 ;  /* 0x00000006000f7202 */ /* 0x000fce0000000f00 */
.L_x_1644:
        /* <DEDUP_REMOVED lines=22> */
[----:B-1-34-:R-:W2:Y:S01]  /*13960*/  LDL.64 R8, [R1+0x18] ;  /* 0x0000180001087983 */ /* 0x01aea20000100a00 */
[----:B------:R-:W-:Y:S05]  /*13970*/  SHF.R.S32.HI R2, RZ, 0x1f, R237 ;  /* 0x0000001fff027819 */ /* 0x000fea00000114ed */
[----:B------:R-:W-:Y:S01]  /*13980*/  IMAD R4, R2, c[0x0][0x208], RZ ;  /* 0x0000820002047a24 */ /* 0x000fe200078e02ff */
[----:B------:R-:W3:Y:S01]  /*13990*/  LDL R5, [R1+0x20] ;  /* 0x0000200001057983 */ /* 0x000ee20000100800 */
[C---:B------:R-:W-:Y:S04]  /*139a0*/  IMAD.WIDE.U32 R2, R237.reuse, c[0x0][0x208], RZ ;  /* 0x00008200ed027a25 */ /* 0x040fe800078e00ff */
        /* <DEDUP_REMOVED lines=12> */
.L_x_1737:
[----:B------:R-:W-:-:S05]  /*13a70*/  BRA.DIV ~URZ, `(.L_x_1632) ;  /* 0x0000cbf27f007947 */ /* 0x000fca000b800000 */
[----:B------:R-:W3:Y:S01]  /*13a80*/  SHFL.IDX PT, R2, R8, RZ, 0x181f ;  /* 0x00181fff08027589 */ /* 0x000ee200000e0000 */
[----:B------:R-:W-:Y:S02]  /*13a90*/  ISETP.GE.AND P2, PT, R76, c[0x0][0x1d4], PT ;  /* 0x000075004c007a0c */ /* 0x000fe40003f46270 */
[----:B------:R-:W-:Y:S01]  /*13aa0*/  ISETP.GE.AND P1, PT, R227, c[0x0][0x1d4], PT ;  /* 0x00007500e3007a0c */ /* 0x000fe20003f26270 */
[----:B------:R-:W-:Y:S01]  /*13ab0*/  SHFL.IDX PT, R10, R6, 0x2, 0x181f ;  /* 0x00581f00060a7f89 */ /* 0x000fe200000e0000 */
[CC--:B---3--:R-:W-:Y:S05]  /*13ac0*/  IADD3 R4, P0, R2.reuse, R230.reuse, RZ ;  /* 0x000000e602047210 */ /* 0x0c8fea0007f1e0ff */
[C-C-:B--2---:R-:W-:Y:S01]  /*13ad0*/  IMAD.X R5, R9.reuse, 0x1, R231.reuse, P0 ;  /* 0x0000000109057824 */ /* 0x144fe200000e06e7 */
[-C--:B------:R-:W-:Y:S04]  /*13ae0*/  IADD3 R2, P0, R2, R233.reuse, RZ ;  /* 0x000000e902027210 */ /* 0x080fe80007f1e0ff */
[----:B------:R-:W-:Y:S01]  /*13af0*/  @!PT LDS RZ, [RZ] ;  /* 0x00000000fffff984 */ /* 0x000fe20000000800 */
[----:B------:R2:W-:Y:S01]  /*13b00*/  LDGSTS.E.BYPASS.LTC128B.128 [R228+0x100], [R4.64], !P2 ;  /* 0x0010000004e47fae */ /* 0x0005e2000d101d48 */
[--C-:B------:R-:W-:Y:S03]  /*13b10*/  IMAD.X R3, R9, 0x1, R232.reuse, P0 ;  /* 0x0000000109037824 */ /* 0x100fe600000e06e8 */
[----:B------:R-:W-:Y:S04]  /*13b20*/  SHFL.IDX PT, R9, R8, 0x2, 0x181f ;  /* 0x00581f0008097f89 */ /* 0x000fe800000e0000 */
        /* <DEDUP_REMOVED lines=8> */
[----:B------:R3:W-:Y:S01]  /*13bb0*/  LDGSTS.E.BYPASS.LTC128B.128 [R228+0x4900], [R2.64], !P1 ;  /* 0x0490000002e47fae */ /* 0x0007e2000c901d48 */
[----:B--2---:R-:W-:Y:S02]  /*13bc0*/  SEL R5, RZ, 0x10, P2 ;  /* 0x00000010ff057807 */ /* 0x004fe40001000000 */
[----:B------:R-:W-:Y:S02]  /*13bd0*/  SEL R4, RZ, 0x10, P1 ;  /* 0x00000010ff047807 */ /* 0x000fe40000800000 */
.L_x_1738:
[C---:B---3--:R-:W-:Y:S01]  /*13be0*/  IADD3 R2, -R5.reuse, 0x10, RZ ;  /* 0x0000001005027810 */ /* 0x048fe20007ffe1ff */
[----:B------:R-:W2:Y:S01]  /*13bf0*/  S2R R11, SR_TID.X ;  /* 0x00000000000b7919 */ /* 0x000ea20000002100 */
        /* <DEDUP_REMOVED lines=9> */
[----:B---3--:R-:W-:Y:S04]  /*13c90*/  IADD3 R2, -R4, 0x10, RZ ;  /* 0x0000001004027810 */ /* 0x008fe80007ffe1ff */
        /* <DEDUP_REMOVED lines=8> */
[----:B-1----:R3:W1:Y:S02]  /*13d20*/  SHFL.IDX PT, R6, R8, 0x3, 0x181f ;  /* 0x00781f0008067f89 */ /* 0x00266400000e0000 */
.L_x_1739:
[C---:B--2---:R-:W-:Y:S02]  /*13d30*/  IADD3 R2, -R5.reuse, 0x10, RZ ;  /* 0x0000001005027810 */ /* 0x044fe40007ffe1ff */
[----:B------:R-:W-:Y:S02]  /*13d40*/  ISETP.NE.U32.AND P0, PT, R5, RZ, PT ;  /* 0x000000ff0500720c */ /* 0x000fe40003f05070 */
[----:B------:R-:W-:Y:S04]  /*13d50*/  LOP3.LUT R2, R2, 0xf, RZ, 0xc0, !PT ;  /* 0x0000000f02027812 */ /* 0x000fe800078ec0ff */
[-C--:B-1----:R-:W-:Y:S04]  /*13d60*/  IADD3 R2, P2, P1, R2, R6.reuse, R230 ;  /* 0x0000000602027210 */ /* 0x082fe8000795e0e6 */
        /* <DEDUP_REMOVED lines=11> */
.L_x_1630:
[----:B-1-34-:R-:W-:Y:S05]  /*13e20*/  BSYNC B0 ;  /* 0x0000000000007941 */ /* 0x01afea0003800000 */
.L_x_1629:
[----:B------:R-:W0:Y:S01]  /*13e30*/  LDGDEPBAR ;  /* 0x00000000000079af */ /* 0x000e220000000000 */
[----:B------:R-:W-:Y:S01]  /*13e40*/  WARPSYNC 0xffffffff ;  /* 0xffffffff00007948 */ /* 0x000fe20003800000 */
[C---:B------:R-:W-:Y:S01]  /*13e50*/  HMMA.16816.F32.BF16 R8, R140.reuse, R16, RZ ;  /* 0x000000108c08723c */ /* 0x040fe200000418ff */
[----:B------:R-:W-:Y:S05]  /*13e60*/  BSSY B0, `(.L_x_1634) ;  /* 0x0000103000007945 */ /* 0x000fea0003800000 */
[----:B--2---:R-:W2:Y:S02]  /*13e70*/  LDL R2, [R1+0xc] ;  /* 0x00000c0001027983 */ /* 0x004ea40000100800 */
        /* <DEDUP_REMOVED lines=64> */
[----:B------:R-:W-:Y:S07]  /*14280*/  LDSM.16.M88.4 R160, [R202+0x6000] ;  /* 0x00600000caa0783b */ /* 0x000fee0000000200 */
[C---:B------:R-:W-:Y:S08]  /*14290*/  HMMA.16816.F32.BF16 R36, R180.reuse, R164, R36 ;  /* 0x000000a4b424723c */ /* 0x040ff00000041824 */
[C---:B------:R-:W-:Y:S01]  /*142a0*/  HMMA.16816.F32.BF16 R40, R180.reuse, R166, R40 ;  /* 0x000000a6b428723c */ /* 0x040fe20000041828 */
[----:B------:R-:W-:Y:S07]  /*142b0*/  LDSM.16.M88.4 R164, [R202+0x6800] ;  /* 0x00680000caa4783b */ /* 0x000fee0000000200 */
[C---:B--2---:R-:W-:Y:S08]  /*142c0*/  HMMA.16816.F32.BF16 R44, R180.reuse, R168, R44 ;  /* 0x000000a8b42c723c */ /* 0x044ff0000004182c */
[C---:B------:R-:W-:Y:S01]  /*142d0*/  HMMA.16816.F32.BF16 R48, R180.reuse, R170, R48 ;  /* 0x000000aab430723c */ /* 0x040fe20000041830 */
[----:B------:R-:W-:Y:S07]  /*142e0*/  LDSM.16.M88.4 R168, [R214] ;  /* 0x00000000d6a8783b */ /* 0x000fee0000000200 */
[C---:B-1----:R-:W-:Y:S08]  /*142f0*/  HMMA.16816.F32.BF16 R52, R180.reuse, R148, R52 ;  /* 0x00000094b434723c */ /* 0x042ff00000041834 */
[C---:B------:R-:W-:Y:S01]  /*14300*/  HMMA.16816.F32.BF16 R56, R180.reuse, R150, R56 ;  /* 0x00000096b438723c */ /* 0x040fe20000041838 */
[----:B------:R-:W1:Y:S07]  /*14310*/  LDSM.16.M88.4 R148, [R202+0x4800] ;  /* 0x00480000ca94783b */ /* 0x000e6e0000000200 */
[C---:B---3--:R-:W-:Y:S08]  /*14320*/  HMMA.16816.F32.BF16 R60, R180.reuse, R152, R60 ;  /* 0x00000098b43c723c */ /* 0x048ff0000004183c */
[----:B------:R-:W-:Y:S01]  /*14330*/  HMMA.16816.F32.BF16 R64, R180, R154, R64 ;  /* 0x0000009ab440723c */ /* 0x000fe20000041840 */
[----:B------:R-:W2:Y:S07]  /*14340*/  LDSM.16.M88.4 R152, [R202+0x5000] ;  /* 0x00500000ca98783b */ /* 0x000eae0000000200 */
[C---:B----4-:R-:W-:Y:S08]  /*14350*/  HMMA.16816.F32.BF16 R8, R184.reuse, R156, R8 ;  /* 0x0000009cb808723c */ /* 0x050ff00000041808 */
[C---:B------:R-:W-:Y:S01]  /*14360*/  HMMA.16816.F32.BF16 R16, R184.reuse, R158, R16 ;  /* 0x0000009eb810723c */ /* 0x040fe20000041810 */
[----:B------:R-:W3:Y:S07]  /*14370*/  LDSM.16.M88.4 R156, [R202+0x5800] ;  /* 0x00580000ca9c783b */ /* 0x000eee0000000200 */
[C---:B------:R-:W-:Y:S08]  /*14380*/  HMMA.16816.F32.BF16 R20, R184.reuse, R172, R20 ;  /* 0x000000acb814723c */ /* 0x040ff00000041814 */
[C---:B------:R-:W-:Y:S01]  /*14390*/  HMMA.16816.F32.BF16 R24, R184.reuse, R174, R24 ;  /* 0x000000aeb818723c */ /* 0x040fe20000041818 */
[----:B------:R-:W4:Y:S07]  /*143a0*/  LDSM.16.M88.4 R172, [R208] ;  /* 0x00000000d0ac783b */ /* 0x000f2e0000000200 */
[C---:B-1----:R-:W-:Y:S08]  /*143b0*/  HMMA.16816.F32.BF16 R28, R184.reuse, R148, R28 ;  /* 0x00000094b81c723c */ /* 0x042ff0000004181c */
[C---:B------:R-:W-:Y:S01]  /*143c0*/  HMMA.16816.F32.BF16 R32, R184.reuse, R150, R32 ;  /* 0x00000096b820723c */ /* 0x040fe20000041820 */
[----:B------:R-:W1:Y:S07]  /*143d0*/  LDSM.16.M88.4 R148, [R209] ;  /* 0x00000000d194783b */ /* 0x000e6e0000000200 */
[C---:B--2---:R-:W-:Y:S08]  /*143e0*/  HMMA.16816.F32.BF16 R36, R184.reuse, R152, R36 ;  /* 0x00000098b824723c */ /* 0x044ff00000041824 */
[C---:B------:R-:W-:Y:S01]  /*143f0*/  HMMA.16816.F32.BF16 R40, R184.reuse, R154, R40 ;  /* 0x0000009ab828723c */ /* 0x040fe20000041828 */
[----:B------:R-:W2:Y:S07]  /*14400*/  LDSM.16.M88.4 R152, [R210] ;  /* 0x00000000d298783b */ /* 0x000eae0000000200 */
[C---:B---3--:R-:W-:Y:S08]  /*14410*/  HMMA.16816.F32.BF16 R44, R184.reuse, R156, R44 ;  /* 0x0000009cb82c723c */ /* 0x048ff0000004182c */
[C---:B------:R-:W-:Y:S01]  /*14420*/  HMMA.16816.F32.BF16 R48, R184.reuse, R158, R48 ;  /* 0x0000009eb830723c */ /* 0x040fe20000041830 */
[----:B------:R-:W3:Y:S07]  /*14430*/  LDSM.16.M88.4 R156, [R211] ;  /* 0x00000000d39c783b */ /* 0x000eee0000000200 */
[C---:B------:R-:W-:Y:S08]  /*14440*/  HMMA.16816.F32.BF16 R52, R184.reuse, R160, R52 ;  /* 0x000000a0b834723c */ /* 0x040ff00000041834 */
[C---:B------:R-:W-:Y:S01]  /*14450*/  HMMA.16816.F32.BF16 R56, R184.reuse, R162, R56 ;  /* 0x000000a2b838723c */ /* 0x040fe20000041838 */
[----:B------:R-:W5:Y:S07]  /*14460*/  LDSM.16.M88.4 R160, [R212] ;  /* 0x00000000d4a0783b */ /* 0x000f6e0000000200 */
[C---:B------:R-:W-:Y:S08]  /*14470*/  HMMA.16816.F32.BF16 R60, R184.reuse, R164, R60 ;  /* 0x000000a4b83c723c */ /* 0x040ff0000004183c */
[----:B------:R-:W-:Y:S01]  /*14480*/  HMMA.16816.F32.BF16 R64, R184, R166, R64 ;  /* 0x000000a6b840723c */ /* 0x000fe20000041840 */
[----:B------:R-:W2:Y:S07]  /*14490*/  LDSM.16.M88.4 R164, [R213] ;  /* 0x00000000d5a4783b */ /* 0x000eae0000000200 */
        /* <DEDUP_REMOVED lines=23> */
[----:B------:R-:W3:Y:S07]  /*14610*/  LDSM.16.M88.4 R168, [R200+0x3800] ;  /* 0x00380000c8a8783b */ /* 0x000eee0000000200 */
[C---:B----4-:R-:W-:Y:S08]  /*14620*/  HMMA.16816.F32.BF16 R20, R192.reuse, R172, R20 ;  /* 0x000000acc014723c */ /* 0x050ff00000041814 */
        /* <DEDUP_REMOVED lines=13> */
[----:B------:R-:W4:Y:S07]  /*14700*/  LDSM.16.M88.4 R160, [R200+0x5800] ;  /* 0x00580000c8a0783b */ /* 0x000f2e0000000200 */
[C---:B------:R-:W-:Y:S08]  /*14710*/  HMMA.16816.F32.BF16 R60, R192.reuse, R164, R60 ;  /* 0x000000a4c03c723c */ /* 0x040ff0000004183c */
[----:B------:R-:W-:Y:S01]  /*14720*/  HMMA.16816.F32.BF16 R64, R192, R166, R64 ;  /* 0x000000a6c040723c */ /* 0x000fe20000041840 */
[----:B------:R-:W5:Y:S01]  /*14730*/  LDSM.16.M88.4 R164, [R200+0x6000] ;  /* 0x00600000c8a4783b */ /* 0x000f620000000200 */
[----:B------:R-:W-:Y:S06]  /*14740*/  DEPBAR.LE SB0, 0x0 ;  /* 0x000080000000791a */ /* 0x000fec0000000000 */
[C---:B------:R-:W-:Y:S01]  /*14750*/  HMMA.16816.F32.BF16 R8, R196.reuse, R168, R8 ;  /* 0x000000a8c408723c */ /* 0x040fe20000041808 */
[----:B------:R-:W-:Y:S07]  /*14760*/  BAR.SYNC.DEFER_BLOCKING 0x0 ;  /* 0x0000000000007b1d */ /* 0x000fee0000010000 */
        /* <DEDUP_REMOVED lines=15> */
[----:B------:R-:W2:Y:S01]  /*14860*/  LDL R2, [R1+0x3c] ;  /* 0x00003c0001027983 */ /* 0x000ea20000100800 */
[----:B------:R-:W-:Y:S02]  /*14870*/  IMAD.MOV.U32 R3, RZ, RZ, c[0x0][0x2b8] ;  /* 0x0000ae00ff037624 */ /* 0x000fe400078e00ff */
[----:B------:R-:W-:Y:S01]  /*14880*/  IMAD.MOV.U32 R234, RZ, RZ, RZ ;  /* 0x000000ffffea7224 */ /* 0x000fe200078e00ff */
[----:B------:R-:W3:Y:S02]  /*14890*/  LDL.64 R242, [R1+0x30] ;  /* 0x0000300001f27983 */ /* 0x000ee40000100a00 */
[----:B------:R-:W-:Y:S02]  /*148a0*/  ISETP.NE.AND P1, PT, R3, 0x1, PT ;  /* 0x000000010300780c */ /* 0x000fe40003f25270 */
        /* <DEDUP_REMOVED lines=8> */
[C---:B------:R-:W-:Y:S02]  /*14930*/  IADD3 R5, -R2.reuse, RZ, RZ ;  /* 0x000000ff02057210 */ /* 0x040fe40007ffe1ff */
[C---:B---3--:R-:W-:Y:S03]  /*14940*/  @!P5 IADD3 R4, P0, R2.reuse, R242, RZ ;  /* 0x000000f20204d210 */ /* 0x048fe60007f1e0ff */
        /* <DEDUP_REMOVED lines=8> */
[----:B------:R-:W-:Y:S05]  /*149d0*/  IMAD R4, R237, c[0x0][0x1e4], R4 ;  /* 0x00007900ed047a24 */ /* 0x000fea00078e0204 */
[----:B------:R-:W-:Y:S02]  /*149e0*/  IADD3 R3, R3, R4, RZ ;  /* 0x0000000403037210 */ /* 0x000fe40007ffe0ff */
        /* <DEDUP_REMOVED lines=10> */
.L_x_1740:
[----:B------:R-:W-:-:S05]  /*14a90*/  BRA.DIV ~URZ, `(.L_x_1637) ;  /* 0x0000c0a27f007947 */ /* 0x000fca000b800000 */
[----:B------:R3:W4:Y:S02]  /*14aa0*/  SHFL.IDX PT, R2, R5, RZ, 0x181f ;  /* 0x00181fff05027589 */ /* 0x00072400000e0000 */
.L_x_1741:
[----:B------:R-:W-:Y:S11]  /*14ab0*/  ISETP.GE.AND P0, PT, R236, 0x1, PT ;  /* 0x00000001ec00780c */ /* 0x000ff60003f06270 */
[----:B------:R-:W-:Y:S02]  /*14ac0*/  @!UPT UIADD3 URZ, URZ, URZ, URZ ;  /* 0x0000003f3f3ff290 */ /* 0x000fe4000fffe03f */
[----:B------:R-:W-:Y:S02]  /*14ad0*/  @P0 ISETP.GE.AND P3, PT, R76, c[0x0][0x1d4], PT ;  /* 0x000075004c000a0c */ /* 0x000fe40003f66270 */
[----:B----4-:R-:W-:Y:S02]  /*14ae0*/  @P0 IADD3 R148, P1, R2, R230, RZ ;  /* 0x000000e602940210 */ /* 0x010fe40007f3e0ff */
[----:B------:R-:W-:Y:S03]  /*14af0*/  @P0 ISETP.GE.AND P2, PT, R227, c[0x0][0x1d4], PT ;  /* 0x00007500e3000a0c */ /* 0x000fe60003f46270 */
[----:B--2---:R-:W-:Y:S01]  /*14b00*/  @P0 IMAD.X R149, R6, 0x1, R231, P1 ;  /* 0x0000000106950824 */ /* 0x004fe200008e06e7 */
        /* <DEDUP_REMOVED lines=10> */
.L_x_1742:
[----:B------:R-:W-:Y:S11]  /*14bb0*/  ISETP.GE.AND P0, PT, R236, 0x21, PT ;  /* 0x00000021ec00780c */ /* 0x000ff60003f06270 */
[----:B------:R-:W-:Y:S02]  /*14bc0*/  @!UPT UIADD3 URZ, URZ, URZ, URZ ;  /* 0x0000003f3f3ff290 */ /* 0x000fe4000fffe03f */
[----:B------:R-:W-:Y:S02]  /*14bd0*/  @P0 ISETP.GE.AND P3, PT, R76, c[0x0][0x1d4], PT ;  /* 0x000075004c000a0c */ /* 0x000fe40003f66270 */
[----:B--2---:R-:W-:Y:S02]  /*14be0*/  @P0 IADD3 R148, P1, R2, R230, RZ ;  /* 0x000000e602940210 */ /* 0x004fe40007f3e0ff */
[----:B------:R-:W-:Y:S03]  /*14bf0*/  @P0 ISETP.GE.AND P2, PT, R227, c[0x0][0x1d4], PT ;  /* 0x00007500e3000a0c */ /* 0x000fe60003f46270 */
[----:B-1----:R-:W-:Y:S01]  /*14c00*/  @P0 IMAD.X R149, R6, 0x1, R231, P1 ;  /* 0x0000000106950824 */ /* 0x002fe200008e06e7 */
        /* <DEDUP_REMOVED lines=9> */
.L_x_1743:
[----:B------:R-:W-:-:S05]  /*14ca0*/  BRA.DIV ~URZ, `(.L_x_1640) ;  /* 0x0000c0427f007947 */ /* 0x000fca000b800000 */
[----:B-1----:R1:W2:Y:S02]  /*14cb0*/  SHFL.IDX PT, R2, R5, 0x2, 0x181f ;  /* 0x00581f0005027f89 */ /* 0x0022a400000e0000 */
.L_x_1744:
[----:B------:R-:W-:Y:S11]  /*14cc0*/  ISETP.GE.AND P0, PT, R236, 0x41, PT ;  /* 0x00000041ec00780c */ /* 0x000ff60003f06270 */
[----:B------:R-:W-:Y:S02]  /*14cd0*/  @!UPT UIADD3 URZ, URZ, URZ, URZ ;  /* 0x0000003f3f3ff290 */ /* 0x000fe4000fffe03f */
[----:B------:R-:W-:Y:S02]  /*14ce0*/  @P0 ISETP.GE.AND P3, PT, R76, c[0x0][0x1d4], PT ;  /* 0x000075004c000a0c */ /* 0x000fe40003f66270 */
[----:B--2---:R-:W-:Y:S02]  /*14cf0*/  @P0 IADD3 R148, P1, R2, R230, RZ ;  /* 0x000000e602940210 */ /* 0x004fe40007f3e0ff */
        /* <DEDUP_REMOVED lines=11> */
[----:B--2---:R1:W2:Y:S02]  /*14db0*/  SHFL.IDX PT, R2, R5, 0x3, 0x181f ;  /* 0x00781f0005027f89 */ /* 0x0042a400000e0000 */
.L_x_1745:
[----:B------:R-:W-:Y:S11]  /*14dc0*/  ISETP.GE.AND P0, PT, R236, 0x61, PT ;  /* 0x00000061ec00780c */ /* 0x000ff60003f06270 */
[----:B------:R-:W-:Y:S02]  /*14dd0*/  @!UPT UIADD3 URZ, URZ, URZ, URZ ;  /* 0x0000003f3f3ff290 */ /* 0x000fe4000fffe03f */
[----:B------:R-:W-:Y:S02]  /*14de0*/  @P0 ISETP.GE.AND P3, PT, R76, c[0x0][0x1d4], PT ;  /* 0x000075004c000a0c */ /* 0x000fe40003f66270 */
[----:B-12-4-:R-:W-:Y:S02]  /*14df0*/  @P0 IADD3 R4, P1, R2, R230, RZ ;  /* 0x000000e602040210 */ /* 0x016fe40007f3e0ff */
[----:B------:R-:W-:Y:S03]  /*14e00*/  @P0 ISETP.GE.AND P2, PT, R227, c[0x0][0x1d4], PT ;  /* 0x00007500e3000a0c */ /* 0x000fe60003f46270 */
[----:B---3--:R-:W-:Y:S01]  /*14e10*/  @P0 IMAD.X R5, R6, 0x1, R231, P1 ;  /* 0x0000000106050824 */ /* 0x008fe200008e06e7 */
[----:B------:R-:W-:Y:S05]  /*14e20*/  @P0 IADD3 R2, P1, R2, R233, RZ ;  /* 0x000000e902020210 */ /* 0x000fea0007f3e0ff */
[----:B------:R-:W-:Y:S01]  /*14e30*/  @!PT LDS RZ, [RZ] ;  /* 0x00000000fffff984 */ /* 0x000fe20000000800 */
[----:B------:R-:W-:Y:S01]  /*14e40*/  @!PT LDS RZ, [RZ] ;  /* 0x00000000fffff984 */ /* 0x000fe20000000800 */
[----:B------:R-:W-:Y:S01]  /*14e50*/  @!PT LDS RZ, [RZ] ;  /* 0x00000000fffff984 */ /* 0x000fe20000000800 */
[----:B------:R1:W-:Y:S01]  /*14e60*/  @P0 LDGSTS.E.BYPASS.LTC128B.128 [R229+0xb100], [R4.64], !P3 ;  /* 0x0b10000004e50fae */ /* 0x0003e2000d901d48 */
[----:B------:R-:W-:Y:S05]  /*14e70*/  @P0 IMAD.X R3, R6, 0x1, R232, P1 ;  /* 0x0000000106030824 */ /* 0x000fea00008e06e8 */
[----:B------:R1:W-:Y:S02]  /*14e80*/  @P0 LDGSTS.E.BYPASS.LTC128B.128 [R229+0xe900], [R2.64], !P2 ;  /* 0x0e90000002e50fae */ /* 0x0003e4000d101d48 */
.L_x_1635:
[----:B------:R-:W-:Y:S05]  /*14e90*/  BSYNC B0 ;  /* 0x0000000000007941 */ /* 0x000fea0003800000 */
.L_x_1634:
[----:B-1----:R-:W2:Y:S01]  /*14ea0*/  LDL R4, [R1+0x40] ;  /* 0x0000400001047983 */ /* 0x002ea20000100800 */
[----:B------:R-:W-:Y:S03]  /*14eb0*/  IMAD.MOV.U32 R148, RZ, RZ, c[0x0][0x2c4] ;  /* 0x0000b100ff947624 */ /* 0x000fe600078e00ff */
[----:B------:R-:W2:Y:S02]  /*14ec0*/  LDL R2, [R1+0x64] ;  /* 0x0000640001027983 */ /* 0x000ea40000100800 */
[----:B------:R-:W-:Y:S02]  /*14ed0*/  ISETP.NE.AND P0, PT, R148, 0x1, PT ;  /* 0x000000019400780c */ /* 0x000fe40003f05270 */
[----:B------:R-:W3:Y:S04]  /*14ee0*/  LDL R6, [R1+0x60] ;  /* 0x0000600001067983 */ /* 0x000ee80000100800 */
[----:B------:R-:W4:Y:S04]  /*14ef0*/  LDL R5, [R1+0x48] ;  /* 0x0000480001057983 */ /* 0x000f280000100800 */
[----:B------:R-:W4:Y:S04]  /*14f00*/  LDL R3, [R1+0x44] ;  /* 0x0000440001037983 */ /* 0x000f280000100800 */
[----:B------:R-:W0:Y:S01]  /*14f10*/  LDGDEPBAR ;  /* 0x00000000000079af */ /* 0x000e220000000000 */
[----:B--2---:R-:W-:Y:S04]  /*14f20*/  IMAD.IADD R4, R2, 0x1, R4 ;  /* 0x0000000102047824 */ /* 0x004fe800078e0204 */
[----:B------:R-:W-:Y:S05]  /*14f30*/  @P0 IMAD.HI.U32 R2, R4, c[0x0][0x2c8], RZ ;  /* 0x0000b20004020a27 */ /* 0x000fea00078e00ff */
[----:B------:R-:W-:Y:S01]  /*14f40*/  @P0 SHF.R.U32.HI R4, RZ, c[0x0][0x2cc], R2 ;  /* 0x0000b300ff040a19 */ /* 0x000fe20000011602 */
[----:B------:R-:W-:Y:S05]  /*14f50*/  IMAD R2, R235, -0x70, RZ ;  /* 0xffffff90eb027824 */ /* 0x000fea00078e02ff */
[----:B---3--:R-:W-:Y:S04]  /*14f60*/  IADD3 R2, -R6, 0x1, R2 ;  /* 0x0000000106027810 */ /* 0x008fe80007ffe102 */
[----:B----4-:R-:W-:Y:S01]  /*14f70*/  IADD3 R5, -R3, R2, R5 ;  /* 0x0000000203057210 */ /* 0x010fe20007ffe105 */
[----:B------:R-:W-:-:S05]  /*14f80*/  BRA.DIV ~URZ, `(.L_x_1642) ;  /* 0x0000bea27f007947 */ /* 0x000fca000b800000 */
[----:B------:R1:W2:Y:S02]  /*14f90*/  SHFL.IDX PT, R2, R4, RZ, 0x1c1f ;  /* 0x001c1fff04027589 */ /* 0x0002a400000e0000 */
.L_x_1746:
[----:B--2---:R-:W-:Y:S05]  /*14fa0*/  IMAD.IADD R2, R5, 0x1, R2 ;  /* 0x0000000105027824 */ /* 0x004fea00078e0202 */
[C---:B------:R-:W-:Y:S02]  /*14fb0*/  ISETP.GT.AND P0, PT, R2.reuse, RZ, PT ;  /* 0x000000ff0200720c */ /* 0x040fe40003f04270 */
[----:B------:R-:W-:Y:S02]  /*14fc0*/  ISETP.GT.AND P1, PT, R2, 0x1, PT ;  /* 0x000000010200780c */ /* 0x000fe40003f24270 */
[----:B------:R-:W-:Y:S02]  /*14fd0*/  FSEL R161, R8, -INF , P0 ;  /* 0xff80000008a17808 */ /* 0x000fe40000000000 */
[C---:B------:R-:W-:Y:S02]  /*14fe0*/  ISETP.GT.AND P0, PT, R2.reuse, 0x10, PT ;  /* 0x000000100200780c */ /* 0x040fe40003f04270 */
[C---:B------:R-:W-:Y:S02]  /*14ff0*/  ISETP.GT.AND P2, PT, R2.reuse, 0x8, PT ;  /* 0x000000080200780c */ /* 0x040fe40003f44270 */
[C---:B------:R-:W-:Y:S02]  /*15000*/  ISETP.GT.AND P3, PT, R2.reuse, 0x9, PT ;  /* 0x000000090200780c */ /* 0x040fe40003f64270 */
[----:B------:R-:W-:Y:S02]  /*15010*/  FSEL R170, R9, -INF , P1 ;  /* 0xff80000009aa7808 */ /* 0x000fe40000800000 */
[C---:B------:R-:W-:Y:S02]  /*15020*/  ISETP.GT.AND P1, PT, R2.reuse, 0x11, PT ;  /* 0x000000110200780c */ /* 0x040fe40003f24270 */
[----:B------:R-:W-:Y:S02]  /*15030*/  ISETP.GT.AND P4, PT, R2, 0x19, PT ;  /* 0x000000190200780c */ /* 0x000fe40003f84270 */
[----:B------:R-:W-:Y:S02]  /*15040*/  FSEL R168, R20, -INF , P0 ;  /* 0xff80000014a87808 */ /* 0x000fe40000000000 */
[----:B------:R-:W-:Y:S02]  /*15050*/  ISETP.GT.AND P0, PT, R2, 0x20, PT ;  /* 0x000000200200780c */ /* 0x000fe40003f04270 */
[----:B------:R-:W-:Y:S02]  /*15060*/  FSEL R16, R16, -INF , P2 ;  /* 0xff80000010107808 */ /* 0x000fe40001000000 */
[C---:B------:R-:W-:Y:S02]  /*15070*/  ISETP.GT.AND P2, PT, R2.reuse, 0x18, PT ;  /* 0x000000180200780c */ /* 0x040fe40003f44270 */
[----:B------:R-:W-:Y:S02]  /*15080*/  FSEL R169, R17, -INF , P3 ;  /* 0xff80000011a97808 */ /* 0x000fe40001800000 */
[----:B------:R-:W-:Y:S02]  /*15090*/  FSEL R167, R21, -INF , P1 ;  /* 0xff80000015a77808 */ /* 0x000fe40000800000 */
[C---:B------:R-:W-:Y:S02]  /*150a0*/  ISETP.GT.AND P1, PT, R2.reuse, 0x21, PT ;  /* 0x000000210200780c */ /* 0x040fe40003f24270 */
[C---:B------:R-:W-:Y:S02]  /*150b0*/  ISETP.GT.AND P3, PT, R2.reuse, 0x28, PT ;  /* 0x000000280200780c */ /* 0x040fe40003f64270 */
[----:B------:R-:W-:Y:S02]  /*150c0*/  FSEL R165, R25, -INF , P4 ;  /* 0xff80000019a57808 */ /* 0x000fe40002000000 */
[----:B------:R-:W-:Y:S02]  /*150d0*/  ISETP.GT.AND P4, PT, R2, 0x29, PT ;  /* 0x000000290200780c */ /* 0x000fe40003f84270 */
[----:B------:R-:W-:Y:S02]  /*150e0*/  FSEL R164, R28, -INF , P0 ;  /* 0xff8000001ca47808 */ /* 0x000fe40000000000 */
[----:B------:R-:W-:Y:S02]  /*150f0*/  ISETP.GT.AND P0, PT, R2, 0x30, PT ;  /* 0x000000300200780c */ /* 0x000fe40003f04270 */
[----:B------:R-:W-:Y:S02]  /*15100*/  FSEL R166, R24, -INF , P2 ;  /* 0xff80000018a67808 */ /* 0x000fe40001000000 */
        /* <DEDUP_REMOVED lines=8> */
[----:B------:R-:W-:Y:S02]  /*15190*/  ISETP.GT.AND P0, PT, R2, 0x41, PT ;  /* 0x000000410200780c */ /* 0x000fe40003f04270 */
[----:B------:R-:W-:Y:S02]  /*151a0*/  FSEL R158, R37, -INF , P2 ;  /* 0xff800000259e7808 */ /* 0x000fe40001000000 */
[----:B------:R-:W-:Y:S02]  /*151b0*/  FSEL R157, R40, -INF , P3 ;  /* 0xff800000289d7808 */ /* 0x000fe40001800000 */
[C---:B------:R-:W-:Y:S02]  /*151c0*/  ISETP.GT.AND P3, PT, R2.reuse, 0x48, PT ;  /* 0x000000480200780c */ /* 0x040fe40003f64270 */
[----:B------:R-:W-:Y:S02]  /*151d0*/  FSEL R156, R41, -INF , P4 ;  /* 0xff800000299c7808 */ /* 0x000fe40002000000 */
[----:B------:R-:W-:Y:S02]  /*151e0*/  ISETP.GT.AND P4, PT, R2, 0x49, PT ;  /* 0x000000490200780c */ /* 0x000fe40003f84270 */
[----:B------:R-:W-:Y:S02]  /*151f0*/  FSEL R155, R44, -INF , P1 ;  /* 0xff8000002c9b7808 */ /* 0x000fe40000800000 */
[C---:B------:R-:W-:Y:S02]  /*15200*/  ISETP.GT.AND P2, PT, R2.reuse, 0x50, PT ;  /* 0x000000500200780c */ /* 0x040fe40003f44270 */
[----:B------:R-:W-:Y:S02]  /*15210*/  FSEL R154, R45, -INF , P0 ;  /* 0xff8000002d9a7808 */ /* 0x000fe40000000000 */
[C---:B------:R-:W-:Y:S02]  /*15220*/  ISETP.GT.AND P1, PT, R2.reuse, 0x51, PT ;  /* 0x000000510200780c */ /* 0x040fe40003f24270 */
        /* <DEDUP_REMOVED lines=138> */
.L_x_1747:
[----:B------:R-:W3:Y:S01]  /*15ad0*/  LDL.LU R50, [R1] ;  /* 0x0000000001327983 */ /* 0x000ee20000300800 */
[C---:B------:R-:W-:Y:S01]  /*15ae0*/  FSETP.NEU.FTZ.AND P0, PT, R6.reuse, -INF , PT ;  /* 0xff8000000600780b */ /* 0x040fe20003f1d000 */
[----:B------:R-:W-:Y:S01]  /*15af0*/  FMUL.FTZ R3, R6, c[0x0][0x2d0] ;  /* 0x0000b40006037a20 */ /* 0x000fe20000410000 */
[----:B-12---:R-:W-:Y:S01]  /*15b00*/  FMNMX.FTZ R4, R2, R4, !PT ;  /* 0x0000000402047209 */ /* 0x006fe20007810000 */
        /* <DEDUP_REMOVED lines=37> */
[----:B------:R-:W-:Y:S01]  /*15d60*/  MUFU.EX2 R32, R32 ;  /* 0x0000002000207308 */ /* 0x000fe20000000800 */
[C---:B-1----:R-:W-:Y:S01]  /*15d70*/  FFMA.FTZ R3, R2.reuse, R240, R34 ;  /* 0x000000f002037223 */ /* 0x042fe20000010022 */
[C---:B--2---:R-:W-:Y:S01]  /*15d80*/  F2FP.BF16.PACK_AB R148, R5.reuse, R34 ;  /* 0x000000220594723e */ /* 0x044fe200000010ff */
[----:B------:R-:W-:Y:S02]  /*15d90*/  FMUL.FTZ R64, R2, R84 ;  /* 0x0000005402407220 */ /* 0x000fe40000410000 */
[----:B------:R-:W-:Y:S01]  /*15da0*/  FADD.FTZ R17, R5, R3 ;  /* 0x0000000305117221 */ /* 0x000fe20000010000 */
[C---:B------:R-:W-:Y:S01]  /*15db0*/  FSEL R3, R4.reuse, RZ, P0 ;  /* 0x000000ff04037208 */ /* 0x040fe20000000000 */
[----:B------:R-:W-:Y:S02]  /*15dc0*/  FMUL.FTZ R5, R4, c[0x0][0x2d0] ;  /* 0x0000b40004057a20 */ /* 0x000fe40000410000 */
[C---:B------:R-:W-:Y:S01]  /*15dd0*/  FMUL.FTZ R65, R2.reuse, R85 ;  /* 0x0000005502417220 */ /* 0x040fe20000410000 */
[----:B------:R1:W2:Y:S01]  /*15de0*/  MUFU.EX2 R34, R16 ;  /* 0x0000001000227308 */ /* 0x0002a20000000800 */
[----:B------:R-:W-:Y:S01]  /*15df0*/  FADD.FTZ R3, -R3, R80 ;  /* 0x0000005003037221 */ /* 0x000fe20000010100 */
[----:B------:R-:W-:Y:S01]  /*15e00*/  FSEL R5, R5, RZ, P0 ;  /* 0x000000ff05057208 */ /* 0x000fe20000000000 */
[----:B------:R-:W-:Y:S02]  /*15e10*/  FMUL.FTZ R49, R2, R101 ;  /* 0x0000006502317220 */ /* 0x000fe40000410000 */
[----:B------:R-:W-:Y:S02]  /*15e20*/  FMUL.FTZ R3, R3, c[0x0][0x2d0] ;  /* 0x0000b40003037a20 */ /* 0x000fe40000410000 */
[--C-:B------:R-:W-:Y:S02]  /*15e30*/  FFMA.FTZ R15, R37, c[0x0][0x2d0], -R5.reuse ;  /* 0x0000b400250f7a23 */ /* 0x100fe40000010805 */
[--C-:B------:R-:W-:Y:S02]  /*15e40*/  FFMA.FTZ R43, R11, c[0x0][0x2d0], -R5.reuse ;  /* 0x0000b4000b2b7a23 */ /* 0x100fe40000010805 */
[----:B------:R-:W4:Y:S01]  /*15e50*/  MUFU.EX2 R3, R3 ;  /* 0x0000000300037308 */ /* 0x000f220000000800 */
[--C-:B------:R-:W-:Y:S02]  /*15e60*/  FFMA.FTZ R151, R48, c[0x0][0x2d0], -R5.reuse ;  /* 0x0000b40030977a23 */ /* 0x100fe40000010805 */
[--C-:B------:R-:W-:Y:S02]  /*15e70*/  FFMA.FTZ R80, R52, c[0x0][0x2d0], -R5.reuse ;  /* 0x0000b40034507a23 */ /* 0x100fe40000010805 */
[--C-:B------:R-:W-:Y:S02]  /*15e80*/  FFMA.FTZ R46, R10, c[0x0][0x2d0], -R5.reuse ;  /* 0x0000b4000a2e7a23 */ /* 0x100fe40000010805 */
[--C-:B------:R-:W-:Y:S02]  /*15e90*/  FFMA.FTZ R170, R29, c[0x0][0x2d0], -R5.reuse ;  /* 0x0000b4001daa7a23 */ /* 0x100fe40000010805 */
[----:B------:R-:W-:Y:S01]  /*15ea0*/  FMUL.FTZ R29, R2, R121 ;  /* 0x00000079021d7220 */ /* 0x000fe20000410000 */
[----:B------:R-:W-:Y:S01]  /*15eb0*/  MUFU.EX2 R11, R15 ;  /* 0x0000000f000b7308 */ /* 0x000fe20000000800 */
[--C-:B------:R-:W-:Y:S02]  /*15ec0*/  FFMA.FTZ R169, R28, c[0x0][0x2d0], -R5.reuse ;  /* 0x0000b4001ca97a23 */ /* 0x100fe40000010805 */
[--C-:B-1----:R-:W-:Y:S01]  /*15ed0*/  FFMA.FTZ R16, R53, c[0x0][0x2d0], -R5.reuse ;  /* 0x0000b40035107a23 */ /* 0x102fe20000010805 */
[----:B--2---:R-:W-:Y:S01]  /*15ee0*/  F2FP.BF16.PACK_AB R150, R32, R34 ;  /* 0x000000222096723e */ /* 0x004fe200000010ff */
[----:B------:R-:W-:Y:S02]  /*15ef0*/  FMUL.FTZ R28, R2, R120 ;  /* 0x00000078021c7220 */ /* 0x000fe40000410000 */
[--C-:B------:R-:W-:Y:S02]  /*15f00*/  FFMA.FTZ R154, R45, c[0x0][0x2d0], -R5.reuse ;  /* 0x0000b4002d9a7a23 */ /* 0x100fe40000010805 */
[--C-:B------:R-:W-:Y:S01]  /*15f10*/  FFMA.FTZ R153, R44, c[0x0][0x2d0], -R5.reuse ;  /* 0x0000b4002c997a23 */ /* 0x100fe20000010805 */
[----:B------:R-:W-:Y:S01]  /*15f20*/  MUFU.EX2 R120, R80 ;  /* 0x0000005000787308 */ /* 0x000fe20000000800 */
[--C-:B------:R-:W-:Y:S02]  /*15f30*/  FFMA.FTZ R155, R41, c[0x0][0x2d0], -R5.reuse ;  /* 0x0000b400299b7a23 */ /* 0x100fe40000010805 */
[--C-:B------:R-:W-:Y:S02]  /*15f40*/  FFMA.FTZ R156, R40, c[0x0][0x2d0], -R5.reuse ;  /* 0x0000b400289c7a23 */ /* 0x100fe40000010805 */
[C---:B----4-:R-:W-:Y:S02]  /*15f50*/  FMUL.FTZ R66, R3.reuse, R86 ;  /* 0x0000005603427220 */ /* 0x050fe40000410000 */
[----:B------:R-:W-:Y:S02]  /*15f60*/  FMUL.FTZ R67, R3, R87 ;  /* 0x0000005703437220 */ /* 0x000fe40000410000 */
[----:B------:R-:W1:Y:S01]  /*15f70*/  LDSM.16.MT88.4 R84, [R203] ;  /* 0x00000000cb54783b */ /* 0x000e620000004200 */
        /* <DEDUP_REMOVED lines=27> */
[C---:B------:R-:W-:Y:S02]  /*16130*/  FMUL.FTZ R19, R3.reuse, R135 ;  /* 0x0000008703137220 */ /* 0x040fe40000410000 */
        /* <DEDUP_REMOVED lines=8> */
[C---:B------:R-:W-:Y:S02]  /*161c0*/  FMUL.FTZ R26, R3.reuse, R126 ;  /* 0x0000007e031a7220 */ /* 0x040fe40000410000 */
[C---:B------:R-:W-:Y:S02]  /*161d0*/  FMUL.FTZ R27, R3.reuse, R127 ;  /* 0x0000007f031b7220 */ /* 0x040fe40000410000 */
[C---:B------:R-:W-:Y:S01]  /*161e0*/  FMUL.FTZ R24, R2.reuse, R124 ;  /* 0x0000007c02187220 */ /* 0x040fe20000410000 */
[----:B------:R-:W-:Y:S01]  /*161f0*/  MOV R124, R46 ;  /* 0x0000002e007c7202 */ /* 0x000fe20000000f00 */
[C---:B------:R-:W-:Y:S01]  /*16200*/  FMUL.FTZ R25, R2.reuse, R125 ;  /* 0x0000007d02197220 */ /* 0x040fe20000410000 */
[----:B------:R-:W-:Y:S01]  /*16210*/  MOV R125, R43 ;  /* 0x0000002b007d7202 */ /* 0x000fe20000000f00 */
[C---:B------:R-:W-:Y:S01]  /*16220*/  FMUL.FTZ R30, R3.reuse, R122 ;  /* 0x0000007a031e7220 */ /* 0x040fe20000410000 */
[----:B------:R-:W-:Y:S01]  /*16230*/  MUFU.EX2 R133, R158 ;  /* 0x0000009e00857308 */ /* 0x000fe20000000800 */
[C---:B------:R-:W-:Y:S02]  /*16240*/  FMUL.FTZ R31, R3.reuse, R123 ;  /* 0x0000007b031f7220 */ /* 0x040fe40000410000 */
[C---:B------:R-:W-:Y:S02]  /*16250*/  FMUL.FTZ R34, R3.reuse, R118 ;  /* 0x0000007603227220 */ /* 0x040fe40000410000 */
        /* <DEDUP_REMOVED lines=39> */
[C---:B------:R-:W-:Y:S01]  /*164d0*/  FMUL.FTZ R70, R3.reuse, R70 ;  /* 0x0000004603467220 */ /* 0x040fe20000410000 */
[----:B------:R-:W-:Y:S01]  /*164e0*/  LDSM.16.MT88.4 R88, [R203+0x800] ;  /* 0x00080000cb58783b */ /* 0x000fe20000004200 */
[C---:B------:R-:W-:Y:S01]  /*164f0*/  FMUL.FTZ R71, R3.reuse, R71 ;  /* 0x0000004703477220 */ /* 0x040fe20000410000 */
[----:B--2---:R-:W-:Y:S01]  /*16500*/  MOV R174, R132 ;  /* 0x0000008400ae7202 */ /* 0x004fe20000000f00 */
[C---:B------:R-:W-:Y:S02]  /*16510*/  FMUL.FTZ R74, R3.reuse, R74 ;  /* 0x0000004a034a7220 */ /* 0x040fe40000410000 */
[C---:B------:R-:W-:Y:S02]  /*16520*/  FMUL.FTZ R75, R3.reuse, R75 ;  /* 0x0000004b034b7220 */ /* 0x040fe40000410000 */
[C---:B------:R-:W-:Y:S01]  /*16530*/  FMUL.FTZ R68, R2.reuse, R68 ;  /* 0x0000004402447220 */ /* 0x040fe20000410000 */
[----:B------:R-:W-:Y:S01]  /*16540*/  MUFU.EX2 R114, R153 ;  /* 0x0000009900727308 */ /* 0x000fe20000000800 */
[C---:B------:R-:W-:Y:S02]  /*16550*/  FMUL.FTZ R69, R2.reuse, R69 ;  /* 0x0000004502457220 */ /* 0x040fe40000410000 */
[C---:B------:R-:W-:Y:S02]  /*16560*/  FMUL.FTZ R72, R2.reuse, R72 ;  /* 0x0000004802487220 */ /* 0x040fe40000410000 */
[----:B------:R-:W-:Y:S05]  /*16570*/  FMUL.FTZ R73, R2, R73 ;  /* 0x0000004902497220 */ /* 0x000fea0000410000 */
[----:B------:R2:W-:Y:S10]  /*16580*/  MUFU.EX2 R153, R124 ;  /* 0x0000007c00997308 */ /* 0x0005f40000000800 */
[----:B------:R-:W-:Y:S10]  /*16590*/  MUFU.EX2 R166, R170 ;  /* 0x000000aa00a67308 */ /* 0x000ff40000000800 */
[----:B------:R-:W-:Y:S01]  /*165a0*/  MUFU.EX2 R163, R172 ;  /* 0x000000ac00a37308 */ /* 0x000fe20000000800 */
[----:B--2---:R-:W-:Y:S01]  /*165b0*/  LDSM.16.MT88.4 R124, [R204+0x3000] ;  /* 0x00300000cc7c783b */ /* 0x004fe20000004200 */
[C---:B---3--:R-:W-:Y:S02]  /*165c0*/  FFMA.FTZ R9, R3.reuse, R50, R11 ;  /* 0x0000003203097223 */ /* 0x048fe4000001000b */
[C---:B------:R-:W-:Y:S06]  /*165d0*/  FMUL.FTZ R11, R3.reuse, R139 ;  /* 0x0000008b030b7220 */ /* 0x040fec0000410000 */
[----:B------:R-:W-:Y:S01]  /*165e0*/  MUFU.EX2 R108, R242 ;  /* 0x000000f2006c7308 */ /* 0x000fe20000000800 */
[----:B------:R-:W-:Y:S02]  /*165f0*/  FADD.FTZ R15, R10, R9 ;  /* 0x000000090a0f7221 */ /* 0x000fe40000010000 */
[----:B------:R-:W-:Y:S02]  /*16600*/  FMUL.FTZ R9, R2, R137 ;  /* 0x0000008902097220 */ /* 0x000fe40000410000 */
[C---:B------:R-:W-:Y:S01]  /*16610*/  FMUL.FTZ R10, R3.reuse, R138 ;  /* 0x0000008a030a7220 */ /* 0x040fe20000410000 */
[----:B------:R-:W-:Y:S01]  /*16620*/  MOV R136, R15 ;  /* 0x0000000f00887202 */ /* 0x000fe20000000f00 */
[----:B------:R-:W-:Y:S02]  /*16630*/  FMUL.FTZ R50, R3, R102 ;  /* 0x0000006603327220 */ /* 0x000fe40000410000 */
[----:B------:R-:W-:Y:S01]  /*16640*/  LDSM.16.MT88.4 R100, [R204+0x1800] ;  /* 0x00180000cc64783b */ /* 0x000fe20000004200 */
[----:B------:R-:W-:Y:S02]  /*16650*/  MUFU.EX2 R137, R155 ;  /* 0x0000009b00897308 */ /* 0x000fe40000000800 */
[C---:B-1----:R-:W-:Y:S08]  /*16660*/  HMMA.16816.F32.BF16 R8, R148.reuse, R84, R8 ;  /* 0x000000549408723c */ /* 0x042ff00000041808 */
[C---:B------:R-:W-:Y:S01]  /*16670*/  HMMA.16816.F32.BF16 R16, R148.reuse, R86, R16 ;  /* 0x000000569410723c */ /* 0x040fe20000041810 */
[----:B------:R-:W1:Y:S01]  /*16680*/  LDSM.16.MT88.4 R84, [R204] ;  /* 0x00000000cc54783b */ /* 0x000e620000004200 */
[----:B------:R-:W2:Y:S10]  /*16690*/  MUFU.EX2 R15, R168 ;  /* 0x000000a8000f7308 */ /* 0x000eb40000000800 */
[----:B------:R-:W-:Y:S10]  /*166a0*/  MUFU.EX2 R168, R159 ;  /* 0x0000009f00a87308 */ /* 0x000ff40000000800 */
[----:B------:R-:W-:Y:S01]  /*166b0*/  MUFU.EX2 R159, R240 ;  /* 0x000000f0009f7308 */ /* 0x000fe20000000800 */
[----:B--2---:R-:W-:Y:S09]  /*166c0*/  FADD.FTZ R2, R15, R152 ;  /* 0x000000980f027221 */ /* 0x004ff20000010000 */
[----:B------:R-:W2:Y:S01]  /*166d0*/  MUFU.EX2 R3, R167 ;  /* 0x000000a700037308 */ /* 0x000ea20000000800 */
[C---:B-1----:R-:W-:Y:S09]  /*166e0*/  HMMA.16816.F32.BF16 R20, R148.reuse, R84, R20 ;  /* 0x000000549414723c */ /* 0x042ff20000041814 */
[----:B------:R-:W-:Y:S01]  /*166f0*/  MUFU.EX2 R167, R160 ;  /* 0x000000a000a77308 */ /* 0x000fe20000000800 */
[C---:B------:R-:W-:Y:S01]  /*16700*/  HMMA.16816.F32.BF16 R24, R148.reuse, R86, R24 ;  /* 0x000000569418723c */ /* 0x040fe20000041818 */
[----:B------:R-:W1:Y:S08]  /*16710*/  LDSM.16.MT88.4 R84, [R206] ;  /* 0x00000000ce54783b */ /* 0x000e700000004200 */
[----:B------:R-:W-:Y:S03]  /*16720*/  MUFU.EX2 R160, R239 ;  /* 0x000000ef00a07308 */ /* 0x000fe60000000800 */
[C---:B--2---:R-:W-:Y:S04]  /*16730*/  FADD.FTZ R2, R3.reuse, R2 ;  /* 0x0000000203027221 */ /* 0x044fe80000010000 */
[----:B------:R-:W-:Y:S03]  /*16740*/  FADD.FTZ R2, R92, R2 ;  /* 0x000000025c027221 */ /* 0x000fe60000010000 */
[----:B------:R-:W-:Y:S01]  /*16750*/  MUFU.EX2 R113, R113 ;  /* 0x0000007100717308 */ /* 0x000fe20000000800 */
[----:B------:R-:W-:Y:S09]  /*16760*/  FADD.FTZ R2, R80, R2 ;  /* 0x0000000250027221 */ /* 0x000ff20000010000 */
[----:B------:R-:W2:Y:S10]  /*16770*/  MUFU.EX2 R112, R112 ;  /* 0x0000007000707308 */ /* 0x000eb40000000800 */
[----:B------:R-:W-:Y:S01]  /*16780*/  MUFU.EX2 R158, R245 ;  /* 0x000000f5009e7308 */ /* 0x000fe20000000800 */
[C---:B-1----:R-:W-:Y:S09]  /*16790*/  HMMA.16816.F32.BF16 R28, R148.reuse, R84, R28 ;  /* 0x00000054941c723c */ /* 0x042ff2000004181c */
[----:B------:R-:W-:Y:S01]  /*167a0*/  MUFU.EX2 R157, R246 ;  /* 0x000000f6009d7308 */ /* 0x000fe20000000800 */
[C---:B------:R-:W-:Y:S01]  /*167b0*/  HMMA.16816.F32.BF16 R32, R148.reuse, R86, R32 ;  /* 0x000000569420723c */ /* 0x040fe20000041820 */
[----:B------:R-:W1:Y:S08]  /*167c0*/  LDSM.16.MT88.4 R84, [R205] ;  /* 0x00000000cd54783b */ /* 0x000e700000004200 */
[----:B------:R-:W-:Y:S10]  /*167d0*/  MUFU.EX2 R156, R247 ;  /* 0x000000f7009c7308 */ /* 0x000ff40000000800 */
[----:B------:R-:W-:Y:S10]  /*167e0*/  MUFU.EX2 R155, R250 ;  /* 0x000000fa009b7308 */ /* 0x000ff40000000800 */
[----:B------:R-:W3:Y:S01]  /*167f0*/  MUFU.EX2 R152, R129 ;  /* 0x0000008100987308 */ /* 0x000ee20000000800 */
        /* <DEDUP_REMOVED lines=18> */
[----:B------:R-:W4:Y:S02]  /*16920*/  LDSM.16.MT88.4 R92, [R204+0x800] ;  /* 0x00080000cc5c783b */ /* 0x000f240000004200 */
[----:B------:R-:W5:Y:S01]  /*16930*/  MUFU.EX2 R3, R164 ;  /* 0x000000a400037308 */ /* 0x000f620000000800 */
[----:B------:R-:W-:Y:S02]  /*16940*/  F2FP.BF16.PACK_AB R87, R132, R137 ;  /* 0x000000898457723e */ /* 0x000fe400000010ff */
[----:B--2---:R-:W-:Y:S02]  /*16950*/  F2FP.BF16.PACK_AB R148, R112, R113 ;  /* 0x000000717094723e */ /* 0x004fe400000010ff */
[----:B------:R-:W-:Y:S02]  /*16960*/  F2FP.BF16.PACK_AB R149, R153, R154 ;  /* 0x0000009a9995723e */ /* 0x000fe400000010ff */
[----:B---3--:R-:W-:Y:S01]  /*16970*/  F2FP.BF16.PACK_AB R151, R5, R152 ;  /* 0x000000980597723e */ /* 0x008fe200000010ff */
[C---:B------:R-:W-:Y:S02]  /*16980*/  HMMA.16816.F32.BF16 R8, R84.reuse, R88, R8 ;  /* 0x000000585408723c */ /* 0x040fe40000041808 */
[----:B------:R-:W2:Y:S03]  /*16990*/  MUFU.EX2 R80, R162 ;  /* 0x000000a200507308 */ /* 0x000ea60000000800 */
[----:B-1----:R-:W-:Y:S03]  /*169a0*/  FADD.FTZ R2, R15, R2 ;  /* 0x000000020f027221 */ /* 0x002fe60000010000 */
[C---:B------:R-:W-:Y:S01]  /*169b0*/  HMMA.16816.F32.BF16 R16, R84.reuse, R90, R16 ;  /* 0x0000005a5410723c */ /* 0x040fe20000041810 */
[----:B------:R-:W1:Y:S03]  /*169c0*/  LDSM.16.MT88.4 R88, [R206+0x800] ;  /* 0x00080000ce58783b */ /* 0x000e660000004200 */
[----:B------:R-:W-:Y:S01]  /*169d0*/  MUFU.EX2 R165, R169 ;  /* 0x000000a900a57308 */ /* 0x000fe20000000800 */
[C---:B-----5:R-:W-:Y:S04]  /*169e0*/  FADD.FTZ R2, R3.reuse, R2 ;  /* 0x0000000203027221 */ /* 0x060fe80000010000 */
[----:B------:R-:W-:Y:S05]  /*169f0*/  FADD.FTZ R2, R96, R2 ;  /* 0x0000000260027221 */ /* 0x000fea0000010000 */
[----:B------:R-:W-:Y:S01]  /*16a00*/  MUFU.EX2 R164, R171 ;  /* 0x000000ab00a47308 */ /* 0x000fe20000000800 */
[C---:B--2---:R-:W-:Y:S01]  /*16a10*/  FADD.FTZ R2, R80.reuse, R2 ;  /* 0x0000000250027221 */ /* 0x044fe20000010000 */
[C---:B----4-:R-:W-:Y:S08]  /*16a20*/  HMMA.16816.F32.BF16 R20, R84.reuse, R92, R20 ;  /* 0x0000005c5414723c */ /* 0x050ff00000041814 */
[----:B------:R-:W-:Y:S01]  /*16a30*/  MUFU.EX2 R162, R226 ;  /* 0x000000e200a27308 */ /* 0x000fe20000000800 */
        /* <DEDUP_REMOVED lines=22> */
[----:B------:R4:W-:Y:S02]  /*16ba0*/  MUFU.EX2 R80, R173 ;  /* 0x000000ad00507308 */ /* 0x0009e40000000800 */
[----:B------:R-:W-:Y:S02]  /*16bb0*/  F2FP.BF16.PACK_AB R84, R3, R15 ;  /* 0x0000000f0354723e */ /* 0x000fe400000010ff */
[----:B------:R-:W-:Y:S02]  /*16bc0*/  F2FP.BF16.PACK_AB R85, R128, R133 ;  /* 0x000000858055723e */ /* 0x000fe400000010ff */
[----:B------:R-:W-:Y:S04]  /*16bd0*/  F2FP.BF16.PACK_AB R87, R167, R168 ;  /* 0x000000a8a757723e */ /* 0x000fe800000010ff */
[----:B------:R-:W5:Y:S03]  /*16be0*/  MUFU.EX2 R15, R225 ;  /* 0x000000e1000f7308 */ /* 0x000f660000000800 */
[C---:B-1----:R-:W-:Y:S07]  /*16bf0*/  HMMA.16816.F32.BF16 R8, R84.reuse, R88, R8 ;  /* 0x000000585408723c */ /* 0x042fee0000041808 */
[----:B------:R1:W1:Y:S01]  /*16c00*/  MUFU.EX2 R3, R175 ;  /* 0x000000af00037308 */ /* 0x0002620000000800 */
[C---:B------:R-:W-:Y:S01]  /*16c10*/  HMMA.16816.F32.BF16 R16, R84.reuse, R90, R16 ;  /* 0x0000005a5410723c */ /* 0x040fe20000041810 */
[----:B------:R-:W3:Y:S03]  /*16c20*/  LDSM.16.MT88.4 R88, [R205+0x1000] ;  /* 0x00100000cd58783b */ /* 0x000ee60000004200 */
[----:B----4-:R-:W-:Y:S04]  /*16c30*/  MOV R173, R137 ;  /* 0x0000008900ad7202 */ /* 0x010fe80000000f00 */
[C---:B--2---:R-:W-:Y:S04]  /*16c40*/  HMMA.16816.F32.BF16 R20, R84.reuse, R92, R20 ;  /* 0x0000005c5414723c */ /* 0x044fe80000041814 */
[----:B-----5:R-:W-:Y:S01]  /*16c50*/  FADD.FTZ R2, R15, R2 ;  /* 0x000000020f027221 */ /* 0x020fe20000010000 */
[----:B------:R-:W-:Y:S03]  /*16c60*/  MOV R225, R128 ;  /* 0x0000008000e17202 */ /* 0x000fe60000000f00 */
[C---:B------:R-:W-:Y:S01]  /*16c70*/  HMMA.16816.F32.BF16 R24, R84.reuse, R94, R24 ;  /* 0x0000005e5418723c */ /* 0x040fe20000041818 */
[----:B------:R-:W2:Y:S03]  /*16c80*/  LDSM.16.MT88.4 R92, [R203+0x4800] ;  /* 0x00480000cb5c783b */ /* 0x000ea60000004200 */
[----:B-1----:R-:W-:Y:S01]  /*16c90*/  MOV R175, R133 ;  /* 0x0000008500af7202 */ /* 0x002fe20000000f00 */
[C---:B------:R-:W-:Y:S03]  /*16ca0*/  FADD.FTZ R2, R3.reuse, R2 ;  /* 0x0000000203027221 */ /* 0x040fe60000010000 */
[C---:B---3--:R-:W-:Y:S01]  /*16cb0*/  HMMA.16816.F32.BF16 R28, R84.reuse, R96, R28 ;  /* 0x00000060541c723c */ /* 0x048fe2000004181c */
[----:B------:R-:W-:Y:S03]  /*16cc0*/  LDSM.16.MT88.4 R132, [R203+0x3000] ;  /* 0x00300000cb84783b */ /* 0x000fe60000004200 */
[----:B------:R-:W-:Y:S04]  /*16cd0*/  FADD.FTZ R2, R104, R2 ;  /* 0x0000000268027221 */ /* 0x000fe80000010000 */
[C---:B------:R-:W-:Y:S01]  /*16ce0*/  HMMA.16816.F32.BF16 R32, R84.reuse, R98, R32 ;  /* 0x000000625420723c */ /* 0x040fe20000041820 */
[----:B------:R-:W1:Y:S03]  /*16cf0*/  LDSM.16.MT88.4 R96, [R204+0x4800] ;  /* 0x00480000cc60783b */ /* 0x000e660000004200 */
[C---:B------:R-:W-:Y:S04]  /*16d00*/  FADD.FTZ R2, R80.reuse, R2 ;  /* 0x0000000250027221 */ /* 0x040fe80000010000 */
[C---:B------:R-:W-:Y:S08]  /*16d10*/  HMMA.16816.F32.BF16 R36, R84.reuse, R88, R36 ;  /* 0x000000585424723c */ /* 0x040ff00000041824 */
        /* <DEDUP_REMOVED lines=26> */
[C---:B--2---:R-:W-:Y:S04]  /*16ec0*/  FADD.FTZ R2, R3.reuse, R2 ;  /* 0x0000000203027221 */ /* 0x044fe80000010000 */
        /* <DEDUP_REMOVED lines=45> */
[----:B------:R-:W4:Y:S07]  /*171a0*/  LDSM.16.MT88.4 R100, [R205+0x5800] ;  /* 0x00580000cd64783b */ /* 0x000f2e0000004200 */
[C---:B------:R-:W-:Y:S07]  /*171b0*/  HMMA.16816.F32.BF16 R36, R84.reuse, R88, R36 ;  /* 0x000000585424723c */ /* 0x040fee0000041824 */
[----:B------:R-:W-:Y:S01]  /*171c0*/  F2FP.BF16.PACK_AB R88, R80, R108 ;  /* 0x0000006c5058723e */ /* 0x000fe200000010ff */
[C---:B------:R-:W-:Y:S01]  /*171d0*/  HMMA.16816.F32.BF16 R40, R84.reuse, R90, R40 ;  /* 0x0000005a5428723c */ /* 0x040fe20000041828 */
[----:B------:R-:W5:Y:S01]  /*171e0*/  MUFU.EX2 R80, R117 ;  /* 0x0000007500507308 */ /* 0x000f620000000800 */
[----:B------:R-:W-:Y:S02]  /*171f0*/  LDSM.16.MT88.4 R108, [R204+0x6000] ;  /* 0x00600000cc6c783b */ /* 0x000fe40000004200 */
[----:B------:R-:W-:Y:S03]  /*17200*/  F2FP.BF16.PACK_AB R89, R157, R158 ;  /* 0x0000009e9d59723e */ /* 0x000fe600000010ff */
[----:B------:R-:W-:Y:S01]  /*17210*/  F2FP.BF16.PACK_AB R90, R3, R15 ;  /* 0x0000000f035a723e */ /* 0x000fe200000010ff */
[C---:B--2---:R-:W-:Y:S03]  /*17220*/  HMMA.16816.F32.BF16 R44, R84.reuse, R92, R44 ;  /* 0x0000005c542c723c */ /* 0x044fe6000004182c */
[----:B------:R-:W2:Y:S01]  /*17230*/  MUFU.EX2 R15, R116 ;  /* 0x00000074000f7308 */ /* 0x000ea20000000800 */
[----:B------:R-:W-:Y:S01]  /*17240*/  FADD.FTZ R3, R120, R136 ;  /* 0x0000008878037221 */ /* 0x000fe20000010000 */
[----:B------:R-:W-:Y:S03]  /*17250*/  F2FP.BF16.PACK_AB R91, R155, R156 ;  /* 0x0000009c9b5b723e */ /* 0x000fe600000010ff */
[C---:B------:R-:W-:Y:S01]  /*17260*/  HMMA.16816.F32.BF16 R48, R84.reuse, R94, R48 ;  /* 0x0000005e5430723c */ /* 0x040fe20000041830 */
[----:B------:R-:W4:Y:S07]  /*17270*/  LDSM.16.MT88.4 R92, [R203+0x2800] ;  /* 0x00280000cb5c783b */ /* 0x000f2e0000004200 */
[C---:B---3--:R-:W-:Y:S04]  /*17280*/  HMMA.16816.F32.BF16 R52, R84.reuse, R96, R52 ;  /* 0x000000605434723c */ /* 0x048fe80000041834 */
[----:B-----5:R-:W-:Y:S04]  /*17290*/  FADD.FTZ R2, R80, R2 ;  /* 0x0000000250027221 */ /* 0x020fe80000010000 */
[C---:B------:R-:W-:Y:S01]  /*172a0*/  HMMA.16816.F32.BF16 R56, R84.reuse, R98, R56 ;  /* 0x000000625438723c */ /* 0x040fe20000041838 */
[----:B------:R-:W3:Y:S03]  /*172b0*/  LDSM.16.MT88.4 R96, [R204+0x2800] ;  /* 0x00280000cc60783b */ /* 0x000ee60000004200 */
[C---:B--2---:R-:W-:Y:S01]  /*172c0*/  FADD.FTZ R240, R15.reuse, R2 ;  /* 0x000000020ff07221 */ /* 0x044fe20000010000 */
[----:B------:R-:W-:Y:S01]  /*172d0*/  F2FP.BF16.PACK_AB R150, R15, R80 ;  /* 0x000000500f96723e */ /* 0x000fe200000010ff */
[----:B------:R-:W-:Y:S01]  /*172e0*/  FADD.FTZ R2, R121, R3 ;  /* 0x0000000379027221 */ /* 0x000fe20000010000 */
[----:B------:R-:W-:Y:S01]  /*172f0*/  MOV R15, R6 ;  /* 0x00000006000f7202 */ /* 0x000fe20000000f00 */
[C---:B-1----:R-:W-:Y:S01]  /*17300*/  HMMA.16816.F32.BF16 R60, R84.reuse, R104, R60 ;  /* 0x00000068543c723c */ /* 0x042fe2000004183c */
[----:B------:R-:W2:Y:S03]  /*17310*/  LDL R3, [R1+0x10] ;  /* 0x0000100001037983 */ /* 0x000ea60000100800 */
[----:B------:R-:W-:Y:S01]  /*17320*/  FADD.FTZ R2, R115, R2 ;  /* 0x0000000273027221 */ /* 0x000fe20000010000 */
[----:B------:R-:W-:Y:S01]  /*17330*/  LDSM.16.MT88.4 R116, [R206+0x3000] ;  /* 0x00300000ce74783b */ /* 0x000fe20000004200 */
[-C--:B------:R-:W-:Y:S02]  /*17340*/  MOV R80, R4.reuse ;  /* 0x0000000400507202 */ /* 0x080fe40000000f00 */
[C---:B------:R-:W-:Y:S04]  /*17350*/  HMMA.16816.F32.BF16 R64, R84.reuse, R106, R64 ;  /* 0x0000006a5440723c */ /* 0x040fe80000041840 */
        /* <DEDUP_REMOVED lines=22> */
[C---:B----4-:R-:W-:Y:S04]  /*174c0*/  HMMA.16816.F32.BF16 R36, R88.reuse, R84, R36 ;  /* 0x000000545824723c */ /* 0x050fe80000041824 */
[----:B------:R-:W-:Y:S04]  /*174d0*/  FADD.FTZ R2, R164, R2 ;  /* 0x00000002a4027221 */ /* 0x000fe80000010000 */
[C---:B------:R-:W-:Y:S01]  /*174e0*/  HMMA.16816.F32.BF16 R40, R88.reuse, R86, R40 ;  /* 0x000000565828723c */ /* 0x040fe20000041828 */
[----:B------:R-:W-:Y:S03]  /*174f0*/  LDSM.16.MT88.4 R84, [R206+0x6800] ;  /* 0x00680000ce54783b */ /* 0x000fe60000004200 */
[----:B------:R-:W-:Y:S04]  /*17500*/  FADD.FTZ R2, R163, R2 ;  /* 0x00000002a3027221 */ /* 0x000fe80000010000 */
[C---:B-----5:R-:W-:Y:S04]  /*17510*/  HMMA.16816.F32.BF16 R44, R88.reuse, R100, R44 ;  /* 0x00000064582c723c */ /* 0x060fe8000004182c */
        /* <DEDUP_REMOVED lines=27> */
[----:B------:R-:W-:Y:S03]  /*176d0*/  MOV R5, R4 ;  /* 0x0000000400057202 */ /* 0x000fe60000000f00 */
[C---:B------:R-:W-:Y:S01]  /*176e0*/  HMMA.16816.F32.BF16 R120, R148.reuse, R116, R28 ;  /* 0x000000749478723c */ /* 0x040fe2000004181c */
[----:B------:R2:W-:Y:S07]  /*176f0*/  STL [R1], R2 ;  /* 0x0000000201007387 */ /* 0x0005ee0000100800 */
[C---:B------:R-:W-:Y:S08]  /*17700*/  HMMA.16816.F32.BF16 R116, R148.reuse, R118, R32 ;  /* 0x000000769474723c */ /* 0x040ff00000041820 */
[C---:B-1----:R-:W-:Y:S08]  /*17710*/  HMMA.16816.F32.BF16 R112, R148.reuse, R108, R36 ;  /* 0x0000006c9470723c */ /* 0x042ff00000041824 */
[C---:B------:R-:W-:Y:S08]  /*17720*/  HMMA.16816.F32.BF16 R108, R148.reuse, R110, R40 ;  /* 0x0000006e946c723c */ /* 0x040ff00000041828 */
[C---:B------:R-:W-:Y:S08]  /*17730*/  HMMA.16816.F32.BF16 R104, R148.reuse, R100, R44 ;  /* 0x000000649468723c */ /* 0x040ff0000004182c */
[C---:B------:R-:W-:Y:S08]  /*17740*/  HMMA.16816.F32.BF16 R100, R148.reuse, R102, R48 ;  /* 0x000000669464723c */ /* 0x040ff00000041830 */
[C---:B----4-:R-:W-:Y:S08]  /*17750*/  HMMA.16816.F32.BF16 R96, R148.reuse, R92, R52 ;  /* 0x0000005c9460723c */ /* 0x050ff00000041834 */
[C---:B------:R-:W-:Y:S08]  /*17760*/  HMMA.16816.F32.BF16 R92, R148.reuse, R94, R56 ;  /* 0x0000005e945c723c */ /* 0x040ff00000041838 */
[C---:B------:R-:W-:Y:S08]  /*17770*/  HMMA.16816.F32.BF16 R88, R148.reuse, R84, R60 ;  /* 0x000000549458723c */ /* 0x040ff0000004183c */
[C---:B------:R-:W-:Y:S08]  /*17780*/  HMMA.16816.F32.BF16 R84, R148.reuse, R86, R64 ;  /* 0x000000569454723c */ /* 0x040ff00000041840 */
[C---:B---3--:R-:W-:Y:S08]  /*17790*/  HMMA.16816.F32.BF16 R68, R148.reuse, R8, R68 ;  /* 0x000000089444723c */ /* 0x048ff00000041844 */
[----:B------:R-:W-:Y:S03]  /*177a0*/  HMMA.16816.F32.BF16 R72, R148, R10, R72 ;  /* 0x0000000a9448723c */ /* 0x000fe60000041848 */
[C---:B--2---:R-:W-:Y:S02]  /*177b0*/  ISETP.GT.AND P0, PT, R235.reuse, R3, PT ;  /* 0x00000003eb00720c */ /* 0x044fe40003f04270 */
[----:B------:R-:W-:Y:S11]  /*177c0*/  IADD3 R235, R235, -0x1, RZ ;  /* 0xffffffffebeb7810 */ /* 0x000ff60007ffe0ff */
[----:B------:R-:W-:-:S05]  /*177d0*/  @P0 BRA `(.L_x_1644) ;  /* 0xffffc02000000947 */ /* 0x000fca000383ffff */
.L_x_1628:
[----:B--2---:R-:W2:Y:S02]  /*177e0*/  LDL R2, [R1+0xc] ;  /* 0x00000c0001027983 */ /* 0x004ea40000100800 */
[----:B--2---:R-:W-:-:S13]  /*177f0*/  ISETP.GE.AND P0, PT, R235, R2, PT ;  /* 0x00000002eb00720c */ /* 0x004fda0003f06270 */
[----:B------:R-:W-:Y:S05]  /*17800*/  @!P0 BRA `(.L_x_1645) ;  /* 0x0000381000008947 */ /* 0x000fea0003800000 */
.L_x_1660:
[----:B------:R-:W2:Y:S01]  /*17810*/  LDL.64 R10, [R1+0x18] ;  /* 0x00001800010a7983 */ /* 0x000ea20000100a00 */
[----:B------:R-:W-:Y:S04]  /*17820*/  DEPBAR.LE SB0, 0x0 ;  /* 0x000080000000791a */ /* 0x000fe80000000000 */
[----:B------:R-:W3:Y:S01]  /*17830*/  LDL R9, [R1+0x20] ;  /* 0x0000200001097983 */ /* 0x000ee20000100800 */
[----:B------:R-:W-:Y:S01]  /*17840*/  WARPSYNC 0xffffffff ;  /* 0xffffffff00007948 */ /* 0x000fe20003800000 */
[----:B------:R-:W-:Y:S02]  /*17850*/  SHF.R.S32.HI R2, RZ, 0x1f, R237 ;  /* 0x0000001fff027819 */ /* 0x000fe400000114ed */
[----:B------:R-:W-:Y:S01]  /*17860*/  BAR.SYNC.DEFER_BLOCKING 0x0 ;  /* 0x0000000000007b1d */ /* 0x000fe20000010000 */
[----:B------:R-:W-:Y:S02]  /*17870*/  SHF.R.S32.HI R8, RZ, 0x1f, R234 ;  /* 0x0000001fff087819 */ /* 0x000fe400000114ea */
[----:B------:R-:W-:Y:S01]  /*17880*/  IMAD R4, R2, c[0x0][0x208], RZ ;  /* 0x0000820002047a24 */ /* 0x000fe200078e02ff */
[----:B------:R-:W-:Y:S01]  /*17890*/  MOV R15, R6 ;  /* 0x00000006000f7202 */ /* 0x000fe20000000f00 */
[C---:B------:R-:W-:Y:S04]  /*178a0*/  IMAD.WIDE.U32 R2, R237.reuse, c[0x0][0x208], RZ ;  /* 0x00008200ed027a25 */ /* 0x040fe800078e00ff */
[----:B------:R-:W-:Y:S05]  /*178b0*/  IMAD R4, R237, c[0x0][0x20c], R4 ;  /* 0x00008300ed047a24 */ /* 0x000fea00078e0204 */
[----:B------:R-:W-:Y:S01]  /*178c0*/  IADD3 R3, R3, R4, RZ ;  /* 0x0000000403037210 */ /* 0x000fe20007ffe0ff */
[----:B------:R-:W-:Y:S04]  /*178d0*/  IMAD R4, R8, c[0x0][0x218], RZ ;  /* 0x0000860008047a24 */ /* 0x000fe800078e02ff */
[C---:B------:R-:W-:Y:S04]  /*178e0*/  IMAD.WIDE.U32 R2, R234.reuse, c[0x0][0x218], R2 ;  /* 0x00008600ea027a25 */ /* 0x040fe800078e0002 */
[----:B------:R-:W-:Y:S01]  /*178f0*/  IMAD R4, R234, c[0x0][0x21c], R4 ;  /* 0x00008700ea047a24 */ /* 0x000fe200078e0204 */
        /* <DEDUP_REMOVED lines=20> */
.L_x_1748:
[----:B------:R-:W3:Y:S01]  /*17a40*/  SHFL.IDX PT, R9, R8, RZ, 0x181f ;  /* 0x00181fff08097589 */ /* 0x000ee200000e0000 */
[----:B------:R-:W-:Y:S01]  /*17a50*/  ISETP.GE.AND P1, PT, R76, c[0x0][0x1d4], PT ;  /* 0x000075004c007a0c */ /* 0x000fe20003f26270 */
[----:B------:R-:W-:Y:S01]  /*17a60*/  BSSY B0, `(.L_x_1647) ;  /* 0x0000037000007945 */ /* 0x000fe20003800000 */
[----:B------:R-:W-:Y:S01]  /*17a70*/  ISETP.GE.AND P3, PT, R227, c[0x0][0x1d4], PT ;  /* 0x00007500e3007a0c */ /* 0x000fe20003f66270 */
[----:B------:R-:W4:Y:S01]  /*17a80*/  S2R R11, SR_TID.X ;  /* 0x00000000000b7919 */ /* 0x000f220000002100 */
[----:B------:R-:W-:Y:S02]  /*17a90*/  SEL R226, RZ, 0x10, P1 ;  /* 0x00000010ffe27807 */ /* 0x000fe40000800000 */
[----:B------:R-:W-:Y:S02]  /*17aa0*/  SEL R225, RZ, 0x10, P3 ;  /* 0x00000010ffe17807 */ /* 0x000fe40001800000 */
[----:B------:R-:W-:Y:S02]  /*17ab0*/  ISETP.NE.U32.AND P2, PT, R226, RZ, PT ;  /* 0x000000ffe200720c */ /* 0x000fe40003f45070 */
[CC--:B---3--:R-:W-:Y:S05]  /*17ac0*/  IADD3 R2, P0, R9.reuse, R230.reuse, RZ ;  /* 0x000000e609027210 */ /* 0x0c8fea0007f1e0ff */
[C-C-:B--2---:R-:W-:Y:S05]  /*17ad0*/  IMAD.X R3, R10.reuse, 0x1, R231.reuse, P0 ;  /* 0x000000010a037824 */ /* 0x144fea00000e06e7 */
[----:B------:R-:W-:Y:S01]  /*17ae0*/  @!PT LDS RZ, [RZ] ;  /* 0x00000000fffff984 */ /* 0x000fe20000000800 */
[----:B------:R-:W-:Y:S01]  /*17af0*/  @!PT LDS RZ, [RZ] ;  /* 0x00000000fffff984 */ /* 0x000fe20000000800 */
[----:B------:R2:W-:Y:S02]  /*17b00*/  LDGSTS.E.BYPASS.LTC128B.128 [R229+0x100], [R2.64], !P1 ;  /* 0x0010000002e57fae */ /* 0x0005e4000c901d48 */
[-C--:B--2---:R-:W-:Y:S02]  /*17b10*/  IADD3 R2, P0, R9, R233.reuse, RZ ;  /* 0x000000e909027210 */ /* 0x084fe40007f1e0ff */
[----:B------:R-:W2:Y:S03]  /*17b20*/  SHFL.IDX PT, R9, R8, 0x1, 0x181f ;  /* 0x00381f0008097f89 */ /* 0x000ea600000e0000 */
[--C-:B------:R-:W-:Y:S02]  /*17b30*/  IMAD.X R3, R10, 0x1, R232.reuse, P0 ;  /* 0x000000010a037824 */ /* 0x100fe400000e06e8 */
[----:B------:R-:W3:Y:S04]  /*17b40*/  SHFL.IDX PT, R10, R4, 0x1, 0x181f ;  /* 0x00381f00040a7f89 */ /* 0x000ee800000e0000 */
[----:B------:R2:W-:Y:S02]  /*17b50*/  LDGSTS.E.BYPASS.LTC128B.128 [R229+0x3900], [R2.64], !P3 ;  /* 0x0390000002e57fae */ /* 0x0005e4000d901d48 */
[C---:B--2---:R-:W-:Y:S05]  /*17b60*/  IADD3 R2, P0, R9.reuse, R230, RZ ;  /* 0x000000e609027210 */ /* 0x044fea0007f1e0ff */
[C-C-:B---3--:R-:W-:Y:S05]  /*17b70*/  IMAD.X R3, R10.reuse, 0x1, R231.reuse, P0 ;  /* 0x000000010a037824 */ /* 0x148fea00000e06e7 */
[----:B------:R2:W-:Y:S02]  /*17b80*/  LDGSTS.E.BYPASS.LTC128B.128 [R229+0x1100], [R2.64], !P1 ;  /* 0x0110000002e57fae */ /* 0x0005e4000c901d48 */
[----:B--2---:R-:W-:Y:S02]  /*17b90*/  IADD3 R2, P0, R9, R233, RZ ;  /* 0x000000e909027210 */ /* 0x004fe40007f1e0ff */
[----:B------:R-:W2:Y:S03]  /*17ba0*/  SHFL.IDX PT, R9, R8, 0x2, 0x181f ;  /* 0x00581f0008097f89 */ /* 0x000ea600000e0000 */
[----:B------:R-:W-:Y:S02]  /*17bb0*/  IMAD.X R3, R10, 0x1, R232, P0 ;  /* 0x000000010a037824 */ /* 0x000fe400000e06e8 */
[----:B------:R-:W3:Y:S04]  /*17bc0*/  SHFL.IDX PT, R10, R4, 0x2, 0x181f ;  /* 0x00581f00040a7f89 */ /* 0x000ee800000e0000 */
[----:B------:R5:W-:Y:S02]  /*17bd0*/  LDGSTS.E.BYPASS.LTC128B.128 [R229+0x4900], [R2.64], !P3 ;  /* 0x0490000002e57fae */ /* 0x000be4000d901d48 */
[----:B-----5:R-:W-:Y:S04]  /*17be0*/  IADD3 R2, -R226, 0x10, RZ ;  /* 0x00000010e2027810 */ /* 0x020fe80007ffe1ff */
[----:B------:R-:W-:Y:S04]  /*17bf0*/  LOP3.LUT R2, R2, 0xf, RZ, 0xc0, !PT ;  /* 0x0000000f02027812 */ /* 0x000fe800078ec0ff */
[-C--:B--2---:R-:W-:Y:S04]  /*17c00*/  IADD3 R2, P1, P0, R2, R9.reuse, R230 ;  /* 0x0000000902027210 */ /* 0x084fe8000783e0e6 */
[-C--:B---3--:R-:W-:Y:S05]  /*17c10*/  IADD3.X R3, RZ, R10.reuse, R231, P1, P0 ;  /* 0x0000000aff037210 */ /* 0x088fea0000fe04e7 */
[----:B------:R2:W-:Y:S01]  /*17c20*/  LDGSTS.E.BYPASS.LTC128B.128.ZFILL [R229+0x2100], [R2.64], P2 ;  /* 0x0210000002e57fae */ /* 0x0005e20009141d48 */
[C---:B------:R-:W-:Y:S02]  /*17c30*/  ISETP.NE.U32.AND P2, PT, R225.reuse, RZ, PT ;  /* 0x000000ffe100720c */ /* 0x040fe40003f45070 */
[----:B--2---:R-:W-:Y:S04]  /*17c40*/  IADD3 R2, -R225, 0x10, RZ ;  /* 0x00000010e1027810 */ /* 0x004fe80007ffe1ff */
[----:B------:R-:W-:Y:S04]  /*17c50*/  LOP3.LUT R2, R2, 0xf, RZ, 0xc0, !PT ;  /* 0x0000000f02027812 */ /* 0x000fe800078ec0ff */
[----:B------:R-:W-:Y:S04]  /*17c60*/  IADD3 R2, P1, P0, R2, R9, R233 ;  /* 0x0000000902027210 */ /* 0x000fe8000783e0e9 */
[----:B------:R-:W-:Y:S02]  /*17c70*/  IADD3.X R3, RZ, R10, R232, P1, P0 ;  /* 0x0000000aff037210 */ /* 0x000fe40000fe04e8 */
[----:B----4-:R-:W-:Y:S03]  /*17c80*/  ISETP.GT.AND P0, PT, R11, 0x7f, PT ;  /* 0x0000007f0b00780c */ /* 0x010fe60003f04270 */
[----:B------:R2:W-:Y:S10]  /*17c90*/  LDGSTS.E.BYPASS.LTC128B.128.ZFILL [R229+0x5900], [R2.64], P2 ;  /* 0x0590000002e57fae */ /* 0x0005f40009141d48 */
[----:B------:R-:W-:-:S05]  /*17ca0*/  @P0 BRA `(.L_x_1648) ;  /* 0x0000012000000947 */ /* 0x000fca0003800000 */
[----:B------:R-:W-:-:S05]  /*17cb0*/  BRA.DIV ~URZ, `(.L_x_1649) ;  /* 0x00009ad27f007947 */ /* 0x000fca000b800000 */
[----:B------:R3:W4:Y:S04]  /*17cc0*/  SHFL.IDX PT, R9, R4, 0x3, 0x181f ;  /* 0x00781f0004097f89 */ /* 0x00072800000e0000 */
[----:B-1----:R3:W1:Y:S02]  /*17cd0*/  SHFL.IDX PT, R4, R8, 0x3, 0x181f ;  /* 0x00781f0008047f89 */ /* 0x00266400000e0000 */
.L_x_1749:
        /* <DEDUP_REMOVED lines=15> */
.L_x_1648:
[----:B------:R-:W-:Y:S05]  /*17dd0*/  BSYNC B0 ;  /* 0x0000000000007941 */ /* 0x000fea0003800000 */
.L_x_1647:
[----:B------:R-:W0:Y:S01]  /*17de0*/  LDGDEPBAR ;  /* 0x00000000000079af */ /* 0x000e220000000000 */
[----:B------:R-:W-:Y:S01]  /*17df0*/  WARPSYNC 0xffffffff ;  /* 0xffffffff00007948 */ /* 0x000fe20003800000 */
[C---:B---3--:R-:W-:Y:S01]  /*17e00*/  HMMA.16816.F32.BF16 R8, R140.reuse, R16, RZ ;  /* 0x000000108c08723c */ /* 0x048fe200000418ff */
[----:B------:R-:W-:Y:S05]  /*17e10*/  BSSY B0, `(.L_x_1650) ;  /* 0x0000113000007945 */ /* 0x000fea0003800000 */
[----:B-12---:R-:W2:Y:S02]  /*17e20*/  LDL R2, [R1+0xc] ;  /* 0x00000c0001027983 */ /* 0x006ea40000100800 */
        /* <DEDUP_REMOVED lines=172> */
[----:B---3--:R-:W-:Y:S03]  /*188f0*/  @!P5 IADD3 R4, P0, R2, R244, RZ ;  /* 0x000000f40204d210 */ /* 0x008fe60007f1e0ff */
        /* <DEDUP_REMOVED lines=20> */
.L_x_1750:
[----:B------:R-:W-:-:S05]  /*18a40*/  BRA.DIV ~URZ, `(.L_x_1653) ;  /* 0x00008e827f007947 */ /* 0x000fca000b800000 */
[----:B------:R3:W4:Y:S02]  /*18a50*/  SHFL.IDX PT, R148, R80, RZ, 0x181f ;  /* 0x00181fff50947589 */ /* 0x00072400000e0000 */
.L_x_1751:
        /* <DEDUP_REMOVED lines=20> */
.L_x_1752:
        /* <DEDUP_REMOVED lines=19> */
.L_x_1753:
[----:B------:R-:W-:-:S05]  /*18cd0*/  BRA.DIV ~URZ, `(.L_x_1656) ;  /* 0x00008da27f007947 */ /* 0x000fca000b800000 */
[----:B------:R2:W3:Y:S02]  /*18ce0*/  SHFL.IDX PT, R148, R80, 0x2, 0x181f ;  /* 0x00581f0050947f89 */ /* 0x0004e400000e0000 */
.L_x_1754:
        /* <DEDUP_REMOVED lines=20> */
.L_x_1755:
[----:B------:R-:W-:Y:S11]  /*18e30*/  ISETP.GE.AND P0, PT, R236, 0x61, PT ;  /* 0x00000061ec00780c */ /* 0x000ff60003f06270 */
[----:B------:R-:W-:Y:S02]  /*18e40*/  @!UPT UIADD3 URZ, URZ, URZ, URZ ;  /* 0x0000003f3f3ff290 */ /* 0x000fe4000fffe03f */
[C---:B-1----:R-:W-:Y:S02]  /*18e50*/  @P0 IADD3 R2, -R226.reuse, 0x10, RZ ;  /* 0x00000010e2020810 */ /* 0x042fe40007ffe1ff */
        /* <DEDUP_REMOVED lines=14> */
.L_x_1651:
[----:B------:R-:W-:Y:S05]  /*18f40*/  BSYNC B0 ;  /* 0x0000000000007941 */ /* 0x000fea0003800000 */
.L_x_1650:
        /* <DEDUP_REMOVED lines=59> */
.L_x_1756:
[----:B-12---:R-:W-:Y:S01]  /*19300*/  FMNMX.FTZ R4, R4, R2, !PT ;  /* 0x0000000204047209 */ /* 0x006fe20007810000 */
[----:B------:R-:W-:-:S05]  /*19310*/  BRA.DIV ~URZ, `(.L_x_1659) ;  /* 0x000088f27f007947 */ /* 0x000fca000b800000 */
[----:B------:R-:W1:Y:S02]  /*19320*/  SHFL.BFLY PT, R2, R4, 0x1, 0x1f ;  /* 0x0c201f0004027f89 */ /* 0x000e6400000e0000 */
[----:B-1----:R-:W-:Y:S02]  /*19330*/  FMNMX.FTZ R6, R4, R2, !PT ;  /* 0x0000000204067209 */ /* 0x002fe40007810000 */
[----:B------:R-:W1:Y:S02]  /*19340*/  SHFL.BFLY PT, R2, R80, 0x2, 0x1f ;  /* 0x0c401f0050027f89 */ /* 0x000e6400000e0000 */
[----:B-1----:R-:W-:Y:S05]  /*19350*/  FMNMX.FTZ R4, R80, R2, !PT ;  /* 0x0000000250047209 */ /* 0x002fea0007810000 */
[----:B------:R1:W2:Y:S02]  /*19360*/  SHFL.BFLY PT, R2, R4, 0x1, 0x1f ;  /* 0x0c201f0004027f89 */ /* 0x0002a400000e0000 */
.L_x_1757:
[----:B-12---:R-:W-:Y:S01]  /*19370*/  FMNMX.FTZ R4, R2, R4, !PT ;  /* 0x0000000402047209 */ /* 0x006fe20007810000 */
[C---:B------:R-:W-:Y:S01]  /*19380*/  FADD.FTZ R2, -R6.reuse, R15 ;  /* 0x0000000f06027221 */ /* 0x040fe20000010100 */
[----:B------:R-:W-:Y:S01]  /*19390*/  WARPSYNC 0xffffffff ;  /* 0xffffffff00007948 */ /* 0x000fe20003800000 */
[----:B------:R-:W-:Y:S02]  /*193a0*/  FMUL.FTZ R15, R6, c[0x0][0x2d0] ;  /* 0x0000b400060f7a20 */ /* 0x000fe40000410000 */
        /* <DEDUP_REMOVED lines=37> */
[----:B------:R-:W-:Y:S02]  /*19600*/  FMUL.FTZ R65, R3, R85 ;  /* 0x0000005503417220 */ /* 0x000fe40000410000 */
[----:B------:R-:W-:Y:S02]  /*19610*/  FADD.FTZ R9, R8, R2 ;  /* 0x0000000208097221 */ /* 0x000fe40000010000 */
[C---:B------:R-:W-:Y:S02]  /*19620*/  FMUL.FTZ R8, R4.reuse, c[0x0][0x2d0] ;  /* 0x0000b40004087a20 */ /* 0x040fe40000410000 */
[----:B------:R-:W-:Y:S02]  /*19630*/  FADD.FTZ R2, -R4, R5 ;  /* 0x0000000504027221 */ /* 0x000fe40000010100 */
[--C-:B------:R-:W-:Y:S02]  /*19640*/  FFMA.FTZ R153, R22, c[0x0][0x2d0], -R8.reuse ;  /* 0x0000b40016997a23 */ /* 0x100fe40000010808 */
[----:B------:R-:W2:Y:S01]  /*19650*/  LDL.LU R22, [R1] ;  /* 0x0000000001167983 */ /* 0x000ea20000300800 */
[----:B------:R-:W-:Y:S02]  /*19660*/  FMUL.FTZ R2, R2, c[0x0][0x2d0] ;  /* 0x0000b40002027a20 */ /* 0x000fe40000410000 */
[--C-:B------:R-:W-:Y:S02]  /*19670*/  FFMA.FTZ R66, R66, c[0x0][0x2d0], -R8.reuse ;  /* 0x0000b40042427a23 */ /* 0x100fe40000010808 */
[--C-:B------:R-:W-:Y:S02]  /*19680*/  FFMA.FTZ R67, R67, c[0x0][0x2d0], -R8.reuse ;  /* 0x0000b40043437a23 */ /* 0x100fe40000010808 */
        /* <DEDUP_REMOVED lines=21> */
[--C-:B------:R-:W-:Y:S01]  /*197e0*/  FFMA.FTZ R151, R19, c[0x0][0x2d0], -R8.reuse ;  /* 0x0000b40013977a23 */ /* 0x100fe20000010808 */
[----:B------:R-:W-:Y:S01]  /*197f0*/  MOV R19, R64 ;  /* 0x0000004000137202 */ /* 0x000fe20000000f00 */
[----:B------:R-:W-:Y:S01]  /*19800*/  FMUL.FTZ R64, R3, R84 ;  /* 0x0000005403407220 */ /* 0x000fe20000410000 */
[----:B------:R-:W-:Y:S01]  /*19810*/  MUFU.EX2 R10, R10 ;  /* 0x0000000a000a7308 */ /* 0x000fe20000000800 */
[--C-:B------:R-:W-:Y:S02]  /*19820*/  FFMA.FTZ R152, R23, c[0x0][0x2d0], -R8.reuse ;  /* 0x0000b40017987a23 */ /* 0x100fe40000010808 */
[--C-:B------:R-:W-:Y:S02]  /*19830*/  FFMA.FTZ R162, R30, c[0x0][0x2d0], -R8.reuse ;  /* 0x0000b4001ea27a23 */ /* 0x100fe40000010808 */
[--C-:B------:R-:W-:Y:S02]  /*19840*/  FFMA.FTZ R161, R31, c[0x0][0x2d0], -R8.reuse ;  /* 0x0000b4001fa17a23 */ /* 0x100fe40000010808 */
[--C-:B------:R-:W-:Y:S02]  /*19850*/  FFMA.FTZ R170, R38, c[0x0][0x2d0], -R8.reuse ;  /* 0x0000b40026aa7a23 */ /* 0x100fe40000010808 */
[----:B------:R-:W-:Y:S01]  /*19860*/  FFMA.FTZ R169, R39, c[0x0][0x2d0], -R8 ;  /* 0x0000b40027a97a23 */ /* 0x000fe20000010808 */
[----:B------:R-:W3:Y:S01]  /*19870*/  MUFU.EX2 R11, R11 ;  /* 0x0000000b000b7308 */ /* 0x000ee20000000800 */
[C---:B------:R-:W-:Y:S01]  /*19880*/  FMUL.FTZ R8, R3.reuse, R136 ;  /* 0x0000008803087220 */ /* 0x040fe20000410000 */
[----:B------:R-:W-:Y:S01]  /*19890*/  MOV R136, R67 ;  /* 0x0000004300887202 */ /* 0x000fe20000000f00 */
[----:B-1----:R-:W-:Y:S02]  /*198a0*/  FMUL.FTZ R67, R2, R87 ;  /* 0x0000005702437220 */ /* 0x002fe40000410000 */
[----:B------:R-:W-:Y:S02]  /*198b0*/  FADD.FTZ R5, R16, R9 ;  /* 0x0000000910057221 */ /* 0x000fe40000010000 */
[C---:B------:R-:W-:Y:S01]  /*198c0*/  FMUL.FTZ R9, R3.reuse, R137 ;  /* 0x0000008903097220 */ /* 0x040fe20000410000 */
[----:B------:R-:W-:Y:S01]  /*198d0*/  MOV R137, R66 ;  /* 0x0000004200897202 */ /* 0x000fe20000000f00 */
[C---:B------:R-:W-:Y:S02]  /*198e0*/  FMUL.FTZ R66, R2.reuse, R86 ;  /* 0x0000005602427220 */ /* 0x040fe40000410000 */
[----:B------:R-:W1:Y:S01]  /*198f0*/  LDSM.16.MT88.4 R84, [R203] ;  /* 0x00000000cb54783b */ /* 0x000e620000004200 */
[----:B------:R-:W-:Y:S02]  /*19900*/  FMUL.FTZ R29, R3, R121 ;  /* 0x00000079031d7220 */ /* 0x000fe40000410000 */
[C---:B------:R-:W-:Y:S01]  /*19910*/  FMUL.FTZ R30, R2.reuse, R122 ;  /* 0x0000007a021e7220 */ /* 0x040fe20000410000 */
[----:B------:R-:W-:Y:S01]  /*19920*/  MUFU.EX2 R121, R80 ;  /* 0x0000005000797308 */ /* 0x000fe20000000800 */
[----:B------:R-:W-:Y:S02]  /*19930*/  FADD.FTZ R154, R17, R5 ;  /* 0x00000005119a7221 */ /* 0x000fe40000010000 */
[C---:B------:R-:W-:Y:S02]  /*19940*/  FMUL.FTZ R28, R3.reuse, R120 ;  /* 0x00000078031c7220 */ /* 0x040fe40000410000 */
[C---:B------:R-:W-:Y:S01]  /*19950*/  FMUL.FTZ R36, R3.reuse, R112 ;  /* 0x0000007003247220 */ /* 0x040fe20000410000 */
[----:B------:R-:W-:Y:S01]  /*19960*/  MOV R112, R149 ;  /* 0x0000009500707202 */ /* 0x000fe20000000f00 */
[C---:B------:R-:W-:Y:S01]  /*19970*/  FMUL.FTZ R16, R3.reuse, R132 ;  /* 0x0000008403107220 */ /* 0x040fe20000410000 */
[----:B------:R-:W-:Y:S01]  /*19980*/  MOV R132, R63 ;  /* 0x0000003f00847202 */ /* 0x000fe20000000f00 */
[----:B------:R-:W-:Y:S01]  /*19990*/  FMUL.FTZ R17, R3, R133 ;  /* 0x0000008503117220 */ /* 0x000fe20000410000 */
[----:B------:R-:W4:Y:S01]  /*199a0*/  MUFU.EX2 R122, R151 ;  /* 0x00000097007a7308 */ /* 0x000f220000000800 */
[----:B---3--:R-:W-:Y:S01]  /*199b0*/  F2FP.BF16.PACK_AB R149, R11, R10 ;  /* 0x0000000a0b95723e */ /* 0x008fe200000010ff */
[C---:B------:R-:W-:Y:S01]  /*199c0*/  FMUL.FTZ R24, R3.reuse, R124 ;  /* 0x0000007c03187220 */ /* 0x040fe20000410000 */
[----:B------:R-:W-:Y:S01]  /*199d0*/  MOV R124, R19 ;  /* 0x00000013007c7202 */ /* 0x000fe20000000f00 */
[C---:B------:R-:W-:Y:S01]  /*199e0*/  FMUL.FTZ R19, R2.reuse, R135 ;  /* 0x0000008702137220 */ /* 0x040fe20000410000 */
[----:B------:R-:W-:Y:S01]  /*199f0*/  MOV R133, R62 ;  /* 0x0000003e00857202 */ /* 0x000fe20000000f00 */
        /* <DEDUP_REMOVED lines=11> */
[----:B------:R-:W-:Y:S01]  /*19ab0*/  FMUL.FTZ R34, R2, R118 ;  /* 0x0000007602227220 */ /* 0x000fe20000410000 */
[----:B----4-:R-:W-:Y:S01]  /*19ac0*/  F2FP.BF16.PACK_AB R151, R122, R121 ;  /* 0x000000797a97723e */ /* 0x010fe200000010ff */
        /* <DEDUP_REMOVED lines=22> */
[----:B------:R-:W-:Y:S01]  /*19c30*/  LDSM.16.MT88.4 R100, [R204+0x1800] ;  /* 0x00180000cc64783b */ /* 0x000fe20000004200 */
        /* <DEDUP_REMOVED lines=17> */
[----:B---3--:R-:W-:Y:S01]  /*19d50*/  MOV R174, R117 ;  /* 0x0000007500ae7202 */ /* 0x008fe20000000f00 */
[C---:B------:R-:W-:Y:S02]  /*19d60*/  FMUL.FTZ R72, R3.reuse, R72 ;  /* 0x0000004803487220 */ /* 0x040fe40000410000 */
[----:B------:R-:W-:Y:S02]  /*19d70*/  FMUL.FTZ R73, R3, R73 ;  /* 0x0000004903497220 */ /* 0x000fe40000410000 */
[C---:B------:R-:W-:Y:S01]  /*19d80*/  FMUL.FTZ R70, R2.reuse, R70 ;  /* 0x0000004602467220 */ /* 0x040fe20000410000 */
[----:B------:R-:W-:Y:S01]  /*19d90*/  MUFU.EX2 R3, R159 ;  /* 0x0000009f00037308 */ /* 0x000fe20000000800 */
[C---:B------:R-:W-:Y:S02]  /*19da0*/  FMUL.FTZ R71, R2.reuse, R71 ;  /* 0x0000004702477220 */ /* 0x040fe40000410000 */
[C---:B------:R-:W-:Y:S02]  /*19db0*/  FMUL.FTZ R74, R2.reuse, R74 ;  /* 0x0000004a024a7220 */ /* 0x040fe40000410000 */
[C---:B------:R-:W-:Y:S05]  /*19dc0*/  FMUL.FTZ R75, R2.reuse, R75 ;  /* 0x0000004b024b7220 */ /* 0x040fea0000410000 */
        /* <DEDUP_REMOVED lines=12> */
[C---:B--2---:R-:W-:Y:S02]  /*19e90*/  FFMA.FTZ R5, R2.reuse, R22, R10 ;  /* 0x0000001602057223 */ /* 0x044fe4000001000a */
[C---:B------:R-:W-:Y:S02]  /*19ea0*/  FMUL.FTZ R10, R2.reuse, R138 ;  /* 0x0000008a020a7220 */ /* 0x040fe40000410000 */
[----:B------:R-:W-:Y:S02]  /*19eb0*/  FADD.FTZ R120, R11, R5 ;  /* 0x000000050b787221 */ /* 0x000fe40000010000 */
[C---:B------:R-:W-:Y:S02]  /*19ec0*/  FMUL.FTZ R11, R2.reuse, R139 ;  /* 0x0000008b020b7220 */ /* 0x040fe40000410000 */
[----:B------:R-:W-:Y:S01]  /*19ed0*/  FMUL.FTZ R22, R2, R130 ;  /* 0x0000008202167220 */ /* 0x000fe20000410000 */
[----:B------:R-:W2:Y:S04]  /*19ee0*/  MUFU.EX2 R5, R160 ;  /* 0x000000a000057308 */ /* 0x000ea80000000800 */
[C---:B-1----:R-:W-:Y:S06]  /*19ef0*/  HMMA.16816.F32.BF16 R8, R148.reuse, R84, R8 ;  /* 0x000000549408723c */ /* 0x042fec0000041808 */
[----:B------:R-:W-:Y:S02]  /*19f00*/  MUFU.EX2 R160, R239 ;  /* 0x000000ef00a07308 */ /* 0x000fe40000000800 */
[C---:B------:R-:W-:Y:S01]  /*19f10*/  HMMA.16816.F32.BF16 R16, R148.reuse, R86, R16 ;  /* 0x000000569410723c */ /* 0x040fe20000041810 */
[----:B------:R-:W1:Y:S07]  /*19f20*/  LDSM.16.MT88.4 R84, [R204] ;  /* 0x00000000cc54783b */ /* 0x000e6e0000004200 */
[----:B------:R-:W-:Y:S01]  /*19f30*/  MUFU.EX2 R157, R246 ;  /* 0x000000f6009d7308 */ /* 0x000fe20000000800 */
[----:B--2---:R-:W-:Y:S04]  /*19f40*/  FADD.FTZ R2, R5, R154 ;  /* 0x0000009a05027221 */ /* 0x004fe80000010000 */
[C---:B------:R-:W-:Y:S05]  /*19f50*/  FADD.FTZ R2, R3.reuse, R2 ;  /* 0x0000000203027221 */ /* 0x040fea0000010000 */
[----:B------:R2:W3:Y:S01]  /*19f60*/  MUFU.EX2 R154, R133 ;  /* 0x00000085009a7308 */ /* 0x0004e20000000800 */
[----:B------:R-:W-:Y:S04]  /*19f70*/  FADD.FTZ R2, R92, R2 ;  /* 0x000000025c027221 */ /* 0x000fe80000010000 */
[----:B------:R-:W-:Y:S05]  /*19f80*/  FADD.FTZ R2, R80, R2 ;  /* 0x0000000250027221 */ /* 0x000fea0000010000 */
[----:B------:R-:W-:Y:S10]  /*19f90*/  MUFU.EX2 R156, R247 ;  /* 0x000000f7009c7308 */ /* 0x000ff40000000800 */
[----:B------:R-:W-:Y:S01]  /*19fa0*/  MUFU.EX2 R155, R251 ;  /* 0x000000fb009b7308 */ /* 0x000fe20000000800 */
[C---:B-1----:R-:W-:Y:S01]  /*19fb0*/  HMMA.16816.F32.BF16 R20, R148.reuse, R84, R20 ;  /* 0x000000549414723c */ /* 0x042fe20000041814 */
[----:B--2---:R-:W-:Y:S07]  /*19fc0*/  LDSM.16.MT88.4 R132, [R203+0x3000] ;  /* 0x00300000cb84783b */ /* 0x004fee0000004200 */
[C---:B------:R-:W-:Y:S01]  /*19fd0*/  HMMA.16816.F32.BF16 R24, R148.reuse, R86, R24 ;  /* 0x000000569418723c */ /* 0x040fe20000041818 */
[----:B------:R-:W1:Y:S07]  /*19fe0*/  LDSM.16.MT88.4 R84, [R206] ;  /* 0x00000000ce54783b */ /* 0x000e6e0000004200 */
[C---:B-1----:R-:W-:Y:S08]  /*19ff0*/  HMMA.16816.F32.BF16 R28, R148.reuse, R84, R28 ;  /* 0x00000054941c723c */ /* 0x042ff0000004181c */
[C---:B------:R-:W-:Y:S01]  /*1a000*/  HMMA.16816.F32.BF16 R32, R148.reuse, R86, R32 ;  /* 0x000000569420723c */ /* 0x040fe20000041820 */
[----:B------:R-:W1:Y:S07]  /*1a010*/  LDSM.16.MT88.4 R84, [R205] ;  /* 0x00000000cd54783b */ /* 0x000e6e0000004200 */
        /* <DEDUP_REMOVED lines=18> */
[----:B------:R-:W2:Y:S02]  /*1a140*/  LDSM.16.MT88.4 R92, [R204+0x800] ;  /* 0x00080000cc5c783b */ /* 0x000ea40000004200 */
[----:B------:R-:W4:Y:S01]  /*1a150*/  MUFU.EX2 R3, R167 ;  /* 0x000000a700037308 */ /* 0x000f220000000800 */
[----:B------:R-:W-:Y:S02]  /*1a160*/  F2FP.BF16.PACK_AB R87, R117, R116 ;  /* 0x000000747557723e */ /* 0x000fe400000010ff */
[----:B------:R-:W-:Y:S02]  /*1a170*/  F2FP.BF16.PACK_AB R148, R112, R113 ;  /* 0x000000717094723e */ /* 0x000fe400000010ff */
[----:B---3--:R-:W-:Y:S03]  /*1a180*/  F2FP.BF16.PACK_AB R149, R153, R154 ;  /* 0x0000009a9995723e */ /* 0x008fe600000010ff */
[C---:B------:R-:W-:Y:S02]  /*1a190*/  HMMA.16816.F32.BF16 R8, R84.reuse, R88, R8 ;  /* 0x000000585408723c */ /* 0x040fe40000041808 */
[----:B------:R-:W3:Y:S03]  /*1a1a0*/  MUFU.EX2 R80, R165 ;  /* 0x000000a500507308 */ /* 0x000ee60000000800 */
[----:B-1----:R-:W-:Y:S03]  /*1a1b0*/  FADD.FTZ R2, R5, R2 ;  /* 0x0000000205027221 */ /* 0x002fe60000010000 */
[C---:B------:R-:W-:Y:S01]  /*1a1c0*/  HMMA.16816.F32.BF16 R16, R84.reuse, R90, R16 ;  /* 0x0000005a5410723c */ /* 0x040fe20000041810 */
[----:B------:R-:W1:Y:S03]  /*1a1d0*/  LDSM.16.MT88.4 R88, [R206+0x800] ;  /* 0x00080000ce58783b */ /* 0x000e660000004200 */
[----:B------:R-:W-:Y:S01]  /*1a1e0*/  MUFU.EX2 R168, R163 ;  /* 0x000000a300a87308 */ /* 0x000fe20000000800 */
[C---:B----4-:R-:W-:Y:S04]  /*1a1f0*/  FADD.FTZ R2, R3.reuse, R2 ;  /* 0x0000000203027221 */ /* 0x050fe80000010000 */
[----:B------:R-:W-:Y:S05]  /*1a200*/  FADD.FTZ R2, R96, R2 ;  /* 0x0000000260027221 */ /* 0x000fea0000010000 */
[----:B------:R-:W4:Y:S01]  /*1a210*/  MUFU.EX2 R167, R164 ;  /* 0x000000a400a77308 */ /* 0x000f220000000800 */
[C---:B---3--:R-:W-:Y:S01]  /*1a220*/  FADD.FTZ R2, R80.reuse, R2 ;  /* 0x0000000250027221 */ /* 0x048fe20000010000 */
[C---:B--2---:R-:W-:Y:S08]  /*1a230*/  HMMA.16816.F32.BF16 R20, R84.reuse, R92, R20 ;  /* 0x0000005c5414723c */ /* 0x044ff00000041814 */
[----:B------:R-:W-:Y:S01]  /*1a240*/  MUFU.EX2 R165, R169 ;  /* 0x000000a900a57308 */ /* 0x000fe20000000800 */
[C---:B------:R-:W-:Y:S01]  /*1a250*/  HMMA.16816.F32.BF16 R24, R84.reuse, R94, R24 ;  /* 0x0000005e5418723c */ /* 0x040fe20000041818 */
[----:B------:R-:W2:Y:S08]  /*1a260*/  LDSM.16.MT88.4 R92, [R205+0x800] ;  /* 0x00080000cd5c783b */ /* 0x000eb00000004200 */
[----:B------:R-:W-:Y:S01]  /*1a270*/  MUFU.EX2 R164, R171 ;  /* 0x000000ab00a47308 */ /* 0x000fe20000000800 */
[C---:B-1----:R-:W-:Y:S09]  /*1a280*/  HMMA.16816.F32.BF16 R28, R84.reuse, R88, R28 ;  /* 0x00000058541c723c */ /* 0x042ff2000004181c */
[----:B------:R-:W-:Y:S01]  /*1a290*/  MUFU.EX2 R163, R172 ;  /* 0x000000ac00a37308 */ /* 0x000fe20000000800 */
        /* <DEDUP_REMOVED lines=22> */
[----:B----4-:R-:W-:Y:S04]  /*1a400*/  F2FP.BF16.PACK_AB R87, R167, R168 ;  /* 0x000000a8a757723e */ /* 0x010fe800000010ff */
[----:B------:R-:W4:Y:S03]  /*1a410*/  MUFU.EX2 R5, R225 ;  /* 0x000000e100057308 */ /* 0x000f260000000800 */
[C---:B-1----:R-:W-:Y:S07]  /*1a420*/  HMMA.16816.F32.BF16 R8, R84.reuse, R88, R8 ;  /* 0x000000585408723c */ /* 0x042fee0000041808 */
[----:B------:R-:W1:Y:S01]  /*1a430*/  MUFU.EX2 R3, R175 ;  /* 0x000000af00037308 */ /* 0x000e620000000800 */
[C---:B------:R-:W-:Y:S01]  /*1a440*/  HMMA.16816.F32.BF16 R16, R84.reuse, R90, R16 ;  /* 0x0000005a5410723c */ /* 0x040fe20000041810 */
[----:B------:R-:W3:Y:S03]  /*1a450*/  LDSM.16.MT88.4 R88, [R205+0x1000] ;  /* 0x00100000cd58783b */ /* 0x000ee60000004200 */
[----:B-----5:R-:W-:Y:S05]  /*1a460*/  MOV R173, R116 ;  /* 0x0000007400ad7202 */ /* 0x020fea0000000f00 */
[----:B------:R-:W-:Y:S01]  /*1a470*/  LDSM.16.MT88.4 R116, [R206+0x3000] ;  /* 0x00300000ce74783b */ /* 0x000fe20000004200 */
[C---:B--2---:R-:W-:Y:S03]  /*1a480*/  HMMA.16816.F32.BF16 R20, R84.reuse, R92, R20 ;  /* 0x0000005c5414723c */ /* 0x044fe60000041814 */
[----:B----4-:R-:W-:Y:S01]  /*1a490*/  FADD.FTZ R2, R5, R2 ;  /* 0x0000000205027221 */ /* 0x010fe20000010000 */
[----:B------:R-:W-:Y:S04]  /*1a4a0*/  MOV R225, R129 ;  /* 0x0000008100e17202 */ /* 0x000fe80000000f00 */
[C---:B------:R-:W-:Y:S01]  /*1a4b0*/  HMMA.16816.F32.BF16 R24, R84.reuse, R94, R24 ;  /* 0x0000005e5418723c */ /* 0x040fe20000041818 */
[----:B------:R-:W2:Y:S03]  /*1a4c0*/  LDSM.16.MT88.4 R92, [R203+0x4800] ;  /* 0x00480000cb5c783b */ /* 0x000ea60000004200 */
[C---:B-1----:R-:W-:Y:S01]  /*1a4d0*/  FADD.FTZ R2, R3.reuse, R2 ;  /* 0x0000000203027221 */ /* 0x042fe20000010000 */
[----:B------:R-:W-:Y:S03]  /*1a4e0*/  MOV R175, R128 ;  /* 0x0000008000af7202 */ /* 0x000fe60000000f00 */
[C---:B---3--:R-:W-:Y:S04]  /*1a4f0*/  HMMA.16816.F32.BF16 R28, R84.reuse, R96, R28 ;  /* 0x00000060541c723c */ /* 0x048fe8000004181c */
        /* <DEDUP_REMOVED lines=81> */
[----:B------:R5:W1:Y:S01]  /*1aa10*/  MUFU.EX2 R80, R124 ;  /* 0x0000007c00507308 */ /* 0x000a620000000800 */
[----:B------:R-:W-:Y:S02]  /*1aa20*/  LDSM.16.MT88.4 R108, [R204+0x6000] ;  /* 0x00600000cc6c783b */ /* 0x000fe40000004200 */
[----:B------:R-:W-:Y:S03]  /*1aa30*/  F2FP.BF16.PACK_AB R89, R157, R158 ;  /* 0x0000009e9d59723e */ /* 0x000fe600000010ff */
[----:B------:R-:W-:Y:S01]  /*1aa40*/  F2FP.BF16.PACK_AB R90, R3, R5 ;  /* 0x00000005035a723e */ /* 0x000fe200000010ff */
[C---:B--2---:R-:W-:Y:S03]  /*1aa50*/  HMMA.16816.F32.BF16 R44, R84.reuse, R92, R44 ;  /* 0x0000005c542c723c */ /* 0x044fe6000004182c */
[----:B------:R-:W2:Y:S01]  /*1aa60*/  MUFU.EX2 R5, R15 ;  /* 0x0000000f00057308 */ /* 0x000ea20000000800 */
[----:B------:R-:W-:Y:S01]  /*1aa70*/  F2FP.BF16.PACK_AB R91, R155, R156 ;  /* 0x0000009c9b5b723e */ /* 0x000fe200000010ff */
[----:B------:R-:W-:Y:S03]  /*1aa80*/  FADD.FTZ R3, R121, R120 ;  /* 0x0000007879037221 */ /* 0x000fe60000010000 */
[C---:B------:R-:W-:Y:S01]  /*1aa90*/  HMMA.16816.F32.BF16 R48, R84.reuse, R94, R48 ;  /* 0x0000005e5430723c */ /* 0x040fe20000041830 */
[----:B------:R-:W4:Y:S04]  /*1aaa0*/  LDSM.16.MT88.4 R92, [R203+0x2800] ;  /* 0x00280000cb5c783b */ /* 0x000f280000004200 */
[----:B------:R-:W2:Y:S03]  /*1aab0*/  MUFU.EX2 R15, R136 ;  /* 0x00000088000f7308 */ /* 0x000ea60000000800 */
[C---:B---3--:R-:W-:Y:S01]  /*1aac0*/  HMMA.16816.F32.BF16 R52, R84.reuse, R96, R52 ;  /* 0x000000605434723c */ /* 0x048fe20000041834 */
[----:B-----5:R-:W-:Y:S03]  /*1aad0*/  LDSM.16.MT88.4 R124, [R204+0x3000] ;  /* 0x00300000cc7c783b */ /* 0x020fe60000004200 */
[----:B-1----:R-:W-:Y:S04]  /*1aae0*/  FADD.FTZ R2, R80, R2 ;  /* 0x0000000250027221 */ /* 0x002fe80000010000 */
[C---:B------:R-:W-:Y:S01]  /*1aaf0*/  HMMA.16816.F32.BF16 R56, R84.reuse, R98, R56 ;  /* 0x000000625438723c */ /* 0x040fe20000041838 */
[----:B------:R-:W1:Y:S03]  /*1ab00*/  LDSM.16.MT88.4 R96, [R204+0x2800] ;  /* 0x00280000cc60783b */ /* 0x000e660000004200 */
[C---:B--2---:R-:W-:Y:S01]  /*1ab10*/  FADD.FTZ R240, R5.reuse, R2 ;  /* 0x0000000205f07221 */ /* 0x044fe20000010000 */
[----:B------:R-:W-:Y:S01]  /*1ab20*/  F2FP.BF16.PACK_AB R150, R5, R80 ;  /* 0x000000500596723e */ /* 0x000fe200000010ff */
[----:B------:R-:W-:Y:S02]  /*1ab30*/  FADD.FTZ R2, R122, R3 ;  /* 0x000000037a027221 */ /* 0x000fe40000010000 */
[C---:B------:R-:W-:Y:S01]  /*1ab40*/  HMMA.16816.F32.BF16 R60, R84.reuse, R104, R60 ;  /* 0x00000068543c723c */ /* 0x040fe2000004183c */
[----:B------:R-:W2:Y:S03]  /*1ab50*/  LDL R5, [R1+0xc] ;  /* 0x00000c0001057983 */ /* 0x000ea60000100800 */
[----:B------:R-:W-:Y:S01]  /*1ab60*/  FADD.FTZ R2, R115, R2 ;  /* 0x0000000273027221 */ /* 0x000fe20000010000 */
[----:B------:R-:W-:Y:S03]  /*1ab70*/  F2FP.BF16.PACK_AB R151, R15, R152 ;  /* 0x000000980f97723e */ /* 0x000fe600000010ff */
[C---:B------:R-:W-:Y:S01]  /*1ab80*/  HMMA.16816.F32.BF16 R64, R84.reuse, R106, R64 ;  /* 0x0000006a5440723c */ /* 0x040fe20000041840 */
[----:B------:R-:W3:Y:S03]  /*1ab90*/  LDSM.16.MT88.4 R104, [R206+0x2800] ;  /* 0x00280000ce68783b */ /* 0x000ee60000004200 */
[----:B------:R-:W-:Y:S04]  /*1aba0*/  FADD.FTZ R2, R114, R2 ;  /* 0x0000000272027221 */ /* 0x000fe80000010000 */
        /* <DEDUP_REMOVED lines=11> */
[C---:B-1----:R-:W-:Y:S04]  /*1ac60*/  HMMA.16816.F32.BF16 R20, R88.reuse, R96, R20 ;  /* 0x000000605814723c */ /* 0x042fe80000041814 */
[----:B------:R-:W-:Y:S04]  /*1ac70*/  FADD.FTZ R2, R168, R2 ;  /* 0x00000002a8027221 */ /* 0x000fe80000010000 */
[C---:B------:R-:W-:Y:S01]  /*1ac80*/  HMMA.16816.F32.BF16 R24, R88.reuse, R98, R24 ;  /* 0x000000625818723c */ /* 0x040fe20000041818 */
[----:B------:R-:W1:Y:S03]  /*1ac90*/  LDSM.16.MT88.4 R96, [R205+0x6000] ;  /* 0x00600000cd60783b */ /* 0x000e660000004200 */
[----:B------:R-:W-:Y:S04]  /*1aca0*/  FADD.FTZ R2, R167, R2 ;  /* 0x00000002a7027221 */ /* 0x000fe80000010000 */
[C---:B---3--:R-:W-:Y:S04]  /*1acb0*/  HMMA.16816.F32.BF16 R28, R88.reuse, R104, R28 ;  /* 0x00000068581c723c */ /* 0x048fe8000004181c */
        /* <DEDUP_REMOVED lines=23> */
[C---:B-1----:R-:W-:Y:S04]  /*1ae30*/  HMMA.16816.F32.BF16 R68, R88.reuse, R96, R68 ;  /* 0x000000605844723c */ /* 0x042fe80000041844 */
[----:B------:R-:W-:Y:S04]  /*1ae40*/  FADD.FTZ R2, R156, R2 ;  /* 0x000000029c027221 */ /* 0x000fe80000010000 */
[----:B------:R-:W-:Y:S04]  /*1ae50*/  HMMA.16816.F32.BF16 R72, R88, R98, R72 ;  /* 0x000000625848723c */ /* 0x000fe80000041848 */
[----:B------:R-:W-:Y:S04]  /*1ae60*/  FADD.FTZ R2, R155, R2 ;  /* 0x000000029b027221 */ /* 0x000fe80000010000 */
[C---:B------:R-:W-:Y:S01]  /*1ae70*/  HMMA.16816.F32.BF16 R136, R148.reuse, R132, R8 ;  /* 0x000000849488723c */ /* 0x040fe20000041808 */
[----:B------:R-:W1:Y:S04]  /*1ae80*/  LDSM.16.MT88.4 R8, [R205+0x6800] ;  /* 0x00680000cd08783b */ /* 0x000e680000004200 */
[----:B------:R-:W-:Y:S03]  /*1ae90*/  FADD.FTZ R2, R154, R2 ;  /* 0x000000029a027221 */ /* 0x000fe60000010000 */
[C---:B------:R-:W-:Y:S04]  /*1aea0*/  HMMA.16816.F32.BF16 R132, R148.reuse, R134, R16 ;  /* 0x000000869484723c */ /* 0x040fe80000041810 */
[----:B------:R-:W-:Y:S04]  /*1aeb0*/  FADD.FTZ R2, R153, R2 ;  /* 0x0000000299027221 */ /* 0x000fe80000010000 */
[C---:B------:R-:W-:Y:S04]  /*1aec0*/  HMMA.16816.F32.BF16 R128, R148.reuse, R124, R20 ;  /* 0x0000007c9480723c */ /* 0x040fe80000041814 */
[----:B------:R-:W-:Y:S01]  /*1aed0*/  FADD.FTZ R3, R152, R2 ;  /* 0x0000000298037221 */ /* 0x000fe20000010000 */
[----:B------:R-:W-:Y:S03]  /*1aee0*/  IADD3 R2, R235, -0x1, RZ ;  /* 0xffffffffeb027810 */ /* 0x000fe60007ffe0ff */
[C---:B------:R-:W-:Y:S04]  /*1aef0*/  HMMA.16816.F32.BF16 R124, R148.reuse, R126, R24 ;  /* 0x0000007e947c723c */ /* 0x040fe80000041818 */
[----:B------:R-:W-:Y:S04]  /*1af00*/  FADD.FTZ R3, R15, R3 ;  /* 0x000000030f037221 */ /* 0x000fe80000010000 */
[C---:B------:R-:W-:Y:S01]  /*1af10*/  HMMA.16816.F32.BF16 R120, R148.reuse, R116, R28 ;  /* 0x000000749478723c */ /* 0x040fe2000004181c */
[----:B------:R1:W-:Y:S07]  /*1af20*/  STL [R1], R3 ;  /* 0x0000000301007387 */ /* 0x0003ee0000100800 */
[C---:B------:R-:W-:Y:S08]  /*1af30*/  HMMA.16816.F32.BF16 R116, R148.reuse, R118, R32 ;  /* 0x000000769474723c */ /* 0x040ff00000041820 */
        /* <DEDUP_REMOVED lines=8> */
[C---:B-1----:R-:W-:Y:S08]  /*1afc0*/  HMMA.16816.F32.BF16 R68, R148.reuse, R8, R68 ;  /* 0x000000089444723c */ /* 0x042ff00000041844 */
[----:B------:R-:W-:Y:S03]  /*1afd0*/  HMMA.16816.F32.BF16 R72, R148, R10, R72 ;  /* 0x0000000a9448723c */ /* 0x000fe60000041848 */
[----:B--2---:R-:W-:Y:S02]  /*1afe0*/  ISETP.GT.AND P0, PT, R235, R5, PT ;  /* 0x00000005eb00720c */ /* 0x004fe40003f04270 */
[----:B------:R-:W-:Y:S02]  /*1aff0*/  MOV R235, R2 ;  /* 0x0000000200eb7202 */ /* 0x000fe40000000f00 */
[----:B------:R-:W-:Y:S09]  /*1b000*/  MOV R5, R4 ;  /* 0x0000000400057202 */ /* 0x000ff20000000f00 */
[----:B------:R-:W-:-:S05]  /*1b010*/  @P0 BRA `(.L_x_1660) ;  /* 0xffffc7f000000947 */ /* 0x000fca000383ffff */
.L_x_1645:
[----:B------:R-:W-:Y:S05]  /*1b020*/  BRA.DIV ~URZ, `(.L_x_1661) ;  /* 0x00006cc27f007947 */ /* 0x000fea000b800000 */
[----:B------:R1:W2:Y:S02]  /*1b030*/  SHFL.BFLY PT, R2, R240, 0x2, 0x1f ;  /* 0x0c401f00f0027f89 */ /* 0x0002a400000e0000 */
.L_x_1758:
        /* <DEDUP_REMOVED lines=8> */
.L_x_1759:
        /* <DEDUP_REMOVED lines=52> */
[C---:B------:R-:W-:Y:S01]  /*1b400*/  FMUL.FTZ R54, R2.reuse, R130 ;  /* 0x0000008202367220 */ /* 0x040fe20000410000 */
        /* <DEDUP_REMOVED lines=32> */
.L_x_1572:
[----:B------:R3:W5:Y:S04]  /*1b610*/  LDL R6, [R1+0x50] ;  /* 0x0000500001067983 */ /* 0x0007680000100800 */
[----:B------:R-:W1:Y:S01]  /*1b620*/  S2R R3, SR_TID.X ;  /* 0x0000000000037919 */ /* 0x000e620000002100 */
[----:B------:R-:W-:Y:S01]  /*1b630*/  BSSY B0, `(.L_x_1663) ;  /* 0x0000011000007945 */ /* 0x000fe20003800000 */
[----:B-1----:R-:W-:-:S13]  /*1b640*/  LOP3.LUT P0, RZ, R3, 0xff, RZ, 0xc0, !PT ;  /* 0x000000ff03ff7812 */ /* 0x002fda000780c0ff */
[----:B------:R-:W-:Y:S05]  /*1b650*/  @P0 BRA `(.L_x_1664) ;  /* 0x000000e000000947 */ /* 0x000fea0003800000 */
[----:B---34-:R-:W1:Y:S01]  /*1b660*/  S2R R5, SR_LANEID ;  /* 0x0000000000057919 */ /* 0x018e620000000000 */
[----:B------:R-:W-:Y:S01]  /*1b670*/  VOTEU.ANY UR5, UPT, PT ;  /* 0x0000000000057886 */ /* 0x000fe200038e0100 */
[----:B------:R-:W-:Y:S01]  /*1b680*/  IMAD.MOV.U32 R8, RZ, RZ, c[0x0][0x560] ;  /* 0x00015800ff087624 */ /* 0x000fe200078e00ff */
[----:B------:R-:W1:Y:S01]  /*1b690*/  FLO.U32 R4, UR5 ;  /* 0x0000000500047d00 */ /* 0x000e6200080e0000 */
[----:B--2---:R-:W-:-:S07]  /*1b6a0*/  IMAD.MOV.U32 R9, RZ, RZ, c[0x0][0x564] ;  /* 0x00015900ff097624 */ /* 0x004fce00078e00ff */
        /* <DEDUP_REMOVED lines=9> */
.L_x_1664:
[----:B---3--:R-:W-:Y:S05]  /*1b740*/  BSYNC B0 ;  /* 0x0000000000007941 */ /* 0x008fea0003800000 */
.L_x_1663:
[----:B------:R-:W-:Y:S01]  /*1b750*/  PRMT R2, R2, 0x9910, RZ ;  /* 0x0000991002027816 */ /* 0x000fe200000000ff */
[----:B------:R-:W-:Y:S01]  /*1b760*/  BSSY B1, `(.L_x_1665) ;  /* 0x00002c7000017945 */ /* 0x000fe20003800000 */
[----:B-----5:R-:W-:Y:S02]  /*1b770*/  IMAD.MOV.U32 R74, RZ, RZ, R6 ;  /* 0x000000ffff4a7224 */ /* 0x020fe400078e0006 */
[----:B------:R-:W-:-:S13]  /*1b780*/  ISETP.NE.AND P0, PT, R2, RZ, PT ;  /* 0x000000ff0200720c */ /* 0x000fda0003f05270 */
[----:B------:R-:W-:Y:S05]  /*1b790*/  @!P0 BRA `(.L_x_1666) ;  /* 0x000020a000008947 */ /* 0x000fea0003800000 */
[----:B------:R-:W3:Y:S04]  /*1b7a0*/  LDL R10, [R1+0xbc] ;  /* 0x0000bc00010a7983 */ /* 0x000ee80000100800 */
[----:B--2---:R-:W2:Y:S04]  /*1b7b0*/  LDL R18, [R1+0xc0] ;  /* 0x0000c00001127983 */ /* 0x004ea80000100800 */
[----:B-1--4-:R-:W4:Y:S04]  /*1b7c0*/  LDL R6, [R1+0xc8] ;  /* 0x0000c80001067983 */ /* 0x012f280000100800 */
        /* <DEDUP_REMOVED lines=12> */
[----:B---3--:R1:W-:Y:S04]  /*1b890*/  STS [R10+0x80], R2 ;  /* 0x000080020a007388 */ /* 0x0083e80000000800 */
[----:B------:R3:W-:Y:S04]  /*1b8a0*/  STS [R10+0x480], R3 ;  /* 0x000480030a007388 */ /* 0x0007e80000000800 */
[----:B--2---:R2:W-:Y:S01]  /*1b8b0*/  STS [R18], R4 ;  /* 0x0000000412007388 */ /* 0x0045e20000000800 */
[----:B-1----:R-:W-:-:S02]  /*1b8c0*/  F2FP.BF16.PACK_AB R2, R67, R66 ;  /* 0x000000424302723e */ /* 0x002fc400000010ff */
[----:B---3--:R-:W-:-:S03]  /*1b8d0*/  F2FP.BF16.PACK_AB R3, R33, R32 ;  /* 0x000000202103723e */ /* 0x008fc600000010ff */
[----:B------:R1:W-:Y:S01]  /*1b8e0*/  STS [R18+0x400], R2 ;  /* 0x0004000212007388 */ /* 0x0003e20000000800 */
[----:B--2---:R-:W-:-:S03]  /*1b8f0*/  F2FP.BF16.PACK_AB R4, R55, R54 ;  /* 0x000000363704723e */ /* 0x004fc600000010ff */
        /* <DEDUP_REMOVED lines=75> */
.L_x_1667:
        /* <DEDUP_REMOVED lines=23> */
[----:B------:R-:W-:Y:S02]  /*1bf20*/  IMAD.IADD R6, R6, 0x1, R75 ;  /* 0x0000000106067824 */ /* 0x000fe400078e024b */
        /* <DEDUP_REMOVED lines=88> */
[----:B------:R-:W-:Y:S02]  /*1c4b0*/  IADD3 R5, R82, R75, RZ ;  /* 0x0000004b52057210 */ /* 0x000fe40007ffe0ff */
[----:B------:R-:W-:Y:S01]  /*1c4c0*/  LEA.HI.X R6, R2, c[0x0][0x384], R3, 0x1, P0 ;  /* 0x0000e10002067a11 */ /* 0x000fe200000f0c03 */
[----:B------:R-:W-:Y:S05]  /*1c4d0*/  BRA.DIV ~URZ, `(.L_x_1669) ;  /* 0x000059727f007947 */ /* 0x000fea000b800000 */
[----:B--234-:R2:W3:Y:S02]  /*1c4e0*/  SHFL.IDX PT, R9, R6, RZ, 0x181f ;  /* 0x00181fff06097589 */ /* 0x01c4e400000e0000 */
.L_x_1760:
[----:B------:R-:W-:Y:S05]  /*1c4f0*/  BRA.DIV ~URZ, `(.L_x_1670) ;  /* 0x000059c27f007947 */ /* 0x000fea000b800000 */
[----:B------:R4:W2:Y:S02]  /*1c500*/  SHFL.IDX PT, R2, R8, RZ, 0x181f ;  /* 0x00181fff08027589 */ /* 0x0008a400000e0000 */
.L_x_1761:
[----:B------:R-:W-:Y:S01]  /*1c510*/  ISETP.GE.AND P0, PT, R5, R4, PT ;  /* 0x000000040500720c */ /* 0x000fe20003f06270 */
[----:B------:R-:W-:-:S12]  /*1c520*/  BSSY B0, `(.L_x_1671) ;  /* 0x000000b000007945 */ /* 0x000fd80003800000 */
[----:B------:R-:W-:Y:S05]  /*1c530*/  @P0 BRA `(.L_x_1672) ;  /* 0x0000009000000947 */ /* 0x000fea0003800000 */
[----:B------:R-:W5:Y:S01]  /*1c540*/  LDL R15, [R1+0x4] ;  /* 0x00000400010f7983 */ /* 0x000f620000100800 */
[----:B------:R-:W-:Y:S02]  /*1c550*/  ISETP.GE.AND P1, PT, R76, c[0x0][0x3c8], PT ;  /* 0x0000f2004c007a0c */ /* 0x000fe40003f26270 */
[----:B------:R-:W-:-:S11]  /*1c560*/  ISETP.GE.AND P0, PT, R227, c[0x0][0x3c8], PT ;  /* 0x0000f200e3007a0c */ /* 0x000fd60003f06270 */
[CC--:B--2---:R-:W-:Y:S02]  /*1c570*/  @!P1 LEA R10, P3, R76.reuse, R2.reuse, 0x1 ;  /* 0x000000024c0a9211 */ /* 0x0c4fe400078608ff */
[----:B------:R-:W-:Y:S02]  /*1c580*/  @!P0 LEA R2, P2, R227, R2, 0x1 ;  /* 0x00000002e3028211 */ /* 0x000fe400078408ff */
[----:B---3--:R-:W-:-:S05]  /*1c590*/  @!P1 LEA.HI.X R11, R76, R9, R77, 0x1, P3 ;  /* 0x000000094c0b9211 */ /* 0x008fca00018f0c4d */
[----:B------:R2:W-:Y:S01]  /*1c5a0*/  @!P1 ST.E.128 [R10.64], R20 ;  /* 0x000000140a009985 */ /* 0x0005e2000c101d08 */
[----:B-----5:R-:W-:-:S05]  /*1c5b0*/  @!P0 LEA.HI.X R3, R227, R9, R15, 0x1, P2 ;  /* 0x00000009e3038211 */ /* 0x020fca00010f0c0f */
[----:B-1----:R2:W-:Y:S02]  /*1c5c0*/  @!P0 ST.E.128 [R2.64], R16 ;  /* 0x0000001002008985 */ /* 0x0025e4000c101d08 */
.L_x_1672:
[----:B------:R-:W-:Y:S05]  /*1c5d0*/  BSYNC B0 ;  /* 0x0000000000007941 */ /* 0x000fea0003800000 */
.L_x_1671:
[----:B------:R-:W-:Y:S05]  /*1c5e0*/  BRA.DIV ~URZ, `(.L_x_1673) ;  /* 0x000059427f007947 */ /* 0x000fea000b800000 */
[----:B---3--:R3:W4:Y:S04]  /*1c5f0*/  SHFL.IDX PT, R9, R6, 0x1, 0x181f ;  /* 0x00381f0006097f89 */ /* 0x00872800000e0000 */
[----:B--2---:R3:W2:Y:S02]  /*1c600*/  SHFL.IDX PT, R2, R8, 0x1, 0x181f ;  /* 0x00381f0008027f89 */ /* 0x0046a400000e0000 */
.L_x_1762:
[----:B------:R-:W-:Y:S01]  /*1c610*/  IADD3 R3, R5, 0x20, RZ ;  /* 0x0000002005037810 */ /* 0x000fe20007ffe0ff */
[----:B------:R-:W-:Y:S03]  /*1c620*/  BSSY B0, `(.L_x_1674) ;  /* 0x000000c000007945 */ /* 0x000fe60003800000 */
[----:B------:R-:W-:-:S13]  /*1c630*/  ISETP.GE.AND P0, PT, R3, R4, PT ;  /* 0x000000040300720c */ /* 0x000fda0003f06270 */
[----:B------:R-:W-:Y:S05]  /*1c640*/  @P0 BRA `(.L_x_1675) ;  /* 0x0000009000000947 */ /* 0x000fea0003800000 */
[----:B------:R-:W5:Y:S01]  /*1c650*/  LDL R15, [R1+0x4] ;  /* 0x00000400010f7983 */ /* 0x000f620000100800 */
[----:B------:R-:W-:Y:S02]  /*1c660*/  ISETP.GE.AND P1, PT, R76, c[0x0][0x3c8], PT ;  /* 0x0000f2004c007a0c */ /* 0x000fe40003f26270 */
[----:B------:R-:W-:-:S11]  /*1c670*/  ISETP.GE.AND P0, PT, R227, c[0x0][0x3c8], PT ;  /* 0x0000f200e3007a0c */ /* 0x000fd60003f06270 */
[CC--:B--2---:R-:W-:Y:S02]  /*1c680*/  @!P1 LEA R10, P3, R76.reuse, R2.reuse, 0x1 ;  /* 0x000000024c0a9211 */ /* 0x0c4fe400078608ff */
[----:B------:R-:W-:Y:S02]  /*1c690*/  @!P0 LEA R2, P2, R227, R2, 0x1 ;  /* 0x00000002e3028211 */ /* 0x000fe400078408ff */
[----:B----4-:R-:W-:-:S05]  /*1c6a0*/  @!P1 LEA.HI.X R11, R76, R9, R77, 0x1, P3 ;  /* 0x000000094c0b9211 */ /* 0x010fca00018f0c4d */
[----:B------:R2:W-:Y:S01]  /*1c6b0*/  @!P1 ST.E.128 [R10.64], R28 ;  /* 0x0000001c0a009985 */ /* 0x0005e2000c101d08 */
[----:B-----5:R-:W-:-:S05]  /*1c6c0*/  @!P0 LEA.HI.X R3, R227, R9, R15, 0x1, P2 ;  /* 0x00000009e3038211 */ /* 0x020fca00010f0c0f */
[----:B-1----:R2:W-:Y:S02]  /*1c6d0*/  @!P0 ST.E.128 [R2.64], R24 ;  /* 0x0000001802008985 */ /* 0x0025e4000c101d08 */
.L_x_1675:
[----:B------:R-:W-:Y:S05]  /*1c6e0*/  BSYNC B0 ;  /* 0x0000000000007941 */ /* 0x000fea0003800000 */
.L_x_1674:
[----:B------:R-:W-:Y:S05]  /*1c6f0*/  BRA.DIV ~URZ, `(.L_x_1676) ;  /* 0x000059027f007947 */ /* 0x000fea000b800000 */
[----:B----4-:R4:W3:Y:S02]  /*1c700*/  SHFL.IDX PT, R9, R6, 0x2, 0x181f ;  /* 0x00581f0006097f89 */ /* 0x0108e400000e0000 */
.L_x_1763:
[----:B------:R-:W-:Y:S05]  /*1c710*/  BRA.DIV ~URZ, `(.L_x_1677) ;  /* 0x000059527f007947 */ /* 0x000fea000b800000 */
[----:B--2---:R2:W4:Y:S02]  /*1c720*/  SHFL.IDX PT, R2, R8, 0x2, 0x181f ;  /* 0x00581f0008027f89 */ /* 0x00452400000e0000 */
.L_x_1764:
[----:B------:R-:W-:Y:S01]  /*1c730*/  IADD3 R3, R5, 0x40, RZ ;  /* 0x0000004005037810 */ /* 0x000fe20007ffe0ff */
[----:B------:R-:W-:Y:S03]  /*1c740*/  BSSY B0, `(.L_x_1678) ;  /* 0x000000c000007945 */ /* 0x000fe60003800000 */
[----:B------:R-:W-:-:S13]  /*1c750*/  ISETP.GE.AND P0, PT, R3, R4, PT ;  /* 0x000000040300720c */ /* 0x000fda0003f06270 */
[----:B------:R-:W-:Y:S05]  /*1c760*/  @P0 BRA `(.L_x_1679) ;  /* 0x0000009000000947 */ /* 0x000fea0003800000 */
[----:B------:R-:W5:Y:S01]  /*1c770*/  LDL R15, [R1+0x4] ;  /* 0x00000400010f7983 */ /* 0x000f620000100800 */
[----:B------:R-:W-:Y:S02]  /*1c780*/  ISETP.GE.AND P1, PT, R76, c[0x0][0x3c8], PT ;  /* 0x0000f2004c007a0c */ /* 0x000fe40003f26270 */
[----:B------:R-:W-:-:S11]  /*1c790*/  ISETP.GE.AND P0, PT, R227, c[0x0][0x3c8], PT ;  /* 0x0000f200e3007a0c */ /* 0x000fd60003f06270 */
[CC--:B----4-:R-:W-:Y:S02]  /*1c7a0*/  @!P1 LEA R10, P3, R76.reuse, R2.reuse, 0x1 ;  /* 0x000000024c0a9211 */ /* 0x0d0fe400078608ff */
[----:B------:R-:W-:Y:S02]  /*1c7b0*/  @!P0 LEA R2, P2, R227, R2, 0x1 ;  /* 0x00000002e3028211 */ /* 0x000fe400078408ff */
[----:B---3--:R-:W-:-:S05]  /*1c7c0*/  @!P1 LEA.HI.X R11, R76, R9, R77, 0x1, P3 ;  /* 0x000000094c0b9211 */ /* 0x008fca00018f0c4d */
[----:B------:R3:W-:Y:S01]  /*1c7d0*/  @!P1 ST.E.128 [R10.64], R36 ;  /* 0x000000240a009985 */ /* 0x0007e2000c101d08 */
[----:B-----5:R-:W-:-:S05]  /*1c7e0*/  @!P0 LEA.HI.X R3, R227, R9, R15, 0x1, P2 ;  /* 0x00000009e3038211 */ /* 0x020fca00010f0c0f */
[----:B-1----:R3:W-:Y:S02]  /*1c7f0*/  @!P0 ST.E.128 [R2.64], R32 ;  /* 0x0000002002008985 */ /* 0x0027e4000c101d08 */
.L_x_1679:
[----:B------:R-:W-:Y:S05]  /*1c800*/  BSYNC B0 ;  /* 0x0000000000007941 */ /* 0x000fea0003800000 */
.L_x_1678:
[----:B------:R-:W-:Y:S05]  /*1c810*/  BRA.DIV ~URZ, `(.L_x_1680) ;  /* 0x000058c27f007947 */ /* 0x000fea000b800000 */
[----:B---3--:R3:W2:Y:S04]  /*1c820*/  SHFL.IDX PT, R9, R6, 0x3, 0x181f ;  /* 0x00781f0006097f89 */ /* 0x0086a800000e0000 */
[----:B----4-:R3:W4:Y:S02]  /*1c830*/  SHFL.IDX PT, R6, R8, 0x3, 0x181f ;  /* 0x00781f0008067f89 */ /* 0x01072400000e0000 */
.L_x_1765:
        /* <DEDUP_REMOVED lines=9> */
[----:B---3--:R-:W2:Y:S01]  /*1c8d0*/  LDL R8, [R1+0x4] ;  /* 0x0000040001087983 */ /* 0x008ea20000100800 */
[----:B-1----:R-:W-:-:S04]  /*1c8e0*/  LEA R2, P0, R227, R6, 0x1 ;  /* 0x00000006e3027211 */ /* 0x002fc800078008ff */
[----:B--2---:R-:W-:-:S05]  /*1c8f0*/  LEA.HI.X R3, R227, R9, R8, 0x1, P0 ;  /* 0x00000009e3037211 */ /* 0x004fca00000f0c08 */
[----:B------:R1:W-:Y:S01]  /*1c900*/  ST.E.128 [R2.64], R40 ;  /* 0x0000002802007985 */ /* 0x0003e2000c101d08 */
[----:B------:R-:W-:Y:S05]  /*1c910*/  BRA `(.L_x_1681) ;  /* 0x00001ab000007947 */ /* 0x000fea0003800000 */
.L_x_1668:
        /* <DEDUP_REMOVED lines=34> */
.L_x_1766:
[----:B------:R-:W-:Y:S05]  /*1cb40*/  BRA.DIV ~URZ, `(.L_x_1683) ;  /* 0x000056d27f007947 */ /* 0x000fea000b800000 */
[----:B------:R3:W4:Y:S02]  /*1cb50*/  SHFL.IDX PT, R2, R5, RZ, 0x1c1f ;  /* 0x001c1fff05027589 */ /* 0x00072400000e0000 */
.L_x_1767:
        /* <DEDUP_REMOVED lines=97> */
.L_x_1685:
[----:B------:R-:W-:Y:S05]  /*1d170*/  BSYNC B0 ;  /* 0x0000000000007941 */ /* 0x000fea0003800000 */
.L_x_1684:
[----:B------:R-:W-:Y:S05]  /*1d180*/  BRA.DIV ~URZ, `(.L_x_1686) ;  /* 0x000051027f007947 */ /* 0x000fea000b800000 */
[----:B--2---:R2:W1:Y:S04]  /*1d190*/  SHFL.IDX PT, R4, R6, 0x1, 0x1c1f ;  /* 0x003c1f0006047f89 */ /* 0x00446800000e0000 */
[----:B----4-:R2:W4:Y:S02]  /*1d1a0*/  SHFL.IDX PT, R2, R5, 0x1, 0x1c1f ;  /* 0x003c1f0005027f89 */ /* 0x01052400000e0000 */
.L_x_1768:
        /* <DEDUP_REMOVED lines=105> */
.L_x_1666:
[----:B------:R-:W3:Y:S04]  /*1d840*/  LDL.LU R2, [R1+0x68] ;  /* 0x0000680001027983 */ /* 0x000ee80000300800 */
[----:B-12---:R-:W2:Y:S01]  /*1d850*/  LDL.LU R6, [R1+0x6c] ;  /* 0x00006c0001067983 */ /* 0x006ea20000300800 */
[----:B------:R-:W-:Y:S02]  /*1d860*/  ISETP.NE.U32.AND P0, PT, RZ, c[0x0][0x508], PT ;  /* 0x00014200ff007a0c */ /* 0x000fe40003f05070 */
[----:B------:R-:W-:Y:S01]  /*1d870*/  ISETP.NE.U32.AND P3, PT, RZ, c[0x0][0x500], PT ;  /* 0x00014000ff007a0c */ /* 0x000fe20003f65070 */
[----:B----4-:R-:W4:Y:S01]  /*1d880*/  LDL.LU R3, [R1+0x54] ;  /* 0x0000540001037983 */ /* 0x010f220000300800 */
[----:B------:R-:W-:Y:S01]  /*1d890*/  ISETP.NE.AND.EX P2, PT, RZ, c[0x0][0x50c], PT, P0 ;  /* 0x00014300ff007a0c */ /* 0x000fe20003f45300 */
[----:B------:R-:W-:Y:S01]  /*1d8a0*/  IMAD.MOV.U32 R22, RZ, RZ, c[0x0][0x388] ;  /* 0x0000e200ff167624 */ /* 0x000fe200078e00ff */
[----:B------:R-:W-:-:S02]  /*1d8b0*/  ISETP.NE.AND.EX P3, PT, RZ, c[0x0][0x504], PT, P3 ;  /* 0x00014100ff007a0c */ /* 0x000fc40003f65330 */
[----:B---3--:R-:W-:-:S09]  /*1d8c0*/  IADD3 R4, P1, R2, c[0x0][0x500], RZ ;  /* 0x0001400002047a10 */ /* 0x008fd20007f3e0ff */
[----:B------:R-:W-:Y:S01]  /*1d8d0*/  @P2 IADD3 R8, P0, R2, c[0x0][0x508], RZ ;  /* 0x0001420002082a10 */ /* 0x000fe20007f1e0ff */
[----:B------:R-:W-:Y:S01]  /*1d8e0*/  IMAD.MOV.U32 R2, RZ, RZ, RZ ;  /* 0x000000ffff027224 */ /* 0x000fe200078e00ff */
[C---:B--2---:R-:W-:Y:S02]  /*1d8f0*/  IADD3.X R5, R6.reuse, c[0x0][0x504], RZ, P1, !PT ;  /* 0x0001410006057a10 */ /* 0x044fe40000ffe4ff */
        /* <DEDUP_REMOVED lines=10> */
.L_x_1687:
        /* <DEDUP_REMOVED lines=60> */
.L_x_1689:
[----:B------:R-:W-:Y:S05]  /*1dd60*/  BSYNC B0 ;  /* 0x0000000000007941 */ /* 0x000fea0003800000 */
.L_x_1688:
        /* <DEDUP_REMOVED lines=30> */
[----:B------:R-:W-:-:S04]  /*1df50*/  IADD3 R6, R82, R10, RZ ;  /* 0x0000000a52067210 */ /* 0x000fc80007ffe0ff */
[----:B------:R-:W-:Y:S02]  /*1df60*/  IADD3 R5, R3, R4, RZ ;  /* 0x0000000403057210 */ /* 0x000fe40007ffe0ff */
[----:B------:R-:W-:-:S04]  /*1df70*/  LEA R8, P0, R2, c[0x0][0x380], 0x1 ;  /* 0x0000e00002087a11 */ /* 0x000fc800078008ff */
[----:B------:R-:W-:Y:S01]  /*1df80*/  LEA.HI.X R5, R2, c[0x0][0x384], R5, 0x1, P0 ;  /* 0x0000e10002057a11 */ /* 0x000fe200000f0c05 */
[----:B------:R-:W-:Y:S06]  /*1df90*/  BRA.DIV ~URZ, `(.L_x_1690) ;  /* 0x000043c27f007947 */ /* 0x000fec000b800000 */
[----:B------:R1:W2:Y:S02]  /*1dfa0*/  SHFL.IDX PT, R9, R5, RZ, 0x181f ;  /* 0x00181fff05097589 */ /* 0x0002a400000e0000 */
.L_x_1769:
[----:B------:R-:W-:Y:S05]  /*1dfb0*/  BRA.DIV ~URZ, `(.L_x_1691) ;  /* 0x000044127f007947 */ /* 0x000fea000b800000 */
[----:B------:R3:W4:Y:S02]  /*1dfc0*/  SHFL.IDX PT, R2, R8, RZ, 0x181f ;  /* 0x00181fff08027589 */ /* 0x00072400000e0000 */
.L_x_1770:
[----:B------:R-:W-:Y:S01]  /*1dfd0*/  IMAD R4, R22, c[0x0][0x4e8], RZ ;  /* 0x00013a0016047a24 */ /* 0x000fe200078e02ff */
[----:B------:R-:W-:Y:S04]  /*1dfe0*/  BSSY B0, `(.L_x_1692) ;  /* 0x000000c000007945 */ /* 0x000fe80003800000 */
[----:B------:R-:W-:-:S13]  /*1dff0*/  ISETP.GE.AND P0, PT, R6, R4, PT ;  /* 0x000000040600720c */ /* 0x000fda0003f06270 */
[----:B------:R-:W-:Y:S05]  /*1e000*/  @P0 BRA `(.L_x_1693) ;  /* 0x0000009000000947 */ /* 0x000fea0003800000 */
[----:B------:R-:W5:Y:S01]  /*1e010*/  LDL R15, [R1+0x4] ;  /* 0x00000400010f7983 */ /* 0x000f620000100800 */
[----:B------:R-:W-:Y:S02]  /*1e020*/  ISETP.GE.AND P1, PT, R76, c[0x0][0x3c8], PT ;  /* 0x0000f2004c007a0c */ /* 0x000fe40003f26270 */
[----:B------:R-:W-:-:S11]  /*1e030*/  ISETP.GE.AND P0, PT, R227, c[0x0][0x3c8], PT ;  /* 0x0000f200e3007a0c */ /* 0x000fd60003f06270 */
[CC--:B----4-:R-:W-:Y:S02]  /*1e040*/  @!P1 LEA R10, P3, R76.reuse, R2.reuse, 0x1 ;  /* 0x000000024c0a9211 */ /* 0x0d0fe400078608ff */
[----:B------:R-:W-:Y:S02]  /*1e050*/  @!P0 LEA R2, P2, R227, R2, 0x1 ;  /* 0x00000002e3028211 */ /* 0x000fe400078408ff */
[----:B--2---:R-:W-:-:S05]  /*1e060*/  @!P1 LEA.HI.X R11, R76, R9, R77, 0x1, P3 ;  /* 0x000000094c0b9211 */ /* 0x004fca00018f0c4d */
[----:B------:R2:W-:Y:S01]  /*1e070*/  @!P1 ST.E.128 [R10.64], RZ ;  /* 0x000000ff0a009985 */ /* 0x0005e2000c101d08 */
[----:B-----5:R-:W-:-:S05]  /*1e080*/  @!P0 LEA.HI.X R3, R227, R9, R15, 0x1, P2 ;  /* 0x00000009e3038211 */ /* 0x020fca00010f0c0f */
[----:B------:R2:W-:Y:S02]  /*1e090*/  @!P0 ST.E.128 [R2.64], RZ ;  /* 0x000000ff02008985 */ /* 0x0005e4000c101d08 */
.L_x_1693:
[----:B------:R-:W-:Y:S05]  /*1e0a0*/  BSYNC B0 ;  /* 0x0000000000007941 */ /* 0x000fea0003800000 */
.L_x_1692:
[----:B------:R-:W-:Y:S05]  /*1e0b0*/  BRA.DIV ~URZ, `(.L_x_1694) ;  /* 0x000043827f007947 */ /* 0x000fea000b800000 */
[----:B--2---:R2:W1:Y:S04]  /*1e0c0*/  SHFL.IDX PT, R9, R5, 0x1, 0x181f ;  /* 0x00381f0005097f89 */ /* 0x00446800000e0000 */
[----:B----4-:R2:W4:Y:S02]  /*1e0d0*/  SHFL.IDX PT, R2, R8, 0x1, 0x181f ;  /* 0x00381f0008027f89 */ /* 0x01052400000e0000 */
.L_x_1771:
        /* <DEDUP_REMOVED lines=9> */
[----:B-1----:R-:W-:-:S05]  /*1e170*/  @!P1 LEA.HI.X R11, R76, R9, R77, 0x1, P3 ;  /* 0x000000094c0b9211 */ /* 0x002fca00018f0c4d */
[----:B------:R1:W-:Y:S01]  /*1e180*/  @!P1 ST.E.128 [R10.64], RZ ;  /* 0x000000ff0a009985 */ /* 0x0003e2000c101d08 */
[----:B-----5:R-:W-:-:S05]  /*1e190*/  @!P0 LEA.HI.X R3, R227, R9, R15, 0x1, P2 ;  /* 0x00000009e3038211 */ /* 0x020fca00010f0c0f */
[----:B------:R1:W-:Y:S02]  /*1e1a0*/  @!P0 ST.E.128 [R2.64], RZ ;  /* 0x000000ff02008985 */ /* 0x0003e4000c101d08 */
.L_x_1696:
[----:B------:R-:W-:Y:S05]  /*1e1b0*/  BSYNC B0 ;  /* 0x0000000000007941 */ /* 0x000fea0003800000 */
.L_x_1695:
[----:B------:R-:W-:Y:S05]  /*1e1c0*/  BRA.DIV ~URZ, `(.L_x_1697) ;  /* 0x000043427f007947 */ /* 0x000fea000b800000 */
[----:B-1----:R1:W2:Y:S02]  /*1e1d0*/  SHFL.IDX PT, R9, R5, 0x2, 0x181f ;  /* 0x00581f0005097f89 */ /* 0x0022a400000e0000 */
.L_x_1772:
[----:B------:R-:W-:Y:S05]  /*1e1e0*/  BRA.DIV ~URZ, `(.L_x_1698) ;  /* 0x000043927f007947 */ /* 0x000fea000b800000 */
[----:B----4-:R4:W1:Y:S02]  /*1e1f0*/  SHFL.IDX PT, R2, R8, 0x2, 0x181f ;  /* 0x00581f0008027f89 */ /* 0x01086400000e0000 */
.L_x_1773:
[----:B------:R-:W-:Y:S01]  /*1e200*/  IADD3 R3, R6, 0x40, RZ ;  /* 0x0000004006037810 */ /* 0x000fe20007ffe0ff */
[----:B------:R-:W-:Y:S03]  /*1e210*/  BSSY B0, `(.L_x_1699) ;  /* 0x000000c000007945 */ /* 0x000fe60003800000 */
[----:B------:R-:W-:-:S13]  /*1e220*/  ISETP.GE.AND P0, PT, R3, R4, PT ;  /* 0x000000040300720c */ /* 0x000fda0003f06270 */
[----:B------:R-:W-:Y:S05]  /*1e230*/  @P0 BRA `(.L_x_1700) ;  /* 0x0000009000000947 */ /* 0x000fea0003800000 */
[----:B------:R-:W5:Y:S01]  /*1e240*/  LDL R15, [R1+0x4] ;  /* 0x00000400010f7983 */ /* 0x000f620000100800 */
[----:B------:R-:W-:Y:S02]  /*1e250*/  ISETP.GE.AND P1, PT, R76, c[0x0][0x3c8], PT ;  /* 0x0000f2004c007a0c */ /* 0x000fe40003f26270 */
[----:B------:R-:W-:-:S11]  /*1e260*/  ISETP.GE.AND P0, PT, R227, c[0x0][0x3c8], PT ;  /* 0x0000f200e3007a0c */ /* 0x000fd60003f06270 */
[CC--:B-1----:R-:W-:Y:S02]  /*1e270*/  @!P1 LEA R10, P3, R76.reuse, R2.reuse, 0x1 ;  /* 0x000000024c0a9211 */ /* 0x0c2fe400078608ff */
[----:B------:R-:W-:Y:S02]  /*1e280*/  @!P0 LEA R2, P2, R227, R2, 0x1 ;  /* 0x00000002e3028211 */ /* 0x000fe400078408ff */
[----:B--2---:R-:W-:-:S05]  /*1e290*/  @!P1 LEA.HI.X R11, R76, R9, R77, 0x1, P3 ;  /* 0x000000094c0b9211 */ /* 0x004fca00018f0c4d */
[----:B------:R1:W-:Y:S01]  /*1e2a0*/  @!P1 ST.E.128 [R10.64], RZ ;  /* 0x000000ff0a009985 */ /* 0x0003e2000c101d08 */
[----:B-----5:R-:W-:-:S05]  /*1e2b0*/  @!P0 LEA.HI.X R3, R227, R9, R15, 0x1, P2 ;  /* 0x00000009e3038211 */ /* 0x020fca00010f0c0f */
[----:B------:R1:W-:Y:S02]  /*1e2c0*/  @!P0 ST.E.128 [R2.64], RZ ;  /* 0x000000ff02008985 */ /* 0x0003e4000c101d08 */
.L_x_1700:
[----:B------:R-:W-:Y:S05]  /*1e2d0*/  BSYNC B0 ;  /* 0x0000000000007941 */ /* 0x000fea0003800000 */
.L_x_1699:
[----:B------:R-:W-:Y:S05]  /*1e2e0*/  BRA.DIV ~URZ, `(.L_x_1701) ;  /* 0x000043027f007947 */ /* 0x000fea000b800000 */
[----:B--2---:R2:W3:Y:S04]  /*1e2f0*/  SHFL.IDX PT, R9, R5, 0x3, 0x181f ;  /* 0x00781f0005097f89 */ /* 0x0044e800000e0000 */
[----:B-1----:R2:W1:Y:S02]  /*1e300*/  SHFL.IDX PT, R2, R8, 0x3, 0x181f ;  /* 0x00781f0008027f89 */ /* 0x00246400000e0000 */
.L_x_1774:
[----:B------:R-:W-:-:S04]  /*1e310*/  IADD3 R6, R6, 0x60, RZ ;  /* 0x0000006006067810 */ /* 0x000fc80007ffe0ff */
[----:B------:R-:W-:-:S13]  /*1e320*/  ISETP.GE.AND P0, PT, R6, R4, PT ;  /* 0x000000040600720c */ /* 0x000fda0003f06270 */
[----:B------:R-:W-:Y:S05]  /*1e330*/  @P0 BRA `(.L_x_1681) ;  /* 0x0000009000000947 */ /* 0x000fea0003800000 */
[----:B--234-:R-:W2:Y:S01]  /*1e340*/  LDL R8, [R1+0x4] ;  /* 0x0000040001087983 */ /* 0x01cea20000100800 */
[----:B------:R-:W-:Y:S02]  /*1e350*/  ISETP.GE.AND P1, PT, R76, c[0x0][0x3c8], PT ;  /* 0x0000f2004c007a0c */ /* 0x000fe40003f26270 */
[----:B------:R-:W-:-:S11]  /*1e360*/  ISETP.GE.AND P0, PT, R227, c[0x0][0x3c8], PT ;  /* 0x0000f200e3007a0c */ /* 0x000fd60003f06270 */
[CC--:B-1----:R-:W-:Y:S02]  /*1e370*/  @!P1 LEA R4, P3, R76.reuse, R2.reuse, 0x1 ;  /* 0x000000024c049211 */ /* 0x0c2fe400078608ff */
[----:B------:R-:W-:Y:S02]  /*1e380*/  @!P0 LEA R2, P2, R227, R2, 0x1 ;  /* 0x00000002e3028211 */ /* 0x000fe400078408ff */
[----:B------:R-:W-:-:S05]  /*1e390*/  @!P1 LEA.HI.X R5, R76, R9, R77, 0x1, P3 ;  /* 0x000000094c059211 */ /* 0x000fca00018f0c4d */
[----:B------:R1:W-:Y:S01]  /*1e3a0*/  @!P1 ST.E.128 [R4.64], RZ ;  /* 0x000000ff04009985 */ /* 0x0003e2000c101d08 */
[----:B--2---:R-:W-:-:S05]  /*1e3b0*/  @!P0 LEA.HI.X R3, R227, R9, R8, 0x1, P2 ;  /* 0x00000009e3038211 */ /* 0x004fca00010f0c08 */
[----:B------:R1:W-:Y:S02]  /*1e3c0*/  @!P0 ST.E.128 [R2.64], RZ ;  /* 0x000000ff02008985 */ /* 0x0003e4000c101d08 */
.L_x_1681:
[----:B------:R-:W-:Y:S05]  /*1e3d0*/  BSYNC B1 ;  /* 0x0000000000017941 */ /* 0x000fea0003800000 */
.L_x_1665:
        /* <DEDUP_REMOVED lines=14> */
.L_x_1775:
[----:B------:R-:W-:Y:S05]  /*1e4c0*/  BRA.DIV ~URZ, `(.L_x_1704) ;  /* 0x000042627f007947 */ /* 0x000fea000b800000 */
[----:B------:R3:W4:Y:S02]  /*1e4d0*/  SHFL.IDX PT, R9, R74, 0x1, 0x1f ;  /* 0x00201f004a097f89 */ /* 0x00072400000e0000 */
.L_x_1776:
        /* <DEDUP_REMOVED lines=19> */
.L_x_1777:
        /* <DEDUP_REMOVED lines=16> */
.L_x_1778:
[----:B---3--:R-:W-:Y:S01]  /*1e710*/  IMAD R2, R2, c[0x0][0x538], RZ ;  /* 0x00014e0002027a24 */ /* 0x008fe200078e02ff */
[----:B------:R-:W-:Y:S04]  /*1e720*/  BSSY B1, `(.L_x_1707) ;  /* 0x00000cf000017945 */ /* 0x000fe80003800000 */
[----:B----4-:R-:W-:-:S04]  /*1e730*/  IADD3 R9, R2, R9, RZ ;  /* 0x0000000902097210 */ /* 0x010fc80007ffe0ff */
[----:B--2---:R-:W-:-:S13]  /*1e740*/  ISETP.GT.AND P0, PT, R9, R10, PT ;  /* 0x0000000a0900720c */ /* 0x004fda0003f04270 */
[----:B------:R-:W-:Y:S05]  /*1e750*/  @P0 BRA `(.L_x_1708) ;  /* 0x0000026000000947 */ /* 0x000fea0003800000 */
.L_x_1712:
        /* <DEDUP_REMOVED lines=18> */
.L_x_1779:
        /* <DEDUP_REMOVED lines=16> */
.L_x_1780:
[----:B--2---:R-:W-:-:S05]  /*1e980*/  IMAD R2, R2, c[0x0][0x538], RZ ;  /* 0x00014e0002027a24 */ /* 0x004fca00078e02ff */
[----:B------:R-:W-:-:S04]  /*1e990*/  IADD3 R9, R2, R9, RZ ;  /* 0x0000000902097210 */ /* 0x000fc80007ffe0ff */
[----:B------:R-:W-:-:S13]  /*1e9a0*/  ISETP.GT.AND P0, PT, R9, R10, PT ;  /* 0x0000000a0900720c */ /* 0x000fda0003f04270 */
[----:B-1----:R-:W-:Y:S05]  /*1e9b0*/  @!P0 BRA `(.L_x_1712) ;  /* 0xfffffda000008947 */ /* 0x002fea000383ffff */
.L_x_1708:
[----:B------:R-:W-:-:S05]  /*1e9c0*/  IADD3 R11, -R2, R9, RZ ;  /* 0x00000009020b7210 */ /* 0x000fca0007ffe1ff */
[----:B------:R-:W-:-:S05]  /*1e9d0*/  IMAD R2, R4, c[0x0][0x538], R11 ;  /* 0x00014e0004027a24 */ /* 0x000fca00078e020b */
[----:B------:R-:W-:Y:S01]  /*1e9e0*/  ISETP.GT.AND P0, PT, R2, R10, PT ;  /* 0x0000000a0200720c */ /* 0x000fe20003f04270 */
[----:B------:R-:W-:-:S12]  /*1e9f0*/  BRA.DIV ~URZ, `(.L_x_1713) ;  /* 0x000041827f007947 */ /* 0x000fd8000b800000 */
[----:B------:R-:W-:-:S03]  /*1ea00*/  VOTE.ANY R15, PT, !P0 ;  /* 0x00000000000f7806 */ /* 0x000fc600040e0100 */
.L_x_1781:
[----:B------:R-:W2:Y:S01]  /*1ea10*/  LDL.LU R2, [R1+0x5c] ;  /* 0x00005c0001027983 */ /* 0x000ea20000300800 */
[----:B------:R-:W2:Y:S02]  /*1ea20*/  POPC R9, R15 ;  /* 0x0000000f00097309 */ /* 0x000ea40000000000 */
[----:B--2---:R-:W-:-:S05]  /*1ea30*/  IADD3 R2, R9, R2, RZ ;  /* 0x0000000209027210 */ /* 0x004fca0007ffe0ff */
[----:B------:R2:W-:Y:S01]  /*1ea40*/  STL [R1+0x5c], R2 ;  /* 0x00005c0201007387 */ /* 0x0005e20000100800 */
[----:B------:R-:W-:Y:S05]  /*1ea50*/  BRA.DIV ~URZ, `(.L_x_1714) ;  /* 0x000041627f007947 */ /* 0x000fea000b800000 */
[----:B------:R3:W4:Y:S04]  /*1ea60*/  SHFL.IDX PT, R6, R6, R9, 0x1f ;  /* 0x00001f0906067589 */ /* 0x00072800000e0000 */
[----:B------:R3:W1:Y:S02]  /*1ea70*/  SHFL.IDX PT, R5, R8, R9, 0x1f ;  /* 0x00001f0908057589 */ /* 0x00066400000e0000 */
.L_x_1782:
[----:B------:R-:W-:Y:S01]  /*1ea80*/  ISETP.NE.AND P0, PT, R15, RZ, PT ;  /* 0x000000ff0f00720c */ /* 0x000fe20003f05270 */
[----:B------:R-:W-:-:S12]  /*1ea90*/  BSSY B0, `(.L_x_1715) ;  /* 0x0000005000007945 */ /* 0x000fd80003800000 */
[----:B------:R-:W-:Y:S05]  /*1eaa0*/  @!P0 BRA `(.L_x_1716) ;  /* 0x0000003000008947 */ /* 0x000fea0003800000 */
[----:B---3--:R-:W-:Y:S01]  /*1eab0*/  IADD3 R9, R9, -0x1, RZ ;  /* 0xffffffff09097810 */ /* 0x008fe20007ffe0ff */
[----:B------:R-:W-:Y:S05]  /*1eac0*/  BRA.DIV ~URZ, `(.L_x_1717) ;  /* 0x000041c27f007947 */ /* 0x000fea000b800000 */
[----:B------:R3:W2:Y:S02]  /*1ead0*/  SHFL.IDX PT, R16, R4, R9, 0x1f ;  /* 0x00001f0904107589 */ /* 0x0006a400000e0000 */
.L_x_1716:
[----:B------:R-:W-:Y:S05]  /*1eae0*/  BSYNC B0 ;  /* 0x0000000000007941 */ /* 0x000fea0003800000 */
.L_x_1715:
[----:B--2---:R-:W-:Y:S01]  /*1eaf0*/  IMAD R2, R16, c[0x0][0x538], R11 ;  /* 0x00014e0010027a24 */ /* 0x004fe200078e020b */
[----:B-1----:R-:W-:Y:S01]  /*1eb00*/  ISETP.NE.AND P0, PT, R5, 0x1, PT ;  /* 0x000000010500780c */ /* 0x002fe20003f05270 */
[----:B------:R-:W-:Y:S03]  /*1eb10*/  BSSY B0, `(.L_x_1718) ;  /* 0x0000086000007945 */ /* 0x000fe60003800000 */
[----:B------:R1:W-:Y:S01]  /*1eb20*/  STL [R1+0x50], R2 ;  /* 0x0000500201007387 */ /* 0x0003e20000100800 */
[----:B------:R-:W-:-:S08]  /*1eb30*/  IADD3 R11, -R2, R10, RZ ;  /* 0x0000000a020b7210 */ /* 0x000fd00007ffe1ff */
[----:B------:R-:W-:Y:S05]  /*1eb40*/  @!P0 BRA `(.L_x_1719) ;  /* 0x000003e000008947 */ /* 0x000fea0003800000 */
[-C--:B----4-:R-:W-:Y:S01]  /*1eb50*/  IABS R3, R6.reuse ;  /* 0x0000000600037213 */ /* 0x090fe20000000000 */
[----:B---3--:R-:W-:Y:S01]  /*1eb60*/  IMAD.MOV.U32 R8, RZ, RZ, RZ ;  /* 0x000000ffff087224 */ /* 0x008fe200078e00ff */
[----:B------:R-:W-:Y:S02]  /*1eb70*/  IABS R15, R6 ;  /* 0x00000006000f7213 */ /* 0x000fe40000000000 */
[----:B-1----:R-:W1:Y:S08]  /*1eb80*/  I2F.RP R2, R3 ;  /* 0x0000000300027306 */ /* 0x002e700000209400 */
[----:B-1----:R-:W1:Y:S02]  /*1eb90*/  MUFU.RCP R2, R2 ;  /* 0x0000000200027308 */ /* 0x002e640000001000 */
[----:B-1----:R-:W-:-:S06]  /*1eba0*/  IADD3 R2, R2, 0xffffffe, RZ ;  /* 0x0ffffffe02027810 */ /* 0x002fcc0007ffe0ff */
[----:B------:R1:W2:Y:S02]  /*1ebb0*/  F2I.FTZ.U32.TRUNC.NTZ R9, R2 ;  /* 0x0000000200097305 */ /* 0x0002a4000021f000 */
[----:B-1----:R-:W-:Y:S01]  /*1ebc0*/  IABS R2, R5 ;  /* 0x0000000500027213 */ /* 0x002fe20000000000 */
[----:B--2---:R-:W-:-:S04]  /*1ebd0*/  IMAD.MOV R4, RZ, RZ, -R9 ;  /* 0x000000ffff047224 */ /* 0x004fc800078e0a09 */
[----:B------:R-:W-:Y:S01]  /*1ebe0*/  IMAD.MOV.U32 R10, RZ, RZ, R2 ;  /* 0x000000ffff0a7224 */ /* 0x000fe200078e0002 */
[----:B------:R-:W-:Y:S01]  /*1ebf0*/  IABS R2, R11 ;  /* 0x0000000b00027213 */ /* 0x000fe20000000000 */
[----:B------:R-:W-:Y:S02]  /*1ec00*/  IMAD R4, R4, R3, RZ ;  /* 0x0000000304047224 */ /* 0x000fe400078e02ff */
[----:B------:R-:W1:Y:S02]  /*1ec10*/  I2F.RP R16, R10 ;  /* 0x0000000a00107306 */ /* 0x000e640000209400 */
        /* <DEDUP_REMOVED lines=10> */
[----:B------:R-:W-:Y:S01]  /*1ecc0*/  @!P0 IADD3 R2, R2, 0x1, RZ ;  /* 0x0000000102028810 */ /* 0x000fe20007ffe0ff */
[----:B------:R-:W1:Y:S01]  /*1ecd0*/  F2I.FTZ.U32.TRUNC.NTZ R9, R8 ;  /* 0x0000000800097305 */ /* 0x000e62000021f000 */
[----:B------:R-:W-:Y:S02]  /*1ece0*/  ISETP.NE.AND P0, PT, R6, RZ, PT ;  /* 0x000000ff0600720c */ /* 0x000fe40003f05270 */
[----:B------:R-:W-:Y:S02]  /*1ecf0*/  ISETP.GE.U32.AND P2, PT, R4, R3, PT ;  /* 0x000000030400720c */ /* 0x000fe40003f46070 */
[----:B------:R-:W-:-:S04]  /*1ed00*/  LOP3.LUT R3, R11, R6, RZ, 0x3c, !PT ;  /* 0x000000060b037212 */ /* 0x000fc800078e3cff */
[----:B------:R-:W-:Y:S01]  /*1ed10*/  ISETP.GE.AND P1, PT, R3, RZ, PT ;  /* 0x000000ff0300720c */ /* 0x000fe20003f26270 */
[----:B-1----:R-:W-:-:S06]  /*1ed20*/  IMAD.MOV R3, RZ, RZ, -R9 ;  /* 0x000000ffff037224 */ /* 0x002fcc00078e0a09 */
[----:B------:R-:W-:Y:S01]  /*1ed30*/  @P2 IADD3 R2, R2, 0x1, RZ ;  /* 0x0000000102022810 */ /* 0x000fe20007ffe0ff */
[----:B------:R-:W-:Y:S01]  /*1ed40*/  IMAD.MOV.U32 R8, RZ, RZ, RZ ;  /* 0x000000ffff087224 */ /* 0x000fe200078e00ff */
[----:B------:R-:W-:-:S04]  /*1ed50*/  MOV R4, R3 ;  /* 0x0000000300047202 */ /* 0x000fc80000000f00 */
[----:B------:R-:W-:Y:S01]  /*1ed60*/  @!P1 IMAD.MOV R2, RZ, RZ, -R2 ;  /* 0x000000ffff029224 */ /* 0x000fe200078e0a02 */
[----:B------:R-:W-:Y:S02]  /*1ed70*/  @!P0 LOP3.LUT R2, RZ, R6, RZ, 0x33, !PT ;  /* 0x00000006ff028212 */ /* 0x000fe400078e33ff */
[----:B------:R-:W-:Y:S01]  /*1ed80*/  IABS R3, R5 ;  /* 0x0000000500037213 */ /* 0x000fe20000000000 */
[----:B------:R-:W-:Y:S01]  /*1ed90*/  IMAD R4, R4, R10, RZ ;  /* 0x0000000a04047224 */ /* 0x000fe200078e02ff */
[----:B------:R-:W-:-:S03]  /*1eda0*/  IABS R16, R2 ;  /* 0x0000000200107213 */ /* 0x000fc60000000000 */
[----:B------:R-:W-:Y:S02]  /*1edb0*/  IMAD.MOV R15, RZ, RZ, -R3 ;  /* 0x000000ffff0f7224 */ /* 0x000fe400078e0a03 */
        /* <DEDUP_REMOVED lines=23> */
.L_x_1719:
        /* <DEDUP_REMOVED lines=68> */
.L_x_1720:
[----:B------:R-:W-:Y:S05]  /*1f370*/  BSYNC B0 ;  /* 0x0000000000007941 */ /* 0x000fea0003800000 */
.L_x_1718:
[----:B------:R-:W-:-:S04]  /*1f380*/  LOP3.LUT R3, RZ, R3, RZ, 0x33, !PT ;  /* 0x00000003ff037212 */ /* 0x000fc800078e33ff */
[----:B-1----:R-:W-:-:S05]  /*1f390*/  IADD3 R2, R3, R6, RZ ;  /* 0x0000000603027210 */ /* 0x002fca0007ffe0ff */
[----:B------:R1:W-:Y:S01]  /*1f3a0*/  STL [R1+0x54], R2 ;  /* 0x0000540201007387 */ /* 0x0003e20000100800 */
[----:B------:R-:W-:Y:S05]  /*1f3b0*/  BRA `(.L_x_1721) ;  /* 0x0000005000007947 */ /* 0x000fea0003800000 */
.L_x_1709:
[----:B------:R-:W-:Y:S01]  /*1f3c0*/  MOV R2, c[0x0][0x53c] ;  /* 0x00014f0000027a02 */ /* 0x000fe20000000f00 */
[----:B------:R2:W-:Y:S04]  /*1f3d0*/  STL [R1+0x50], R10 ;  /* 0x0000500a01007387 */ /* 0x0005e80000100800 */
[----:B------:R2:W-:Y:S04]  /*1f3e0*/  STL [R1+0x54], RZ ;  /* 0x000054ff01007387 */ /* 0x0005e80000100800 */
[----:B------:R2:W-:Y:S04]  /*1f3f0*/  STL [R1+0x58], RZ ;  /* 0x000058ff01007387 */ /* 0x0005e80000100800 */
[----:B------:R2:W-:Y:S02]  /*1f400*/  STL [R1+0x5c], R2 ;  /* 0x00005c0201007387 */ /* 0x0005e40000100800 */
.L_x_1721:
[----:B------:R-:W-:Y:S05]  /*1f410*/  BSYNC B1 ;  /* 0x0000000000017941 */ /* 0x000fea0003800000 */
.L_x_1707:
        /* <DEDUP_REMOVED lines=9> */
.L_x_1702:
[----:B-1----:R-:W3:Y:S02]  /*1f4b0*/  LDL R2, [R1+0x5c] ;  /* 0x00005c0001027983 */ /* 0x002ee40000100800 */
[----:B---3--:R-:W-:-:S13]  /*1f4c0*/  ISETP.GE.AND P0, PT, R2, c[0x0][0x53c], PT ;  /* 0x00014f0002007a0c */ /* 0x008fda0003f06270 */
[----:B--2---:R-:W-:Y:S01]  /*1f4d0*/  @P0 CALL.REL.NOINC `(.L_x_1722) ;  /* 0x0000001000000944 */ /* 0x004fe20003c00000 */
[----:B------:R-:W-:Y:S05]  /*1f4e0*/  BRA `(.L_x_1723) ;  /* 0xfffe2a4000007947 */ /* 0x000fea000383ffff */
.L_x_1722:
[----:B------:R-:W-:Y:S05]  /*1f4f0*/  EXIT ;  /* 0x000000000000794d */ /* 0x000fea0003800000 */
.L_x_1503:
[----:B------:R-:W-:Y:S02]  /*1f500*/  MOV R3, 0x1 ;  /* 0x0000000100037802 */ /* 0x000fe40000000f00 */
[----:B------:R-:W-:Y:S02]  /*1f510*/  MOV R4, 0x1f530 ;  /* 0x0001f53000047802 */ /* 0x000fe40000000f00 */
[----:B------:R-:W-:Y:S05]  /*1f520*/  CALL.REL.NOINC `($__internal_26_$__cuda_sm70_shflsync_up_p) ;  /* 0x0000389000007944 */ /* 0x000fea0003c00000 */
[----:B------:R-:W-:Y:S01]  /*1f530*/  MOV R0, R3 ;  /* 0x0000000300007202 */ /* 0x000fe20000000f00 */
[----:B------:R-:W-:Y:S05]  /*1f540*/  BRA `(.L_x_1724) ;  /* 0xfffe0f1000007947 */ /* 0x000fea000383ffff */
.L_x_1504:
[----:B------:R-:W-:Y:S02]  /*1f550*/  MOV R3, 0x2 ;  /* 0x0000000200037802 */ /* 0x000fe40000000f00 */
[----:B------:R-:W-:Y:S02]  /*1f560*/  MOV R4, 0x1f580 ;  /* 0x0001f58000047802 */ /* 0x000fe40000000f00 */
[----:B------:R-:W-:Y:S05]  /*1f570*/  CALL.REL.NOINC `($__internal_26_$__cuda_sm70_shflsync_up_p) ;  /* 0x0000384000007944 */ /* 0x000fea0003c00000 */
[----:B------:R-:W-:Y:S02]  /*1f580*/  SEL R0, R3, RZ, P4 ;  /* 0x000000ff03007207 */ /* 0x000fe40002000000 */
[----:B------:R-:W-:Y:S02]  /*1f590*/  MOV R3, 0x4 ;  /* 0x0000000400037802 */ /* 0x000fe40000000f00 */
[----:B------:R-:W-:Y:S01]  /*1f5a0*/  MOV R4, 0x1f5e0 ;  /* 0x0001f5e000047802 */ /* 0x000fe20000000f00 */
[----:B------:R-:W-:-:S04]  /*1f5b0*/  IMAD.IADD R0, R2, 0x1, R0 ;  /* 0x0000000102007824 */ /* 0x000fc800078e0200 */
[----:B------:R-:W-:Y:S02]  /*1f5c0*/  IMAD.MOV.U32 R2, RZ, RZ, R0 ;  /* 0x000000ffff027224 */ /* 0x000fe400078e0000 */
[----:B------:R-:W-:Y:S05]  /*1f5d0*/  CALL.REL.NOINC `($__internal_26_$__cuda_sm70_shflsync_up_p) ;  /* 0x000037e000007944 */ /* 0x000fea0003c00000 */
[----:B------:R-:W-:Y:S02]  /*1f5e0*/  SEL R3, R3, RZ, P3 ;  /* 0x000000ff03037207 */ /* 0x000fe40001800000 */
[----:B------:R-:W-:-:S03]  /*1f5f0*/  MOV R4, 0x1f640 ;  /* 0x0001f64000047802 */ /* 0x000fc60000000f00 */
[----:B------:R-:W-:Y:S01]  /*1f600*/  IMAD.IADD R0, R0, 0x1, R3 ;  /* 0x0000000100007824 */ /* 0x000fe200078e0203 */
[----:B------:R-:W-:-:S03]  /*1f610*/  MOV R3, 0x8 ;  /* 0x0000000800037802 */ /* 0x000fc60000000f00 */
        /* <DEDUP_REMOVED lines=8> */
[----:B------:R-:W-:Y:S01]  /*1f6a0*/  SEL R3, R3, RZ, P1 ;  /* 0x000000ff03037207 */ /* 0x000fe20000800000 */
[----:B------:R-:W-:Y:S01]  /*1f6b0*/  IMAD.MOV.U32 R2, RZ, RZ, 0x1f ;  /* 0x0000001fff027424 */ /* 0x000fe200078e00ff */
[----:B------:R-:W-:-:S03]  /*1f6c0*/  MOV R238, 0x1f ;  /* 0x0000001f00ee7802 */ /* 0x000fc60000000f00 */
[----:B------:R-:W-:Y:S01]  /*1f6d0*/  IMAD.IADD R4, R0, 0x1, R3 ;  /* 0x0000000100047824 */ /* 0x000fe200078e0203 */
[----:B------:R-:W-:-:S03]  /*1f6e0*/  MOV R3, 0x1f710 ;  /* 0x0001f71000037802 */ /* 0x000fc60000000f00 */
[----:B------:R-:W-:Y:S02]  /*1f6f0*/  IMAD.MOV.U32 R239, RZ, RZ, R4 ;  /* 0x000000ffffef7224 */ /* 0x000fe400078e0004 */
[----:B------:R-:W-:Y:S05]  /*1f700*/  CALL.REL.NOINC `($__internal_25_$__cuda_sm70_shflsync_idx_p) ;  /* 0x0000365000007944 */ /* 0x000fea0003c00000 */
[----:B------:R-:W-:Y:S01]  /*1f710*/  MOV R0, R238 ;  /* 0x000000ee00007202 */ /* 0x000fe20000000f00 */
[----:B------:R-:W-:Y:S05]  /*1f720*/  BRA `(.L_x_1725) ;  /* 0xfffe0e3000007947 */ /* 0x000fea000383ffff */
.L_x_1506:
[----:B------:R-:W-:Y:S02]  /*1f730*/  SEL R2, RZ, 0x1, P0 ;  /* 0x00000001ff027807 */ /* 0x000fe40000000000 */
[----:B------:R-:W-:Y:S02]  /*1f740*/  MOV R3, 0x1f760 ;  /* 0x0001f76000037802 */ /* 0x000fe40000000f00 */
[----:B------:R-:W-:Y:S05]  /*1f750*/  CALL.REL.NOINC `($__internal_27_$__cuda_sm70_votesync_ballot) ;  /* 0x000036c000007944 */ /* 0x000fea0003c00000 */
[----:B------:R-:W-:Y:S05]  /*1f760*/  BRA `(.L_x_1726) ;  /* 0xfffe0e8000007947 */ /* 0x000fea000383ffff */
.L_x_1507:
[----:B------:R-:W-:Y:S01]  /*1f770*/  IMAD.MOV.U32 R239, RZ, RZ, R9 ;  /* 0x000000ffffef7224 */ /* 0x000fe200078e0009 */
[----:B-1----:R-:W-:Y:S01]  /*1f780*/  MOV R2, R0 ;  /* 0x0000000000027202 */ /* 0x002fe20000000f00 */
[----:B------:R-:W-:Y:S01]  /*1f790*/  IMAD.MOV.U32 R238, RZ, RZ, 0x1f ;  /* 0x0000001fffee7424 */ /* 0x000fe200078e00ff */
[----:B------:R-:W-:Y:S02]  /*1f7a0*/  MOV R3, 0x1f7c0 ;  /* 0x0001f7c000037802 */ /* 0x000fe40000000f00 */
[----:B------:R-:W-:Y:S05]  /*1f7b0*/  CALL.REL.NOINC `($__internal_25_$__cuda_sm70_shflsync_idx_p) ;  /* 0x000035a000007944 */ /* 0x000fea0003c00000 */
[----:B------:R-:W-:Y:S01]  /*1f7c0*/  IMAD.MOV.U32 R12, RZ, RZ, R238 ;  /* 0x000000ffff0c7224 */ /* 0x000fe200078e00ee */
[----:B------:R-:W-:Y:S01]  /*1f7d0*/  MOV R239, R8 ;  /* 0x0000000800ef7202 */ /* 0x000fe20000000f00 */
[----:B------:R-:W-:Y:S01]  /*1f7e0*/  IMAD.MOV.U32 R5, RZ, RZ, RZ ;  /* 0x000000ffff057224 */ /* 0x000fe200078e00ff */
[----:B------:R-:W-:Y:S01]  /*1f7f0*/  MOV R2, R0 ;  /* 0x0000000000027202 */ /* 0x000fe20000000f00 */
[----:B------:R-:W-:Y:S01]  /*1f800*/  IMAD.MOV.U32 R238, RZ, RZ, 0x1f ;  /* 0x0000001fffee7424 */ /* 0x000fe200078e00ff */
[----:B------:R-:W-:-:S02]  /*1f810*/  MOV R3, 0x1f830 ;  /* 0x0001f83000037802 */ /* 0x000fc40000000f00 */
[----:B------:R-:W-:Y:S05]  /*1f820*/  CALL.REL.NOINC `($__internal_25_$__cuda_sm70_shflsync_idx_p) ;  /* 0x0000353000007944 */ /* 0x000fea0003c00000 */
[----:B------:R-:W-:Y:S01]  /*1f830*/  MOV R9, R238 ;  /* 0x000000ee00097202 */ /* 0x000fe20000000f00 */
[----:B------:R-:W-:Y:S05]  /*1f840*/  BRA `(.L_x_1727) ;  /* 0xfffe0e1000007947 */ /* 0x000fea000383ffff */
.L_x_1510:
[----:B------:R-:W-:Y:S01]  /*1f850*/  IMAD.MOV.U32 R239, RZ, RZ, R4 ;  /* 0x000000ffffef7224 */ /* 0x000fe200078e0004 */
[----:B-1----:R-:W-:Y:S01]  /*1f860*/  MOV R2, R0 ;  /* 0x0000000000027202 */ /* 0x002fe20000000f00 */
[----:B------:R-:W-:Y:S01]  /*1f870*/  IMAD.MOV.U32 R238, RZ, RZ, 0x1f ;  /* 0x0000001fffee7424 */ /* 0x000fe200078e00ff */
[----:B------:R-:W-:-:S02]  /*1f880*/  MOV R3, 0x1f8a0 ;  /* 0x0001f8a000037802 */ /* 0x000fc40000000f00 */
[----:B---34-:R-:W-:Y:S05]  /*1f890*/  CALL.REL.NOINC `($__internal_25_$__cuda_sm70_shflsync_idx_p) ;  /* 0x000034c000007944 */ /* 0x018fea0003c00000 */
[----:B------:R-:W-:Y:S01]  /*1f8a0*/  MOV R5, R238 ;  /* 0x000000ee00057202 */ /* 0x000fe20000000f00 */
[----:B------:R-:W-:Y:S05]  /*1f8b0*/  BRA `(.L_x_1509) ;  /* 0xfffe0e0000007947 */ /* 0x000fea000383ffff */
.L_x_1611:
[----:B------:R-:W-:Y:S01]  /*1f8c0*/  IMAD.MOV.U32 R239, RZ, RZ, R3 ;  /* 0x000000ffffef7224 */ /* 0x000fe200078e0003 */
[----:B------:R-:W-:Y:S01]  /*1f8d0*/  MOV R2, 0x3 ;  /* 0x0000000300027802 */ /* 0x000fe20000000f00 */
[----:B------:R-:W-:Y:S01]  /*1f8e0*/  IMAD.MOV.U32 R238, RZ, RZ, 0x181f ;  /* 0x0000181fffee7424 */ /* 0x000fe200078e00ff */
[----:B------:R-:W-:-:S02]  /*1f8f0*/  MOV R3, 0x1f910 ;  /* 0x0001f91000037802 */ /* 0x000fc40000000f00 */
[----:B---3--:R-:W-:Y:S05]  /*1f900*/  CALL.REL.NOINC `($__internal_25_$__cuda_sm70_shflsync_idx_p) ;  /* 0x0000345000007944 */ /* 0x008fea0003c00000 */
[----:B------:R-:W-:Y:S01]  /*1f910*/  IMAD.MOV.U32 R6, RZ, RZ, R238 ;  /* 0x000000ffff067224 */ /* 0x000fe200078e00ee */
[----:B------:R-:W-:Y:S01]  /*1f920*/  MOV R2, 0x3 ;  /* 0x0000000300027802 */ /* 0x000fe20000000f00 */
[----:B------:R-:W-:Y:S01]  /*1f930*/  IMAD.MOV.U32 R239, RZ, RZ, R5 ;  /* 0x000000ffffef7224 */ /* 0x000fe200078e0005 */
[----:B------:R-:W-:-:S02]  /*1f940*/  MOV R238, 0x181f ;  /* 0x0000181f00ee7802 */ /* 0x000fc40000000f00 */
[----:B------:R-:W-:Y:S02]  /*1f950*/  MOV R3, 0x1f970 ;  /* 0x0001f97000037802 */ /* 0x000fe40000000f00 */
[----:B------:R-:W-:Y:S05]  /*1f960*/  CALL.REL.NOINC `($__internal_25_$__cuda_sm70_shflsync_idx_p) ;  /* 0x000033f000007944 */ /* 0x000fea0003c00000 */
[----:B------:R-:W-:Y:S01]  /*1f970*/  MOV R2, R238 ;  /* 0x000000ee00027202 */ /* 0x000fe20000000f00 */
[----:B------:R-:W-:Y:S05]  /*1f980*/  BRA `(.L_x_1728) ;  /* 0xffff070000007947 */ /* 0x000fea000383ffff */
.L_x_1614:
[----:B------:R-:W-:Y:S01]  /*1f990*/  IMAD.MOV.U32 R239, RZ, RZ, R4 ;  /* 0x000000ffffef7224 */ /* 0x000fe200078e0004 */
[----:B------:R-:W-:Y:S01]  /*1f9a0*/  MOV R2, RZ ;  /* 0x000000ff00027202 */ /* 0x000fe20000000f00 */
[----:B------:R-:W-:Y:S01]  /*1f9b0*/  IMAD.MOV.U32 R238, RZ, RZ, 0x181f ;  /* 0x0000181fffee7424 */ /* 0x000fe200078e00ff */
[----:B------:R-:W-:Y:S02]  /*1f9c0*/  MOV R3, 0x1f9e0 ;  /* 0x0001f9e000037802 */ /* 0x000fe40000000f00 */
[----:B------:R-:W-:Y:S05]  /*1f9d0*/  CALL.REL.NOINC `($__internal_25_$__cuda_sm70_shflsync_idx_p) ;  /* 0x0000338000007944 */ /* 0x000fea0003c00000 */
[----:B------:R-:W-:Y:S01]  /*1f9e0*/  MOV R6, R238 ;  /* 0x000000ee00067202 */ /* 0x000fe20000000f00 */
[----:B------:R-:W-:Y:S05]  /*1f9f0*/  BRA `(.L_x_1729) ;  /* 0xffff147000007947 */ /* 0x000fea000383ffff */
.L_x_1615:
[----:B------:R-:W-:Y:S01]  /*1fa00*/  IMAD.MOV.U32 R239, RZ, RZ, R5 ;  /* 0x000000ffffef7224 */ /* 0x000fe200078e0005 */
[----:B------:R-:W-:Y:S01]  /*1fa10*/  MOV R2, RZ ;  /* 0x000000ff00027202 */ /* 0x000fe20000000f00 */
[----:B------:R-:W-:Y:S01]  /*1fa20*/  IMAD.MOV.U32 R238, RZ, RZ, 0x181f ;  /* 0x0000181fffee7424 */ /* 0x000fe200078e00ff */
[----:B------:R-:W-:Y:S02]  /*1fa30*/  MOV R3, 0x1fa50 ;  /* 0x0001fa5000037802 */ /* 0x000fe40000000f00 */
[----:B-12---:R-:W-:Y:S05]  /*1fa40*/  CALL.REL.NOINC `($__internal_25_$__cuda_sm70_shflsync_idx_p) ;  /* 0x0000331000007944 */ /* 0x006fea0003c00000 */
[----:B------:R-:W-:Y:S01]  /*1fa50*/  MOV R2, R238 ;  /* 0x000000ee00027202 */ /* 0x000fe20000000f00 */
[----:B------:R-:W-:Y:S05]  /*1fa60*/  BRA `(.L_x_1730) ;  /* 0xffff142000007947 */ /* 0x000fea000383ffff */
.L_x_1618:
[----:B------:R-:W-:Y:S01]  /*1fa70*/  IMAD.MOV.U32 R239, RZ, RZ, R4 ;  /* 0x000000ffffef7224 */ /* 0x000fe200078e0004 */
[----:B--2-4-:R-:W-:Y:S01]  /*1fa80*/  MOV R2, 0x1 ;  /* 0x0000000100027802 */ /* 0x014fe20000000f00 */
[----:B------:R-:W-:Y:S01]  /*1fa90*/  IMAD.MOV.U32 R238, RZ, RZ, 0x181f ;  /* 0x0000181fffee7424 */ /* 0x000fe200078e00ff */
[----:B------:R-:W-:-:S02]  /*1faa0*/  MOV R3, 0x1fac0 ;  /* 0x0001fac000037802 */ /* 0x000fc40000000f00 */
[----:B-1-3--:R-:W-:Y:S05]  /*1fab0*/  CALL.REL.NOINC `($__internal_25_$__cuda_sm70_shflsync_idx_p) ;  /* 0x000032a000007944 */ /* 0x00afea0003c00000 */
        /* <DEDUP_REMOVED lines=8> */
.L_x_1621:
[----:B------:R-:W-:Y:S01]  /*1fb40*/  IMAD.MOV.U32 R239, RZ, RZ, R4 ;  /* 0x000000ffffef7224 */ /* 0x000fe200078e0004 */
[----:B-1--4-:R-:W-:Y:S01]  /*1fb50*/  MOV R2, 0x2 ;  /* 0x0000000200027802 */ /* 0x012fe20000000f00 */
[----:B------:R-:W-:Y:S01]  /*1fb60*/  IMAD.MOV.U32 R238, RZ, RZ, 0x181f ;  /* 0x0000181fffee7424 */ /* 0x000fe200078e00ff */
[----:B------:R-:W-:Y:S02]  /*1fb70*/  MOV R3, 0x1fb90 ;  /* 0x0001fb9000037802 */ /* 0x000fe40000000f00 */
[----:B--23--:R-:W-:Y:S05]  /*1fb80*/  CALL.REL.NOINC `($__internal_25_$__cuda_sm70_shflsync_idx_p) ;  /* 0x000031d000007944 */ /* 0x00cfea0003c00000 */
[----:B------:R-:W-:Y:S01]  /*1fb90*/  MOV R6, R238 ;  /* 0x000000ee00067202 */ /* 0x000fe20000000f00 */
[----:B------:R-:W-:Y:S05]  /*1fba0*/  BRA `(.L_x_1732) ;  /* 0xffff151000007947 */ /* 0x000fea000383ffff */
.L_x_1622:
[----:B------:R-:W-:Y:S01]  /*1fbb0*/  IMAD.MOV.U32 R239, RZ, RZ, R5 ;  /* 0x000000ffffef7224 */ /* 0x000fe200078e0005 */
[----:B----4-:R-:W-:Y:S01]  /*1fbc0*/  MOV R2, 0x2 ;  /* 0x0000000200027802 */ /* 0x010fe20000000f00 */
[----:B------:R-:W-:Y:S01]  /*1fbd0*/  IMAD.MOV.U32 R238, RZ, RZ, 0x181f ;  /* 0x0000181fffee7424 */ /* 0x000fe200078e00ff */
[----:B------:R-:W-:Y:S02]  /*1fbe0*/  MOV R3, 0x1fc00 ;  /* 0x0001fc0000037802 */ /* 0x000fe40000000f00 */
[----:B-123--:R-:W-:Y:S05]  /*1fbf0*/  CALL.REL.NOINC `($__internal_25_$__cuda_sm70_shflsync_idx_p) ;  /* 0x0000316000007944 */ /* 0x00efea0003c00000 */
[----:B------:R-:W-:Y:S01]  /*1fc00*/  MOV R2, R238 ;  /* 0x000000ee00027202 */ /* 0x000fe20000000f00 */
[----:B------:R-:W-:Y:S05]  /*1fc10*/  BRA `(.L_x_1733) ;  /* 0xffff14c000007947 */ /* 0x000fea000383ffff */
.L_x_1625:
[----:B------:R-:W-:Y:S01]  /*1fc20*/  IMAD.MOV.U32 R239, RZ, RZ, R4 ;  /* 0x000000ffffef7224 */ /* 0x000fe200078e0004 */
[----:B-1----:R-:W-:Y:S01]  /*1fc30*/  MOV R2, 0x3 ;  /* 0x0000000300027802 */ /* 0x002fe20000000f00 */
[----:B------:R-:W-:Y:S01]  /*1fc40*/  IMAD.MOV.U32 R238, RZ, RZ, 0x181f ;  /* 0x0000181fffee7424 */ /* 0x000fe200078e00ff */
[----:B------:R-:W-:-:S02]  /*1fc50*/  MOV R3, 0x1fc70 ;  /* 0x0001fc7000037802 */ /* 0x000fc40000000f00 */
[----:B--234-:R-:W-:Y:S05]  /*1fc60*/  CALL.REL.NOINC `($__internal_25_$__cuda_sm70_shflsync_idx_p) ;  /* 0x000030f000007944 */ /* 0x01cfea0003c00000 */
        /* <DEDUP_REMOVED lines=8> */
.L_x_1626:
[----:B------:R-:W-:Y:S01]  /*1fcf0*/  IMAD.MOV.U32 R239, RZ, RZ, R4 ;  /* 0x000000ffffef7224 */ /* 0x000fe200078e0004 */
[----:B------:R-:W-:Y:S01]  /*1fd00*/  MOV R2, RZ ;  /* 0x000000ff00027202 */ /* 0x000fe20000000f00 */
[----:B------:R-:W-:Y:S01]  /*1fd10*/  IMAD.MOV.U32 R238, RZ, RZ, 0x1c1f ;  /* 0x00001c1fffee7424 */ /* 0x000fe200078e00ff */
[----:B------:R-:W-:Y:S02]  /*1fd20*/  MOV R3, 0x1fd40 ;  /* 0x0001fd4000037802 */ /* 0x000fe40000000f00 */
[----:B------:R-:W-:Y:S05]  /*1fd30*/  CALL.REL.NOINC `($__internal_25_$__cuda_sm70_shflsync_idx_p) ;  /* 0x0000302000007944 */ /* 0x000fea0003c00000 */
[----:B------:R-:W-:Y:S01]  /*1fd40*/  MOV R2, R238 ;  /* 0x000000ee00027202 */ /* 0x000fe20000000f00 */
[----:B------:R-:W-:Y:S05]  /*1fd50*/  BRA `(.L_x_1735) ;  /* 0xffff168000007947 */ /* 0x000fea000383ffff */
.L_x_1627:
[----:B------:R-:W-:Y:S01]  /*1fd60*/  IMAD.MOV.U32 R239, RZ, RZ, R4 ;  /* 0x000000ffffef7224 */ /* 0x000fe200078e0004 */
[----:B------:R-:W-:Y:S01]  /*1fd70*/  MOV R2, 0x1 ;  /* 0x0000000100027802 */ /* 0x000fe20000000f00 */
[----:B------:R-:W-:Y:S01]  /*1fd80*/  IMAD.MOV.U32 R238, RZ, RZ, 0x1c1f ;  /* 0x00001c1fffee7424 */ /* 0x000fe200078e00ff */
[----:B------:R-:W-:Y:S02]  /*1fd90*/  MOV R3, 0x1fdb0 ;  /* 0x0001fdb000037802 */ /* 0x000fe40000000f00 */
[----:B-1----:R-:W-:Y:S05]  /*1fda0*/  CALL.REL.NOINC `($__internal_25_$__cuda_sm70_shflsync_idx_p) ;  /* 0x00002fb000007944 */ /* 0x002fea0003c00000 */
[----:B------:R-:W-:Y:S01]  /*1fdb0*/  IMAD.IADD R5, R5, 0x1, R238 ;  /* 0x0000000105057824 */ /* 0x000fe200078e02ee */
[----:B------:R-:W-:-:S04]  /*1fdc0*/  FMNMX.FTZ R2, R9, R10, !PT ;  /* 0x0000000a09027209 */ /* 0x000fc80007810000 */
        /* <DEDUP_REMOVED lines=19> */
[C---:B------:R-:W-:Y:S02]  /*1ff00*/  ISETP.GT.AND P1, PT, R6.reuse, 0x18, PT ;  /* 0x000000180600780c */ /* 0x040fe40003f24270 */
        /* <DEDUP_REMOVED lines=15> */
[----:B------:R-:W-:-:S02]  /*20000*/  ISETP.GT.AND P1, PT, R6, 0x28, PT ;  /* 0x000000280600780c */ /* 0x000fc40003f24270 */
[----:B------:R-:W-:Y:S02]  /*20010*/  FSEL R63, R63, -INF , P2 ;  /* 0xff8000003f3f7808 */ /* 0x000fe40001000000 */
        /* <DEDUP_REMOVED lines=56> */
[----:B------:R-:W-:Y:S01]  /*203a0*/  FMNMX.FTZ R4, R50, R3, !PT ;  /* 0x0000000332047209 */ /* 0x000fe20007810000 */
[----:B------:R-:W-:Y:S01]  /*203b0*/  IMAD.MOV.U32 R3, RZ, RZ, 0x2 ;  /* 0x00000002ff037424 */ /* 0x000fe200078e00ff */
        /* <DEDUP_REMOVED lines=14> */
[----:B------:R-:W-:Y:S01]  /*204a0*/  FMNMX.FTZ R5, R46, R5, !PT ;  /* 0x000000052e057209 */ /* 0x000fe20007810000 */
[----:B------:R-:W-:Y:S01]  /*204b0*/  IMAD.MOV.U32 R4, RZ, RZ, R6 ;  /* 0x000000ffff047224 */ /* 0x000fe200078e0006 */
[----:B------:R-:W-:Y:S02]  /*204c0*/  MOV R2, 0x204f0 ;  /* 0x000204f000027802 */ /* 0x000fe40000000f00 */
[----:B------:R-:W-:Y:S02]  /*204d0*/  FMNMX.FTZ R5, R45, R5, !PT ;  /* 0x000000052d057209 */ /* 0x000fe40007810000 */
[----:B------:R-:W-:Y:S05]  /*204e0*/  CALL.REL.NOINC `($__internal_24_$__cuda_sm70_shflsync_bfly_p) ;  /* 0x0000281000007944 */ /* 0x000fea0003c00000 */
[----:B------:R-:W-:Y:S01]  /*204f0*/  FMNMX.FTZ R6, R6, R171, !PT ;  /* 0x000000ab06067209 */ /* 0x000fe20007810000 */
[----:B------:R-:W-:Y:S01]  /*20500*/  IMAD.MOV.U32 R3, RZ, RZ, 0x1 ;  /* 0x00000001ff037424 */ /* 0x000fe200078e00ff */
[----:B------:R-:W-:-:S03]  /*20510*/  MOV R2, 0x20540 ;  /* 0x0002054000027802 */ /* 0x000fc60000000f00 */
[----:B------:R-:W-:Y:S02]  /*20520*/  IMAD.MOV.U32 R4, RZ, RZ, R6 ;  /* 0x000000ffff047224 */ /* 0x000fe400078e0006 */
[----:B------:R-:W-:Y:S05]  /*20530*/  CALL.REL.NOINC `($__internal_24_$__cuda_sm70_shflsync_bfly_p) ;  /* 0x000027c000007944 */ /* 0x000fea0003c00000 */
[----:B------:R-:W-:Y:S01]  /*20540*/  FMNMX.FTZ R6, R6, R171, !PT ;  /* 0x000000ab06067209 */ /* 0x000fe20007810000 */
[----:B------:R-:W-:Y:S01]  /*20550*/  IMAD.MOV.U32 R4, RZ, RZ, R5 ;  /* 0x000000ffff047224 */ /* 0x000fe200078e0005 */
[----:B------:R-:W-:Y:S01]  /*20560*/  MOV R2, 0x20590 ;  /* 0x0002059000027802 */ /* 0x000fe20000000f00 */
[----:B------:R-:W-:Y:S02]  /*20570*/  IMAD.MOV.U32 R3, RZ, RZ, 0x2 ;  /* 0x00000002ff037424 */ /* 0x000fe400078e00ff */
[----:B------:R-:W-:Y:S05]  /*20580*/  CALL.REL.NOINC `($__internal_24_$__cuda_sm70_shflsync_bfly_p) ;  /* 0x0000277000007944 */ /* 0x000fea0003c00000 */
[----:B------:R-:W-:Y:S01]  /*20590*/  FMNMX.FTZ R5, R5, R171, !PT ;  /* 0x000000ab05057209 */ /* 0x000fe20007810000 */
[----:B------:R-:W-:Y:S01]  /*205a0*/  IMAD.MOV.U32 R3, RZ, RZ, 0x1 ;  /* 0x00000001ff037424 */ /* 0x000fe200078e00ff */
[----:B------:R-:W-:-:S03]  /*205b0*/  MOV R2, 0x205e0 ;  /* 0x000205e000027802 */ /* 0x000fc60000000f00 */
[----:B------:R-:W-:Y:S02]  /*205c0*/  IMAD.MOV.U32 R4, RZ, RZ, R5 ;  /* 0x000000ffff047224 */ /* 0x000fe400078e0005 */
[----:B------:R-:W-:Y:S05]  /*205d0*/  CALL.REL.NOINC `($__internal_24_$__cuda_sm70_shflsync_bfly_p) ;  /* 0x0000272000007944 */ /* 0x000fea0003c00000 */
[----:B------:R-:W-:Y:S01]  /*205e0*/  MOV R4, R171 ;  /* 0x000000ab00047202 */ /* 0x000fe20000000f00 */
[----:B------:R-:W-:Y:S05]  /*205f0*/  BRA `(.L_x_1736) ;  /* 0xffff191000007947 */ /* 0x000fea000383ffff */
.L_x_1631:
[----:B------:R-:W-:Y:S01]  /*20600*/  MOV R2, RZ ;  /* 0x000000ff00027202 */ /* 0x000fe20000000f00 */
[----:B------:R-:W-:Y:S01]  /*20610*/  IMAD.MOV.U32 R239, RZ, RZ, R6 ;  /* 0x000000ffffef7224 */ /* 0x000fe200078e0006 */
[----:B------:R-:W-:Y:S01]  /*20620*/  MOV R3, 0x20650 ;  /* 0x0002065000037802 */ /* 0x000fe20000000f00 */
[----:B------:R-:W-:Y:S02]  /*20630*/  IMAD.MOV.U32 R238, RZ, RZ, 0x181f ;  /* 0x0000181fffee7424 */ /* 0x000fe400078e00ff */
[----:B------:R-:W-:Y:S05]  /*20640*/  CALL.REL.NOINC `($__internal_25_$__cuda_sm70_shflsync_idx_p) ;  /* 0x0000271000007944 */ /* 0x000fea0003c00000 */
[----:B------:R-:W-:Y:S01]  /*20650*/  MOV R9, R238 ;  /* 0x000000ee00097202 */ /* 0x000fe20000000f00 */
[----:B------:R-:W-:-:S05]  /*20660*/  BRA `(.L_x_1737) ;  /* 0xffff340000007947 */ /* 0x000fca000383ffff */
.L_x_1632:
[----:B------:R-:W-:Y:S01]  /*20670*/  MOV R2, RZ ;  /* 0x000000ff00027202 */ /* 0x000fe20000000f00 */
[----:B------:R-:W-:Y:S01]  /*20680*/  IMAD.MOV.U32 R239, RZ, RZ, R8 ;  /* 0x000000ffffef7224 */ /* 0x000fe200078e0008 */
[----:B------:R-:W-:Y:S01]  /*20690*/  MOV R3, 0x206c0 ;  /* 0x000206c000037802 */ /* 0x000fe20000000f00 */
[----:B------:R-:W-:Y:S02]  /*206a0*/  IMAD.MOV.U32 R238, RZ, RZ, 0x181f ;  /* 0x0000181fffee7424 */ /* 0x000fe400078e00ff */
[----:B-12---:R-:W-:Y:S05]  /*206b0*/  CALL.REL.NOINC `($__internal_25_$__cuda_sm70_shflsync_idx_p) ;  /* 0x000026a000007944 */ /* 0x006fea0003c00000 */
[----:B------:R-:W-:Y:S01]  /*206c0*/  ISETP.GE.AND P1, PT, R76, c[0x0][0x1d4], PT ;  /* 0x000075004c007a0c */ /* 0x000fe20003f26270 */
[----:B------:R-:W-:Y:S01]  /*206d0*/  IMAD.MOV.U32 R239, RZ, RZ, R6 ;  /* 0x000000ffffef7224 */ /* 0x000fe200078e0006 */
[C---:B------:R-:W-:Y:S02]  /*206e0*/  IADD3 R4, P2, R238.reuse, R230, RZ ;  /* 0x000000e6ee047210 */ /* 0x040fe40007f5e0ff */
        /* <DEDUP_REMOVED lines=8> */
[----:B------:R-:W-:Y:S05]  /*20770*/  IMAD.X R3, R9, 0x1, R232, P2 ;  /* 0x0000000109037824 */ /* 0x000fea00010e06e8 */
[----:B------:R2:W-:Y:S01]  /*20780*/  LDGSTS.E.BYPASS.LTC128B.128 [R228+0x3900], [R2.64], !P0 ;  /* 0x0390000002e47fae */ /* 0x0005e2000c101d48 */
[----:B-1----:R-:W-:Y:S02]  /*20790*/  SEL R5, RZ, 0x10, P1 ;  /* 0x00000010ff057807 */ /* 0x002fe40000800000 */
[----:B------:R-:W-:Y:S02]  /*207a0*/  SEL R4, RZ, 0x10, P0 ;  /* 0x00000010ff047807 */ /* 0x000fe40000000000 */
[----:B--2---:R-:W-:Y:S01]  /*207b0*/  MOV R3, 0x207e0 ;  /* 0x000207e000037802 */ /* 0x004fe20000000f00 */
[----:B------:R-:W-:Y:S02]  /*207c0*/  IMAD.MOV.U32 R2, RZ, RZ, 0x1 ;  /* 0x00000001ff027424 */ /* 0x000fe400078e00ff */
[----:B------:R-:W-:Y:S05]  /*207d0*/  CALL.REL.NOINC `($__internal_25_$__cuda_sm70_shflsync_idx_p) ;  /* 0x0000258000007944 */ /* 0x000fea0003c00000 */
[----:B------:R-:W-:Y:S01]  /*207e0*/  MOV R2, 0x1 ;  /* 0x0000000100027802 */ /* 0x000fe20000000f00 */
[----:B------:R-:W-:Y:S01]  /*207f0*/  IMAD.MOV.U32 R9, RZ, RZ, R238 ;  /* 0x000000ffff097224 */ /* 0x000fe200078e00ee */
[----:B------:R-:W-:Y:S01]  /*20800*/  MOV R238, 0x181f ;  /* 0x0000181f00ee7802 */ /* 0x000fe20000000f00 */
[----:B------:R-:W-:Y:S01]  /*20810*/  IMAD.MOV.U32 R239, RZ, RZ, R8 ;  /* 0x000000ffffef7224 */ /* 0x000fe200078e0008 */
[----:B------:R-:W-:Y:S02]  /*20820*/  MOV R3, 0x20840 ;  /* 0x0002084000037802 */ /* 0x000fe40000000f00 */
[----:B------:R-:W-:Y:S05]  /*20830*/  CALL.REL.NOINC `($__internal_25_$__cuda_sm70_shflsync_idx_p) ;  /* 0x0000252000007944 */ /* 0x000fea0003c00000 */
        /* <DEDUP_REMOVED lines=19> */
[----:B------:R-:W-:Y:S05]  /*20970*/  CALL.REL.NOINC `($__internal_25_$__cuda_sm70_shflsync_idx_p) ;  /* 0x000023e000007944 */ /* 0x000fea0003c00000 */
[----:B------:R-:W-:Y:S01]  /*20980*/  MOV R2, 0x2 ;  /* 0x0000000200027802 */ /* 0x000fe20000000f00 */
[----:B------:R-:W-:Y:S01]  /*20990*/  IMAD.MOV.U32 R10, RZ, RZ, R238 ;  /* 0x000000ffff0a7224 */ /* 0x000fe200078e00ee */
[----:B------:R-:W-:Y:S01]  /*209a0*/  MOV R238, 0x181f ;  /* 0x0000181f00ee7802 */ /* 0x000fe20000000f00 */
[----:B------:R-:W-:Y:S01]  /*209b0*/  IMAD.MOV.U32 R239, RZ, RZ, R8 ;  /* 0x000000ffffef7224 */ /* 0x000fe200078e0008 */
[----:B------:R-:W-:Y:S02]  /*209c0*/  MOV R3, 0x209e0 ;  /* 0x000209e000037802 */ /* 0x000fe40000000f00 */
[----:B------:R-:W-:Y:S05]  /*209d0*/  CALL.REL.NOINC `($__internal_25_$__cuda_sm70_shflsync_idx_p) ;  /* 0x0000238000007944 */ /* 0x000fea0003c00000 */
[----:B------:R-:W-:Y:S01]  /*209e0*/  MOV R9, R238 ;  /* 0x000000ee00097202 */ /* 0x000fe20000000f00 */
[----:B------:R-:W-:-:S05]  /*209f0*/  BRA `(.L_x_1738) ;  /* 0xffff31e000007947 */ /* 0x000fca000383ffff */
.L_x_1633:
[----:B--2---:R-:W-:Y:S01]  /*20a00*/  MOV R2, 0x3 ;  /* 0x0000000300027802 */ /* 0x004fe20000000f00 */
[----:B------:R-:W-:Y:S01]  /*20a10*/  IMAD.MOV.U32 R239, RZ, RZ, R6 ;  /* 0x000000ffffef7224 */ /* 0x000fe200078e0006 */
[----:B------:R-:W-:Y:S01]  /*20a20*/  MOV R3, 0x20a50 ;  /* 0x00020a5000037802 */ /* 0x000fe20000000f00 */
[----:B------:R-:W-:Y:S02]  /*20a30*/  IMAD.MOV.U32 R238, RZ, RZ, 0x181f ;  /* 0x0000181fffee7424 */ /* 0x000fe400078e00ff */
[----:B-1----:R-:W-:Y:S05]  /*20a40*/  CALL.REL.NOINC `($__internal_25_$__cuda_sm70_shflsync_idx_p) ;  /* 0x0000231000007944 */ /* 0x002fea0003c00000 */
        /* <DEDUP_REMOVED lines=8> */
.L_x_1636:
[----:B------:R-:W-:Y:S01]  /*20ad0*/  MOV R2, RZ ;  /* 0x000000ff00027202 */ /* 0x000fe20000000f00 */
[----:B------:R-:W-:Y:S01]  /*20ae0*/  IMAD.MOV.U32 R239, RZ, RZ, R4 ;  /* 0x000000ffffef7224 */ /* 0x000fe200078e0004 */
[----:B------:R-:W-:Y:S01]  /*20af0*/  MOV R3, 0x20b20 ;  /* 0x00020b2000037802 */ /* 0x000fe20000000f00 */
[----:B------:R-:W-:Y:S02]  /*20b00*/  IMAD.MOV.U32 R238, RZ, RZ, 0x181f ;  /* 0x0000181fffee7424 */ /* 0x000fe400078e00ff */
[----:B------:R-:W-:Y:S05]  /*20b10*/  CALL.REL.NOINC `($__internal_25_$__cuda_sm70_shflsync_idx_p) ;  /* 0x0000224000007944 */ /* 0x000fea0003c00000 */
[----:B------:R-:W-:Y:S01]  /*20b20*/  MOV R6, R238 ;  /* 0x000000ee00067202 */ /* 0x000fe20000000f00 */
[----:B------:R-:W-:-:S05]  /*20b30*/  BRA `(.L_x_1740) ;  /* 0xffff3f5000007947 */ /* 0x000fca000383ffff */
.L_x_1637:
[----:B------:R-:W-:Y:S01]  /*20b40*/  MOV R2, RZ ;  /* 0x000000ff00027202 */ /* 0x000fe20000000f00 */
[----:B------:R-:W-:Y:S01]  /*20b50*/  IMAD.MOV.U32 R239, RZ, RZ, R5 ;  /* 0x000000ffffef7224 */ /* 0x000fe200078e0005 */
[----:B------:R-:W-:Y:S01]  /*20b60*/  MOV R3, 0x20b90 ;  /* 0x00020b9000037802 */ /* 0x000fe20000000f00 */
[----:B------:R-:W-:Y:S02]  /*20b70*/  IMAD.MOV.U32 R238, RZ, RZ, 0x181f ;  /* 0x0000181fffee7424 */ /* 0x000fe400078e00ff */
[----:B-12---:R-:W-:Y:S05]  /*20b80*/  CALL.REL.NOINC `($__internal_25_$__cuda_sm70_shflsync_idx_p) ;  /* 0x000021d000007944 */ /* 0x006fea0003c00000 */
[----:B------:R-:W-:Y:S01]  /*20b90*/  MOV R2, R238 ;  /* 0x000000ee00027202 */ /* 0x000fe20000000f00 */
[----:B------:R-:W-:-:S05]  /*20ba0*/  BRA `(.L_x_1741) ;  /* 0xffff3f0000007947 */ /* 0x000fca000383ffff */
.L_x_1638:
[----:B--2---:R-:W-:Y:S01]  /*20bb0*/  MOV R2, 0x1 ;  /* 0x0000000100027802 */ /* 0x004fe20000000f00 */
[----:B------:R-:W-:Y:S01]  /*20bc0*/  IMAD.MOV.U32 R239, RZ, RZ, R4 ;  /* 0x000000ffffef7224 */ /* 0x000fe200078e0004 */
[----:B------:R-:W-:Y:S01]  /*20bd0*/  MOV R3, 0x20c00 ;  /* 0x00020c0000037802 */ /* 0x000fe20000000f00 */
[----:B------:R-:W-:Y:S02]  /*20be0*/  IMAD.MOV.U32 R238, RZ, RZ, 0x181f ;  /* 0x0000181fffee7424 */ /* 0x000fe400078e00ff */
[----:B-1-3--:R-:W-:Y:S05]  /*20bf0*/  CALL.REL.NOINC `($__internal_25_$__cuda_sm70_shflsync_idx_p) ;  /* 0x0000216000007944 */ /* 0x00afea0003c00000 */
        /* <DEDUP_REMOVED lines=8> */
.L_x_1639:
[----:B-1----:R-:W-:Y:S01]  /*20c80*/  MOV R2, 0x2 ;  /* 0x0000000200027802 */ /* 0x002fe20000000f00 */
[----:B------:R-:W-:Y:S01]  /*20c90*/  IMAD.MOV.U32 R239, RZ, RZ, R4 ;  /* 0x000000ffffef7224 */ /* 0x000fe200078e0004 */
[----:B------:R-:W-:Y:S01]  /*20ca0*/  MOV R3, 0x20cd0 ;  /* 0x00020cd000037802 */ /* 0x000fe20000000f00 */
[----:B------:R-:W-:Y:S02]  /*20cb0*/  IMAD.MOV.U32 R238, RZ, RZ, 0x181f ;  /* 0x0000181fffee7424 */ /* 0x000fe400078e00ff */
[----:B---34-:R-:W-:Y:S05]  /*20cc0*/  CALL.REL.NOINC `($__internal_25_$__cuda_sm70_shflsync_idx_p) ;  /* 0x0000209000007944 */ /* 0x018fea0003c00000 */
[----:B------:R-:W-:Y:S01]  /*20cd0*/  MOV R6, R238 ;  /* 0x000000ee00067202 */ /* 0x000fe20000000f00 */
[----:B------:R-:W-:-:S05]  /*20ce0*/  BRA `(.L_x_1743) ;  /* 0xffff3fb000007947 */ /* 0x000fca000383ffff */
.L_x_1640:
[----:B-1----:R-:W-:Y:S01]  /*20cf0*/  MOV R2, 0x2 ;  /* 0x0000000200027802 */ /* 0x002fe20000000f00 */
[----:B------:R-:W-:Y:S01]  /*20d00*/  IMAD.MOV.U32 R239, RZ, RZ, R5 ;  /* 0x000000ffffef7224 */ /* 0x000fe200078e0005 */
[----:B------:R-:W-:Y:S01]  /*20d10*/  MOV R3, 0x20d40 ;  /* 0x00020d4000037802 */ /* 0x000fe20000000f00 */
[----:B------:R-:W-:Y:S02]  /*20d20*/  IMAD.MOV.U32 R238, RZ, RZ, 0x181f ;  /* 0x0000181fffee7424 */ /* 0x000fe400078e00ff */
[----:B--234-:R-:W-:Y:S05]  /*20d30*/  CALL.REL.NOINC `($__internal_25_$__cuda_sm70_shflsync_idx_p) ;  /* 0x0000202000007944 */ /* 0x01cfea0003c00000 */
[----:B------:R-:W-:Y:S01]  /*20d40*/  MOV R2, R238 ;  /* 0x000000ee00027202 */ /* 0x000fe20000000f00 */
[----:B------:R-:W-:-:S05]  /*20d50*/  BRA `(.L_x_1744) ;  /* 0xffff3f6000007947 */ /* 0x000fca000383ffff */
.L_x_1641:
[----:B--2---:R-:W-:Y:S01]  /*20d60*/  MOV R2, 0x3 ;  /* 0x0000000300027802 */ /* 0x004fe20000000f00 */
[----:B------:R-:W-:Y:S01]  /*20d70*/  IMAD.MOV.U32 R239, RZ, RZ, R4 ;  /* 0x000000ffffef7224 */ /* 0x000fe200078e0004 */
[----:B------:R-:W-:Y:S01]  /*20d80*/  MOV R3, 0x20db0 ;  /* 0x00020db000037802 */ /* 0x000fe20000000f00 */
[----:B------:R-:W-:Y:S02]  /*20d90*/  IMAD.MOV.U32 R238, RZ, RZ, 0x181f ;  /* 0x0000181fffee7424 */ /* 0x000fe400078e00ff */
[----:B-1-34-:R-:W-:Y:S05]  /*20da0*/  CALL.REL.NOINC `($__internal_25_$__cuda_sm70_shflsync_idx_p) ;  /* 0x00001fb000007944 */ /* 0x01afea0003c00000 */
        /* <DEDUP_REMOVED lines=8> */
.L_x_1642:
[----:B------:R-:W-:Y:S01]  /*20e30*/  MOV R2, RZ ;  /* 0x000000ff00027202 */ /* 0x000fe20000000f00 */
[----:B------:R-:W-:Y:S01]  /*20e40*/  IMAD.MOV.U32 R239, RZ, RZ, R4 ;  /* 0x000000ffffef7224 */ /* 0x000fe200078e0004 */
[----:B------:R-:W-:Y:S01]  /*20e50*/  MOV R3, 0x20e80 ;  /* 0x00020e8000037802 */ /* 0x000fe20000000f00 */
[----:B------:R-:W-:Y:S02]  /*20e60*/  IMAD.MOV.U32 R238, RZ, RZ, 0x1c1f ;  /* 0x00001c1fffee7424 */ /* 0x000fe400078e00ff */
[----:B------:R-:W-:Y:S05]  /*20e70*/  CALL.REL.NOINC `($__internal_25_$__cuda_sm70_shflsync_idx_p) ;  /* 0x00001ee000007944 */ /* 0x000fea0003c00000 */
[----:B------:R-:W-:Y:S01]  /*20e80*/  MOV R2, R238 ;  /* 0x000000ee00027202 */ /* 0x000fe20000000f00 */
[----:B------:R-:W-:-:S05]  /*20e90*/  BRA `(.L_x_1746) ;  /* 0xffff410000007947 */ /* 0x000fca000383ffff */
.L_x_1643:
[----:B------:R-:W-:Y:S01]  /*20ea0*/  MOV R2, 0x1 ;  /* 0x0000000100027802 */ /* 0x000fe20000000f00 */
[----:B------:R-:W-:Y:S01]  /*20eb0*/  IMAD.MOV.U32 R239, RZ, RZ, R4 ;  /* 0x000000ffffef7224 */ /* 0x000fe200078e0004 */
[----:B------:R-:W-:Y:S01]  /*20ec0*/  MOV R3, 0x20ef0 ;  /* 0x00020ef000037802 */ /* 0x000fe20000000f00 */
[----:B------:R-:W-:Y:S02]  /*20ed0*/  IMAD.MOV.U32 R238, RZ, RZ, 0x1c1f ;  /* 0x00001c1fffee7424 */ /* 0x000fe400078e00ff */
[----:B-1----:R-:W-:Y:S05]  /*20ee0*/  CALL.REL.NOINC `($__internal_25_$__cuda_sm70_shflsync_idx_p) ;  /* 0x00001e7000007944 */ /* 0x002fea0003c00000 */
        /* <DEDUP_REMOVED lines=48> */
[C---:B------:R-:W-:Y:S02]  /*211f0*/  ISETP.GT.AND P2, PT, R5.reuse, 0x31, PT ;  /* 0x000000310500780c */ /* 0x040fe40003f44270 */
        /* <DEDUP_REMOVED lines=48> */
[C---:B------:R-:W-:Y:S02]  /*21500*/  ISETP.GT.AND P1, PT, R5.reuse, 0x68, PT ;  /* 0x000000680500780c */ /* 0x040fe40003f24270 */
[----:B------:R-:W-:Y:S02]  /*21510*/  ISETP.GT.AND P0, PT, R5, 0x69, PT ;  /* 0x000000690500780c */ /* 0x000fe40003f04270 */
[----:B------:R-:W-:Y:S02]  /*21520*/  FMNMX.FTZ R2, R148, R2, !PT ;  /* 0x0000000294027209 */ /* 0x000fe40007810000 */
[----:B------:R-:W-:Y:S02]  /*21530*/  FSEL R11, R62, -INF , P3 ;  /* 0xff8000003e0b7808 */ /* 0x000fe40001800000 */
[----:B------:R-:W-:Y:S01]  /*21540*/  FMNMX.FTZ R5, R18, R3, !PT ;  /* 0x0000000312057209 */ /* 0x000fe20007810000 */
[----:B------:R-:W-:Y:S01]  /*21550*/  IMAD.MOV.U32 R3, RZ, RZ, 0x2 ;  /* 0x00000002ff037424 */ /* 0x000fe200078e00ff */
[----:B------:R-:W-:Y:S02]  /*21560*/  FMNMX.FTZ R4, R57, R2, !PT ;  /* 0x0000000239047209 */ /* 0x000fe40007810000 */
[----:B------:R-:W-:Y:S02]  /*21570*/  FSEL R10, R63, -INF , P2 ;  /* 0xff8000003f0a7808 */ /* 0x000fe40001000000 */
[----:B------:R-:W-:Y:S02]  /*21580*/  FMNMX.FTZ R5, R11, R5, !PT ;  /* 0x000000050b057209 */ /* 0x000fe40007810000 */
        /* <DEDUP_REMOVED lines=9> */
[----:B------:R-:W-:Y:S05]  /*21620*/  CALL.REL.NOINC `($__internal_24_$__cuda_sm70_shflsync_bfly_p) ;  /* 0x000016d000007944 */ /* 0x000fea0003c00000 */
[----:B------:R-:W-:Y:S01]  /*21630*/  FMNMX.FTZ R4, R4, R171, !PT ;  /* 0x000000ab04047209 */ /* 0x000fe20007810000 */
[----:B------:R-:W-:Y:S01]  /*21640*/  IMAD.MOV.U32 R3, RZ, RZ, 0x1 ;  /* 0x00000001ff037424 */ /* 0x000fe200078e00ff */
[----:B------:R-:W-:Y:S02]  /*21650*/  MOV R2, 0x21670 ;  /* 0x0002167000027802 */ /* 0x000fe40000000f00 */
[----:B------:R-:W-:Y:S05]  /*21660*/  CALL.REL.NOINC `($__internal_24_$__cuda_sm70_shflsync_bfly_p) ;  /* 0x0000169000007944 */ /* 0x000fea0003c00000 */
[----:B------:R-:W-:Y:S01]  /*21670*/  IMAD.MOV.U32 R3, RZ, RZ, 0x2 ;  /* 0x00000002ff037424 */ /* 0x000fe200078e00ff */
[----:B------:R-:W-:Y:S01]  /*21680*/  FMNMX.FTZ R6, R4, R171, !PT ;  /* 0x000000ab04067209 */ /* 0x000fe20007810000 */
[----:B------:R-:W-:Y:S01]  /*21690*/  IMAD.MOV.U32 R4, RZ, RZ, R5 ;  /* 0x000000ffff047224 */ /* 0x000fe200078e0005 */
[----:B------:R-:W-:Y:S02]  /*216a0*/  MOV R2, 0x216c0 ;  /* 0x000216c000027802 */ /* 0x000fe40000000f00 */
[----:B------:R-:W-:Y:S05]  /*216b0*/  CALL.REL.NOINC `($__internal_24_$__cuda_sm70_shflsync_bfly_p) ;  /* 0x0000164000007944 */ /* 0x000fea0003c00000 */
[----:B------:R-:W-:Y:S01]  /*216c0*/  FMNMX.FTZ R4, R5, R171, !PT ;  /* 0x000000ab05047209 */ /* 0x000fe20007810000 */
[----:B------:R-:W-:Y:S01]  /*216d0*/  IMAD.MOV.U32 R3, RZ, RZ, 0x1 ;  /* 0x00000001ff037424 */ /* 0x000fe200078e00ff */
[----:B------:R-:W-:Y:S02]  /*216e0*/  MOV R2, 0x21700 ;  /* 0x0002170000027802 */ /* 0x000fe40000000f00 */
[----:B------:R-:W-:Y:S05]  /*216f0*/  CALL.REL.NOINC `($__internal_24_$__cuda_sm70_shflsync_bfly_p) ;  /* 0x0000160000007944 */ /* 0x000fea0003c00000 */
[----:B------:R-:W-:Y:S01]  /*21700*/  MOV R2, R171 ;  /* 0x000000ab00027202 */ /* 0x000fe20000000f00 */
[----:B------:R-:W-:-:S05]  /*21710*/  BRA `(.L_x_1747) ;  /* 0xffff43b000007947 */ /* 0x000fca000383ffff */
.L_x_1646:
[----:B-1--4-:R-:W-:Y:S01]  /*21720*/  MOV R2, RZ ;  /* 0x000000ff00027202 */ /* 0x012fe20000000f00 */
[----:B------:R-:W-:Y:S01]  /*21730*/  IMAD.MOV.U32 R239, RZ, RZ, R4 ;  /* 0x000000ffffef7224 */ /* 0x000fe200078e0004 */
[----:B------:R-:W-:Y:S01]  /*21740*/  MOV R3, 0x21770 ;  /* 0x0002177000037802 */ /* 0x000fe20000000f00 */
[----:B------:R-:W-:Y:S02]  /*21750*/  IMAD.MOV.U32 R238, RZ, RZ, 0x181f ;  /* 0x0000181fffee7424 */ /* 0x000fe400078e00ff */
[----:B------:R-:W-:Y:S05]  /*21760*/  CALL.REL.NOINC `($__internal_25_$__cuda_sm70_shflsync_idx_p) ;  /* 0x000015f000007944 */ /* 0x000fea0003c00000 */
[----:B------:R-:W-:Y:S01]  /*21770*/  MOV R10, R238 ;  /* 0x000000ee000a7202 */ /* 0x000fe20000000f00 */
[----:B------:R-:W-:-:S05]  /*21780*/  BRA `(.L_x_1748) ;  /* 0xffff62b000007947 */ /* 0x000fca000383ffff */
.L_x_1649:
        /* <DEDUP_REMOVED lines=13> */
.L_x_1652:
[----:B------:R-:W-:Y:S01]  /*21860*/  MOV R2, RZ ;  /* 0x000000ff00027202 */ /* 0x000fe20000000f00 */
[----:B------:R-:W-:Y:S01]  /*21870*/  IMAD.MOV.U32 R239, RZ, RZ, R4 ;  /* 0x000000ffffef7224 */ /* 0x000fe200078e0004 */
[----:B------:R-:W-:Y:S01]  /*21880*/  MOV R3, 0x218b0 ;  /* 0x000218b000037802 */ /* 0x000fe20000000f00 */
[----:B------:R-:W-:Y:S02]  /*21890*/  IMAD.MOV.U32 R238, RZ, RZ, 0x181f ;  /* 0x0000181fffee7424 */ /* 0x000fe400078e00ff */
[----:B------:R-:W-:Y:S05]  /*218a0*/  CALL.REL.NOINC `($__internal_25_$__cuda_sm70_shflsync_idx_p) ;  /* 0x000014b000007944 */ /* 0x000fea0003c00000 */
[----:B------:R-:W-:Y:S01]  /*218b0*/  MOV R149, R238 ;  /* 0x000000ee00957202 */ /* 0x000fe20000000f00 */
[----:B------:R-:W-:-:S05]  /*218c0*/  BRA `(.L_x_1750) ;  /* 0xffff717000007947 */ /* 0x000fca000383ffff */
.L_x_1653:
[----:B------:R-:W-:Y:S01]  /*218d0*/  MOV R2, RZ ;  /* 0x000000ff00027202 */ /* 0x000fe20000000f00 */
[----:B------:R-:W-:Y:S01]  /*218e0*/  IMAD.MOV.U32 R239, RZ, RZ, R80 ;  /* 0x000000ffffef7224 */ /* 0x000fe200078e0050 */
[----:B------:R-:W-:Y:S01]  /*218f0*/  MOV R3, 0x21920 ;  /* 0x0002192000037802 */ /* 0x000fe20000000f00 */
[----:B------:R-:W-:Y:S02]  /*21900*/  IMAD.MOV.U32 R238, RZ, RZ, 0x181f ;  /* 0x0000181fffee7424 */ /* 0x000fe400078e00ff */
[----:B-12---:R-:W-:Y:S05]  /*21910*/  CALL.REL.NOINC `($__internal_25_$__cuda_sm70_shflsync_idx_p) ;  /* 0x0000144000007944 */ /* 0x006fea0003c00000 */
[----:B------:R-:W-:Y:S01]  /*21920*/  MOV R148, R238 ;  /* 0x000000ee00947202 */ /* 0x000fe20000000f00 */
[----:B------:R-:W-:-:S05]  /*21930*/  BRA `(.L_x_1751) ;  /* 0xffff712000007947 */ /* 0x000fca000383ffff */
.L_x_1654:
        /* <DEDUP_REMOVED lines=13> */
.L_x_1655:
[----:B-1----:R-:W-:Y:S01]  /*21a10*/  MOV R2, 0x2 ;  /* 0x0000000200027802 */ /* 0x002fe20000000f00 */
[----:B------:R-:W-:Y:S01]  /*21a20*/  IMAD.MOV.U32 R239, RZ, RZ, R4 ;  /* 0x000000ffffef7224 */ /* 0x000fe200078e0004 */
[----:B------:R-:W-:Y:S01]  /*21a30*/  MOV R3, 0x21a60 ;  /* 0x00021a6000037802 */ /* 0x000fe20000000f00 */
[----:B------:R-:W-:Y:S02]  /*21a40*/  IMAD.MOV.U32 R238, RZ, RZ, 0x181f ;  /* 0x0000181fffee7424 */ /* 0x000fe400078e00ff */
[----:B---34-:R-:W-:Y:S05]  /*21a50*/  CALL.REL.NOINC `($__internal_25_$__cuda_sm70_shflsync_idx_p) ;  /* 0x0000130000007944 */ /* 0x018fea0003c00000 */
[----:B------:R-:W-:Y:S01]  /*21a60*/  MOV R149, R238 ;  /* 0x000000ee00957202 */ /* 0x000fe20000000f00 */
[----:B------:R-:W-:-:S05]  /*21a70*/  BRA `(.L_x_1753) ;  /* 0xffff725000007947 */ /* 0x000fca000383ffff */
.L_x_1656:
[----:B-1----:R-:W-:Y:S01]  /*21a80*/  MOV R2, 0x2 ;  /* 0x0000000200027802 */ /* 0x002fe20000000f00 */
[----:B------:R-:W-:Y:S01]  /*21a90*/  IMAD.MOV.U32 R239, RZ, RZ, R80 ;  /* 0x000000ffffef7224 */ /* 0x000fe200078e0050 */
[----:B------:R-:W-:Y:S01]  /*21aa0*/  MOV R3, 0x21ad0 ;  /* 0x00021ad000037802 */ /* 0x000fe20000000f00 */
[----:B------:R-:W-:Y:S02]  /*21ab0*/  IMAD.MOV.U32 R238, RZ, RZ, 0x181f ;  /* 0x0000181fffee7424 */ /* 0x000fe400078e00ff */
[----:B--234-:R-:W-:Y:S05]  /*21ac0*/  CALL.REL.NOINC `($__internal_25_$__cuda_sm70_shflsync_idx_p) ;  /* 0x0000129000007944 */ /* 0x01cfea0003c00000 */
[----:B------:R-:W-:Y:S01]  /*21ad0*/  MOV R148, R238 ;  /* 0x000000ee00947202 */ /* 0x000fe20000000f00 */
[----:B------:R-:W-:-:S05]  /*21ae0*/  BRA `(.L_x_1754) ;  /* 0xffff720000007947 */ /* 0x000fca000383ffff */
.L_x_1657:
[----:B-1----:R-:W-:Y:S01]  /*21af0*/  MOV R2, 0x3 ;  /* 0x0000000300027802 */ /* 0x002fe20000000f00 */
[----:B------:R-:W-:Y:S01]  /*21b00*/  IMAD.MOV.U32 R239, RZ, RZ, R4 ;  /* 0x000000ffffef7224 */ /* 0x000fe200078e0004 */
[----:B------:R-:W-:Y:S01]  /*21b10*/  MOV R3, 0x21b40 ;  /* 0x00021b4000037802 */ /* 0x000fe20000000f00 */
[----:B------:R-:W-:Y:S02]  /*21b20*/  IMAD.MOV.U32 R238, RZ, RZ, 0x181f ;  /* 0x0000181fffee7424 */ /* 0x000fe400078e00ff */
[----:B--2-4-:R-:W-:Y:S05]  /*21b30*/  CALL.REL.NOINC `($__internal_25_$__cuda_sm70_shflsync_idx_p) ;  /* 0x0000122000007944 */ /* 0x014fea0003c00000 */
        /* <DEDUP_REMOVED lines=8> */
.L_x_1658:
[----:B------:R-:W-:Y:S02]  /*21bc0*/  MOV R3, 0x2 ;  /* 0x0000000200037802 */ /* 0x000fe40000000f00 */
[----:B------:R-:W-:Y:S02]  /*21bd0*/  MOV R2, 0x21bf0 ;  /* 0x00021bf000027802 */ /* 0x000fe40000000f00 */
[----:B------:R-:W-:Y:S05]  /*21be0*/  CALL.REL.NOINC `($__internal_24_$__cuda_sm70_shflsync_bfly_p) ;  /* 0x0000111000007944 */ /* 0x000fea0003c00000 */
[----:B------:R-:W-:Y:S01]  /*21bf0*/  MOV R2, R171 ;  /* 0x000000ab00027202 */ /* 0x000fe20000000f00 */
[----:B------:R-:W-:-:S05]  /*21c00*/  BRA `(.L_x_1756) ;  /* 0xffff76f000007947 */ /* 0x000fca000383ffff */
.L_x_1659:
[----:B------:R-:W-:Y:S02]  /*21c10*/  MOV R3, 0x1 ;  /* 0x0000000100037802 */ /* 0x000fe40000000f00 */
        /* <DEDUP_REMOVED lines=13> */
.L_x_1661:
[----:B------:R-:W-:Y:S01]  /*21cf0*/  IMAD.MOV.U32 R4, RZ, RZ, R240 ;  /* 0x000000ffff047224 */ /* 0x000fe200078e00f0 */
[----:B------:R-:W-:-:S02]  /*21d00*/  MOV R3, 0x2 ;  /* 0x0000000200037802 */ /* 0x000fc40000000f00 */
[----:B------:R-:W-:Y:S02]  /*21d10*/  MOV R2, 0x21d30 ;  /* 0x00021d3000027802 */ /* 0x000fe40000000f00 */
[----:B------:R-:W-:Y:S05]  /*21d20*/  CALL.REL.NOINC `($__internal_24_$__cuda_sm70_shflsync_bfly_p) ;  /* 0x00000fd000007944 */ /* 0x000fea0003c00000 */
[----:B------:R-:W-:Y:S01]  /*21d30*/  MOV R2, R171 ;  /* 0x000000ab00027202 */ /* 0x000fe20000000f00 */
[----:B------:R-:W-:Y:S05]  /*21d40*/  BRA `(.L_x_1758) ;  /* 0xffff92f000007947 */ /* 0x000fea000383ffff */
.L_x_1662:
[----:B------:R-:W-:Y:S02]  /*21d50*/  MOV R3, 0x1 ;  /* 0x0000000100037802 */ /* 0x000fe40000000f00 */
[----:B------:R-:W-:Y:S02]  /*21d60*/  MOV R2, 0x21d80 ;  /* 0x00021d8000027802 */ /* 0x000fe40000000f00 */
[----:B-1----:R-:W-:Y:S05]  /*21d70*/  CALL.REL.NOINC `($__internal_24_$__cuda_sm70_shflsync_bfly_p) ;  /* 0x00000f8000007944 */ /* 0x002fea0003c00000 */
[----:B------:R-:W-:Y:S02]  /*21d80*/  FADD.FTZ R8, R4, R171 ;  /* 0x000000ab04087221 */ /* 0x000fe40000010000 */
[----:B------:R1:W5:Y:S01]  /*21d90*/  LDL R4, [R1] ;  /* 0x0000000001047983 */ /* 0x0003620000100800 */
[----:B------:R-:W-:Y:S02]  /*21da0*/  MOV R3, 0x2 ;  /* 0x0000000200037802 */ /* 0x000fe40000000f00 */
[----:B------:R-:W-:Y:S02]  /*21db0*/  MOV R2, 0x21dd0 ;  /* 0x00021dd000027802 */ /* 0x000fe40000000f00 */
[----:B-1---5:R-:W-:Y:S05]  /*21dc0*/  CALL.REL.NOINC `($__internal_24_$__cuda_sm70_shflsync_bfly_p) ;  /* 0x00000f3000007944 */ /* 0x022fea0003c00000 */
[----:B------:R-:W2:Y:S01]  /*21dd0*/  LDL.LU R2, [R1] ;  /* 0x0000000001027983 */ /* 0x000ea20000300800 */
[----:B------:R-:W-:Y:S01]  /*21de0*/  MOV R3, 0x1 ;  /* 0x0000000100037802 */ /* 0x000fe20000000f00 */
[----:B--2---:R-:W-:Y:S01]  /*21df0*/  FADD.FTZ R9, R2, R171 ;  /* 0x000000ab02097221 */ /* 0x004fe20000010000 */
[----:B------:R-:W-:-:S04]  /*21e00*/  MOV R2, 0x21e30 ;  /* 0x00021e3000027802 */ /* 0x000fc80000000f00 */
[----:B------:R-:W-:Y:S02]  /*21e10*/  MOV R4, R9 ;  /* 0x0000000900047202 */ /* 0x000fe40000000f00 */
[----:B------:R-:W-:Y:S05]  /*21e20*/  CALL.REL.NOINC `($__internal_24_$__cuda_sm70_shflsync_bfly_p) ;  /* 0x00000ed000007944 */ /* 0x000fea0003c00000 */
[----:B------:R-:W-:Y:S01]  /*21e30*/  MOV R2, R171 ;  /* 0x000000ab00027202 */ /* 0x000fe20000000f00 */
[----:B------:R-:W-:Y:S05]  /*21e40*/  BRA `(.L_x_1759) ;  /* 0xffff927000007947 */ /* 0x000fea000383ffff */
.L_x_1669:
[----:B--234-:R-:W-:Y:S01]  /*21e50*/  IMAD.MOV.U32 R239, RZ, RZ, R6 ;  /* 0x000000ffffef7224 */ /* 0x01cfe200078e0006 */
[----:B------:R-:W-:Y:S01]  /*21e60*/  MOV R2, RZ ;  /* 0x000000ff00027202 */ /* 0x000fe20000000f00 */
[----:B------:R-:W-:Y:S01]  /*21e70*/  IMAD.MOV.U32 R238, RZ, RZ, 0x181f ;  /* 0x0000181fffee7424 */ /* 0x000fe200078e00ff */
[----:B------:R-:W-:Y:S02]  /*21e80*/  MOV R3, 0x21ea0 ;  /* 0x00021ea000037802 */ /* 0x000fe40000000f00 */
[----:B-1----:R-:W-:Y:S05]  /*21e90*/  CALL.REL.NOINC `($__internal_25_$__cuda_sm70_shflsync_idx_p) ;  /* 0x00000ec000007944 */ /* 0x002fea0003c00000 */
[----:B------:R-:W-:Y:S01]  /*21ea0*/  MOV R9, R238 ;  /* 0x000000ee00097202 */ /* 0x000fe20000000f00 */
[----:B------:R-:W-:Y:S05]  /*21eb0*/  BRA `(.L_x_1760) ;  /* 0xffffa63000007947 */ /* 0x000fea000383ffff */
.L_x_1670:
[----:B------:R-:W-:Y:S01]  /*21ec0*/  IMAD.MOV.U32 R239, RZ, RZ, R8 ;  /* 0x000000ffffef7224 */ /* 0x000fe200078e0008 */
[----:B------:R-:W-:Y:S01]  /*21ed0*/  MOV R2, RZ ;  /* 0x000000ff00027202 */ /* 0x000fe20000000f00 */
[----:B------:R-:W-:Y:S01]  /*21ee0*/  IMAD.MOV.U32 R238, RZ, RZ, 0x181f ;  /* 0x0000181fffee7424 */ /* 0x000fe200078e00ff */
[----:B------:R-:W-:Y:S02]  /*21ef0*/  MOV R3, 0x21f10 ;  /* 0x00021f1000037802 */ /* 0x000fe40000000f00 */
[----:B-123--:R-:W-:Y:S05]  /*21f00*/  CALL.REL.NOINC `($__internal_25_$__cuda_sm70_shflsync_idx_p) ;  /* 0x00000e5000007944 */ /* 0x00efea0003c00000 */
[----:B------:R-:W-:Y:S01]  /*21f10*/  MOV R2, R238 ;  /* 0x000000ee00027202 */ /* 0x000fe20000000f00 */
[----:B------:R-:W-:Y:S05]  /*21f20*/  BRA `(.L_x_1761) ;  /* 0xffffa5e000007947 */ /* 0x000fea000383ffff */
.L_x_1673:
[----:B------:R-:W-:Y:S01]  /*21f30*/  IMAD.MOV.U32 R239, RZ, RZ, R6 ;  /* 0x000000ffffef7224 */ /* 0x000fe200078e0006 */
[----:B--2---:R-:W-:Y:S01]  /*21f40*/  MOV R2, 0x1 ;  /* 0x0000000100027802 */ /* 0x004fe20000000f00 */
[----:B------:R-:W-:Y:S01]  /*21f50*/  IMAD.MOV.U32 R238, RZ, RZ, 0x181f ;  /* 0x0000181fffee7424 */ /* 0x000fe200078e00ff */
[----:B------:R-:W-:-:S02]  /*21f60*/  MOV R3, 0x21f80 ;  /* 0x00021f8000037802 */ /* 0x000fc40000000f00 */
[----:B-1-34-:R-:W-:Y:S05]  /*21f70*/  CALL.REL.NOINC `($__internal_25_$__cuda_sm70_shflsync_idx_p) ;  /* 0x00000de000007944 */ /* 0x01afea0003c00000 */
        /* <DEDUP_REMOVED lines=8> */
.L_x_1676:
[----:B------:R-:W-:Y:S01]  /*22000*/  IMAD.MOV.U32 R239, RZ, RZ, R6 ;  /* 0x000000ffffef7224 */ /* 0x000fe200078e0006 */
[----:B--2---:R-:W-:Y:S01]  /*22010*/  MOV R2, 0x2 ;  /* 0x0000000200027802 */ /* 0x004fe20000000f00 */
[----:B------:R-:W-:Y:S01]  /*22020*/  IMAD.MOV.U32 R238, RZ, RZ, 0x181f ;  /* 0x0000181fffee7424 */ /* 0x000fe200078e00ff */
[----:B------:R-:W-:Y:S02]  /*22030*/  MOV R3, 0x22050 ;  /* 0x0002205000037802 */ /* 0x000fe40000000f00 */
[----:B-1-34-:R-:W-:Y:S05]  /*22040*/  CALL.REL.NOINC `($__internal_25_$__cuda_sm70_shflsync_idx_p) ;  /* 0x00000d1000007944 */ /* 0x01afea0003c00000 */
[----:B------:R-:W-:Y:S01]  /*22050*/  MOV R9, R238 ;  /* 0x000000ee00097202 */ /* 0x000fe20000000f00 */
[----:B------:R-:W-:Y:S05]  /*22060*/  BRA `(.L_x_1763) ;  /* 0xffffa6a000007947 */ /* 0x000fea000383ffff */
.L_x_1677:
[----:B------:R-:W-:Y:S01]  /*22070*/  IMAD.MOV.U32 R239, RZ, RZ, R8 ;  /* 0x000000ffffef7224 */ /* 0x000fe200078e0008 */
[----:B--2---:R-:W-:Y:S01]  /*22080*/  MOV R2, 0x2 ;  /* 0x0000000200027802 */ /* 0x004fe20000000f00 */
[----:B------:R-:W-:Y:S01]  /*22090*/  IMAD.MOV.U32 R238, RZ, RZ, 0x181f ;  /* 0x0000181fffee7424 */ /* 0x000fe200078e00ff */
[----:B------:R-:W-:Y:S02]  /*220a0*/  MOV R3, 0x220c0 ;  /* 0x000220c000037802 */ /* 0x000fe40000000f00 */
[----:B-1-34-:R-:W-:Y:S05]  /*220b0*/  CALL.REL.NOINC `($__internal_25_$__cuda_sm70_shflsync_idx_p) ;  /* 0x00000ca000007944 */ /* 0x01afea0003c00000 */
[----:B------:R-:W-:Y:S01]  /*220c0*/  MOV R2, R238 ;  /* 0x000000ee00027202 */ /* 0x000fe20000000f00 */
[----:B------:R-:W-:Y:S05]  /*220d0*/  BRA `(.L_x_1764) ;  /* 0xffffa65000007947 */ /* 0x000fea000383ffff */
.L_x_1680:
[----:B------:R-:W-:Y:S01]  /*220e0*/  IMAD.MOV.U32 R239, RZ, RZ, R6 ;  /* 0x000000ffffef7224 */ /* 0x000fe200078e0006 */
[----:B---34-:R-:W-:Y:S01]  /*220f0*/  MOV R2, 0x3 ;  /* 0x0000000300027802 */ /* 0x018fe20000000f00 */
[----:B------:R-:W-:Y:S01]  /*22100*/  IMAD.MOV.U32 R238, RZ, RZ, 0x181f ;  /* 0x0000181fffee7424 */ /* 0x000fe200078e00ff */
[----:B------:R-:W-:-:S02]  /*22110*/  MOV R3, 0x22130 ;  /* 0x0002213000037802 */ /* 0x000fc40000000f00 */
[----:B-12---:R-:W-:Y:S05]  /*22120*/  CALL.REL.NOINC `($__internal_25_$__cuda_sm70_shflsync_idx_p) ;  /* 0x00000c3000007944 */ /* 0x006fea0003c00000 */
        /* <DEDUP_REMOVED lines=8> */
.L_x_1682:
[----:B------:R-:W-:Y:S01]  /*221b0*/  IMAD.MOV.U32 R239, RZ, RZ, R6 ;  /* 0x000000ffffef7224 */ /* 0x000fe200078e0006 */
[----:B------:R-:W-:Y:S01]  /*221c0*/  MOV R2, RZ ;  /* 0x000000ff00027202 */ /* 0x000fe20000000f00 */
[----:B------:R-:W-:Y:S01]  /*221d0*/  IMAD.MOV.U32 R238, RZ, RZ, 0x1c1f ;  /* 0x00001c1fffee7424 */ /* 0x000fe200078e00ff */
[----:B------:R-:W-:Y:S02]  /*221e0*/  MOV R3, 0x22200 ;  /* 0x0002220000037802 */ /* 0x000fe40000000f00 */
[----:B------:R-:W-:Y:S05]  /*221f0*/  CALL.REL.NOINC `($__internal_25_$__cuda_sm70_shflsync_idx_p) ;  /* 0x00000b6000007944 */ /* 0x000fea0003c00000 */
[----:B------:R-:W-:Y:S01]  /*22200*/  MOV R4, R238 ;  /* 0x000000ee00047202 */ /* 0x000fe20000000f00 */
[----:B------:R-:W-:Y:S05]  /*22210*/  BRA `(.L_x_1766) ;  /* 0xffffa92000007947 */ /* 0x000fea000383ffff */
.L_x_1683:
[----:B------:R-:W-:Y:S01]  /*22220*/  IMAD.MOV.U32 R239, RZ, RZ, R5 ;  /* 0x000000ffffef7224 */ /* 0x000fe200078e0005 */
[----:B------:R-:W-:Y:S01]  /*22230*/  MOV R2, RZ ;  /* 0x000000ff00027202 */ /* 0x000fe20000000f00 */
[----:B------:R-:W-:Y:S01]  /*22240*/  IMAD.MOV.U32 R238, RZ, RZ, 0x1c1f ;  /* 0x00001c1fffee7424 */ /* 0x000fe200078e00ff */
[----:B------:R-:W-:Y:S02]  /*22250*/  MOV R3, 0x22270 ;  /* 0x0002227000037802 */ /* 0x000fe40000000f00 */
[----:B-12---:R-:W-:Y:S05]  /*22260*/  CALL.REL.NOINC `($__internal_25_$__cuda_sm70_shflsync_idx_p) ;  /* 0x00000af000007944 */ /* 0x006fea0003c00000 */
[----:B------:R-:W-:Y:S01]  /*22270*/  MOV R2, R238 ;  /* 0x000000ee00027202 */ /* 0x000fe20000000f00 */
[----:B------:R-:W-:Y:S05]  /*22280*/  BRA `(.L_x_1767) ;  /* 0xffffa8d000007947 */ /* 0x000fea000383ffff */
.L_x_1686:
        /* <DEDUP_REMOVED lines=13> */
.L_x_1690:
[----:B------:R-:W-:Y:S01]  /*22360*/  IMAD.MOV.U32 R239, RZ, RZ, R5 ;  /* 0x000000ffffef7224 */ /* 0x000fe200078e0005 */
[----:B------:R-:W-:Y:S01]  /*22370*/  MOV R2, RZ ;  /* 0x000000ff00027202 */ /* 0x000fe20000000f00 */
[----:B------:R-:W-:Y:S01]  /*22380*/  IMAD.MOV.U32 R238, RZ, RZ, 0x181f ;  /* 0x0000181fffee7424 */ /* 0x000fe200078e00ff */
[----:B------:R-:W-:Y:S02]  /*22390*/  MOV R3, 0x223b0 ;  /* 0x000223b000037802 */ /* 0x000fe40000000f00 */
[----:B------:R-:W-:Y:S05]  /*223a0*/  CALL.REL.NOINC `($__internal_25_$__cuda_sm70_shflsync_idx_p) ;  /* 0x000009b000007944 */ /* 0x000fea0003c00000 */
[----:B------:R-:W-:Y:S01]  /*223b0*/  MOV R9, R238 ;  /* 0x000000ee00097202 */ /* 0x000fe20000000f00 */
[----:B------:R-:W-:Y:S05]  /*223c0*/  BRA `(.L_x_1769) ;  /* 0xffffbbe000007947 */ /* 0x000fea000383ffff */
.L_x_1691:
[----:B------:R-:W-:Y:S01]  /*223d0*/  IMAD.MOV.U32 R239, RZ, RZ, R8 ;  /* 0x000000ffffef7224 */ /* 0x000fe200078e0008 */
[----:B------:R-:W-:Y:S01]  /*223e0*/  MOV R2, RZ ;  /* 0x000000ff00027202 */ /* 0x000fe20000000f00 */
[----:B------:R-:W-:Y:S01]  /*223f0*/  IMAD.MOV.U32 R238, RZ, RZ, 0x181f ;  /* 0x0000181fffee7424 */ /* 0x000fe200078e00ff */
[----:B------:R-:W-:Y:S02]  /*22400*/  MOV R3, 0x22420 ;  /* 0x0002242000037802 */ /* 0x000fe40000000f00 */
[----:B-12---:R-:W-:Y:S05]  /*22410*/  CALL.REL.NOINC `($__internal_25_$__cuda_sm70_shflsync_idx_p) ;  /* 0x0000094000007944 */ /* 0x006fea0003c00000 */
[----:B------:R-:W-:Y:S01]  /*22420*/  MOV R2, R238 ;  /* 0x000000ee00027202 */ /* 0x000fe20000000f00 */
[----:B------:R-:W-:Y:S05]  /*22430*/  BRA `(.L_x_1770) ;  /* 0xffffbb9000007947 */ /* 0x000fea000383ffff */
.L_x_1694:
        /* <DEDUP_REMOVED lines=13> */
.L_x_1697:
[----:B------:R-:W-:Y:S01]  /*22510*/  IMAD.MOV.U32 R239, RZ, RZ, R5 ;  /* 0x000000ffffef7224 */ /* 0x000fe200078e0005 */
[----:B-1--4-:R-:W-:Y:S01]  /*22520*/  MOV R2, 0x2 ;  /* 0x0000000200027802 */ /* 0x012fe20000000f00 */
[----:B------:R-:W-:Y:S01]  /*22530*/  IMAD.MOV.U32 R238, RZ, RZ, 0x181f ;  /* 0x0000181fffee7424 */ /* 0x000fe200078e00ff */
[----:B------:R-:W-:Y:S02]  /*22540*/  MOV R3, 0x22560 ;  /* 0x0002256000037802 */ /* 0x000fe40000000f00 */
[----:B--23--:R-:W-:Y:S05]  /*22550*/  CALL.REL.NOINC `($__internal_25_$__cuda_sm70_shflsync_idx_p) ;  /* 0x0000080000007944 */ /* 0x00cfea0003c00000 */
[----:B------:R-:W-:Y:S01]  /*22560*/  MOV R9, R238 ;  /* 0x000000ee00097202 */ /* 0x000fe20000000f00 */
[----:B------:R-:W-:Y:S05]  /*22570*/  BRA `(.L_x_1772) ;  /* 0xffffbc6000007947 */ /* 0x000fea000383ffff */
.L_x_1698:
[----:B------:R-:W-:Y:S01]  /*22580*/  IMAD.MOV.U32 R239, RZ, RZ, R8 ;  /* 0x000000ffffef7224 */ /* 0x000fe200078e0008 */
[----:B----4-:R-:W-:Y:S01]  /*22590*/  MOV R2, 0x2 ;  /* 0x0000000200027802 */ /* 0x010fe20000000f00 */
[----:B------:R-:W-:Y:S01]  /*225a0*/  IMAD.MOV.U32 R238, RZ, RZ, 0x181f ;  /* 0x0000181fffee7424 */ /* 0x000fe200078e00ff */
[----:B------:R-:W-:Y:S02]  /*225b0*/  MOV R3, 0x225d0 ;  /* 0x000225d000037802 */ /* 0x000fe40000000f00 */
[----:B-123--:R-:W-:Y:S05]  /*225c0*/  CALL.REL.NOINC `($__internal_25_$__cuda_sm70_shflsync_idx_p) ;  /* 0x0000079000007944 */ /* 0x00efea0003c00000 */
[----:B------:R-:W-:Y:S01]  /*225d0*/  MOV R2, R238 ;  /* 0x000000ee00027202 */ /* 0x000fe20000000f00 */
[----:B------:R-:W-:Y:S05]  /*225e0*/  BRA `(.L_x_1773) ;  /* 0xffffbc1000007947 */ /* 0x000fea000383ffff */
.L_x_1701:
        /* <DEDUP_REMOVED lines=13> */
.L_x_1703:
[----:B------:R-:W-:Y:S01]  /*226c0*/  IMAD.MOV.U32 R239, RZ, RZ, R74 ;  /* 0x000000ffffef7224 */ /* 0x000fe200078e004a */
[----:B------:R-:W-:Y:S01]  /*226d0*/  MOV R2, RZ ;  /* 0x000000ff00027202 */ /* 0x000fe20000000f00 */
[----:B------:R-:W-:Y:S01]  /*226e0*/  IMAD.MOV.U32 R238, RZ, RZ, 0x1f ;  /* 0x0000001fffee7424 */ /* 0x000fe200078e00ff */
[----:B------:R-:W-:Y:S02]  /*226f0*/  MOV R3, 0x22710 ;  /* 0x0002271000037802 */ /* 0x000fe40000000f00 */
[----:B------:R-:W-:Y:S05]  /*22700*/  CALL.REL.NOINC `($__internal_25_$__cuda_sm70_shflsync_idx_p) ;  /* 0x0000065000007944 */ /* 0x000fea0003c00000 */
[----:B------:R-:W-:Y:S01]  /*22710*/  MOV R10, R238 ;  /* 0x000000ee000a7202 */ /* 0x000fe20000000f00 */
[----:B------:R-:W-:Y:S05]  /*22720*/  BRA `(.L_x_1775) ;  /* 0xffffbd9000007947 */ /* 0x000fea000383ffff */
.L_x_1704:
[----:B------:R-:W-:Y:S01]  /*22730*/  IMAD.MOV.U32 R239, RZ, RZ, R74 ;  /* 0x000000ffffef7224 */ /* 0x000fe200078e004a */
[----:B------:R-:W-:Y:S01]  /*22740*/  MOV R2, 0x1 ;  /* 0x0000000100027802 */ /* 0x000fe20000000f00 */
[----:B------:R-:W-:Y:S01]  /*22750*/  IMAD.MOV.U32 R238, RZ, RZ, 0x1f ;  /* 0x0000001fffee7424 */ /* 0x000fe200078e00ff */
[----:B------:R-:W-:Y:S02]  /*22760*/  MOV R3, 0x22780 ;  /* 0x0002278000037802 */ /* 0x000fe40000000f00 */
[----:B-12---:R-:W-:Y:S05]  /*22770*/  CALL.REL.NOINC `($__internal_25_$__cuda_sm70_shflsync_idx_p) ;  /* 0x000005e000007944 */ /* 0x006fea0003c00000 */
[----:B------:R-:W-:Y:S01]  /*22780*/  MOV R9, R238 ;  /* 0x000000ee00097202 */ /* 0x000fe20000000f00 */
[----:B------:R-:W-:Y:S05]  /*22790*/  BRA `(.L_x_1776) ;  /* 0xffffbd4000007947 */ /* 0x000fea000383ffff */
.L_x_1705:
[----:B------:R-:W-:Y:S02]  /*227a0*/  MOV R3, 0x1 ;  /* 0x0000000100037802 */ /* 0x000fe40000000f00 */
[----:B------:R-:W-:-:S02]  /*227b0*/  MOV R4, 0x227d0 ;  /* 0x000227d000047802 */ /* 0x000fc40000000f00 */
[----:B-1234-:R-:W-:Y:S05]  /*227c0*/  CALL.REL.NOINC `($__internal_26_$__cuda_sm70_shflsync_up_p) ;  /* 0x000005f000007944 */ /* 0x01efea0003c00000 */
[----:B------:R-:W-:Y:S05]  /*227d0*/  BRA `(.L_x_1777) ;  /* 0xffffbe3000007947 */ /* 0x000fea000383ffff */
.L_x_1706:
[----:B------:R-:W-:Y:S02]  /*227e0*/  MOV R3, 0x2 ;  /* 0x0000000200037802 */ /* 0x000fe40000000f00 */
[----:B------:R-:W-:-:S02]  /*227f0*/  MOV R4, 0x22810 ;  /* 0x0002281000047802 */ /* 0x000fc40000000f00 */
[----:B--2-4-:R-:W-:Y:S05]  /*22800*/  CALL.REL.NOINC `($__internal_26_$__cuda_sm70_shflsync_up_p) ;  /* 0x000005b000007944 */ /* 0x014fea0003c00000 */
[----:B------:R-:W-:Y:S02]  /*22810*/  SEL R3, R3, RZ, P1 ;  /* 0x000000ff03037207 */ /* 0x000fe40000800000 */
[----:B------:R-:W-:-:S03]  /*22820*/  MOV R4, 0x22860 ;  /* 0x0002286000047802 */ /* 0x000fc60000000f00 */
[----:B------:R-:W-:Y:S02]  /*22830*/  IMAD.IADD R2, R2, 0x1, R3 ;  /* 0x0000000102027824 */ /* 0x000fe400078e0203 */
[----:B------:R-:W-:Y:S02]  /*22840*/  IMAD.MOV.U32 R3, RZ, RZ, 0x4 ;  /* 0x00000004ff037424 */ /* 0x000fe400078e00ff */
[----:B------:R-:W-:Y:S05]  /*22850*/  CALL.REL.NOINC `($__internal_26_$__cuda_sm70_shflsync_up_p) ;  /* 0x0000056000007944 */ /* 0x000fea0003c00000 */
        /* <DEDUP_REMOVED lines=12> */
[----:B------:R-:W-:Y:S01]  /*22920*/  IMAD.IADD R4, R3, 0x1, R2 ;  /* 0x0000000103047824 */ /* 0x000fe200078e0202 */
[----:B------:R-:W-:Y:S01]  /*22930*/  MOV R3, 0x22970 ;  /* 0x0002297000037802 */ /* 0x000fe20000000f00 */
[----:B------:R-:W-:Y:S02]  /*22940*/  IMAD.MOV.U32 R2, RZ, RZ, 0x1f ;  /* 0x0000001fff027424 */ /* 0x000fe400078e00ff */
[----:B------:R-:W-:Y:S02]  /*22950*/  IMAD.MOV.U32 R239, RZ, RZ, R4 ;  /* 0x000000ffffef7224 */ /* 0x000fe400078e0004 */
[----:B------:R-:W-:Y:S05]  /*22960*/  CALL.REL.NOINC `($__internal_25_$__cuda_sm70_shflsync_idx_p) ;  /* 0x000003f000007944 */ /* 0x000fea0003c00000 */
[----:B------:R-:W-:Y:S01]  /*22970*/  MOV R2, R238 ;  /* 0x000000ee00027202 */ /* 0x000fe20000000f00 */
[----:B------:R-:W-:Y:S05]  /*22980*/  BRA `(.L_x_1778) ;  /* 0xffffbd8000007947 */ /* 0x000fea000383ffff */
.L_x_1710:
[----:B------:R-:W-:Y:S02]  /*22990*/  MOV R3, 0x1 ;  /* 0x0000000100037802 */ /* 0x000fe40000000f00 */
[----:B------:R-:W-:Y:S02]  /*229a0*/  MOV R4, 0x229c0 ;  /* 0x000229c000047802 */ /* 0x000fe40000000f00 */
[----:B------:R-:W-:Y:S05]  /*229b0*/  CALL.REL.NOINC `($__internal_26_$__cuda_sm70_shflsync_up_p) ;  /* 0x0000040000007944 */ /* 0x000fea0003c00000 */
[----:B------:R-:W-:Y:S05]  /*229c0*/  BRA `(.L_x_1779) ;  /* 0xffffbeb000007947 */ /* 0x000fea000383ffff */
.L_x_1711:
[----:B------:R-:W-:Y:S02]  /*229d0*/  MOV R3, 0x2 ;  /* 0x0000000200037802 */ /* 0x000fe40000000f00 */
[----:B------:R-:W-:Y:S02]  /*229e0*/  MOV R4, 0x22a00 ;  /* 0x00022a0000047802 */ /* 0x000fe40000000f00 */
        /* <DEDUP_REMOVED lines=25> */
.L_x_1713:
[----:B------:R-:W-:Y:S02]  /*22b80*/  SEL R2, RZ, 0x1, P0 ;  /* 0x00000001ff027807 */ /* 0x000fe40000000000 */
[----:B------:R-:W-:Y:S02]  /*22b90*/  MOV R3, 0x22bb0 ;  /* 0x00022bb000037802 */ /* 0x000fe40000000f00 */
[----:B-1----:R-:W-:Y:S05]  /*22ba0*/  CALL.REL.NOINC `($__internal_27_$__cuda_sm70_votesync_ballot) ;  /* 0x0000027000007944 */ /* 0x002fea0003c00000 */
[----:B------:R-:W-:Y:S05]  /*22bb0*/  BRA `(.L_x_1781) ;  /* 0xffffbe5000007947 */ /* 0x000fea000383ffff */
.L_x_1714:
[----:B------:R-:W-:Y:S01]  /*22bc0*/  IMAD.MOV.U32 R239, RZ, RZ, R6 ;  /* 0x000000ffffef7224 */ /* 0x000fe200078e0006 */
[----:B--2---:R-:W-:Y:S01]  /*22bd0*/  MOV R2, R9 ;  /* 0x0000000900027202 */ /* 0x004fe20000000f00 */
[----:B------:R-:W-:Y:S01]  /*22be0*/  IMAD.MOV.U32 R238, RZ, RZ, 0x1f ;  /* 0x0000001fffee7424 */ /* 0x000fe200078e00ff */
[----:B------:R-:W-:-:S02]  /*22bf0*/  MOV R3, 0x22c10 ;  /* 0x00022c1000037802 */ /* 0x000fc40000000f00 */
[----:B-1----:R-:W-:Y:S05]  /*22c00*/  CALL.REL.NOINC `($__internal_25_$__cuda_sm70_shflsync_idx_p) ;  /* 0x0000015000007944 */ /* 0x002fea0003c00000 */
[----:B------:R-:W-:Y:S01]  /*22c10*/  IMAD.MOV.U32 R6, RZ, RZ, R238 ;  /* 0x000000ffff067224 */ /* 0x000fe200078e00ee */
[----:B------:R-:W-:Y:S01]  /*22c20*/  MOV R2, R9 ;  /* 0x0000000900027202 */ /* 0x000fe20000000f00 */
[----:B------:R-:W-:Y:S01]  /*22c30*/  IMAD.MOV.U32 R239, RZ, RZ, R8 ;  /* 0x000000ffffef7224 */ /* 0x000fe200078e0008 */
[----:B------:R-:W-:-:S02]  /*22c40*/  MOV R238, 0x1f ;  /* 0x0000001f00ee7802 */ /* 0x000fc40000000f00 */
[----:B------:R-:W-:Y:S02]  /*22c50*/  MOV R3, 0x22c70 ;  /* 0x00022c7000037802 */ /* 0x000fe40000000f00 */
[----:B------:R-:W-:Y:S05]  /*22c60*/  CALL.REL.NOINC `($__internal_25_$__cuda_sm70_shflsync_idx_p) ;  /* 0x000000f000007944 */ /* 0x000fea0003c00000 */
[----:B------:R-:W-:Y:S01]  /*22c70*/  MOV R5, R238 ;  /* 0x000000ee00057202 */ /* 0x000fe20000000f00 */
[----:B------:R-:W-:Y:S05]  /*22c80*/  BRA `(.L_x_1782) ;  /* 0xffffbdf000007947 */ /* 0x000fea000383ffff */
.L_x_1717:
[----:B------:R-:W-:Y:S01]  /*22c90*/  IMAD.MOV.U32 R239, RZ, RZ, R4 ;  /* 0x000000ffffef7224 */ /* 0x000fe200078e0004 */
[----:B--2---:R-:W-:Y:S01]  /*22ca0*/  MOV R2, R9 ;  /* 0x0000000900027202 */ /* 0x004fe20000000f00 */
[----:B------:R-:W-:Y:S01]  /*22cb0*/  IMAD.MOV.U32 R238, RZ, RZ, 0x1f ;  /* 0x0000001fffee7424 */ /* 0x000fe200078e00ff */
[----:B------:R-:W-:Y:S02]  /*22cc0*/  MOV R3, 0x22ce0 ;  /* 0x00022ce000037802 */ /* 0x000fe40000000f00 */
[----:B-1--4-:R-:W-:Y:S05]  /*22cd0*/  CALL.REL.NOINC `($__internal_25_$__cuda_sm70_shflsync_idx_p) ;  /* 0x0000008000007944 */ /* 0x012fea0003c00000 */
[----:B------:R-:W-:Y:S01]  /*22ce0*/  MOV R16, R238 ;  /* 0x000000ee00107202 */ /* 0x000fe20000000f00 */
[----:B------:R-:W-:Y:S05]  /*22cf0*/  BRA `(.L_x_1716) ;  /* 0xffffbde000007947 */ /* 0x000fea000383ffff */
        .weak           $__internal_24_$__cuda_sm70_shflsync_bfly_p
        .type           $__internal_24_$__cuda_sm70_shflsync_bfly_p,@function
        .size           $__internal_24_$__cuda_sm70_shflsync_bfly_p,($__internal_25_$__cuda_sm70_shflsync_idx_p - $__internal_24_$__cuda_sm70_shflsync_bfly_p)
$__internal_24_$__cuda_sm70_shflsync_bfly_p:
[----:B------:R-:W-:Y:S02]  /*22d00*/  MOV R171, 0x1f ;  /* 0x0000001f00ab7802 */ /* 0x000fe40000000f00 */
[----:B------:R-:W-:-:S04]  /*22d10*/  MOV R172, 0xffffffff ;  /* 0xffffffff00ac7802 */ /* 0x000fc80000000f00 */
[----:B------:R-:W-:Y:S04]  /*22d20*/  WARPSYNC R172 ;  /* 0x000000ac00007348 */ /* 0x000fe80003800000 */
[----:B------:R1:W2:Y:S02]  /*22d30*/  SHFL.BFLY PT, R171, R4, R3, R171 ;  /* 0x0c00000304ab7389 */ /* 0x0002a400000e00ab */
[----:B-1----:R-:W-:-:S04]  /*22d40*/  MOV R3, 0x0 ;  /* 0x0000000000037802 */ /* 0x002fc80000000f00 */
[----:B--2---:R-:W-:Y:S05]  /*22d50*/  RET.REL.NODEC R2 `(_ZN7cutlass13device_kernelIN5flash19enable_sm80_to_sm89INS1_16FlashAttnFwdSm80INS1_25CollectiveMainloopFwdSm80ILi8ELi1ELb1EN4cute5tupleIJNS5_1CILi128EEENS7_ILi112EEES8_EEELi128ENS_10bfloat16_tEfNS_4arch4Sm80ELb1ELb0ELb0ELb1ELb1ELb1ELb1ELb1EEENS1_21CollectiveEpilogueFwdINS6_IJS8_S8_S9_EEENS6_IJNS7_ILi1EEESH_SH_EEESB_SD_Li256ELb1ELb1ELb1ELb0EEENS1_36VarlenDynamicPersistentTileSchedulerILi128ELi112ELi256ELi256ELb1ELb1ELb0ELb1ELb1ELb1EEEEEEEEEvNT_6ParamsE) ;  /* 0xfffdd2a002007950 */ /* 0x004fea0003c3ffff */
        .weak           $__internal_25_$__cuda_sm70_shflsync_idx_p
        .type           $__internal_25_$__cuda_sm70_shflsync_idx_p,@function
        .size           $__internal_25_$__cuda_sm70_shflsync_idx_p,($__internal_26_$__cuda_sm70_shflsync_up_p - $__internal_25_$__cuda_sm70_shflsync_idx_p)
$__internal_25_$__cuda_sm70_shflsync_idx_p:
[----:B------:R-:W-:-:S04]  /*22d60*/  MOV R241, 0xffffffff ;  /* 0xffffffff00f17802 */ /* 0x000fc80000000f00 */
[----:B------:R-:W-:Y:S04]  /*22d70*/  WARPSYNC R241 ;  /* 0x000000f100007348 */ /* 0x000fe80003800000 */
[----:B------:R1:W2:Y:S02]  /*22d80*/  SHFL.IDX PT, R238, R239, R2, R238 ;  /* 0x00000002efee7389 */ /* 0x0002a400000e00ee */
[----:B-1----:R-:W-:Y:S02]  /*22d90*/  MOV R2, R3 ;  /* 0x0000000300027202 */ /* 0x002fe40000000f00 */
[----:B------:R-:W-:-:S04]  /*22da0*/  MOV R3, 0x0 ;  /* 0x0000000000037802 */ /* 0x000fc80000000f00 */
[----:B--2---:R-:W-:Y:S05]  /*22db0*/  RET.REL.NODEC R2 `(_ZN7cutlass13device_kernelIN5flash19enable_sm80_to_sm89INS1_16FlashAttnFwdSm80INS1_25CollectiveMainloopFwdSm80ILi8ELi1ELb1EN4cute5tupleIJNS5_1CILi128EEENS7_ILi112EEES8_EEELi128ENS_10bfloat16_tEfNS_4arch4Sm80ELb1ELb0ELb0ELb1ELb1ELb1ELb1ELb1EEENS1_21CollectiveEpilogueFwdINS6_IJS8_S8_S9_EEENS6_IJNS7_ILi1EEESH_SH_EEESB_SD_Li256ELb1ELb1ELb1ELb0EEENS1_36VarlenDynamicPersistentTileSchedulerILi128ELi112ELi256ELi256ELb1ELb1ELb0ELb1ELb1ELb1EEEEEEEEEvNT_6ParamsE) ;  /* 0xfffdd24002007950 */ /* 0x004fea0003c3ffff */
        .weak           $__internal_26_$__cuda_sm70_shflsync_up_p
        .type           $__internal_26_$__cuda_sm70_shflsync_up_p,@function
        .size           $__internal_26_$__cuda_sm70_shflsync_up_p,($__internal_27_$__cuda_sm70_votesync_ballot - $__internal_26_$__cuda_sm70_shflsync_up_p)
$__internal_26_$__cuda_sm70_shflsync_up_p:
[----:B------:R-:W-:Y:S02]  /*22dc0*/  MOV R11, 0xffffffff ;  /* 0xffffffff000b7802 */ /* 0x000fe40000000f00 */
[----:B------:R-:W-:Y:S02]  /*22dd0*/  MOV R5, RZ ;  /* 0x000000ff00057202 */ /* 0x000fe40000000f00 */
[----:B------:R-:W-:Y:S04]  /*22de0*/  WARPSYNC R11 ;  /* 0x0000000b00007348 */ /* 0x000fe80003800000 */
[----:B------:R1:W2:Y:S02]  /*22df0*/  SHFL.UP PT, R3, R2, R3, R5 ;  /* 0x0400000302037389 */ /* 0x0002a400000e0005 */
[----:B-1----:R-:W-:-:S04]  /*22e00*/  MOV R5, 0x0 ;  /* 0x0000000000057802 */ /* 0x002fc80000000f00 */
[----:B--2---:R-:W-:Y:S05]  /*22e10*/  RET.REL.NODEC R4 `(_ZN7cutlass13device_kernelIN5flash19enable_sm80_to_sm89INS1_16FlashAttnFwdSm80INS1_25CollectiveMainloopFwdSm80ILi8ELi1ELb1EN4cute5tupleIJNS5_1CILi128EEENS7_ILi112EEES8_EEELi128ENS_10bfloat16_tEfNS_4arch4Sm80ELb1ELb0ELb0ELb1ELb1ELb1ELb1ELb1EEENS1_21CollectiveEpilogueFwdINS6_IJS8_S8_S9_EEENS6_IJNS7_ILi1EEESH_SH_EEESB_SD_Li256ELb1ELb1ELb1ELb0EEENS1_36VarlenDynamicPersistentTileSchedulerILi128ELi112ELi256ELi256ELb1ELb1ELb0ELb1ELb1ELb1EEEEEEEEEvNT_6ParamsE) ;  /* 0xfffdd1e004007950 */ /* 0x004fea0003c3ffff */
        .weak           $__internal_27_$__cuda_sm70_votesync_ballot
        .type           $__internal_27_$__cuda_sm70_votesync_ballot,@function
        .size           $__internal_27_$__cuda_sm70_votesync_ballot,(.L_x_1819 - $__internal_27_$__cuda_sm70_votesync_ballot)
$__internal_27_$__cuda_sm70_votesync_ballot:
[----:B------:R-:W-:Y:S01]  /*22e20*/  ISETP.NE.U32.AND P0, PT, R2, 0x1, PT ;  /* 0x000000010200780c */ /* 0x000fe20003f05070 */
[----:B------:R-:W-:-:S04]  /*22e30*/  IMAD.MOV.U32 R5, RZ, RZ, -0x1 ;  /* 0xffffffffff057424 */ /* 0x000fc800078e00ff */
[----:B------:R-:W-:Y:S08]  /*22e40*/  WARPSYNC R5 ;  /* 0x0000000500007348 */ /* 0x000ff00003800000 */
[----:B------:R-:W-:-:S04]  /*22e50*/  VOTE.ANY R2, PT, !P0 ;  /* 0x0000000000027806 */ /* 0x000fc800040e0100 */
[----:B------:R-:W-:Y:S01]  /*22e60*/  LOP3.LUT R15, R2, R5, RZ, 0xc0, !PT ;  /* 0x00000005020f7212 */ /* 0x000fe200078ec0ff */
[----:B------:R-:W-:Y:S02]  /*22e70*/  IMAD.MOV.U32 R2, RZ, RZ, R3 ;  /* 0x000000ffff027224 */ /* 0x000fe400078e0003 */
[----:B------:R-:W-:-:S04]  /*22e80*/  IMAD.MOV.U32 R3, RZ, RZ, 0x0 ;  /* 0x00000000ff037424 */ /* 0x000fc800078e00ff */
[----:B------:R-:W-:Y:S05]  /*22e90*/  RET.REL.NODEC R2 `(_ZN7cutlass13device_kernelIN5flash19enable_sm80_to_sm89INS1_16FlashAttnFwdSm80INS1_25CollectiveMainloopFwdSm80ILi8ELi1ELb1EN4cute5tupleIJNS5_1CILi128EEENS7_ILi112EEES8_EEELi128ENS_10bfloat16_tEfNS_4arch4Sm80ELb1ELb0ELb0ELb1ELb1ELb1ELb1ELb1EEENS1_21CollectiveEpilogueFwdINS6_IJS8_S8_S9_EEENS6_IJNS7_ILi1EEESH_SH_EEESB_SD_Li256ELb1ELb1ELb1ELb0EEENS1_36VarlenDynamicPersistentTileSchedulerILi128ELi112ELi256ELi256ELb1ELb1ELb0ELb1ELb1ELb1EEEEEEEEEvNT_6ParamsE) ;  /* 0xfffdd16002007950 */ /* 0x000fea0003c3ffff */
.L_x_1783:
        /* <DEDUP_REMOVED lines=14> */
.L_x_1819:


//--------------------- .nv.shared._ZN7cutlass13device_kernelIN5flash19enable_sm80_to_sm89INS1_16FlashAttnFwdSm80INS1_25CollectiveMainloopFwdSm80ILi8ELi1ELb1EN4cute5tupleIJNS5_1CILi128EEES8_S8_EEELi128ENS_10bfloat16_tEfNS_4arch4Sm80ELb0ELb0ELb0ELb0ELb1ELb0ELb1ELb1EEENS1_21CollectiveEpilogueFwdIS9_NS6_IJNS7_ILi1EEESF_SF_EEESA_SC_Li256ELb0ELb1ELb1ELb0EEENS1_19SingleTileSchedulerILb0ELb1ELb1ELi128EEEEEEEEEvNT_6ParamsE --------------------------
	.section	.nv.shared._ZN7cutlass13device_kernelIN5flash19enable_sm80_to_sm89INS1_16FlashAttnFwdSm80INS1_25CollectiveMainloopFwdSm80ILi8ELi1ELb1EN4cute5tupleIJNS5_1CILi128EEES8_S8_EEELi128ENS_10bfloat16_tEfNS_4arch4Sm80ELb0ELb0ELb0ELb0ELb1ELb0ELb1ELb1EEENS1_21CollectiveEpilogueFwdIS9_NS6_IJNS7_ILi1EEESF_SF_EEESA_SC_Li256ELb0ELb1ELb1ELb0EEENS1_19SingleTileSchedulerILb0ELb1ELb1ELi128EEEEEEEEEvNT_6ParamsE,"aw",@nobits
	.sectionflags	@""
	.align	16


//--------------------- .nv.global                --------------------------
	.section	.nv.global,"aw",@nobits
.nv.global:
	.type		_ZN78_INTERNAL_417c4976_42_flash_fwd_hdim128_bf16_paged_split_sm80_cu_1f2e7571_28154cute1_E,@object
	.size		_ZN78_INTERNAL_417c4976_42_flash_fwd_hdim128_bf16_paged_split_sm80_cu_1f2e7571_28154cute1_E,(_ZN78_INTERNAL_417c4976_42_flash_fwd_hdim128_bf16_paged_split_sm80_cu_1f2e7571_28154cuda3std3__45__cpo6cbeginE - _ZN78_INTERNAL_417c4976_42_flash_fwd_hdim128_bf16_paged_split_sm80_cu_1f2e7571_28154cute1_E)
_ZN78_INTERNAL_417c4976_42_flash_fwd_hdim128_bf16_paged_split_sm80_cu_1f2e7571_28154cute1_E:
	.zero		1
	.type		_ZN78_INTERNAL_417c4976_42_flash_fwd_hdim128_bf16_paged_split_sm80_cu_1f2e7571_28154cuda3std3__45__cpo6cbeginE,@object
	.size		_ZN78_INTERNAL_417c4976_42_flash_fwd_hdim128_bf16_paged_split_sm80_cu_1f2e7571_28154cuda3std3__45__cpo6cbeginE,(_ZN78_INTERNAL_417c4976_42_flash_fwd_hdim128_bf16_paged_split_sm80_cu_1f2e7571_28154cuda3std3__48in_placeE - _ZN78_INTERNAL_417c4976_42_flash_fwd_hdim128_bf16_paged_split_sm80_cu_1f2e7571_28154cuda3std3__45__cpo6cbeginE)
_ZN78_INTERNAL_417c4976_42_flash_fwd_hdim128_bf16_paged_split_sm80_cu_1f2e7571_28154cuda3std3__45__cpo6cbeginE:
	.zero		1
	.type		_ZN78_INTERNAL_417c4976_42_flash_fwd_hdim128_bf16_paged_split_sm80_cu_1f2e7571_28154cuda3std3__48in_placeE,@object
	.size		_ZN78_INTERNAL_417c4976_42_flash_fwd_hdim128_bf16_paged_split_sm80_cu_1f2e7571_28154cuda3std3__48in_placeE,(_ZN78_INTERNAL_417c4976_42_flash_fwd_hdim128_bf16_paged_split_sm80_cu_1f2e7571_28154cuda3std6ranges3__45__cpo9iter_moveE - _ZN78_INTERNAL_417c4976_42_flash_fwd_hdim128_bf16_paged_split_sm80_cu_1f2e7571_28154cuda3std3__48in_placeE)
_ZN78_INTERNAL_417c4976_42_flash_fwd_hdim128_bf16_paged_split_sm80_cu_1f2e7571_28154cuda3std3__48in_placeE:
	.zero		1
	.type		_ZN78_INTERNAL_417c4976_42_flash_fwd_hdim128_bf16_paged_split_sm80_cu_1f2e7571_28154cuda3std6ranges3__45__cpo9iter_moveE,@object
	.size		_ZN78_INTERNAL_417c4976_42_flash_fwd_hdim128_bf16_paged_split_sm80_cu_1f2e7571_28154cuda3std6ranges3__45__cpo9iter_moveE,(_ZN78_INTERNAL_417c4976_42_flash_fwd_hdim128_bf16_paged_split_sm80_cu_1f2e7571_28154cuda3std3__45__cpo5beginE - _ZN78_INTERNAL_417c4976_42_flash_fwd_hdim128_bf16_paged_split_sm80_cu_1f2e7571_28154cuda3std6ranges3__45__cpo9iter_moveE)
_ZN78_INTERNAL_417c4976_42_flash_fwd_hdim128_bf16_paged_split_sm80_cu_1f2e7571_28154cuda3std6ranges3__45__cpo9iter_moveE:
	.zero		1
	.type		_ZN78_INTERNAL_417c4976_42_flash_fwd_hdim128_bf16_paged_split_sm80_cu_1f2e7571_28154cuda3std3__45__cpo5beginE,@object
	.size		_ZN78_INTERNAL_417c4976_42_flash_fwd_hdim128_bf16_paged_split_sm80_cu_1f2e7571_28154cuda3std3__45__cpo5beginE,(_ZN78_INTERNAL_417c4976_42_flash_fwd_hdim128_bf16_paged_split_sm80_cu_1f2e7571_28154cuda3std3__480_GLOBAL__N__417c4976_42_flash_fwd_hdim128_bf16_paged_split_sm80_cu_1f2e7571_28156ignoreE - _ZN78_INTERNAL_417c4976_42_flash_fwd_hdim128_bf16_paged_split_sm80_cu_1f2e7571_28154cuda3std3__45__cpo5beginE)
_ZN78_INTERNAL_417c4976_42_flash_fwd_hdim128_bf16_paged_split_sm80_cu_1f2e7571_28154cuda3std3__45__cpo5beginE:
	.zero		1
	.type		_ZN78_INTERNAL_417c4976_42_flash_fwd_hdim128_bf16_paged_split_sm80_cu_1f2e7571_28154cuda3std3__480_GLOBAL__N__417c4976_42_flash_fwd_hdim128_bf16_paged_split_sm80_cu_1f2e7571_28156ignoreE,@object
	.size		_ZN78_INTERNAL_417c4976_42_flash_fwd_hdim128_bf16_paged_split_sm80_cu_1f2e7571_28154cuda3std3__480_GLOBAL__N__417c4976_42_flash_fwd_hdim128_bf16_paged_split_sm80_cu_1f2e7571_28156ignoreE,(_ZN78_INTERNAL_417c4976_42_flash_fwd_hdim128_bf16_paged_split_sm80_cu_1f2e7571_28154cute7productE - _ZN78_INTERNAL_417c4976_42_flash_fwd_hdim128_bf16_paged_split_sm80_cu_1f2e7571_28154cuda3std3__480_GLOBAL__N__417c4976_42_flash_fwd_hdim128_bf16_paged_split_sm80_cu_1f2e7571_28156ignoreE)
_ZN78_INTERNAL_417c4976_42_flash_fwd_hdim128_bf16_paged_split_sm80_cu_1f2e7571_28154cuda3std3__480_GLOBAL__N__417c4976_42_flash_fwd_hdim128_bf16_paged_split_sm80_cu_1f2e7571_28156ignoreE:
	.zero		1
	.type		_ZN78_INTERNAL_417c4976_42_flash_fwd_hdim128_bf16_paged_split_sm80_cu_1f2e7571_28154cute7productE,@object
	.size		_ZN78_INTERNAL_417c4976_42_flash_fwd_hdim128_bf16_paged_split_sm80_cu_1f2e7571_28154cute7productE,(_ZN78_INTERNAL_417c4976_42_flash_fwd_hdim128_bf16_paged_split_sm80_cu_1f2e7571_28154cuda3std3__45__cpo3endE - _ZN78_INTERNAL_417c4976_42_flash_fwd_hdim128_bf16_paged_split_sm80_cu_1f2e7571_28154cute7productE)
_ZN78_INTERNAL_417c4976_42_flash_fwd_hdim128_bf16_paged_split_sm80_cu_1f2e7571_28154cute7productE:
	.zero		1
	.type		_ZN78_INTERNAL_417c4976_42_flash_fwd_hdim128_bf16_paged_split_sm80_cu_1f2e7571_28154cuda3std3__45__cpo3endE,@object
	.size		_ZN78_INTERNAL_417c4976_42_flash_fwd_hdim128_bf16_paged_split_sm80_cu_1f2e7571_28154cuda3std3__45__cpo3endE,(_ZN78_INTERNAL_417c4976_42_flash_fwd_hdim128_bf16_paged_split_sm80_cu_1f2e7571_28154cuda3std3__419piecewise_constructE - _ZN78_INTERNAL_417c4976_42_flash_fwd_hdim128_bf16_paged_split_sm80_cu_1f2e7571_28154cuda3std3__45__cpo3endE)
_ZN78_INTERNAL_417c4976_42_flash_fwd_hdim128_bf16_paged_split_sm80_cu_1f2e7571_28154cuda3std3__45__cpo3endE:
	.zero		1
	.type		_ZN78_INTERNAL_417c4976_42_flash_fwd_hdim128_bf16_paged_split_sm80_cu_1f2e7571_28154cuda3std3__419piecewise_constructE,@object
	.size		_ZN78_INTERNAL_417c4976_42_flash_fwd_hdim128_bf16_paged_split_sm80_cu_1f2e7571_28154cuda3std3__419piecewise_constructE,(_ZN78_INTERNAL_417c4976_42_flash_fwd_hdim128_bf16_paged_split_sm80_cu_1f2e7571_28154cuda3std3__45__cpo4cendE - _ZN78_INTERNAL_417c4976_42_flash_fwd_hdim128_bf16_paged_split_sm80_cu_1f2e7571_28154cuda3std3__419piecewise_constructE)
_ZN78_INTERNAL_417c4976_42_flash_fwd_hdim128_bf16_paged_split_sm80_cu_1f2e7571_28154cuda3std3__419piecewise_constructE:
	.zero		1
	.type		_ZN78_INTERNAL_417c4976_42_flash_fwd_hdim128_bf16_paged_split_sm80_cu_1f2e7571_28154cuda3std3__45__cpo4cendE,@object
	.size		_ZN78_INTERNAL_417c4976_42_flash_fwd_hdim128_bf16_paged_split_sm80_cu_1f2e7571_28154cuda3std3__45__cpo4cendE,(_ZN78_INTERNAL_417c4976_42_flash_fwd_hdim128_bf16_paged_split_sm80_cu_1f2e7571_28154cuda3std6ranges3__45__cpo4swapE - _ZN78_INTERNAL_417c4976_42_flash_fwd_hdim128_bf16_paged_split_sm80_cu_1f2e7571_28154cuda3std3__45__cpo4cendE)
_ZN78_INTERNAL_417c4976_42_flash_fwd_hdim128_bf16_paged_split_sm80_cu_1f2e7571_28154cuda3std3__45__cpo4cendE:
	.zero		1
	.type		_ZN78_INTERNAL_417c4976_42_flash_fwd_hdim128_bf16_paged_split_sm80_cu_1f2e7571_28154cuda3std6ranges3__45__cpo4swapE,@object
	.size		_ZN78_INTERNAL_417c4976_42_flash_fwd_hdim128_bf16_paged_split_sm80_cu_1f2e7571_28154cuda3std6ranges3__45__cpo4swapE,(.L_7 - _ZN78_INTERNAL_417c4976_42_flash_fwd_hdim128_bf16_paged_split_sm80_cu_1f2e7571_28154cuda3std6ranges3__45__cpo4swapE)
_ZN78_INTERNAL_417c4976_42_flash_fwd_hdim128_bf16_paged_split_sm80_cu_1f2e7571_28154cuda3std6ranges3__45__cpo4swapE:
	.zero		1
.L_7:


//--------------------- .nv.shared._ZN7cutlass13device_kernelIN5flash19enable_sm80_to_sm89INS1_16FlashAttnFwdSm80INS1_25CollectiveMainloopFwdSm80ILi8ELi1ELb1EN4cute5tupleIJNS5_1CILi128EEENS7_ILi96EEES8_EEELi128ENS_10bfloat16_tEfNS_4arch4Sm80ELb0ELb1ELb0ELb0ELb1ELb0ELb1ELb1EEENS1_21CollectiveEpilogueFwdINS6_IJS8_S8_S9_EEENS6_IJNS7_ILi1EEESH_SH_EEESB_SD_Li256ELb0ELb1ELb1ELb0EEENS1_19SingleTileSchedulerILb0ELb1ELb1ELi128EEEEEEEEEvNT_6ParamsE --------------------------
	.section	.nv.shared._ZN7cutlass13device_kernelIN5flash19enable_sm80_to_sm89INS1_16FlashAttnFwdSm80INS1_25CollectiveMainloopFwdSm80ILi8ELi1ELb1EN4cute5tupleIJNS5_1CILi128EEENS7_ILi96EEES8_EEELi128ENS_10bfloat16_tEfNS_4arch4Sm80ELb0ELb1ELb0ELb0ELb1ELb0ELb1ELb1EEENS1_21CollectiveEpilogueFwdINS6_IJS8_S8_S9_EEENS6_IJNS7_ILi1EEESH_SH_EEESB_SD_Li256ELb0ELb1ELb1ELb0EEENS1_19SingleTileSchedulerILb0ELb1ELb1ELi128EEEEEEEEEvNT_6ParamsE,"aw",@nobits
	.sectionflags	@""
	.align	16


//--------------------- .nv.shared._ZN7cutlass13device_kernelIN5flash19enable_sm80_to_sm89INS1_16FlashAttnFwdSm80INS1_25CollectiveMainloopFwdSm80ILi8ELi1ELb1EN4cute5tupleIJNS5_1CILi128EEES8_S8_EEELi128ENS_10bfloat16_tEfNS_4arch4Sm80ELb1ELb0ELb0ELb0ELb1ELb0ELb1ELb1EEENS1_21CollectiveEpilogueFwdIS9_NS6_IJNS7_ILi1EEESF_SF_EEESA_SC_Li256ELb0ELb1ELb1ELb0EEENS1_30DynamicPersistentTileSchedulerILi256ELi256ELb1ELb1ELb0EEEEEEEEEvNT_6ParamsE --------------------------
	.section	.nv.shared._ZN7cutlass13device_kernelIN5flash19enable_sm80_to_sm89INS1_16FlashAttnFwdSm80INS1_25CollectiveMainloopFwdSm80ILi8ELi1ELb1EN4cute5tupleIJNS5_1CILi128EEES8_S8_EEELi128ENS_10bfloat16_tEfNS_4arch4Sm80ELb1ELb0ELb0ELb0ELb1ELb0ELb1ELb1EEENS1_21CollectiveEpilogueFwdIS9_NS6_IJNS7_ILi1EEESF_SF_EEESA_SC_Li256ELb0ELb1ELb1ELb0EEENS1_30DynamicPersistentTileSchedulerILi256ELi256ELb1ELb1ELb0EEEEEEEEEvNT_6ParamsE,"aw",@nobits
	.sectionflags	@""
	.align	16


//--------------------- .nv.shared._ZN7cutlass13device_kernelIN5flash19enable_sm80_to_sm89INS1_16FlashAttnFwdSm80INS1_25CollectiveMainloopFwdSm80ILi4ELi1ELb0EN4cute5tupleIJNS5_1CILi128EEENS7_ILi64EEES8_EEELi128ENS_10bfloat16_tEfNS_4arch4Sm80ELb0ELb0ELb0ELb0ELb1ELb0ELb1ELb1EEENS1_21CollectiveEpilogueFwdINS6_IJS8_S8_S9_EEENS6_IJNS7_ILi1EEESH_SH_EEESB_SD_Li128ELb0ELb1ELb1ELb0EEENS1_19SingleTileSchedulerILb0ELb1ELb1ELi128EEEEEEEEEvNT_6ParamsE --------------------------
	.section	.nv.shared._ZN7cutlass13device_kernelIN5flash19enable_sm80_to_sm89INS1_16FlashAttnFwdSm80INS1_25CollectiveMainloopFwdSm80ILi4ELi1ELb0EN4cute5tupleIJNS5_1CILi128EEENS7_ILi64EEES8_EEELi128ENS_10bfloat16_tEfNS_4arch4Sm80ELb0ELb0ELb0ELb0ELb1ELb0ELb1ELb1EEENS1_21CollectiveEpilogueFwdINS6_IJS8_S8_S9_EEENS6_IJNS7_ILi1EEESH_SH_EEESB_SD_Li128ELb0ELb1ELb1ELb0EEENS1_19SingleTileSchedulerILb0ELb1ELb1ELi128EEEEEEEEEvNT_6ParamsE,"aw",@nobits
	.sectionflags	@""
	.align	16


//--------------------- .nv.shared._ZN7cutlass13device_kernelIN5flash19enable_sm80_to_sm89INS1_16FlashAttnFwdSm80INS1_25CollectiveMainloopFwdSm80ILi8ELi1ELb1EN4cute5tupleIJNS5_1CILi128EEENS7_ILi112EEES8_EEELi128ENS_10bfloat16_tEfNS_4arch4Sm80ELb0ELb0ELb0ELb1ELb1ELb0ELb1ELb1EEENS1_21CollectiveEpilogueFwdINS6_IJS8_S8_S9_EEENS6_IJNS7_ILi1EEESH_SH_EEESB_SD_Li256ELb1ELb1ELb1ELb0EEENS1_36VarlenDynamicPersistentTileSchedulerILi128ELi112ELi256ELi256ELb1ELb1ELb0ELb0ELb1ELb1EEEEEEEEEvNT_6ParamsE --------------------------
	.section	.nv.shared._ZN7cutlass13device_kernelIN5flash19enable_sm80_to_sm89INS1_16FlashAttnFwdSm80INS1_25CollectiveMainloopFwdSm80ILi8ELi1ELb1EN4cute5tupleIJNS5_1CILi128EEENS7_ILi112EEES8_EEELi128ENS_10bfloat16_tEfNS_4arch4Sm80ELb0ELb0ELb0ELb1ELb1ELb0ELb1ELb1EEENS1_21CollectiveEpilogueFwdINS6_IJS8_S8_S9_EEENS6_IJNS7_ILi1EEESH_SH_EEESB_SD_Li256ELb1ELb1ELb1ELb0EEENS1_36VarlenDynamicPersistentTileSchedulerILi128ELi112ELi256ELi256ELb1ELb1ELb0ELb0ELb1ELb1EEEEEEEEEvNT_6ParamsE,"aw",@nobits
	.sectionflags	@""
	.align	16


//--------------------- .nv.shared._ZN7cutlass13device_kernelIN5flash19enable_sm80_to_sm89INS1_16FlashAttnFwdSm80INS1_25CollectiveMainloopFwdSm80ILi8ELi1ELb1EN4cute5tupleIJNS5_1CILi128EEENS7_ILi112EEES8_EEELi128ENS_10bfloat16_tEfNS_4arch4Sm80ELb0ELb0ELb0ELb1ELb1ELb1ELb1ELb1EEENS1_21CollectiveEpilogueFwdINS6_IJS8_S8_S9_EEENS6_IJNS7_ILi1EEESH_SH_EEESB_SD_Li256ELb1ELb1ELb1ELb0EEENS1_36VarlenDynamicPersistentTileSchedulerILi128ELi112ELi256ELi256ELb1ELb1ELb0ELb0ELb1ELb1EEEEEEEEEvNT_6ParamsE --------------------------
	.section	.nv.shared._ZN7cutlass13device_kernelIN5flash19enable_sm80_to_sm89INS1_16FlashAttnFwdSm80INS1_25CollectiveMainloopFwdSm80ILi8ELi1ELb1EN4cute5tupleIJNS5_1CILi128EEENS7_ILi112EEES8_EEELi128ENS_10bfloat16_tEfNS_4arch4Sm80ELb0ELb0ELb0ELb1ELb1ELb1ELb1ELb1EEENS1_21CollectiveEpilogueFwdINS6_IJS8_S8_S9_EEENS6_IJNS7_ILi1EEESH_SH_EEESB_SD_Li256ELb1ELb1ELb1ELb0EEENS1_36VarlenDynamicPersistentTileSchedulerILi128ELi112ELi256ELi256ELb1ELb1ELb0ELb0ELb1ELb1EEEEEEEEEvNT_6ParamsE,"aw",@nobits
	.sectionflags	@""
	.align	16


//--------------------- .nv.shared._ZN7cutlass13device_kernelIN5flash19enable_sm80_to_sm89INS1_16FlashAttnFwdSm80INS1_25CollectiveMainloopFwdSm80ILi4ELi1ELb0EN4cute5tupleIJNS5_1CILi128EEENS7_ILi48EEES8_EEELi128ENS_10bfloat16_tEfNS_4arch4Sm80ELb0ELb1ELb0ELb0ELb1ELb0ELb1ELb1EEENS1_21CollectiveEpilogueFwdINS6_IJS8_S8_S9_EEENS6_IJNS7_ILi1EEESH_SH_EEESB_SD_Li128ELb0ELb1ELb1ELb0EEENS1_19SingleTileSchedulerILb0ELb1ELb1ELi128EEEEEEEEEvNT_6ParamsE --------------------------
	.section	.nv.shared._ZN7cutlass13device_kernelIN5flash19enable_sm80_to_sm89INS1_16FlashAttnFwdSm80INS1_25CollectiveMainloopFwdSm80ILi4ELi1ELb0EN4cute5tupleIJNS5_1CILi128EEENS7_ILi48EEES8_EEELi128ENS_10bfloat16_tEfNS_4arch4Sm80ELb0ELb1ELb0ELb0ELb1ELb0ELb1ELb1EEENS1_21CollectiveEpilogueFwdINS6_IJS8_S8_S9_EEENS6_IJNS7_ILi1EEESH_SH_EEESB_SD_Li128ELb0ELb1ELb1ELb0EEENS1_19SingleTileSchedulerILb0ELb1ELb1ELi128EEEEEEEEEvNT_6ParamsE,"aw",@nobits
	.sectionflags	@""
	.align	16


//--------------------- .nv.shared._ZN7cutlass13device_kernelIN5flash19enable_sm80_to_sm89INS1_16FlashAttnFwdSm80INS1_25CollectiveMainloopFwdSm80ILi8ELi1ELb1EN4cute5tupleIJNS5_1CILi128EEENS7_ILi96EEES8_EEELi128ENS_10bfloat16_tEfNS_4arch4Sm80ELb0ELb1ELb0ELb1ELb1ELb0ELb1ELb1EEENS1_21CollectiveEpilogueFwdINS6_IJS8_S8_S9_EEENS6_IJNS7_ILi1EEESH_SH_EEESB_SD_Li256ELb1ELb1ELb1ELb0EEENS1_36VarlenDynamicPersistentTileSchedulerILi128ELi96ELi256ELi256ELb1ELb1ELb0ELb1ELb0ELb1EEEEEEEEEvNT_6ParamsE --------------------------
	.section	.nv.shared._ZN7cutlass13device_kernelIN5flash19enable_sm80_to_sm89INS1_16FlashAttnFwdSm80INS1_25CollectiveMainloopFwdSm80ILi8ELi1ELb1EN4cute5tupleIJNS5_1CILi128EEENS7_ILi96EEES8_EEELi128ENS_10bfloat16_tEfNS_4arch4Sm80ELb0ELb1ELb0ELb1ELb1ELb0ELb1ELb1EEENS1_21CollectiveEpilogueFwdINS6_IJS8_S8_S9_EEENS6_IJNS7_ILi1EEESH_SH_EEESB_SD_Li256ELb1ELb1ELb1ELb0EEENS1_36VarlenDynamicPersistentTileSchedulerILi128ELi96ELi256ELi256ELb1ELb1ELb0ELb1ELb0ELb1EEEEEEEEEvNT_6ParamsE,"aw",@nobits
	.sectionflags	@""
	.align	16


//--------------------- .nv.shared._ZN7cutlass13device_kernelIN5flash19enable_sm80_to_sm89INS1_16FlashAttnFwdSm80INS1_25CollectiveMainloopFwdSm80ILi8ELi1ELb1EN4cute5tupleIJNS5_1CILi128EEENS7_ILi96EEES8_EEELi128ENS_10bfloat16_tEfNS_4arch4Sm80ELb0ELb1ELb0ELb1ELb1ELb1ELb1ELb1EEENS1_21CollectiveEpilogueFwdINS6_IJS8_S8_S9_EEENS6_IJNS7_ILi1EEESH_SH_EEESB_SD_Li256ELb1ELb1ELb1ELb0EEENS1_36VarlenDynamicPersistentTileSchedulerILi128ELi96ELi256ELi256ELb1ELb1ELb0ELb1ELb0ELb1EEEEEEEEEvNT_6ParamsE --------------------------
	.section	.nv.shared._ZN7cutlass13device_kernelIN5flash19enable_sm80_to_sm89INS1_16FlashAttnFwdSm80INS1_25CollectiveMainloopFwdSm80ILi8ELi1ELb1EN4cute5tupleIJNS5_1CILi128EEENS7_ILi96EEES8_EEELi128ENS_10bfloat16_tEfNS_4arch4Sm80ELb0ELb1ELb0ELb1ELb1ELb1ELb1ELb1EEENS1_21CollectiveEpilogueFwdINS6_IJS8_S8_S9_EEENS6_IJNS7_ILi1EEESH_SH_EEESB_SD_Li256ELb1ELb1ELb1ELb0EEENS1_36VarlenDynamicPersistentTileSchedulerILi128ELi96ELi256ELi256ELb1ELb1ELb0ELb1ELb0ELb1EEEEEEEEEvNT_6ParamsE,"aw",@nobits
	.sectionflags	@""
	.align	16


//--------------------- .nv.shared._ZN7cutlass13device_kernelIN5flash19enable_sm80_to_sm89INS1_16FlashAttnFwdSm80INS1_25CollectiveMainloopFwdSm80ILi4ELi1ELb0EN4cute5tupleIJNS5_1CILi128EEENS7_ILi64EEES8_EEELi128ENS_10bfloat16_tEfNS_4arch4Sm80ELb1ELb0ELb0ELb0ELb1ELb0ELb1ELb1EEENS1_21CollectiveEpilogueFwdINS6_IJS8_S8_S9_EEENS6_IJNS7_ILi1EEESH_SH_EEESB_SD_Li128ELb0ELb1ELb1ELb0EEENS1_30DynamicPersistentTileSchedulerILi128ELi128ELb1ELb1ELb0EEEEEEEEEvNT_6ParamsE --------------------------
	.section	.nv.shared._ZN7cutlass13device_kernelIN5flash19enable_sm80_to_sm89INS1_16FlashAttnFwdSm80INS1_25CollectiveMainloopFwdSm80ILi4ELi1ELb0EN4cute5tupleIJNS5_1CILi128EEENS7_ILi64EEES8_EEELi128ENS_10bfloat16_tEfNS_4arch4Sm80ELb1ELb0ELb0ELb0ELb1ELb0ELb1ELb1EEENS1_21CollectiveEpilogueFwdINS6_IJS8_S8_S9_EEENS6_IJNS7_ILi1EEESH_SH_EEESB_SD_Li128ELb0ELb1ELb1ELb0EEENS1_30DynamicPersistentTileSchedulerILi128ELi128ELb1ELb1ELb0EEEEEEEEEvNT_6ParamsE,"aw",@nobits
	.sectionflags	@""
	.align	16


//--------------------- .nv.shared._ZN7cutlass13device_kernelIN5flash19enable_sm80_to_sm89INS1_16FlashAttnFwdSm80INS1_25CollectiveMainloopFwdSm80ILi8ELi1ELb1EN4cute5tupleIJNS5_1CILi128EEENS7_ILi112EEES8_EEELi128ENS_10bfloat16_tEfNS_4arch4Sm80ELb1ELb0ELb0ELb1ELb1ELb0ELb1ELb1EEENS1_21CollectiveEpilogueFwdINS6_IJS8_S8_S9_EEENS6_IJNS7_ILi1EEESH_SH_EEESB_SD_Li256ELb1ELb1ELb1ELb0EEENS1_36VarlenDynamicPersistentTileSchedulerILi128ELi112ELi256ELi256ELb1ELb1ELb0ELb1ELb1ELb1EEEEEEEEEvNT_6ParamsE --------------------------
	.section	.nv.shared._ZN7cutlass13device_kernelIN5flash19enable_sm80_to_sm89INS1_16FlashAttnFwdSm80INS1_25CollectiveMainloopFwdSm80ILi8ELi1ELb1EN4cute5tupleIJNS5_1CILi128EEENS7_ILi112EEES8_EEELi128ENS_10bfloat16_tEfNS_4arch4Sm80ELb1ELb0ELb0ELb1ELb1ELb0ELb1ELb1EEENS1_21CollectiveEpilogueFwdINS6_IJS8_S8_S9_EEENS6_IJNS7_ILi1EEESH_SH_EEESB_SD_Li256ELb1ELb1ELb1ELb0EEENS1_36VarlenDynamicPersistentTileSchedulerILi128ELi112ELi256ELi256ELb1ELb1ELb0ELb1ELb1ELb1EEEEEEEEEvNT_6ParamsE,"aw",@nobits
	.sectionflags	@""
	.align	16


//--------------------- .nv.shared._ZN7cutlass13device_kernelIN5flash19enable_sm80_to_sm89INS1_16FlashAttnFwdSm80INS1_25CollectiveMainloopFwdSm80ILi8ELi1ELb1EN4cute5tupleIJNS5_1CILi128EEENS7_ILi112EEES8_EEELi128ENS_10bfloat16_tEfNS_4arch4Sm80ELb1ELb0ELb0ELb1ELb1ELb1ELb1ELb1EEENS1_21CollectiveEpilogueFwdINS6_IJS8_S8_S9_EEENS6_IJNS7_ILi1EEESH_SH_EEESB_SD_Li256ELb1ELb1ELb1ELb0EEENS1_36VarlenDynamicPersistentTileSchedulerILi128ELi112ELi256ELi256ELb1ELb1ELb0ELb1ELb1ELb1EEEEEEEEEvNT_6ParamsE --------------------------
	.section	.nv.shared._ZN7cutlass13device_kernelIN5flash19enable_sm80_to_sm89INS1_16FlashAttnFwdSm80INS1_25CollectiveMainloopFwdSm80ILi8ELi1ELb1EN4cute5tupleIJNS5_1CILi128EEENS7_ILi112EEES8_EEELi128ENS_10bfloat16_tEfNS_4arch4Sm80ELb1ELb0ELb0ELb1ELb1ELb1ELb1ELb1EEENS1_21CollectiveEpilogueFwdINS6_IJS8_S8_S9_EEENS6_IJNS7_ILi1EEESH_SH_EEESB_SD_Li256ELb1ELb1ELb1ELb0EEENS1_36VarlenDynamicPersistentTileSchedulerILi128ELi112ELi256ELi256ELb1ELb1ELb0ELb1ELb1ELb1EEEEEEEEEvNT_6ParamsE,"aw",@nobits
	.sectionflags	@""
	.align	16
